	.target	sm_103a

	.elftype	@"ET_EXEC"


//--------------------- .note.nv.tkinfo           --------------------------
	.section	.note.nv.tkinfo,"",@"SHT_NOTE"
	.sectionflags	@"SHF_NOTE_NV_TKINFO"
	.tkinfo
        /*0018*/ 	.word	0x00000002
        /*0030*/ 	.string	""
        /*0030*/ 	.string	"ptxas"
        /*0030*/ 	.string	"Cuda compilation tools, release 13.0, V13.0.88"
        /*0030*/ 	.string	"Build cuda_13.0.r13.0/compiler.36424714_0"
        /*0030*/ 	.string	"-arch sm_103a -m 64 "



//--------------------- .note.nv.cuinfo           --------------------------
	.section	.note.nv.cuinfo,"",@"SHT_NOTE"
	.sectionflags	@"SHF_NOTE_NV_CUINFO"
        /*0018*/ 	.short	0x0002
        /*001a*/ 	.short	0x0067
        /*001c*/ 	.short	0x0082
	.zero		2


//--------------------- .nv.info                  --------------------------
	.section	.nv.info,"",@"SHT_CUDA_INFO"
	.align	4


	//----- nvinfo : EIATTR_REGCOUNT
	.align		4
        /*0000*/ 	.byte	0x04, 0x2f
        /*0002*/ 	.short	(.L_41 - .L_40)
	.align		4
.L_40:
        /*0004*/ 	.word	index@(_Z35group_norm_nhwc_fwd_one_pass_kernelI11Fp32IOFp16WLi512ELi16ELi256EEv26Group_norm_nhwc_fwd_params)
        /*0008*/ 	.word	0x00000040


	//----- nvinfo : EIATTR_FRAME_SIZE
	.align		4
.L_41:
        /*000c*/ 	.byte	0x04, 0x11
        /*000e*/ 	.short	(.L_43 - .L_42)
	.align		4
.L_42:
        /*0010*/ 	.word	index@(_Z35group_norm_nhwc_fwd_one_pass_kernelI11Fp32IOFp16WLi512ELi16ELi256EEv26Group_norm_nhwc_fwd_params)
        /*0014*/ 	.word	0x00000000


	//----- nvinfo : EIATTR_REGCOUNT
	.align		4
.L_43:
        /*0018*/ 	.byte	0x04, 0x2f
        /*001a*/ 	.short	(.L_45 - .L_44)
	.align		4
.L_44:
        /*001c*/ 	.word	index@(_Z35group_norm_nhwc_fwd_one_pass_kernelI11Fp32IOFp16WLi256ELi16ELi256EEv26Group_norm_nhwc_fwd_params)
        /*0020*/ 	.word	0x00000030


	//----- nvinfo : EIATTR_FRAME_SIZE
	.align		4
.L_45:
        /*0024*/ 	.byte	0x04, 0x11
        /*0026*/ 	.short	(.L_47 - .L_46)
	.align		4
.L_46:
        /*0028*/ 	.word	index@(_Z35group_norm_nhwc_fwd_one_pass_kernelI11Fp32IOFp16WLi256ELi16ELi256EEv26Group_norm_nhwc_fwd_params)
        /*002c*/ 	.word	0x00000000


	//----- nvinfo : EIATTR_REGCOUNT
	.align		4
.L_47:
        /*0030*/ 	.byte	0x04, 0x2f
        /*0032*/ 	.short	(.L_49 - .L_48)
	.align		4
.L_48:
        /*0034*/ 	.word	index@(_Z35group_norm_nhwc_fwd_one_pass_kernelI11Fp32IOFp16WLi128ELi16ELi256EEv26Group_norm_nhwc_fwd_params)
        /*0038*/ 	.word	0x00000020


	//----- nvinfo : EIATTR_FRAME_SIZE
	.align		4
.L_49:
        /*003c*/ 	.byte	0x04, 0x11
        /*003e*/ 	.short	(.L_51 - .L_50)
	.align		4
.L_50:
        /*0040*/ 	.word	index@(_Z35group_norm_nhwc_fwd_one_pass_kernelI11Fp32IOFp16WLi128ELi16ELi256EEv26Group_norm_nhwc_fwd_params)
        /*0044*/ 	.word	0x00000000


	//----- nvinfo : EIATTR_REGCOUNT
	.align		4
.L_51:
        /*0048*/ 	.byte	0x04, 0x2f
        /*004a*/ 	.short	(.L_53 - .L_52)
	.align		4
.L_52:
        /*004c*/ 	.word	index@(_Z35group_norm_nhwc_fwd_one_pass_kernelI11Fp32IOFp16WLi64ELi16ELi256EEv26Group_norm_nhwc_fwd_params)
        /*0050*/ 	.word	0x00000020


	//----- nvinfo : EIATTR_FRAME_SIZE
	.align		4
.L_53:
        /*0054*/ 	.byte	0x04, 0x11
        /*0056*/ 	.short	(.L_55 - .L_54)
	.align		4
.L_54:
        /*0058*/ 	.word	index@(_Z35group_norm_nhwc_fwd_one_pass_kernelI11Fp32IOFp16WLi64ELi16ELi256EEv26Group_norm_nhwc_fwd_params)
        /*005c*/ 	.word	0x00000000


	//----- nvinfo : EIATTR_REGCOUNT
	.align		4
.L_55:
        /*0060*/ 	.byte	0x04, 0x2f
        /*0062*/ 	.short	(.L_57 - .L_56)
	.align		4
.L_56:
        /*0064*/ 	.word	index@(_Z35group_norm_nhwc_fwd_one_pass_kernelI11Fp32IOBf16WLi512ELi16ELi256EEv26Group_norm_nhwc_fwd_params)
        /*0068*/ 	.word	0x00000040


	//----- nvinfo : EIATTR_FRAME_SIZE
	.align		4
.L_57:
        /*006c*/ 	.byte	0x04, 0x11
        /*006e*/ 	.short	(.L_59 - .L_58)
	.align		4
.L_58:
        /*0070*/ 	.word	index@(_Z35group_norm_nhwc_fwd_one_pass_kernelI11Fp32IOBf16WLi512ELi16ELi256EEv26Group_norm_nhwc_fwd_params)
        /*0074*/ 	.word	0x00000000


	//----- nvinfo : EIATTR_REGCOUNT
	.align		4
.L_59:
        /*0078*/ 	.byte	0x04, 0x2f
        /*007a*/ 	.short	(.L_61 - .L_60)
	.align		4
.L_60:
        /*007c*/ 	.word	index@(_Z35group_norm_nhwc_fwd_one_pass_kernelI11Fp32IOBf16WLi256ELi16ELi256EEv26Group_norm_nhwc_fwd_params)
        /*0080*/ 	.word	0x00000030


	//----- nvinfo : EIATTR_FRAME_SIZE
	.align		4
.L_61:
        /*0084*/ 	.byte	0x04, 0x11
        /*0086*/ 	.short	(.L_63 - .L_62)
	.align		4
.L_62:
        /*0088*/ 	.word	index@(_Z35group_norm_nhwc_fwd_one_pass_kernelI11Fp32IOBf16WLi256ELi16ELi256EEv26Group_norm_nhwc_fwd_params)
        /*008c*/ 	.word	0x00000000


	//----- nvinfo : EIATTR_REGCOUNT
	.align		4
.L_63:
        /*0090*/ 	.byte	0x04, 0x2f
        /*0092*/ 	.short	(.L_65 - .L_64)
	.align		4
.L_64:
        /*0094*/ 	.word	index@(_Z35group_norm_nhwc_fwd_one_pass_kernelI11Fp32IOBf16WLi128ELi16ELi256EEv26Group_norm_nhwc_fwd_params)
        /*0098*/ 	.word	0x00000020


	//----- nvinfo : EIATTR_FRAME_SIZE
	.align		4
.L_65:
        /*009c*/ 	.byte	0x04, 0x11
        /*009e*/ 	.short	(.L_67 - .L_66)
	.align		4
.L_66:
        /*00a0*/ 	.word	index@(_Z35group_norm_nhwc_fwd_one_pass_kernelI11Fp32IOBf16WLi128ELi16ELi256EEv26Group_norm_nhwc_fwd_params)
        /*00a4*/ 	.word	0x00000000


	//----- nvinfo : EIATTR_REGCOUNT
	.align		4
.L_67:
        /*00a8*/ 	.byte	0x04, 0x2f
        /*00aa*/ 	.short	(.L_69 - .L_68)
	.align		4
.L_68:
        /*00ac*/ 	.word	index@(_Z35group_norm_nhwc_fwd_one_pass_kernelI11Fp32IOBf16WLi64ELi16ELi256EEv26Group_norm_nhwc_fwd_params)
        /*00b0*/ 	.word	0x00000020


	//----- nvinfo : EIATTR_FRAME_SIZE
	.align		4
.L_69:
        /*00b4*/ 	.byte	0x04, 0x11
        /*00b6*/ 	.short	(.L_71 - .L_70)
	.align		4
.L_70:
        /*00b8*/ 	.word	index@(_Z35group_norm_nhwc_fwd_one_pass_kernelI11Fp32IOBf16WLi64ELi16ELi256EEv26Group_norm_nhwc_fwd_params)
        /*00bc*/ 	.word	0x00000000


	//----- nvinfo : EIATTR_REGCOUNT
	.align		4
.L_71:
        /*00c0*/ 	.byte	0x04, 0x2f
        /*00c2*/ 	.short	(.L_73 - .L_72)
	.align		4
.L_72:
        /*00c4*/ 	.word	index@(_Z35group_norm_nhwc_fwd_one_pass_kernelI11Fp32IOFp32WLi512ELi16ELi256EEv26Group_norm_nhwc_fwd_params)
        /*00c8*/ 	.word	0x00000040


	//----- nvinfo : EIATTR_FRAME_SIZE
	.align		4
.L_73:
        /*00cc*/ 	.byte	0x04, 0x11
        /*00ce*/ 	.short	(.L_75 - .L_74)
	.align		4
.L_74:
        /*00d0*/ 	.word	index@(_Z35group_norm_nhwc_fwd_one_pass_kernelI11Fp32IOFp32WLi512ELi16ELi256EEv26Group_norm_nhwc_fwd_params)
        /*00d4*/ 	.word	0x00000000


	//----- nvinfo : EIATTR_REGCOUNT
	.align		4
.L_75:
        /*00d8*/ 	.byte	0x04, 0x2f
        /*00da*/ 	.short	(.L_77 - .L_76)
	.align		4
.L_76:
        /*00dc*/ 	.word	index@(_Z35group_norm_nhwc_fwd_one_pass_kernelI11Fp32IOFp32WLi256ELi16ELi256EEv26Group_norm_nhwc_fwd_params)
        /*00e0*/ 	.word	0x00000030


	//----- nvinfo : EIATTR_FRAME_SIZE
	.align		4
.L_77:
        /*00e4*/ 	.byte	0x04, 0x11
        /*00e6*/ 	.short	(.L_79 - .L_78)
	.align		4
.L_78:
        /*00e8*/ 	.word	index@(_Z35group_norm_nhwc_fwd_one_pass_kernelI11Fp32IOFp32WLi256ELi16ELi256EEv26Group_norm_nhwc_fwd_params)
        /*00ec*/ 	.word	0x00000000


	//----- nvinfo : EIATTR_REGCOUNT
	.align		4
.L_79:
        /*00f0*/ 	.byte	0x04, 0x2f
        /*00f2*/ 	.short	(.L_81 - .L_80)
	.align		4
.L_80:
        /*00f4*/ 	.word	index@(_Z35group_norm_nhwc_fwd_one_pass_kernelI11Fp32IOFp32WLi128ELi16ELi256EEv26Group_norm_nhwc_fwd_params)
        /*00f8*/ 	.word	0x00000020


	//----- nvinfo : EIATTR_FRAME_SIZE
	.align		4
.L_81:
        /*00fc*/ 	.byte	0x04, 0x11
        /*00fe*/ 	.short	(.L_83 - .L_82)
	.align		4
.L_82:
        /*0100*/ 	.word	index@(_Z35group_norm_nhwc_fwd_one_pass_kernelI11Fp32IOFp32WLi128ELi16ELi256EEv26Group_norm_nhwc_fwd_params)
        /*0104*/ 	.word	0x00000000


	//----- nvinfo : EIATTR_REGCOUNT
	.align		4
.L_83:
        /*0108*/ 	.byte	0x04, 0x2f
        /*010a*/ 	.short	(.L_85 - .L_84)
	.align		4
.L_84:
        /*010c*/ 	.word	index@(_Z35group_norm_nhwc_fwd_one_pass_kernelI11Fp32IOFp32WLi64ELi16ELi256EEv26Group_norm_nhwc_fwd_params)
        /*0110*/ 	.word	0x00000020


	//----- nvinfo : EIATTR_FRAME_SIZE
	.align		4
.L_85:
        /*0114*/ 	.byte	0x04, 0x11
        /*0116*/ 	.short	(.L_87 - .L_86)
	.align		4
.L_86:
        /*0118*/ 	.word	index@(_Z35group_norm_nhwc_fwd_one_pass_kernelI11Fp32IOFp32WLi64ELi16ELi256EEv26Group_norm_nhwc_fwd_params)
        /*011c*/ 	.word	0x00000000


	//----- nvinfo : EIATTR_REGCOUNT
	.align		4
.L_87:
        /*0120*/ 	.byte	0x04, 0x2f
        /*0122*/ 	.short	(.L_89 - .L_88)
	.align		4
.L_88:
        /*0124*/ 	.word	index@(_Z35group_norm_nhwc_fwd_one_pass_kernelI11Fp16IOFp16WLi512ELi16ELi256EEv26Group_norm_nhwc_fwd_params)
        /*0128*/ 	.word	0x00000040


	//----- nvinfo : EIATTR_FRAME_SIZE
	.align		4
.L_89:
        /*012c*/ 	.byte	0x04, 0x11
        /*012e*/ 	.short	(.L_91 - .L_90)
	.align		4
.L_90:
        /*0130*/ 	.word	index@(_Z35group_norm_nhwc_fwd_one_pass_kernelI11Fp16IOFp16WLi512ELi16ELi256EEv26Group_norm_nhwc_fwd_params)
        /*0134*/ 	.word	0x00000000


	//----- nvinfo : EIATTR_REGCOUNT
	.align		4
.L_91:
        /*0138*/ 	.byte	0x04, 0x2f
        /*013a*/ 	.short	(.L_93 - .L_92)
	.align		4
.L_92:
        /*013c*/ 	.word	index@(_Z35group_norm_nhwc_fwd_one_pass_kernelI11Fp16IOFp16WLi256ELi16ELi256EEv26Group_norm_nhwc_fwd_params)
        /*0140*/ 	.word	0x00000030


	//----- nvinfo : EIATTR_FRAME_SIZE
	.align		4
.L_93:
        /*0144*/ 	.byte	0x04, 0x11
        /*0146*/ 	.short	(.L_95 - .L_94)
	.align		4
.L_94:
        /*0148*/ 	.word	index@(_Z35group_norm_nhwc_fwd_one_pass_kernelI11Fp16IOFp16WLi256ELi16ELi256EEv26Group_norm_nhwc_fwd_params)
        /*014c*/ 	.word	0x00000000


	//----- nvinfo : EIATTR_REGCOUNT
	.align		4
.L_95:
        /*0150*/ 	.byte	0x04, 0x2f
        /*0152*/ 	.short	(.L_97 - .L_96)
	.align		4
.L_96:
        /*0154*/ 	.word	index@(_Z35group_norm_nhwc_fwd_one_pass_kernelI11Fp16IOFp16WLi128ELi16ELi256EEv26Group_norm_nhwc_fwd_params)
        /*0158*/ 	.word	0x00000020


	//----- nvinfo : EIATTR_FRAME_SIZE
	.align		4
.L_97:
        /*015c*/ 	.byte	0x04, 0x11
        /*015e*/ 	.short	(.L_99 - .L_98)
	.align		4
.L_98:
        /*0160*/ 	.word	index@(_Z35group_norm_nhwc_fwd_one_pass_kernelI11Fp16IOFp16WLi128ELi16ELi256EEv26Group_norm_nhwc_fwd_params)
        /*0164*/ 	.word	0x00000000


	//----- nvinfo : EIATTR_REGCOUNT
	.align		4
.L_99:
        /*0168*/ 	.byte	0x04, 0x2f
        /*016a*/ 	.short	(.L_101 - .L_100)
	.align		4
.L_100:
        /*016c*/ 	.word	index@(_Z35group_norm_nhwc_fwd_one_pass_kernelI11Fp16IOFp16WLi64ELi16ELi256EEv26Group_norm_nhwc_fwd_params)
        /*0170*/ 	.word	0x00000020


	//----- nvinfo : EIATTR_FRAME_SIZE
	.align		4
.L_101:
        /*0174*/ 	.byte	0x04, 0x11
        /*0176*/ 	.short	(.L_103 - .L_102)
	.align		4
.L_102:
        /*0178*/ 	.word	index@(_Z35group_norm_nhwc_fwd_one_pass_kernelI11Fp16IOFp16WLi64ELi16ELi256EEv26Group_norm_nhwc_fwd_params)
        /*017c*/ 	.word	0x00000000


	//----- nvinfo : EIATTR_REGCOUNT
	.align		4
.L_103:
        /*0180*/ 	.byte	0x04, 0x2f
        /*0182*/ 	.short	(.L_105 - .L_104)
	.align		4
.L_104:
        /*0184*/ 	.word	index@(_Z35group_norm_nhwc_fwd_one_pass_kernelI11Fp16IOBf16WLi512ELi16ELi256EEv26Group_norm_nhwc_fwd_params)
        /*0188*/ 	.word	0x00000040


	//----- nvinfo : EIATTR_FRAME_SIZE
	.align		4
.L_105:
        /*018c*/ 	.byte	0x04, 0x11
        /*018e*/ 	.short	(.L_107 - .L_106)
	.align		4
.L_106:
        /*0190*/ 	.word	index@(_Z35group_norm_nhwc_fwd_one_pass_kernelI11Fp16IOBf16WLi512ELi16ELi256EEv26Group_norm_nhwc_fwd_params)
        /*0194*/ 	.word	0x00000000


	//----- nvinfo : EIATTR_REGCOUNT
	.align		4
.L_107:
        /*0198*/ 	.byte	0x04, 0x2f
        /*019a*/ 	.short	(.L_109 - .L_108)
	.align		4
.L_108:
        /*019c*/ 	.word	index@(_Z35group_norm_nhwc_fwd_one_pass_kernelI11Fp16IOBf16WLi256ELi16ELi256EEv26Group_norm_nhwc_fwd_params)
        /*01a0*/ 	.word	0x00000030


	//----- nvinfo : EIATTR_FRAME_SIZE
	.align		4
.L_109:
        /*01a4*/ 	.byte	0x04, 0x11
        /*01a6*/ 	.short	(.L_111 - .L_110)
	.align		4
.L_110:
        /*01a8*/ 	.word	index@(_Z35group_norm_nhwc_fwd_one_pass_kernelI11Fp16IOBf16WLi256ELi16ELi256EEv26Group_norm_nhwc_fwd_params)
        /*01ac*/ 	.word	0x00000000


	//----- nvinfo : EIATTR_REGCOUNT
	.align		4
.L_111:
        /*01b0*/ 	.byte	0x04, 0x2f
        /*01b2*/ 	.short	(.L_113 - .L_112)
	.align		4
.L_112:
        /*01b4*/ 	.word	index@(_Z35group_norm_nhwc_fwd_one_pass_kernelI11Fp16IOBf16WLi128ELi16ELi256EEv26Group_norm_nhwc_fwd_params)
        /*01b8*/ 	.word	0x00000020


	//----- nvinfo : EIATTR_FRAME_SIZE
	.align		4
.L_113:
        /*01bc*/ 	.byte	0x04, 0x11
        /*01be*/ 	.short	(.L_115 - .L_114)
	.align		4
.L_114:
        /*01c0*/ 	.word	index@(_Z35group_norm_nhwc_fwd_one_pass_kernelI11Fp16IOBf16WLi128ELi16ELi256EEv26Group_norm_nhwc_fwd_params)
        /*01c4*/ 	.word	0x00000000


	//----- nvinfo : EIATTR_REGCOUNT
	.align		4
.L_115:
        /*01c8*/ 	.byte	0x04, 0x2f
        /*01ca*/ 	.short	(.L_117 - .L_116)
	.align		4
.L_116:
        /*01cc*/ 	.word	index@(_Z35group_norm_nhwc_fwd_one_pass_kernelI11Fp16IOBf16WLi64ELi16ELi256EEv26Group_norm_nhwc_fwd_params)
        /*01d0*/ 	.word	0x00000020


	//----- nvinfo : EIATTR_FRAME_SIZE
	.align		4
.L_117:
        /*01d4*/ 	.byte	0x04, 0x11
        /*01d6*/ 	.short	(.L_119 - .L_118)
	.align		4
.L_118:
        /*01d8*/ 	.word	index@(_Z35group_norm_nhwc_fwd_one_pass_kernelI11Fp16IOBf16WLi64ELi16ELi256EEv26Group_norm_nhwc_fwd_params)
        /*01dc*/ 	.word	0x00000000


	//----- nvinfo : EIATTR_REGCOUNT
	.align		4
.L_119:
        /*01e0*/ 	.byte	0x04, 0x2f
        /*01e2*/ 	.short	(.L_121 - .L_120)
	.align		4
.L_120:
        /*01e4*/ 	.word	index@(_Z35group_norm_nhwc_fwd_one_pass_kernelI11Fp16IOFp32WLi512ELi16ELi256EEv26Group_norm_nhwc_fwd_params)
        /*01e8*/ 	.word	0x00000040


	//----- nvinfo : EIATTR_FRAME_SIZE
	.align		4
.L_121:
        /*01ec*/ 	.byte	0x04, 0x11
        /*01ee*/ 	.short	(.L_123 - .L_122)
	.align		4
.L_122:
        /*01f0*/ 	.word	index@(_Z35group_norm_nhwc_fwd_one_pass_kernelI11Fp16IOFp32WLi512ELi16ELi256EEv26Group_norm_nhwc_fwd_params)
        /*01f4*/ 	.word	0x00000000


	//----- nvinfo : EIATTR_REGCOUNT
	.align		4
.L_123:
        /*01f8*/ 	.byte	0x04, 0x2f
        /*01fa*/ 	.short	(.L_125 - .L_124)
	.align		4
.L_124:
        /*01fc*/ 	.word	index@(_Z35group_norm_nhwc_fwd_one_pass_kernelI11Fp16IOFp32WLi256ELi16ELi256EEv26Group_norm_nhwc_fwd_params)
        /*0200*/ 	.word	0x00000030


	//----- nvinfo : EIATTR_FRAME_SIZE
	.align		4
.L_125:
        /*0204*/ 	.byte	0x04, 0x11
        /*0206*/ 	.short	(.L_127 - .L_126)
	.align		4
.L_126:
        /*0208*/ 	.word	index@(_Z35group_norm_nhwc_fwd_one_pass_kernelI11Fp16IOFp32WLi256ELi16ELi256EEv26Group_norm_nhwc_fwd_params)
        /*020c*/ 	.word	0x00000000


	//----- nvinfo : EIATTR_REGCOUNT
	.align		4
.L_127:
        /*0210*/ 	.byte	0x04, 0x2f
        /*0212*/ 	.short	(.L_129 - .L_128)
	.align		4
.L_128:
        /*0214*/ 	.word	index@(_Z35group_norm_nhwc_fwd_one_pass_kernelI11Fp16IOFp32WLi128ELi16ELi256EEv26Group_norm_nhwc_fwd_params)
        /*0218*/ 	.word	0x00000020


	//----- nvinfo : EIATTR_FRAME_SIZE
	.align		4
.L_129:
        /*021c*/ 	.byte	0x04, 0x11
        /*021e*/ 	.short	(.L_131 - .L_130)
	.align		4
.L_130:
        /*0220*/ 	.word	index@(_Z35group_norm_nhwc_fwd_one_pass_kernelI11Fp16IOFp32WLi128ELi16ELi256EEv26Group_norm_nhwc_fwd_params)
        /*0224*/ 	.word	0x00000000


	//----- nvinfo : EIATTR_REGCOUNT
	.align		4
.L_131:
        /*0228*/ 	.byte	0x04, 0x2f
        /*022a*/ 	.short	(.L_133 - .L_132)
	.align		4
.L_132:
        /*022c*/ 	.word	index@(_Z35group_norm_nhwc_fwd_one_pass_kernelI11Fp16IOFp32WLi64ELi16ELi256EEv26Group_norm_nhwc_fwd_params)
        /*0230*/ 	.word	0x00000020


	//----- nvinfo : EIATTR_FRAME_SIZE
	.align		4
.L_133:
        /*0234*/ 	.byte	0x04, 0x11
        /*0236*/ 	.short	(.L_135 - .L_134)
	.align		4
.L_134:
        /*0238*/ 	.word	index@(_Z35group_norm_nhwc_fwd_one_pass_kernelI11Fp16IOFp32WLi64ELi16ELi256EEv26Group_norm_nhwc_fwd_params)
        /*023c*/ 	.word	0x00000000


	//----- nvinfo : EIATTR_REGCOUNT
	.align		4
.L_135:
        /*0240*/ 	.byte	0x04, 0x2f
        /*0242*/ 	.short	(.L_137 - .L_136)
	.align		4
.L_136:
        /*0244*/ 	.word	index@(_Z35group_norm_nhwc_fwd_one_pass_kernelI11Bf16IOFp16WLi512ELi16ELi256EEv26Group_norm_nhwc_fwd_params)
        /*0248*/ 	.word	0x00000040


	//----- nvinfo : EIATTR_FRAME_SIZE
	.align		4
.L_137:
        /*024c*/ 	.byte	0x04, 0x11
        /*024e*/ 	.short	(.L_139 - .L_138)
	.align		4
.L_138:
        /*0250*/ 	.word	index@(_Z35group_norm_nhwc_fwd_one_pass_kernelI11Bf16IOFp16WLi512ELi16ELi256EEv26Group_norm_nhwc_fwd_params)
        /*0254*/ 	.word	0x00000000


	//----- nvinfo : EIATTR_REGCOUNT
	.align		4
.L_139:
        /*0258*/ 	.byte	0x04, 0x2f
        /*025a*/ 	.short	(.L_141 - .L_140)
	.align		4
.L_140:
        /*025c*/ 	.word	index@(_Z35group_norm_nhwc_fwd_one_pass_kernelI11Bf16IOFp16WLi256ELi16ELi256EEv26Group_norm_nhwc_fwd_params)
        /*0260*/ 	.word	0x00000030


	//----- nvinfo : EIATTR_FRAME_SIZE
	.align		4
.L_141:
        /*0264*/ 	.byte	0x04, 0x11
        /*0266*/ 	.short	(.L_143 - .L_142)
	.align		4
.L_142:
        /*0268*/ 	.word	index@(_Z35group_norm_nhwc_fwd_one_pass_kernelI11Bf16IOFp16WLi256ELi16ELi256EEv26Group_norm_nhwc_fwd_params)
        /*026c*/ 	.word	0x00000000


	//----- nvinfo : EIATTR_REGCOUNT
	.align		4
.L_143:
        /*0270*/ 	.byte	0x04, 0x2f
        /*0272*/ 	.short	(.L_145 - .L_144)
	.align		4
.L_144:
        /*0274*/ 	.word	index@(_Z35group_norm_nhwc_fwd_one_pass_kernelI11Bf16IOFp16WLi128ELi16ELi256EEv26Group_norm_nhwc_fwd_params)
        /*0278*/ 	.word	0x00000020


	//----- nvinfo : EIATTR_FRAME_SIZE
	.align		4
.L_145:
        /*027c*/ 	.byte	0x04, 0x11
        /*027e*/ 	.short	(.L_147 - .L_146)
	.align		4
.L_146:
        /*0280*/ 	.word	index@(_Z35group_norm_nhwc_fwd_one_pass_kernelI11Bf16IOFp16WLi128ELi16ELi256EEv26Group_norm_nhwc_fwd_params)
        /*0284*/ 	.word	0x00000000


	//----- nvinfo : EIATTR_REGCOUNT
	.align		4
.L_147:
        /*0288*/ 	.byte	0x04, 0x2f
        /*028a*/ 	.short	(.L_149 - .L_148)
	.align		4
.L_148:
        /*028c*/ 	.word	index@(_Z35group_norm_nhwc_fwd_one_pass_kernelI11Bf16IOFp16WLi64ELi16ELi256EEv26Group_norm_nhwc_fwd_params)
        /*0290*/ 	.word	0x00000020


	//----- nvinfo : EIATTR_FRAME_SIZE
	.align		4
.L_149:
        /*0294*/ 	.byte	0x04, 0x11
        /*0296*/ 	.short	(.L_151 - .L_150)
	.align		4
.L_150:
        /*0298*/ 	.word	index@(_Z35group_norm_nhwc_fwd_one_pass_kernelI11Bf16IOFp16WLi64ELi16ELi256EEv26Group_norm_nhwc_fwd_params)
        /*029c*/ 	.word	0x00000000


	//----- nvinfo : EIATTR_REGCOUNT
	.align		4
.L_151:
        /*02a0*/ 	.byte	0x04, 0x2f
        /*02a2*/ 	.short	(.L_153 - .L_152)
	.align		4
.L_152:
        /*02a4*/ 	.word	index@(_Z35group_norm_nhwc_fwd_one_pass_kernelI11Bf16IOBf16WLi512ELi16ELi256EEv26Group_norm_nhwc_fwd_params)
        /*02a8*/ 	.word	0x00000040


	//----- nvinfo : EIATTR_FRAME_SIZE
	.align		4
.L_153:
        /*02ac*/ 	.byte	0x04, 0x11
        /*02ae*/ 	.short	(.L_155 - .L_154)
	.align		4
.L_154:
        /*02b0*/ 	.word	index@(_Z35group_norm_nhwc_fwd_one_pass_kernelI11Bf16IOBf16WLi512ELi16ELi256EEv26Group_norm_nhwc_fwd_params)
        /*02b4*/ 	.word	0x00000000


	//----- nvinfo : EIATTR_REGCOUNT
	.align		4
.L_155:
        /*02b8*/ 	.byte	0x04, 0x2f
        /*02ba*/ 	.short	(.L_157 - .L_156)
	.align		4
.L_156:
        /*02bc*/ 	.word	index@(_Z35group_norm_nhwc_fwd_one_pass_kernelI11Bf16IOBf16WLi256ELi16ELi256EEv26Group_norm_nhwc_fwd_params)
        /*02c0*/ 	.word	0x00000030


	//----- nvinfo : EIATTR_FRAME_SIZE
	.align		4
.L_157:
        /*02c4*/ 	.byte	0x04, 0x11
        /*02c6*/ 	.short	(.L_159 - .L_158)
	.align		4
.L_158:
        /*02c8*/ 	.word	index@(_Z35group_norm_nhwc_fwd_one_pass_kernelI11Bf16IOBf16WLi256ELi16ELi256EEv26Group_norm_nhwc_fwd_params)
        /*02cc*/ 	.word	0x00000000


	//----- nvinfo : EIATTR_REGCOUNT
	.align		4
.L_159:
        /*02d0*/ 	.byte	0x04, 0x2f
        /*02d2*/ 	.short	(.L_161 - .L_160)
	.align		4
.L_160:
        /*02d4*/ 	.word	index@(_Z35group_norm_nhwc_fwd_one_pass_kernelI11Bf16IOBf16WLi128ELi16ELi256EEv26Group_norm_nhwc_fwd_params)
        /*02d8*/ 	.word	0x00000020


	//----- nvinfo : EIATTR_FRAME_SIZE
	.align		4
.L_161:
        /*02dc*/ 	.byte	0x04, 0x11
        /*02de*/ 	.short	(.L_163 - .L_162)
	.align		4
.L_162:
        /*02e0*/ 	.word	index@(_Z35group_norm_nhwc_fwd_one_pass_kernelI11Bf16IOBf16WLi128ELi16ELi256EEv26Group_norm_nhwc_fwd_params)
        /*02e4*/ 	.word	0x00000000


	//----- nvinfo : EIATTR_REGCOUNT
	.align		4
.L_163:
        /*02e8*/ 	.byte	0x04, 0x2f
        /*02ea*/ 	.short	(.L_165 - .L_164)
	.align		4
.L_164:
        /*02ec*/ 	.word	index@(_Z35group_norm_nhwc_fwd_one_pass_kernelI11Bf16IOBf16WLi64ELi16ELi256EEv26Group_norm_nhwc_fwd_params)
        /*02f0*/ 	.word	0x00000020


	//----- nvinfo : EIATTR_FRAME_SIZE
	.align		4
.L_165:
        /*02f4*/ 	.byte	0x04, 0x11
        /*02f6*/ 	.short	(.L_167 - .L_166)
	.align		4
.L_166:
        /*02f8*/ 	.word	index@(_Z35group_norm_nhwc_fwd_one_pass_kernelI11Bf16IOBf16WLi64ELi16ELi256EEv26Group_norm_nhwc_fwd_params)
        /*02fc*/ 	.word	0x00000000


	//----- nvinfo : EIATTR_REGCOUNT
	.align		4
.L_167:
        /*0300*/ 	.byte	0x04, 0x2f
        /*0302*/ 	.short	(.L_169 - .L_168)
	.align		4
.L_168:
        /*0304*/ 	.word	index@(_Z35group_norm_nhwc_fwd_one_pass_kernelI11Bf16IOFp32WLi512ELi16ELi256EEv26Group_norm_nhwc_fwd_params)
        /*0308*/ 	.word	0x00000040


	//----- nvinfo : EIATTR_FRAME_SIZE
	.align		4
.L_169:
        /*030c*/ 	.byte	0x04, 0x11
        /*030e*/ 	.short	(.L_171 - .L_170)
	.align		4
.L_170:
        /*0310*/ 	.word	index@(_Z35group_norm_nhwc_fwd_one_pass_kernelI11Bf16IOFp32WLi512ELi16ELi256EEv26Group_norm_nhwc_fwd_params)
        /*0314*/ 	.word	0x00000000


	//----- nvinfo : EIATTR_REGCOUNT
	.align		4
.L_171:
        /*0318*/ 	.byte	0x04, 0x2f
        /*031a*/ 	.short	(.L_173 - .L_172)
	.align		4
.L_172:
        /*031c*/ 	.word	index@(_Z35group_norm_nhwc_fwd_one_pass_kernelI11Bf16IOFp32WLi256ELi16ELi256EEv26Group_norm_nhwc_fwd_params)
        /*0320*/ 	.word	0x00000030


	//----- nvinfo : EIATTR_FRAME_SIZE
	.align		4
.L_173:
        /*0324*/ 	.byte	0x04, 0x11
        /*0326*/ 	.short	(.L_175 - .L_174)
	.align		4
.L_174:
        /*0328*/ 	.word	index@(_Z35group_norm_nhwc_fwd_one_pass_kernelI11Bf16IOFp32WLi256ELi16ELi256EEv26Group_norm_nhwc_fwd_params)
        /*032c*/ 	.word	0x00000000


	//----- nvinfo : EIATTR_REGCOUNT
	.align		4
.L_175:
        /*0330*/ 	.byte	0x04, 0x2f
        /*0332*/ 	.short	(.L_177 - .L_176)
	.align		4
.L_176:
        /*0334*/ 	.word	index@(_Z35group_norm_nhwc_fwd_one_pass_kernelI11Bf16IOFp32WLi128ELi16ELi256EEv26Group_norm_nhwc_fwd_params)
        /*0338*/ 	.word	0x00000020


	//----- nvinfo : EIATTR_FRAME_SIZE
	.align		4
.L_177:
        /*033c*/ 	.byte	0x04, 0x11
        /*033e*/ 	.short	(.L_179 - .L_178)
	.align		4
.L_178:
        /*0340*/ 	.word	index@(_Z35group_norm_nhwc_fwd_one_pass_kernelI11Bf16IOFp32WLi128ELi16ELi256EEv26Group_norm_nhwc_fwd_params)
        /*0344*/ 	.word	0x00000000


	//----- nvinfo : EIATTR_REGCOUNT
	.align		4
.L_179:
        /*0348*/ 	.byte	0x04, 0x2f
        /*034a*/ 	.short	(.L_181 - .L_180)
	.align		4
.L_180:
        /*034c*/ 	.word	index@(_Z35group_norm_nhwc_fwd_one_pass_kernelI11Bf16IOFp32WLi64ELi16ELi256EEv26Group_norm_nhwc_fwd_params)
        /*0350*/ 	.word	0x00000020


	//----- nvinfo : EIATTR_FRAME_SIZE
	.align		4
.L_181:
        /*0354*/ 	.byte	0x04, 0x11
        /*0356*/ 	.short	(.L_183 - .L_182)
	.align		4
.L_182:
        /*0358*/ 	.word	index@(_Z35group_norm_nhwc_fwd_one_pass_kernelI11Bf16IOFp32WLi64ELi16ELi256EEv26Group_norm_nhwc_fwd_params)
        /*035c*/ 	.word	0x00000000


	//----- nvinfo : EIATTR_REGCOUNT
	.align		4
.L_183:
        /*0360*/ 	.byte	0x04, 0x2f
        /*0362*/ 	.short	(.L_185 - .L_184)
	.align		4
.L_184:
        /*0364*/ 	.word	index@(_Z35group_norm_nhwc_bwd_one_pass_kernelI11Fp32IOFp16WLi512ELi16ELi256EEv26Group_norm_nhwc_bwd_params)
        /*0368*/ 	.word	0x00000080


	//----- nvinfo : EIATTR_FRAME_SIZE
	.align		4
.L_185:
        /*036c*/ 	.byte	0x04, 0x11
        /*036e*/ 	.short	(.L_187 - .L_186)
	.align		4
.L_186:
        /*0370*/ 	.word	index@(_Z35group_norm_nhwc_bwd_one_pass_kernelI11Fp32IOFp16WLi512ELi16ELi256EEv26Group_norm_nhwc_bwd_params)
        /*0374*/ 	.word	0x00000000


	//----- nvinfo : EIATTR_REGCOUNT
	.align		4
.L_187:
        /*0378*/ 	.byte	0x04, 0x2f
        /*037a*/ 	.short	(.L_189 - .L_188)
	.align		4
.L_188:
        /*037c*/ 	.word	index@(_Z35group_norm_nhwc_bwd_one_pass_kernelI11Fp32IOFp16WLi256ELi16ELi256EEv26Group_norm_nhwc_bwd_params)
        /*0380*/ 	.word	0x00000050


	//----- nvinfo : EIATTR_FRAME_SIZE
	.align		4
.L_189:
        /*0384*/ 	.byte	0x04, 0x11
        /*0386*/ 	.short	(.L_191 - .L_190)
	.align		4
.L_190:
        /*0388*/ 	.word	index@(_Z35group_norm_nhwc_bwd_one_pass_kernelI11Fp32IOFp16WLi256ELi16ELi256EEv26Group_norm_nhwc_bwd_params)
        /*038c*/ 	.word	0x00000000


	//----- nvinfo : EIATTR_REGCOUNT
	.align		4
.L_191:
        /*0390*/ 	.byte	0x04, 0x2f
        /*0392*/ 	.short	(.L_193 - .L_192)
	.align		4
.L_192:
        /*0394*/ 	.word	index@(_Z35group_norm_nhwc_bwd_one_pass_kernelI11Fp32IOFp16WLi128ELi16ELi256EEv26Group_norm_nhwc_bwd_params)
        /*0398*/ 	.word	0x00000030


	//----- nvinfo : EIATTR_FRAME_SIZE
	.align		4
.L_193:
        /*039c*/ 	.byte	0x04, 0x11
        /*039e*/ 	.short	(.L_195 - .L_194)
	.align		4
.L_194:
        /*03a0*/ 	.word	index@(_Z35group_norm_nhwc_bwd_one_pass_kernelI11Fp32IOFp16WLi128ELi16ELi256EEv26Group_norm_nhwc_bwd_params)
        /*03a4*/ 	.word	0x00000000


	//----- nvinfo : EIATTR_REGCOUNT
	.align		4
.L_195:
        /*03a8*/ 	.byte	0x04, 0x2f
        /*03aa*/ 	.short	(.L_197 - .L_196)
	.align		4
.L_196:
        /*03ac*/ 	.word	index@(_Z35group_norm_nhwc_bwd_one_pass_kernelI11Fp32IOFp16WLi64ELi16ELi256EEv26Group_norm_nhwc_bwd_params)
        /*03b0*/ 	.word	0x00000030


	//----- nvinfo : EIATTR_FRAME_SIZE
	.align		4
.L_197:
        /*03b4*/ 	.byte	0x04, 0x11
        /*03b6*/ 	.short	(.L_199 - .L_198)
	.align		4
.L_198:
        /*03b8*/ 	.word	index@(_Z35group_norm_nhwc_bwd_one_pass_kernelI11Fp32IOFp16WLi64ELi16ELi256EEv26Group_norm_nhwc_bwd_params)
        /*03bc*/ 	.word	0x00000000


	//----- nvinfo : EIATTR_REGCOUNT
	.align		4
.L_199:
        /*03c0*/ 	.byte	0x04, 0x2f
        /*03c2*/ 	.short	(.L_201 - .L_200)
	.align		4
.L_200:
        /*03c4*/ 	.word	index@(_Z35group_norm_nhwc_bwd_one_pass_kernelI11Fp32IOBf16WLi512ELi16ELi256EEv26Group_norm_nhwc_bwd_params)
        /*03c8*/ 	.word	0x00000080


	//----- nvinfo : EIATTR_FRAME_SIZE
	.align		4
.L_201:
        /*03cc*/ 	.byte	0x04, 0x11
        /*03ce*/ 	.short	(.L_203 - .L_202)
	.align		4
.L_202:
        /*03d0*/ 	.word	index@(_Z35group_norm_nhwc_bwd_one_pass_kernelI11Fp32IOBf16WLi512ELi16ELi256EEv26Group_norm_nhwc_bwd_params)
        /*03d4*/ 	.word	0x00000000


	//----- nvinfo : EIATTR_REGCOUNT
	.align		4
.L_203:
        /*03d8*/ 	.byte	0x04, 0x2f
        /*03da*/ 	.short	(.L_205 - .L_204)
	.align		4
.L_204:
        /*03dc*/ 	.word	index@(_Z35group_norm_nhwc_bwd_one_pass_kernelI11Fp32IOBf16WLi256ELi16ELi256EEv26Group_norm_nhwc_bwd_params)
        /*03e0*/ 	.word	0x00000050


	//----- nvinfo : EIATTR_FRAME_SIZE
	.align		4
.L_205:
        /*03e4*/ 	.byte	0x04, 0x11
        /*03e6*/ 	.short	(.L_207 - .L_206)
	.align		4
.L_206:
        /*03e8*/ 	.word	index@(_Z35group_norm_nhwc_bwd_one_pass_kernelI11Fp32IOBf16WLi256ELi16ELi256EEv26Group_norm_nhwc_bwd_params)
        /*03ec*/ 	.word	0x00000000


	//----- nvinfo : EIATTR_REGCOUNT
	.align		4
.L_207:
        /*03f0*/ 	.byte	0x04, 0x2f
        /*03f2*/ 	.short	(.L_209 - .L_208)
	.align		4
.L_208:
        /*03f4*/ 	.word	index@(_Z35group_norm_nhwc_bwd_one_pass_kernelI11Fp32IOBf16WLi128ELi16ELi256EEv26Group_norm_nhwc_bwd_params)
        /*03f8*/ 	.word	0x00000030


	//----- nvinfo : EIATTR_FRAME_SIZE
	.align		4
.L_209:
        /*03fc*/ 	.byte	0x04, 0x11
        /*03fe*/ 	.short	(.L_211 - .L_210)
	.align		4
.L_210:
        /*0400*/ 	.word	index@(_Z35group_norm_nhwc_bwd_one_pass_kernelI11Fp32IOBf16WLi128ELi16ELi256EEv26Group_norm_nhwc_bwd_params)
        /*0404*/ 	.word	0x00000000


	//----- nvinfo : EIATTR_REGCOUNT
	.align		4
.L_211:
        /*0408*/ 	.byte	0x04, 0x2f
        /*040a*/ 	.short	(.L_213 - .L_212)
	.align		4
.L_212:
        /*040c*/ 	.word	index@(_Z35group_norm_nhwc_bwd_one_pass_kernelI11Fp32IOBf16WLi64ELi16ELi256EEv26Group_norm_nhwc_bwd_params)
        /*0410*/ 	.word	0x00000030


	//----- nvinfo : EIATTR_FRAME_SIZE
	.align		4
.L_213:
        /*0414*/ 	.byte	0x04, 0x11
        /*0416*/ 	.short	(.L_215 - .L_214)
	.align		4
.L_214:
        /*0418*/ 	.word	index@(_Z35group_norm_nhwc_bwd_one_pass_kernelI11Fp32IOBf16WLi64ELi16ELi256EEv26Group_norm_nhwc_bwd_params)
        /*041c*/ 	.word	0x00000000


	//----- nvinfo : EIATTR_REGCOUNT
	.align		4
.L_215:
        /*0420*/ 	.byte	0x04, 0x2f
        /*0422*/ 	.short	(.L_217 - .L_216)
	.align		4
.L_216:
        /*0424*/ 	.word	index@(_Z35group_norm_nhwc_bwd_one_pass_kernelI11Fp32IOFp32WLi512ELi16ELi256EEv26Group_norm_nhwc_bwd_params)
        /*0428*/ 	.word	0x00000080


	//----- nvinfo : EIATTR_FRAME_SIZE
	.align		4
.L_217:
        /*042c*/ 	.byte	0x04, 0x11
        /*042e*/ 	.short	(.L_219 - .L_218)
	.align		4
.L_218:
        /*0430*/ 	.word	index@(_Z35group_norm_nhwc_bwd_one_pass_kernelI11Fp32IOFp32WLi512ELi16ELi256EEv26Group_norm_nhwc_bwd_params)
        /*0434*/ 	.word	0x00000000


	//----- nvinfo : EIATTR_REGCOUNT
	.align		4
.L_219:
        /*0438*/ 	.byte	0x04, 0x2f
        /*043a*/ 	.short	(.L_221 - .L_220)
	.align		4
.L_220:
        /*043c*/ 	.word	index@(_Z35group_norm_nhwc_bwd_one_pass_kernelI11Fp32IOFp32WLi256ELi16ELi256EEv26Group_norm_nhwc_bwd_params)
        /*0440*/ 	.word	0x00000050


	//----- nvinfo : EIATTR_FRAME_SIZE
	.align		4
.L_221:
        /*0444*/ 	.byte	0x04, 0x11
        /*0446*/ 	.short	(.L_223 - .L_222)
	.align		4
.L_222:
        /*0448*/ 	.word	index@(_Z35group_norm_nhwc_bwd_one_pass_kernelI11Fp32IOFp32WLi256ELi16ELi256EEv26Group_norm_nhwc_bwd_params)
        /*044c*/ 	.word	0x00000000


	//----- nvinfo : EIATTR_REGCOUNT
	.align		4
.L_223:
        /*0450*/ 	.byte	0x04, 0x2f
        /*0452*/ 	.short	(.L_225 - .L_224)
	.align		4
.L_224:
        /*0454*/ 	.word	index@(_Z35group_norm_nhwc_bwd_one_pass_kernelI11Fp32IOFp32WLi128ELi16ELi256EEv26Group_norm_nhwc_bwd_params)
        /*0458*/ 	.word	0x00000030


	//----- nvinfo : EIATTR_FRAME_SIZE
	.align		4
.L_225:
        /*045c*/ 	.byte	0x04, 0x11
        /*045e*/ 	.short	(.L_227 - .L_226)
	.align		4
.L_226:
        /*0460*/ 	.word	index@(_Z35group_norm_nhwc_bwd_one_pass_kernelI11Fp32IOFp32WLi128ELi16ELi256EEv26Group_norm_nhwc_bwd_params)
        /*0464*/ 	.word	0x00000000


	//----- nvinfo : EIATTR_REGCOUNT
	.align		4
.L_227:
        /*0468*/ 	.byte	0x04, 0x2f
        /*046a*/ 	.short	(.L_229 - .L_228)
	.align		4
.L_228:
        /*046c*/ 	.word	index@(_Z35group_norm_nhwc_bwd_one_pass_kernelI11Fp32IOFp32WLi64ELi16ELi256EEv26Group_norm_nhwc_bwd_params)
        /*0470*/ 	.word	0x00000030


	//----- nvinfo : EIATTR_FRAME_SIZE
	.align		4
.L_229:
        /*0474*/ 	.byte	0x04, 0x11
        /*0476*/ 	.short	(.L_231 - .L_230)
	.align		4
.L_230:
        /*0478*/ 	.word	index@(_Z35group_norm_nhwc_bwd_one_pass_kernelI11Fp32IOFp32WLi64ELi16ELi256EEv26Group_norm_nhwc_bwd_params)
        /*047c*/ 	.word	0x00000000


	//----- nvinfo : EIATTR_REGCOUNT
	.align		4
.L_231:
        /*0480*/ 	.byte	0x04, 0x2f
        /*0482*/ 	.short	(.L_233 - .L_232)
	.align		4
.L_232:
        /*0484*/ 	.word	index@(_Z35group_norm_nhwc_bwd_one_pass_kernelI11Fp16IOFp16WLi512ELi16ELi256EEv26Group_norm_nhwc_bwd_params)
        /*0488*/ 	.word	0x00000080


	//----- nvinfo : EIATTR_FRAME_SIZE
	.align		4
.L_233:
        /*048c*/ 	.byte	0x04, 0x11
        /*048e*/ 	.short	(.L_235 - .L_234)
	.align		4
.L_234:
        /*0490*/ 	.word	index@(_Z35group_norm_nhwc_bwd_one_pass_kernelI11Fp16IOFp16WLi512ELi16ELi256EEv26Group_norm_nhwc_bwd_params)
        /*0494*/ 	.word	0x00000000


	//----- nvinfo : EIATTR_REGCOUNT
	.align		4
.L_235:
        /*0498*/ 	.byte	0x04, 0x2f
        /*049a*/ 	.short	(.L_237 - .L_236)
	.align		4
.L_236:
        /*049c*/ 	.word	index@(_Z35group_norm_nhwc_bwd_one_pass_kernelI11Fp16IOFp16WLi256ELi16ELi256EEv26Group_norm_nhwc_bwd_params)
        /*04a0*/ 	.word	0x00000040


	//----- nvinfo : EIATTR_FRAME_SIZE
	.align		4
.L_237:
        /*04a4*/ 	.byte	0x04, 0x11
        /*04a6*/ 	.short	(.L_239 - .L_238)
	.align		4
.L_238:
        /*04a8*/ 	.word	index@(_Z35group_norm_nhwc_bwd_one_pass_kernelI11Fp16IOFp16WLi256ELi16ELi256EEv26Group_norm_nhwc_bwd_params)
        /*04ac*/ 	.word	0x00000000


	//----- nvinfo : EIATTR_REGCOUNT
	.align		4
.L_239:
        /*04b0*/ 	.byte	0x04, 0x2f
        /*04b2*/ 	.short	(.L_241 - .L_240)
	.align		4
.L_240:
        /*04b4*/ 	.word	index@(_Z35group_norm_nhwc_bwd_one_pass_kernelI11Fp16IOFp16WLi128ELi16ELi256EEv26Group_norm_nhwc_bwd_params)
        /*04b8*/ 	.word	0x00000040


	//----- nvinfo : EIATTR_FRAME_SIZE
	.align		4
.L_241:
        /*04bc*/ 	.byte	0x04, 0x11
        /*04be*/ 	.short	(.L_243 - .L_242)
	.align		4
.L_242:
        /*04c0*/ 	.word	index@(_Z35group_norm_nhwc_bwd_one_pass_kernelI11Fp16IOFp16WLi128ELi16ELi256EEv26Group_norm_nhwc_bwd_params)
        /*04c4*/ 	.word	0x00000000


	//----- nvinfo : EIATTR_REGCOUNT
	.align		4
.L_243:
        /*04c8*/ 	.byte	0x04, 0x2f
        /*04ca*/ 	.short	(.L_245 - .L_244)
	.align		4
.L_244:
        /*04cc*/ 	.word	index@(_Z35group_norm_nhwc_bwd_one_pass_kernelI11Fp16IOFp16WLi64ELi16ELi256EEv26Group_norm_nhwc_bwd_params)
        /*04d0*/ 	.word	0x00000028


	//----- nvinfo : EIATTR_FRAME_SIZE
	.align		4
.L_245:
        /*04d4*/ 	.byte	0x04, 0x11
        /*04d6*/ 	.short	(.L_247 - .L_246)
	.align		4
.L_246:
        /*04d8*/ 	.word	index@(_Z35group_norm_nhwc_bwd_one_pass_kernelI11Fp16IOFp16WLi64ELi16ELi256EEv26Group_norm_nhwc_bwd_params)
        /*04dc*/ 	.word	0x00000000


	//----- nvinfo : EIATTR_REGCOUNT
	.align		4
.L_247:
        /*04e0*/ 	.byte	0x04, 0x2f
        /*04e2*/ 	.short	(.L_249 - .L_248)
	.align		4
.L_248:
        /*04e4*/ 	.word	index@(_Z35group_norm_nhwc_bwd_one_pass_kernelI11Fp16IOBf16WLi512ELi16ELi256EEv26Group_norm_nhwc_bwd_params)
        /*04e8*/ 	.word	0x00000080


	//----- nvinfo : EIATTR_FRAME_SIZE
	.align		4
.L_249:
        /*04ec*/ 	.byte	0x04, 0x11
        /*04ee*/ 	.short	(.L_251 - .L_250)
	.align		4
.L_250:
        /*04f0*/ 	.word	index@(_Z35group_norm_nhwc_bwd_one_pass_kernelI11Fp16IOBf16WLi512ELi16ELi256EEv26Group_norm_nhwc_bwd_params)
        /*04f4*/ 	.word	0x00000000


	//----- nvinfo : EIATTR_REGCOUNT
	.align		4
.L_251:
        /*04f8*/ 	.byte	0x04, 0x2f
        /*04fa*/ 	.short	(.L_253 - .L_252)
	.align		4
.L_252:
        /*04fc*/ 	.word	index@(_Z35group_norm_nhwc_bwd_one_pass_kernelI11Fp16IOBf16WLi256ELi16ELi256EEv26Group_norm_nhwc_bwd_params)
        /*0500*/ 	.word	0x00000040


	//----- nvinfo : EIATTR_FRAME_SIZE
	.align		4
.L_253:
        /*0504*/ 	.byte	0x04, 0x11
        /*0506*/ 	.short	(.L_255 - .L_254)
	.align		4
.L_254:
        /*0508*/ 	.word	index@(_Z35group_norm_nhwc_bwd_one_pass_kernelI11Fp16IOBf16WLi256ELi16ELi256EEv26Group_norm_nhwc_bwd_params)
        /*050c*/ 	.word	0x00000000


	//----- nvinfo : EIATTR_REGCOUNT
	.align		4
.L_255:
        /*0510*/ 	.byte	0x04, 0x2f
        /*0512*/ 	.short	(.L_257 - .L_256)
	.align		4
.L_256:
        /*0514*/ 	.word	index@(_Z35group_norm_nhwc_bwd_one_pass_kernelI11Fp16IOBf16WLi128ELi16ELi256EEv26Group_norm_nhwc_bwd_params)
        /*0518*/ 	.word	0x00000040


	//----- nvinfo : EIATTR_FRAME_SIZE
	.align		4
.L_257:
        /*051c*/ 	.byte	0x04, 0x11
        /*051e*/ 	.short	(.L_259 - .L_258)
	.align		4
.L_258:
        /*0520*/ 	.word	index@(_Z35group_norm_nhwc_bwd_one_pass_kernelI11Fp16IOBf16WLi128ELi16ELi256EEv26Group_norm_nhwc_bwd_params)
        /*0524*/ 	.word	0x00000000


	//----- nvinfo : EIATTR_REGCOUNT
	.align		4
.L_259:
        /*0528*/ 	.byte	0x04, 0x2f
        /*052a*/ 	.short	(.L_261 - .L_260)
	.align		4
.L_260:
        /*052c*/ 	.word	index@(_Z35group_norm_nhwc_bwd_one_pass_kernelI11Fp16IOBf16WLi64ELi16ELi256EEv26Group_norm_nhwc_bwd_params)
        /*0530*/ 	.word	0x00000028


	//----- nvinfo : EIATTR_FRAME_SIZE
	.align		4
.L_261:
        /*0534*/ 	.byte	0x04, 0x11
        /*0536*/ 	.short	(.L_263 - .L_262)
	.align		4
.L_262:
        /*0538*/ 	.word	index@(_Z35group_norm_nhwc_bwd_one_pass_kernelI11Fp16IOBf16WLi64ELi16ELi256EEv26Group_norm_nhwc_bwd_params)
        /*053c*/ 	.word	0x00000000


	//----- nvinfo : EIATTR_REGCOUNT
	.align		4
.L_263:
        /*0540*/ 	.byte	0x04, 0x2f
        /*0542*/ 	.short	(.L_265 - .L_264)
	.align		4
.L_264:
        /*0544*/ 	.word	index@(_Z35group_norm_nhwc_bwd_one_pass_kernelI11Fp16IOFp32WLi512ELi16ELi256EEv26Group_norm_nhwc_bwd_params)
        /*0548*/ 	.word	0x00000080


	//----- nvinfo : EIATTR_FRAME_SIZE
	.align		4
.L_265:
        /*054c*/ 	.byte	0x04, 0x11
        /*054e*/ 	.short	(.L_267 - .L_266)
	.align		4
.L_266:
        /*0550*/ 	.word	index@(_Z35group_norm_nhwc_bwd_one_pass_kernelI11Fp16IOFp32WLi512ELi16ELi256EEv26Group_norm_nhwc_bwd_params)
        /*0554*/ 	.word	0x00000000


	//----- nvinfo : EIATTR_REGCOUNT
	.align		4
.L_267:
        /*0558*/ 	.byte	0x04, 0x2f
        /*055a*/ 	.short	(.L_269 - .L_268)
	.align		4
.L_268:
        /*055c*/ 	.word	index@(_Z35group_norm_nhwc_bwd_one_pass_kernelI11Fp16IOFp32WLi256ELi16ELi256EEv26Group_norm_nhwc_bwd_params)
        /*0560*/ 	.word	0x00000040


	//----- nvinfo : EIATTR_FRAME_SIZE
	.align		4
.L_269:
        /*0564*/ 	.byte	0x04, 0x11
        /*0566*/ 	.short	(.L_271 - .L_270)
	.align		4
.L_270:
        /*0568*/ 	.word	index@(_Z35group_norm_nhwc_bwd_one_pass_kernelI11Fp16IOFp32WLi256ELi16ELi256EEv26Group_norm_nhwc_bwd_params)
        /*056c*/ 	.word	0x00000000


	//----- nvinfo : EIATTR_REGCOUNT
	.align		4
.L_271:
        /*0570*/ 	.byte	0x04, 0x2f
        /*0572*/ 	.short	(.L_273 - .L_272)
	.align		4
.L_272:
        /*0574*/ 	.word	index@(_Z35group_norm_nhwc_bwd_one_pass_kernelI11Fp16IOFp32WLi128ELi16ELi256EEv26Group_norm_nhwc_bwd_params)
        /*0578*/ 	.word	0x00000040


	//----- nvinfo : EIATTR_FRAME_SIZE
	.align		4
.L_273:
        /*057c*/ 	.byte	0x04, 0x11
        /*057e*/ 	.short	(.L_275 - .L_274)
	.align		4
.L_274:
        /*0580*/ 	.word	index@(_Z35group_norm_nhwc_bwd_one_pass_kernelI11Fp16IOFp32WLi128ELi16ELi256EEv26Group_norm_nhwc_bwd_params)
        /*0584*/ 	.word	0x00000000


	//----- nvinfo : EIATTR_REGCOUNT
	.align		4
.L_275:
        /*0588*/ 	.byte	0x04, 0x2f
        /*058a*/ 	.short	(.L_277 - .L_276)
	.align		4
.L_276:
        /*058c*/ 	.word	index@(_Z35group_norm_nhwc_bwd_one_pass_kernelI11Fp16IOFp32WLi64ELi16ELi256EEv26Group_norm_nhwc_bwd_params)
        /*0590*/ 	.word	0x00000028


	//----- nvinfo : EIATTR_FRAME_SIZE
	.align		4
.L_277:
        /*0594*/ 	.byte	0x04, 0x11
        /*0596*/ 	.short	(.L_279 - .L_278)
	.align		4
.L_278:
        /*0598*/ 	.word	index@(_Z35group_norm_nhwc_bwd_one_pass_kernelI11Fp16IOFp32WLi64ELi16ELi256EEv26Group_norm_nhwc_bwd_params)
        /*059c*/ 	.word	0x00000000


	//----- nvinfo : EIATTR_REGCOUNT
	.align		4
.L_279:
        /*05a0*/ 	.byte	0x04, 0x2f
        /*05a2*/ 	.short	(.L_281 - .L_280)
	.align		4
.L_280:
        /*05a4*/ 	.word	index@(_Z35group_norm_nhwc_bwd_one_pass_kernelI11Bf16IOFp16WLi512ELi16ELi256EEv26Group_norm_nhwc_bwd_params)
        /*05a8*/ 	.word	0x00000080


	//----- nvinfo : EIATTR_FRAME_SIZE
	.align		4
.L_281:
        /*05ac*/ 	.byte	0x04, 0x11
        /*05ae*/ 	.short	(.L_283 - .L_282)
	.align		4
.L_282:
        /*05b0*/ 	.word	index@(_Z35group_norm_nhwc_bwd_one_pass_kernelI11Bf16IOFp16WLi512ELi16ELi256EEv26Group_norm_nhwc_bwd_params)
        /*05b4*/ 	.word	0x00000000


	//----- nvinfo : EIATTR_REGCOUNT
	.align		4
.L_283:
        /*05b8*/ 	.byte	0x04, 0x2f
        /*05ba*/ 	.short	(.L_285 - .L_284)
	.align		4
.L_284:
        /*05bc*/ 	.word	index@(_Z35group_norm_nhwc_bwd_one_pass_kernelI11Bf16IOFp16WLi256ELi16ELi256EEv26Group_norm_nhwc_bwd_params)
        /*05c0*/ 	.word	0x00000040


	//----- nvinfo : EIATTR_FRAME_SIZE
	.align		4
.L_285:
        /*05c4*/ 	.byte	0x04, 0x11
        /*05c6*/ 	.short	(.L_287 - .L_286)
	.align		4
.L_286:
        /*05c8*/ 	.word	index@(_Z35group_norm_nhwc_bwd_one_pass_kernelI11Bf16IOFp16WLi256ELi16ELi256EEv26Group_norm_nhwc_bwd_params)
        /*05cc*/ 	.word	0x00000000


	//----- nvinfo : EIATTR_REGCOUNT
	.align		4
.L_287:
        /*05d0*/ 	.byte	0x04, 0x2f
        /*05d2*/ 	.short	(.L_289 - .L_288)
	.align		4
.L_288:
        /*05d4*/ 	.word	index@(_Z35group_norm_nhwc_bwd_one_pass_kernelI11Bf16IOFp16WLi128ELi16ELi256EEv26Group_norm_nhwc_bwd_params)
        /*05d8*/ 	.word	0x00000040


	//----- nvinfo : EIATTR_FRAME_SIZE
	.align		4
.L_289:
        /*05dc*/ 	.byte	0x04, 0x11
        /*05de*/ 	.short	(.L_291 - .L_290)
	.align		4
.L_290:
        /*05e0*/ 	.word	index@(_Z35group_norm_nhwc_bwd_one_pass_kernelI11Bf16IOFp16WLi128ELi16ELi256EEv26Group_norm_nhwc_bwd_params)
        /*05e4*/ 	.word	0x00000000


	//----- nvinfo : EIATTR_REGCOUNT
	.align		4
.L_291:
        /*05e8*/ 	.byte	0x04, 0x2f
        /*05ea*/ 	.short	(.L_293 - .L_292)
	.align		4
.L_292:
        /*05ec*/ 	.word	index@(_Z35group_norm_nhwc_bwd_one_pass_kernelI11Bf16IOFp16WLi64ELi16ELi256EEv26Group_norm_nhwc_bwd_params)
        /*05f0*/ 	.word	0x00000030


	//----- nvinfo : EIATTR_FRAME_SIZE
	.align		4
.L_293:
        /*05f4*/ 	.byte	0x04, 0x11
        /*05f6*/ 	.short	(.L_295 - .L_294)
	.align		4
.L_294:
        /*05f8*/ 	.word	index@(_Z35group_norm_nhwc_bwd_one_pass_kernelI11Bf16IOFp16WLi64ELi16ELi256EEv26Group_norm_nhwc_bwd_params)
        /*05fc*/ 	.word	0x00000000


	//----- nvinfo : EIATTR_REGCOUNT
	.align		4
.L_295:
        /*0600*/ 	.byte	0x04, 0x2f
        /*0602*/ 	.short	(.L_297 - .L_296)
	.align		4
.L_296:
        /*0604*/ 	.word	index@(_Z35group_norm_nhwc_bwd_one_pass_kernelI11Bf16IOBf16WLi512ELi16ELi256EEv26Group_norm_nhwc_bwd_params)
        /*0608*/ 	.word	0x00000080


	//----- nvinfo : EIATTR_FRAME_SIZE
	.align		4
.L_297:
        /*060c*/ 	.byte	0x04, 0x11
        /*060e*/ 	.short	(.L_299 - .L_298)
	.align		4
.L_298:
        /*0610*/ 	.word	index@(_Z35group_norm_nhwc_bwd_one_pass_kernelI11Bf16IOBf16WLi512ELi16ELi256EEv26Group_norm_nhwc_bwd_params)
        /*0614*/ 	.word	0x00000000


	//----- nvinfo : EIATTR_REGCOUNT
	.align		4
.L_299:
        /*0618*/ 	.byte	0x04, 0x2f
        /*061a*/ 	.short	(.L_301 - .L_300)
	.align		4
.L_300:
        /*061c*/ 	.word	index@(_Z35group_norm_nhwc_bwd_one_pass_kernelI11Bf16IOBf16WLi256ELi16ELi256EEv26Group_norm_nhwc_bwd_params)
        /*0620*/ 	.word	0x00000040


	//----- nvinfo : EIATTR_FRAME_SIZE
	.align		4
.L_301:
        /*0624*/ 	.byte	0x04, 0x11
        /*0626*/ 	.short	(.L_303 - .L_302)
	.align		4
.L_302:
        /*0628*/ 	.word	index@(_Z35group_norm_nhwc_bwd_one_pass_kernelI11Bf16IOBf16WLi256ELi16ELi256EEv26Group_norm_nhwc_bwd_params)
        /*062c*/ 	.word	0x00000000


	//----- nvinfo : EIATTR_REGCOUNT
	.align		4
.L_303:
        /*0630*/ 	.byte	0x04, 0x2f
        /*0632*/ 	.short	(.L_305 - .L_304)
	.align		4
.L_304:
        /*0634*/ 	.word	index@(_Z35group_norm_nhwc_bwd_one_pass_kernelI11Bf16IOBf16WLi128ELi16ELi256EEv26Group_norm_nhwc_bwd_params)
        /*0638*/ 	.word	0x00000040


	//----- nvinfo : EIATTR_FRAME_SIZE
	.align		4
.L_305:
        /*063c*/ 	.byte	0x04, 0x11
        /*063e*/ 	.short	(.L_307 - .L_306)
	.align		4
.L_306:
        /*0640*/ 	.word	index@(_Z35group_norm_nhwc_bwd_one_pass_kernelI11Bf16IOBf16WLi128ELi16ELi256EEv26Group_norm_nhwc_bwd_params)
        /*0644*/ 	.word	0x00000000


	//----- nvinfo : EIATTR_REGCOUNT
	.align		4
.L_307:
        /*0648*/ 	.byte	0x04, 0x2f
        /*064a*/ 	.short	(.L_309 - .L_308)
	.align		4
.L_308:
        /*064c*/ 	.word	index@(_Z35group_norm_nhwc_bwd_one_pass_kernelI11Bf16IOBf16WLi64ELi16ELi256EEv26Group_norm_nhwc_bwd_params)
        /*0650*/ 	.word	0x00000030


	//----- nvinfo : EIATTR_FRAME_SIZE
	.align		4
.L_309:
        /*0654*/ 	.byte	0x04, 0x11
        /*0656*/ 	.short	(.L_311 - .L_310)
	.align		4
.L_310:
        /*0658*/ 	.word	index@(_Z35group_norm_nhwc_bwd_one_pass_kernelI11Bf16IOBf16WLi64ELi16ELi256EEv26Group_norm_nhwc_bwd_params)
        /*065c*/ 	.word	0x00000000


	//----- nvinfo : EIATTR_REGCOUNT
	.align		4
.L_311:
        /*0660*/ 	.byte	0x04, 0x2f
        /*0662*/ 	.short	(.L_313 - .L_312)
	.align		4
.L_312:
        /*0664*/ 	.word	index@(_Z35group_norm_nhwc_bwd_one_pass_kernelI11Bf16IOFp32WLi512ELi16ELi256EEv26Group_norm_nhwc_bwd_params)
        /*0668*/ 	.word	0x00000080


	//----- nvinfo : EIATTR_FRAME_SIZE
	.align		4
.L_313:
        /*066c*/ 	.byte	0x04, 0x11
        /*066e*/ 	.short	(.L_315 - .L_314)
	.align		4
.L_314:
        /*0670*/ 	.word	index@(_Z35group_norm_nhwc_bwd_one_pass_kernelI11Bf16IOFp32WLi512ELi16ELi256EEv26Group_norm_nhwc_bwd_params)
        /*0674*/ 	.word	0x00000000


	//----- nvinfo : EIATTR_REGCOUNT
	.align		4
.L_315:
        /*0678*/ 	.byte	0x04, 0x2f
        /*067a*/ 	.short	(.L_317 - .L_316)
	.align		4
.L_316:
        /*067c*/ 	.word	index@(_Z35group_norm_nhwc_bwd_one_pass_kernelI11Bf16IOFp32WLi256ELi16ELi256EEv26Group_norm_nhwc_bwd_params)
        /*0680*/ 	.word	0x00000040


	//----- nvinfo : EIATTR_FRAME_SIZE
	.align		4
.L_317:
        /*0684*/ 	.byte	0x04, 0x11
        /*0686*/ 	.short	(.L_319 - .L_318)
	.align		4
.L_318:
        /*0688*/ 	.word	index@(_Z35group_norm_nhwc_bwd_one_pass_kernelI11Bf16IOFp32WLi256ELi16ELi256EEv26Group_norm_nhwc_bwd_params)
        /*068c*/ 	.word	0x00000000


	//----- nvinfo : EIATTR_REGCOUNT
	.align		4
.L_319:
        /*0690*/ 	.byte	0x04, 0x2f
        /*0692*/ 	.short	(.L_321 - .L_320)
	.align		4
.L_320:
        /*0694*/ 	.word	index@(_Z35group_norm_nhwc_bwd_one_pass_kernelI11Bf16IOFp32WLi128ELi16ELi256EEv26Group_norm_nhwc_bwd_params)
        /*0698*/ 	.word	0x00000040


	//----- nvinfo : EIATTR_FRAME_SIZE
	.align		4
.L_321:
        /*069c*/ 	.byte	0x04, 0x11
        /*069e*/ 	.short	(.L_323 - .L_322)
	.align		4
.L_322:
        /*06a0*/ 	.word	index@(_Z35group_norm_nhwc_bwd_one_pass_kernelI11Bf16IOFp32WLi128ELi16ELi256EEv26Group_norm_nhwc_bwd_params)
        /*06a4*/ 	.word	0x00000000


	//----- nvinfo : EIATTR_REGCOUNT
	.align		4
.L_323:
        /*06a8*/ 	.byte	0x04, 0x2f
        /*06aa*/ 	.short	(.L_325 - .L_324)
	.align		4
.L_324:
        /*06ac*/ 	.word	index@(_Z35group_norm_nhwc_bwd_one_pass_kernelI11Bf16IOFp32WLi64ELi16ELi256EEv26Group_norm_nhwc_bwd_params)
        /*06b0*/ 	.word	0x00000030


	//----- nvinfo : EIATTR_FRAME_SIZE
	.align		4
.L_325:
        /*06b4*/ 	.byte	0x04, 0x11
        /*06b6*/ 	.short	(.L_327 - .L_326)
	.align		4
.L_326:
        /*06b8*/ 	.word	index@(_Z35group_norm_nhwc_bwd_one_pass_kernelI11Bf16IOFp32WLi64ELi16ELi256EEv26Group_norm_nhwc_bwd_params)
        /*06bc*/ 	.word	0x00000000


	//----- nvinfo : EIATTR_REGCOUNT
	.align		4
.L_327:
        /*06c0*/ 	.byte	0x04, 0x2f
        /*06c2*/ 	.short	(.L_329 - .L_328)
	.align		4
.L_328:
        /*06c4*/ 	.word	index@(_ZN3cub18CUB_300001_SM_10306detail11EmptyKernelIvEEvv)
        /*06c8*/ 	.word	0x00000004


	//----- nvinfo : EIATTR_FRAME_SIZE
	.align		4
.L_329:
        /*06cc*/ 	.byte	0x04, 0x11
        /*06ce*/ 	.short	(.L_331 - .L_330)
	.align		4
.L_330:
        /*06d0*/ 	.word	index@(_ZN3cub18CUB_300001_SM_10306detail11EmptyKernelIvEEvv)
        /*06d4*/ 	.word	0x00000000


	//----- nvinfo : EIATTR_MIN_STACK_SIZE
	.align		4
.L_331:
        /*06d8*/ 	.byte	0x04, 0x12
        /*06da*/ 	.short	(.L_333 - .L_332)
	.align		4
.L_332:
        /*06dc*/ 	.word	index@(_ZN3cub18CUB_300001_SM_10306detail11EmptyKernelIvEEvv)
        /*06e0*/ 	.word	0x00000000


	//----- nvinfo : EIATTR_MIN_STACK_SIZE
	.align		4
.L_333:
        /*06e4*/ 	.byte	0x04, 0x12
        /*06e6*/ 	.short	(.L_335 - .L_334)
	.align		4
.L_334:
        /*06e8*/ 	.word	index@(_Z35group_norm_nhwc_bwd_one_pass_kernelI11Bf16IOFp32WLi64ELi16ELi256EEv26Group_norm_nhwc_bwd_params)
        /*06ec*/ 	.word	0x00000000


	//----- nvinfo : EIATTR_MIN_STACK_SIZE
	.align		4
.L_335:
        /*06f0*/ 	.byte	0x04, 0x12
        /*06f2*/ 	.short	(.L_337 - .L_336)
	.align		4
.L_336:
        /*06f4*/ 	.word	index@(_Z35group_norm_nhwc_bwd_one_pass_kernelI11Bf16IOFp32WLi128ELi16ELi256EEv26Group_norm_nhwc_bwd_params)
        /*06f8*/ 	.word	0x00000000


	//----- nvinfo : EIATTR_MIN_STACK_SIZE
	.align		4
.L_337:
        /*06fc*/ 	.byte	0x04, 0x12
        /*06fe*/ 	.short	(.L_339 - .L_338)
	.align		4
.L_338:
        /*0700*/ 	.word	index@(_Z35group_norm_nhwc_bwd_one_pass_kernelI11Bf16IOFp32WLi256ELi16ELi256EEv26Group_norm_nhwc_bwd_params)
        /*0704*/ 	.word	0x00000000


	//----- nvinfo : EIATTR_MIN_STACK_SIZE
	.align		4
.L_339:
        /*0708*/ 	.byte	0x04, 0x12
        /*070a*/ 	.short	(.L_341 - .L_340)
	.align		4
.L_340:
        /*070c*/ 	.word	index@(_Z35group_norm_nhwc_bwd_one_pass_kernelI11Bf16IOFp32WLi512ELi16ELi256EEv26Group_norm_nhwc_bwd_params)
        /*0710*/ 	.word	0x00000000


	//----- nvinfo : EIATTR_MIN_STACK_SIZE
	.align		4
.L_341:
        /*0714*/ 	.byte	0x04, 0x12
        /*0716*/ 	.short	(.L_343 - .L_342)
	.align		4
.L_342:
        /*0718*/ 	.word	index@(_Z35group_norm_nhwc_bwd_one_pass_kernelI11Bf16IOBf16WLi64ELi16ELi256EEv26Group_norm_nhwc_bwd_params)
        /*071c*/ 	.word	0x00000000


	//----- nvinfo : EIATTR_MIN_STACK_SIZE
	.align		4
.L_343:
        /*0720*/ 	.byte	0x04, 0x12
        /*0722*/ 	.short	(.L_345 - .L_344)
	.align		4
.L_344:
        /*0724*/ 	.word	index@(_Z35group_norm_nhwc_bwd_one_pass_kernelI11Bf16IOBf16WLi128ELi16ELi256EEv26Group_norm_nhwc_bwd_params)
        /*0728*/ 	.word	0x00000000


	//----- nvinfo : EIATTR_MIN_STACK_SIZE
	.align		4
.L_345:
        /*072c*/ 	.byte	0x04, 0x12
        /*072e*/ 	.short	(.L_347 - .L_346)
	.align		4
.L_346:
        /*0730*/ 	.word	index@(_Z35group_norm_nhwc_bwd_one_pass_kernelI11Bf16IOBf16WLi256ELi16ELi256EEv26Group_norm_nhwc_bwd_params)
        /*0734*/ 	.word	0x00000000


	//----- nvinfo : EIATTR_MIN_STACK_SIZE
	.align		4
.L_347:
        /*0738*/ 	.byte	0x04, 0x12
        /*073a*/ 	.short	(.L_349 - .L_348)
	.align		4
.L_348:
        /*073c*/ 	.word	index@(_Z35group_norm_nhwc_bwd_one_pass_kernelI11Bf16IOBf16WLi512ELi16ELi256EEv26Group_norm_nhwc_bwd_params)
        /*0740*/ 	.word	0x00000000


	//----- nvinfo : EIATTR_MIN_STACK_SIZE
	.align		4
.L_349:
        /*0744*/ 	.byte	0x04, 0x12
        /*0746*/ 	.short	(.L_351 - .L_350)
	.align		4
.L_350:
        /*0748*/ 	.word	index@(_Z35group_norm_nhwc_bwd_one_pass_kernelI11Bf16IOFp16WLi64ELi16ELi256EEv26Group_norm_nhwc_bwd_params)
        /*074c*/ 	.word	0x00000000


	//----- nvinfo : EIATTR_MIN_STACK_SIZE
	.align		4
.L_351:
        /*0750*/ 	.byte	0x04, 0x12
        /*0752*/ 	.short	(.L_353 - .L_352)
	.align		4
.L_352:
        /*0754*/ 	.word	index@(_Z35group_norm_nhwc_bwd_one_pass_kernelI11Bf16IOFp16WLi128ELi16ELi256EEv26Group_norm_nhwc_bwd_params)
        /*0758*/ 	.word	0x00000000


	//----- nvinfo : EIATTR_MIN_STACK_SIZE
	.align		4
.L_353:
        /*075c*/ 	.byte	0x04, 0x12
        /*075e*/ 	.short	(.L_355 - .L_354)
	.align		4
.L_354:
        /*0760*/ 	.word	index@(_Z35group_norm_nhwc_bwd_one_pass_kernelI11Bf16IOFp16WLi256ELi16ELi256EEv26Group_norm_nhwc_bwd_params)
        /*0764*/ 	.word	0x00000000


	//----- nvinfo : EIATTR_MIN_STACK_SIZE
	.align		4
.L_355:
        /*0768*/ 	.byte	0x04, 0x12
        /*076a*/ 	.short	(.L_357 - .L_356)
	.align		4
.L_356:
        /*076c*/ 	.word	index@(_Z35group_norm_nhwc_bwd_one_pass_kernelI11Bf16IOFp16WLi512ELi16ELi256EEv26Group_norm_nhwc_bwd_params)
        /*0770*/ 	.word	0x00000000


	//----- nvinfo : EIATTR_MIN_STACK_SIZE
	.align		4
.L_357:
        /*0774*/ 	.byte	0x04, 0x12
        /*0776*/ 	.short	(.L_359 - .L_358)
	.align		4
.L_358:
        /*0778*/ 	.word	index@(_Z35group_norm_nhwc_bwd_one_pass_kernelI11Fp16IOFp32WLi64ELi16ELi256EEv26Group_norm_nhwc_bwd_params)
        /*077c*/ 	.word	0x00000000


	//----- nvinfo : EIATTR_MIN_STACK_SIZE
	.align		4
.L_359:
        /*0780*/ 	.byte	0x04, 0x12
        /*0782*/ 	.short	(.L_361 - .L_360)
	.align		4
.L_360:
        /*0784*/ 	.word	index@(_Z35group_norm_nhwc_bwd_one_pass_kernelI11Fp16IOFp32WLi128ELi16ELi256EEv26Group_norm_nhwc_bwd_params)
        /*0788*/ 	.word	0x00000000


	//----- nvinfo : EIATTR_MIN_STACK_SIZE
	.align		4
.L_361:
        /*078c*/ 	.byte	0x04, 0x12
        /*078e*/ 	.short	(.L_363 - .L_362)
	.align		4
.L_362:
        /*0790*/ 	.word	index@(_Z35group_norm_nhwc_bwd_one_pass_kernelI11Fp16IOFp32WLi256ELi16ELi256EEv26Group_norm_nhwc_bwd_params)
        /*0794*/ 	.word	0x00000000


	//----- nvinfo : EIATTR_MIN_STACK_SIZE
	.align		4
.L_363:
        /*0798*/ 	.byte	0x04, 0x12
        /*079a*/ 	.short	(.L_365 - .L_364)
	.align		4
.L_364:
        /*079c*/ 	.word	index@(_Z35group_norm_nhwc_bwd_one_pass_kernelI11Fp16IOFp32WLi512ELi16ELi256EEv26Group_norm_nhwc_bwd_params)
        /*07a0*/ 	.word	0x00000000


	//----- nvinfo : EIATTR_MIN_STACK_SIZE
	.align		4
.L_365:
        /*07a4*/ 	.byte	0x04, 0x12
        /*07a6*/ 	.short	(.L_367 - .L_366)
	.align		4
.L_366:
        /*07a8*/ 	.word	index@(_Z35group_norm_nhwc_bwd_one_pass_kernelI11Fp16IOBf16WLi64ELi16ELi256EEv26Group_norm_nhwc_bwd_params)
        /*07ac*/ 	.word	0x00000000


	//----- nvinfo : EIATTR_MIN_STACK_SIZE
	.align		4
.L_367:
        /*07b0*/ 	.byte	0x04, 0x12
        /*07b2*/ 	.short	(.L_369 - .L_368)
	.align		4
.L_368:
        /*07b4*/ 	.word	index@(_Z35group_norm_nhwc_bwd_one_pass_kernelI11Fp16IOBf16WLi128ELi16ELi256EEv26Group_norm_nhwc_bwd_params)
        /*07b8*/ 	.word	0x00000000


	//----- nvinfo : EIATTR_MIN_STACK_SIZE
	.align		4
.L_369:
        /*07bc*/ 	.byte	0x04, 0x12
        /*07be*/ 	.short	(.L_371 - .L_370)
	.align		4
.L_370:
        /*07c0*/ 	.word	index@(_Z35group_norm_nhwc_bwd_one_pass_kernelI11Fp16IOBf16WLi256ELi16ELi256EEv26Group_norm_nhwc_bwd_params)
        /*07c4*/ 	.word	0x00000000


	//----- nvinfo : EIATTR_MIN_STACK_SIZE
	.align		4
.L_371:
        /*07c8*/ 	.byte	0x04, 0x12
        /*07ca*/ 	.short	(.L_373 - .L_372)
	.align		4
.L_372:
        /*07cc*/ 	.word	index@(_Z35group_norm_nhwc_bwd_one_pass_kernelI11Fp16IOBf16WLi512ELi16ELi256EEv26Group_norm_nhwc_bwd_params)
        /*07d0*/ 	.word	0x00000000


	//----- nvinfo : EIATTR_MIN_STACK_SIZE
	.align		4
.L_373:
        /*07d4*/ 	.byte	0x04, 0x12
        /*07d6*/ 	.short	(.L_375 - .L_374)
	.align		4
.L_374:
        /*07d8*/ 	.word	index@(_Z35group_norm_nhwc_bwd_one_pass_kernelI11Fp16IOFp16WLi64ELi16ELi256EEv26Group_norm_nhwc_bwd_params)
        /*07dc*/ 	.word	0x00000000


	//----- nvinfo : EIATTR_MIN_STACK_SIZE
	.align		4
.L_375:
        /*07e0*/ 	.byte	0x04, 0x12
        /*07e2*/ 	.short	(.L_377 - .L_376)
	.align		4
.L_376:
        /*07e4*/ 	.word	index@(_Z35group_norm_nhwc_bwd_one_pass_kernelI11Fp16IOFp16WLi128ELi16ELi256EEv26Group_norm_nhwc_bwd_params)
        /*07e8*/ 	.word	0x00000000


	//----- nvinfo : EIATTR_MIN_STACK_SIZE
	.align		4
.L_377:
        /*07ec*/ 	.byte	0x04, 0x12
        /*07ee*/ 	.short	(.L_379 - .L_378)
	.align		4
.L_378:
        /*07f0*/ 	.word	index@(_Z35group_norm_nhwc_bwd_one_pass_kernelI11Fp16IOFp16WLi256ELi16ELi256EEv26Group_norm_nhwc_bwd_params)
        /*07f4*/ 	.word	0x00000000


	//----- nvinfo : EIATTR_MIN_STACK_SIZE
	.align		4
.L_379:
        /*07f8*/ 	.byte	0x04, 0x12
        /*07fa*/ 	.short	(.L_381 - .L_380)
	.align		4
.L_380:
        /*07fc*/ 	.word	index@(_Z35group_norm_nhwc_bwd_one_pass_kernelI11Fp16IOFp16WLi512ELi16ELi256EEv26Group_norm_nhwc_bwd_params)
        /*0800*/ 	.word	0x00000000


	//----- nvinfo : EIATTR_MIN_STACK_SIZE
	.align		4
.L_381:
        /*0804*/ 	.byte	0x04, 0x12
        /*0806*/ 	.short	(.L_383 - .L_382)
	.align		4
.L_382:
        /*0808*/ 	.word	index@(_Z35group_norm_nhwc_bwd_one_pass_kernelI11Fp32IOFp32WLi64ELi16ELi256EEv26Group_norm_nhwc_bwd_params)
        /*080c*/ 	.word	0x00000000


	//----- nvinfo : EIATTR_MIN_STACK_SIZE
	.align		4
.L_383:
        /*0810*/ 	.byte	0x04, 0x12
        /*0812*/ 	.short	(.L_385 - .L_384)
	.align		4
.L_384:
        /*0814*/ 	.word	index@(_Z35group_norm_nhwc_bwd_one_pass_kernelI11Fp32IOFp32WLi128ELi16ELi256EEv26Group_norm_nhwc_bwd_params)
        /*0818*/ 	.word	0x00000000


	//----- nvinfo : EIATTR_MIN_STACK_SIZE
	.align		4
.L_385:
        /*081c*/ 	.byte	0x04, 0x12
        /*081e*/ 	.short	(.L_387 - .L_386)
	.align		4
.L_386:
        /*0820*/ 	.word	index@(_Z35group_norm_nhwc_bwd_one_pass_kernelI11Fp32IOFp32WLi256ELi16ELi256EEv26Group_norm_nhwc_bwd_params)
        /*0824*/ 	.word	0x00000000


	//----- nvinfo : EIATTR_MIN_STACK_SIZE
	.align		4
.L_387:
        /*0828*/ 	.byte	0x04, 0x12
        /*082a*/ 	.short	(.L_389 - .L_388)
	.align		4
.L_388:
        /*082c*/ 	.word	index@(_Z35group_norm_nhwc_bwd_one_pass_kernelI11Fp32IOFp32WLi512ELi16ELi256EEv26Group_norm_nhwc_bwd_params)
        /*0830*/ 	.word	0x00000000


	//----- nvinfo : EIATTR_MIN_STACK_SIZE
	.align		4
.L_389:
        /*0834*/ 	.byte	0x04, 0x12
        /*0836*/ 	.short	(.L_391 - .L_390)
	.align		4
.L_390:
        /*0838*/ 	.word	index@(_Z35group_norm_nhwc_bwd_one_pass_kernelI11Fp32IOBf16WLi64ELi16ELi256EEv26Group_norm_nhwc_bwd_params)
        /*083c*/ 	.word	0x00000000


	//----- nvinfo : EIATTR_MIN_STACK_SIZE
	.align		4
.L_391:
        /*0840*/ 	.byte	0x04, 0x12
        /*0842*/ 	.short	(.L_393 - .L_392)
	.align		4
.L_392:
        /*0844*/ 	.word	index@(_Z35group_norm_nhwc_bwd_one_pass_kernelI11Fp32IOBf16WLi128ELi16ELi256EEv26Group_norm_nhwc_bwd_params)
        /*0848*/ 	.word	0x00000000


	//----- nvinfo : EIATTR_MIN_STACK_SIZE
	.align		4
.L_393:
        /*084c*/ 	.byte	0x04, 0x12
        /*084e*/ 	.short	(.L_395 - .L_394)
	.align		4
.L_394:
        /*0850*/ 	.word	index@(_Z35group_norm_nhwc_bwd_one_pass_kernelI11Fp32IOBf16WLi256ELi16ELi256EEv26Group_norm_nhwc_bwd_params)
        /*0854*/ 	.word	0x00000000


	//----- nvinfo : EIATTR_MIN_STACK_SIZE
	.align		4
.L_395:
        /*0858*/ 	.byte	0x04, 0x12
        /*085a*/ 	.short	(.L_397 - .L_396)
	.align		4
.L_396:
        /*085c*/ 	.word	index@(_Z35group_norm_nhwc_bwd_one_pass_kernelI11Fp32IOBf16WLi512ELi16ELi256EEv26Group_norm_nhwc_bwd_params)
        /*0860*/ 	.word	0x00000000


	//----- nvinfo : EIATTR_MIN_STACK_SIZE
	.align		4
.L_397:
        /*0864*/ 	.byte	0x04, 0x12
        /*0866*/ 	.short	(.L_399 - .L_398)
	.align		4
.L_398:
        /*0868*/ 	.word	index@(_Z35group_norm_nhwc_bwd_one_pass_kernelI11Fp32IOFp16WLi64ELi16ELi256EEv26Group_norm_nhwc_bwd_params)
        /*086c*/ 	.word	0x00000000


	//----- nvinfo : EIATTR_MIN_STACK_SIZE
	.align		4
.L_399:
        /*0870*/ 	.byte	0x04, 0x12
        /*0872*/ 	.short	(.L_401 - .L_400)
	.align		4
.L_400:
        /*0874*/ 	.word	index@(_Z35group_norm_nhwc_bwd_one_pass_kernelI11Fp32IOFp16WLi128ELi16ELi256EEv26Group_norm_nhwc_bwd_params)
        /*0878*/ 	.word	0x00000000


	//----- nvinfo : EIATTR_MIN_STACK_SIZE
	.align		4
.L_401:
        /*087c*/ 	.byte	0x04, 0x12
        /*087e*/ 	.short	(.L_403 - .L_402)
	.align		4
.L_402:
        /*0880*/ 	.word	index@(_Z35group_norm_nhwc_bwd_one_pass_kernelI11Fp32IOFp16WLi256ELi16ELi256EEv26Group_norm_nhwc_bwd_params)
        /*0884*/ 	.word	0x00000000


	//----- nvinfo : EIATTR_MIN_STACK_SIZE
	.align		4
.L_403:
        /*0888*/ 	.byte	0x04, 0x12
        /*088a*/ 	.short	(.L_405 - .L_404)
	.align		4
.L_404:
        /*088c*/ 	.word	index@(_Z35group_norm_nhwc_bwd_one_pass_kernelI11Fp32IOFp16WLi512ELi16ELi256EEv26Group_norm_nhwc_bwd_params)
        /*0890*/ 	.word	0x00000000


	//----- nvinfo : EIATTR_MIN_STACK_SIZE
	.align		4
.L_405:
        /*0894*/ 	.byte	0x04, 0x12
        /*0896*/ 	.short	(.L_407 - .L_406)
	.align		4
.L_406:
        /*0898*/ 	.word	index@(_Z35group_norm_nhwc_fwd_one_pass_kernelI11Bf16IOFp32WLi64ELi16ELi256EEv26Group_norm_nhwc_fwd_params)
        /*089c*/ 	.word	0x00000000


	//----- nvinfo : EIATTR_MIN_STACK_SIZE
	.align		4
.L_407:
        /*08a0*/ 	.byte	0x04, 0x12
        /*08a2*/ 	.short	(.L_409 - .L_408)
	.align		4
.L_408:
        /*08a4*/ 	.word	index@(_Z35group_norm_nhwc_fwd_one_pass_kernelI11Bf16IOFp32WLi128ELi16ELi256EEv26Group_norm_nhwc_fwd_params)
        /*08a8*/ 	.word	0x00000000


	//----- nvinfo : EIATTR_MIN_STACK_SIZE
	.align		4
.L_409:
        /*08ac*/ 	.byte	0x04, 0x12
        /*08ae*/ 	.short	(.L_411 - .L_410)
	.align		4
.L_410:
        /*08b0*/ 	.word	index@(_Z35group_norm_nhwc_fwd_one_pass_kernelI11Bf16IOFp32WLi256ELi16ELi256EEv26Group_norm_nhwc_fwd_params)
        /*08b4*/ 	.word	0x00000000


	//----- nvinfo : EIATTR_MIN_STACK_SIZE
	.align		4
.L_411:
        /*08b8*/ 	.byte	0x04, 0x12
        /*08ba*/ 	.short	(.L_413 - .L_412)
	.align		4
.L_412:
        /*08bc*/ 	.word	index@(_Z35group_norm_nhwc_fwd_one_pass_kernelI11Bf16IOFp32WLi512ELi16ELi256EEv26Group_norm_nhwc_fwd_params)
        /*08c0*/ 	.word	0x00000000


	//----- nvinfo : EIATTR_MIN_STACK_SIZE
	.align		4
.L_413:
        /*08c4*/ 	.byte	0x04, 0x12
        /*08c6*/ 	.short	(.L_415 - .L_414)
	.align		4
.L_414:
        /*08c8*/ 	.word	index@(_Z35group_norm_nhwc_fwd_one_pass_kernelI11Bf16IOBf16WLi64ELi16ELi256EEv26Group_norm_nhwc_fwd_params)
        /*08cc*/ 	.word	0x00000000


	//----- nvinfo : EIATTR_MIN_STACK_SIZE
	.align		4
.L_415:
        /*08d0*/ 	.byte	0x04, 0x12
        /*08d2*/ 	.short	(.L_417 - .L_416)
	.align		4
.L_416:
        /*08d4*/ 	.word	index@(_Z35group_norm_nhwc_fwd_one_pass_kernelI11Bf16IOBf16WLi128ELi16ELi256EEv26Group_norm_nhwc_fwd_params)
        /*08d8*/ 	.word	0x00000000


	//----- nvinfo : EIATTR_MIN_STACK_SIZE
	.align		4
.L_417:
        /*08dc*/ 	.byte	0x04, 0x12
        /*08de*/ 	.short	(.L_419 - .L_418)
	.align		4
.L_418:
        /*08e0*/ 	.word	index@(_Z35group_norm_nhwc_fwd_one_pass_kernelI11Bf16IOBf16WLi256ELi16ELi256EEv26Group_norm_nhwc_fwd_params)
        /*08e4*/ 	.word	0x00000000


	//----- nvinfo : EIATTR_MIN_STACK_SIZE
	.align		4
.L_419:
        /*08e8*/ 	.byte	0x04, 0x12
        /*08ea*/ 	.short	(.L_421 - .L_420)
	.align		4
.L_420:
        /*08ec*/ 	.word	index@(_Z35group_norm_nhwc_fwd_one_pass_kernelI11Bf16IOBf16WLi512ELi16ELi256EEv26Group_norm_nhwc_fwd_params)
        /*08f0*/ 	.word	0x00000000


	//----- nvinfo : EIATTR_MIN_STACK_SIZE
	.align		4
.L_421:
        /*08f4*/ 	.byte	0x04, 0x12
        /*08f6*/ 	.short	(.L_423 - .L_422)
	.align		4
.L_422:
        /*08f8*/ 	.word	index@(_Z35group_norm_nhwc_fwd_one_pass_kernelI11Bf16IOFp16WLi64ELi16ELi256EEv26Group_norm_nhwc_fwd_params)
        /*08fc*/ 	.word	0x00000000


	//----- nvinfo : EIATTR_MIN_STACK_SIZE
	.align		4
.L_423:
        /*0900*/ 	.byte	0x04, 0x12
        /*0902*/ 	.short	(.L_425 - .L_424)
	.align		4
.L_424:
        /*0904*/ 	.word	index@(_Z35group_norm_nhwc_fwd_one_pass_kernelI11Bf16IOFp16WLi128ELi16ELi256EEv26Group_norm_nhwc_fwd_params)
        /*0908*/ 	.word	0x00000000


	//----- nvinfo : EIATTR_MIN_STACK_SIZE
	.align		4
.L_425:
        /*090c*/ 	.byte	0x04, 0x12
        /*090e*/ 	.short	(.L_427 - .L_426)
	.align		4
.L_426:
        /*0910*/ 	.word	index@(_Z35group_norm_nhwc_fwd_one_pass_kernelI11Bf16IOFp16WLi256ELi16ELi256EEv26Group_norm_nhwc_fwd_params)
        /*0914*/ 	.word	0x00000000


	//----- nvinfo : EIATTR_MIN_STACK_SIZE
	.align		4
.L_427:
        /*0918*/ 	.byte	0x04, 0x12
        /*091a*/ 	.short	(.L_429 - .L_428)
	.align		4
.L_428:
        /*091c*/ 	.word	index@(_Z35group_norm_nhwc_fwd_one_pass_kernelI11Bf16IOFp16WLi512ELi16ELi256EEv26Group_norm_nhwc_fwd_params)
        /*0920*/ 	.word	0x00000000


	//----- nvinfo : EIATTR_MIN_STACK_SIZE
	.align		4
.L_429:
        /*0924*/ 	.byte	0x04, 0x12
        /*0926*/ 	.short	(.L_431 - .L_430)
	.align		4
.L_430:
        /*0928*/ 	.word	index@(_Z35group_norm_nhwc_fwd_one_pass_kernelI11Fp16IOFp32WLi64ELi16ELi256EEv26Group_norm_nhwc_fwd_params)
        /*092c*/ 	.word	0x00000000


	//----- nvinfo : EIATTR_MIN_STACK_SIZE
	.align		4
.L_431:
        /*0930*/ 	.byte	0x04, 0x12
        /*0932*/ 	.short	(.L_433 - .L_432)
	.align		4
.L_432:
        /*0934*/ 	.word	index@(_Z35group_norm_nhwc_fwd_one_pass_kernelI11Fp16IOFp32WLi128ELi16ELi256EEv26Group_norm_nhwc_fwd_params)
        /*0938*/ 	.word	0x00000000


	//----- nvinfo : EIATTR_MIN_STACK_SIZE
	.align		4
.L_433:
        /*093c*/ 	.byte	0x04, 0x12
        /*093e*/ 	.short	(.L_435 - .L_434)
	.align		4
.L_434:
        /*0940*/ 	.word	index@(_Z35group_norm_nhwc_fwd_one_pass_kernelI11Fp16IOFp32WLi256ELi16ELi256EEv26Group_norm_nhwc_fwd_params)
        /*0944*/ 	.word	0x00000000


	//----- nvinfo : EIATTR_MIN_STACK_SIZE
	.align		4
.L_435:
        /*0948*/ 	.byte	0x04, 0x12
        /*094a*/ 	.short	(.L_437 - .L_436)
	.align		4
.L_436:
        /*094c*/ 	.word	index@(_Z35group_norm_nhwc_fwd_one_pass_kernelI11Fp16IOFp32WLi512ELi16ELi256EEv26Group_norm_nhwc_fwd_params)
        /*0950*/ 	.word	0x00000000


	//----- nvinfo : EIATTR_MIN_STACK_SIZE
	.align		4
.L_437:
        /*0954*/ 	.byte	0x04, 0x12
        /*0956*/ 	.short	(.L_439 - .L_438)
	.align		4
.L_438:
        /*0958*/ 	.word	index@(_Z35group_norm_nhwc_fwd_one_pass_kernelI11Fp16IOBf16WLi64ELi16ELi256EEv26Group_norm_nhwc_fwd_params)
        /*095c*/ 	.word	0x00000000


	//----- nvinfo : EIATTR_MIN_STACK_SIZE
	.align		4
.L_439:
        /*0960*/ 	.byte	0x04, 0x12
        /*0962*/ 	.short	(.L_441 - .L_440)
	.align		4
.L_440:
        /*0964*/ 	.word	index@(_Z35group_norm_nhwc_fwd_one_pass_kernelI11Fp16IOBf16WLi128ELi16ELi256EEv26Group_norm_nhwc_fwd_params)
        /*0968*/ 	.word	0x00000000


	//----- nvinfo : EIATTR_MIN_STACK_SIZE
	.align		4
.L_441:
        /*096c*/ 	.byte	0x04, 0x12
        /*096e*/ 	.short	(.L_443 - .L_442)
	.align		4
.L_442:
        /*0970*/ 	.word	index@(_Z35group_norm_nhwc_fwd_one_pass_kernelI11Fp16IOBf16WLi256ELi16ELi256EEv26Group_norm_nhwc_fwd_params)
        /*0974*/ 	.word	0x00000000


	//----- nvinfo : EIATTR_MIN_STACK_SIZE
	.align		4
.L_443:
        /*0978*/ 	.byte	0x04, 0x12
        /*097a*/ 	.short	(.L_445 - .L_444)
	.align		4
.L_444:
        /*097c*/ 	.word	index@(_Z35group_norm_nhwc_fwd_one_pass_kernelI11Fp16IOBf16WLi512ELi16ELi256EEv26Group_norm_nhwc_fwd_params)
        /*0980*/ 	.word	0x00000000


	//----- nvinfo : EIATTR_MIN_STACK_SIZE
	.align		4
.L_445:
        /*0984*/ 	.byte	0x04, 0x12
        /*0986*/ 	.short	(.L_447 - .L_446)
	.align		4
.L_446:
        /*0988*/ 	.word	index@(_Z35group_norm_nhwc_fwd_one_pass_kernelI11Fp16IOFp16WLi64ELi16ELi256EEv26Group_norm_nhwc_fwd_params)
        /*098c*/ 	.word	0x00000000


	//----- nvinfo : EIATTR_MIN_STACK_SIZE
	.align		4
.L_447:
        /*0990*/ 	.byte	0x04, 0x12
        /*0992*/ 	.short	(.L_449 - .L_448)
	.align		4
.L_448:
        /*0994*/ 	.word	index@(_Z35group_norm_nhwc_fwd_one_pass_kernelI11Fp16IOFp16WLi128ELi16ELi256EEv26Group_norm_nhwc_fwd_params)
        /*0998*/ 	.word	0x00000000


	//----- nvinfo : EIATTR_MIN_STACK_SIZE
	.align		4
.L_449:
        /*099c*/ 	.byte	0x04, 0x12
        /*099e*/ 	.short	(.L_451 - .L_450)
	.align		4
.L_450:
        /*09a0*/ 	.word	index@(_Z35group_norm_nhwc_fwd_one_pass_kernelI11Fp16IOFp16WLi256ELi16ELi256EEv26Group_norm_nhwc_fwd_params)
        /*09a4*/ 	.word	0x00000000


	//----- nvinfo : EIATTR_MIN_STACK_SIZE
	.align		4
.L_451:
        /*09a8*/ 	.byte	0x04, 0x12
        /*09aa*/ 	.short	(.L_453 - .L_452)
	.align		4
.L_452:
        /*09ac*/ 	.word	index@(_Z35group_norm_nhwc_fwd_one_pass_kernelI11Fp16IOFp16WLi512ELi16ELi256EEv26Group_norm_nhwc_fwd_params)
        /*09b0*/ 	.word	0x00000000


	//----- nvinfo : EIATTR_MIN_STACK_SIZE
	.align		4
.L_453:
        /*09b4*/ 	.byte	0x04, 0x12
        /*09b6*/ 	.short	(.L_455 - .L_454)
	.align		4
.L_454:
        /*09b8*/ 	.word	index@(_Z35group_norm_nhwc_fwd_one_pass_kernelI11Fp32IOFp32WLi64ELi16ELi256EEv26Group_norm_nhwc_fwd_params)
        /*09bc*/ 	.word	0x00000000


	//----- nvinfo : EIATTR_MIN_STACK_SIZE
	.align		4
.L_455:
        /*09c0*/ 	.byte	0x04, 0x12
        /*09c2*/ 	.short	(.L_457 - .L_456)
	.align		4
.L_456:
        /*09c4*/ 	.word	index@(_Z35group_norm_nhwc_fwd_one_pass_kernelI11Fp32IOFp32WLi128ELi16ELi256EEv26Group_norm_nhwc_fwd_params)
        /*09c8*/ 	.word	0x00000000


	//----- nvinfo : EIATTR_MIN_STACK_SIZE
	.align		4
.L_457:
        /*09cc*/ 	.byte	0x04, 0x12
        /*09ce*/ 	.short	(.L_459 - .L_458)
	.align		4
.L_458:
        /*09d0*/ 	.word	index@(_Z35group_norm_nhwc_fwd_one_pass_kernelI11Fp32IOFp32WLi256ELi16ELi256EEv26Group_norm_nhwc_fwd_params)
        /*09d4*/ 	.word	0x00000000


	//----- nvinfo : EIATTR_MIN_STACK_SIZE
	.align		4
.L_459:
        /*09d8*/ 	.byte	0x04, 0x12
        /*09da*/ 	.short	(.L_461 - .L_460)
	.align		4
.L_460:
        /*09dc*/ 	.word	index@(_Z35group_norm_nhwc_fwd_one_pass_kernelI11Fp32IOFp32WLi512ELi16ELi256EEv26Group_norm_nhwc_fwd_params)
        /*09e0*/ 	.word	0x00000000


	//----- nvinfo : EIATTR_MIN_STACK_SIZE
	.align		4
.L_461:
        /*09e4*/ 	.byte	0x04, 0x12
        /*09e6*/ 	.short	(.L_463 - .L_462)
	.align		4
.L_462:
        /*09e8*/ 	.word	index@(_Z35group_norm_nhwc_fwd_one_pass_kernelI11Fp32IOBf16WLi64ELi16ELi256EEv26Group_norm_nhwc_fwd_params)
        /*09ec*/ 	.word	0x00000000


	//----- nvinfo : EIATTR_MIN_STACK_SIZE
	.align		4
.L_463:
        /*09f0*/ 	.byte	0x04, 0x12
        /*09f2*/ 	.short	(.L_465 - .L_464)
	.align		4
.L_464:
        /*09f4*/ 	.word	index@(_Z35group_norm_nhwc_fwd_one_pass_kernelI11Fp32IOBf16WLi128ELi16ELi256EEv26Group_norm_nhwc_fwd_params)
        /*09f8*/ 	.word	0x00000000


	//----- nvinfo : EIATTR_MIN_STACK_SIZE
	.align		4
.L_465:
        /*09fc*/ 	.byte	0x04, 0x12
        /*09fe*/ 	.short	(.L_467 - .L_466)
	.align		4
.L_466:
        /*0a00*/ 	.word	index@(_Z35group_norm_nhwc_fwd_one_pass_kernelI11Fp32IOBf16WLi256ELi16ELi256EEv26Group_norm_nhwc_fwd_params)
        /*0a04*/ 	.word	0x00000000


	//----- nvinfo : EIATTR_MIN_STACK_SIZE
	.align		4
.L_467:
        /*0a08*/ 	.byte	0x04, 0x12
        /*0a0a*/ 	.short	(.L_469 - .L_468)
	.align		4
.L_468:
        /*0a0c*/ 	.word	index@(_Z35group_norm_nhwc_fwd_one_pass_kernelI11Fp32IOBf16WLi512ELi16ELi256EEv26Group_norm_nhwc_fwd_params)
        /*0a10*/ 	.word	0x00000000


	//----- nvinfo : EIATTR_MIN_STACK_SIZE
	.align		4
.L_469:
        /*0a14*/ 	.byte	0x04, 0x12
        /*0a16*/ 	.short	(.L_471 - .L_470)
	.align		4
.L_470:
        /*0a18*/ 	.word	index@(_Z35group_norm_nhwc_fwd_one_pass_kernelI11Fp32IOFp16WLi64ELi16ELi256EEv26Group_norm_nhwc_fwd_params)
        /*0a1c*/ 	.word	0x00000000


	//----- nvinfo : EIATTR_MIN_STACK_SIZE
	.align		4
.L_471:
        /*0a20*/ 	.byte	0x04, 0x12
        /*0a22*/ 	.short	(.L_473 - .L_472)
	.align		4
.L_472:
        /*0a24*/ 	.word	index@(_Z35group_norm_nhwc_fwd_one_pass_kernelI11Fp32IOFp16WLi128ELi16ELi256EEv26Group_norm_nhwc_fwd_params)
        /*0a28*/ 	.word	0x00000000


	//----- nvinfo : EIATTR_MIN_STACK_SIZE
	.align		4
.L_473:
        /*0a2c*/ 	.byte	0x04, 0x12
        /*0a2e*/ 	.short	(.L_475 - .L_474)
	.align		4
.L_474:
        /*0a30*/ 	.word	index@(_Z35group_norm_nhwc_fwd_one_pass_kernelI11Fp32IOFp16WLi256ELi16ELi256EEv26Group_norm_nhwc_fwd_params)
        /*0a34*/ 	.word	0x00000000


	//----- nvinfo : EIATTR_MIN_STACK_SIZE
	.align		4
.L_475:
        /*0a38*/ 	.byte	0x04, 0x12
        /*0a3a*/ 	.short	(.L_477 - .L_476)
	.align		4
.L_476:
        /*0a3c*/ 	.word	index@(_Z35group_norm_nhwc_fwd_one_pass_kernelI11Fp32IOFp16WLi512ELi16ELi256EEv26Group_norm_nhwc_fwd_params)
        /*0a40*/ 	.word	0x00000000
.L_477:


//--------------------- .nv.compat                --------------------------
	.section	.nv.compat,"",@"SHT_CUDA_COMPAT_INFO"
	.align	4
        /*0000*/ 	.byte	0x02, 0x09, 0x01, 0x00, 0x02, 0x02, 0x01, 0x00, 0x02, 0x05, 0x05, 0x00, 0x03, 0x07, 0x01, 0x01
        /*0010*/ 	.byte	0x02, 0x03, 0x00, 0x00, 0x02, 0x06, 0x01, 0x00, 0x04, 0x0b, 0x08, 0x00, 0x00, 0x00, 0x00, 0x00
        /*0020*/ 	.byte	0x00, 0x00, 0x00, 0x00


//--------------------- .nv.info._ZN3cub18CUB_300001_SM_10306detail11EmptyKernelIvEEvv --------------------------
	.section	.nv.info._ZN3cub18CUB_300001_SM_10306detail11EmptyKernelIvEEvv,"",@"SHT_CUDA_INFO"
	.sectionflags	@""
	.align	4


	//----- nvinfo : EIATTR_CUDA_API_VERSION
	.align		4
        /*0000*/ 	.byte	0x04, 0x37
        /*0002*/ 	.short	(.L_479 - .L_478)
.L_478:
        /*0004*/ 	.word	0x00000082


	//----- nvinfo : EIATTR_SPARSE_MMA_MASK
	.align		4
.L_479:
        /*0008*/ 	.byte	0x03, 0x50
        /*000a*/ 	.short	0x0000


	//----- nvinfo : EIATTR_MAXREG_COUNT
	.align		4
        /*000c*/ 	.byte	0x03, 0x1b
        /*000e*/ 	.short	0x00ff


	//----- nvinfo : EIATTR_MERCURY_ISA_VERSION
	.align		4
        /*0010*/ 	.byte	0x03, 0x5f
        /*0012*/ 	.short	0x0101


	//----- nvinfo : EIATTR_VRC_CTA_INIT_COUNT
	.align		4
        /*0014*/ 	.byte	0x02, 0x4a
	.zero		1
	.zero		1


	//----- nvinfo : EIATTR_EXIT_INSTR_OFFSETS
	.align		4
        /*0018*/ 	.byte	0x04, 0x1c
        /*001a*/ 	.short	(.L_481 - .L_480)


	//   ....[0]....
.L_480:
        /*001c*/ 	.word	0x00000010


	//----- nvinfo : EIATTR_SW_WAR
	.align		4
.L_481:
        /*0020*/ 	.byte	0x04, 0x36
        /*0022*/ 	.short	(.L_483 - .L_482)
.L_482:
        /*0024*/ 	.word	0x00000008
.L_483:


//--------------------- .nv.info._Z35group_norm_nhwc_bwd_one_pass_kernelI11Bf16IOFp32WLi64ELi16ELi256EEv26Group_norm_nhwc_bwd_params --------------------------
	.section	.nv.info._Z35group_norm_nhwc_bwd_one_pass_kernelI11Bf16IOFp32WLi64ELi16ELi256EEv26Group_norm_nhwc_bwd_params,"",@"SHT_CUDA_INFO"
	.sectionflags	@""
	.align	4


	//----- nvinfo : EIATTR_CUDA_API_VERSION
	.align		4
        /*0000*/ 	.byte	0x04, 0x37
        /*0002*/ 	.short	(.L_485 - .L_484)
.L_484:
        /*0004*/ 	.word	0x00000082


	//----- nvinfo : EIATTR_KPARAM_INFO
	.align		4
.L_485:
        /*0008*/ 	.byte	0x04, 0x17
        /*000a*/ 	.short	(.L_487 - .L_486)
.L_486:
        /*000c*/ 	.word	0x00000000
        /*0010*/ 	.short	0x0000
        /*0012*/ 	.short	0x0000
        /*0014*/ 	.byte	0x00, 0xf0, 0xe1, 0x02


	//----- nvinfo : EIATTR_SPARSE_MMA_MASK
	.align		4
.L_487:
        /*0018*/ 	.byte	0x03, 0x50
        /*001a*/ 	.short	0x0000


	//----- nvinfo : EIATTR_MAXREG_COUNT
	.align		4
        /*001c*/ 	.byte	0x03, 0x1b
        /*001e*/ 	.short	0x00ff


	//----- nvinfo : EIATTR_NUM_BARRIERS
	.align		4
        /*0020*/ 	.byte	0x02, 0x4c
        /*0022*/ 	.byte	0x01
	.zero		1


	//----- nvinfo : EIATTR_MERCURY_ISA_VERSION
	.align		4
        /*0024*/ 	.byte	0x03, 0x5f
        /*0026*/ 	.short	0x0101


	//----- nvinfo : EIATTR_INT_WARP_WIDE_INSTR_OFFSETS
	.align		4
        /*0028*/ 	.byte	0x04, 0x31
        /*002a*/ 	.short	(.L_489 - .L_488)


	//   ....[0]....
.L_488:
        /*002c*/ 	.word	0x00002350


	//   ....[1]....
        /*0030*/ 	.word	0x00002370


	//   ....[2]....
        /*0034*/ 	.word	0x000023a0


	//   ....[3]....
        /*0038*/ 	.word	0x000023f0


	//   ....[4]....
        /*003c*/ 	.word	0x00002570


	//   ....[5]....
        /*0040*/ 	.word	0x000025c0


	//   ....[6]....
        /*0044*/ 	.word	0x000025d0


	//   ....[7]....
        /*0048*/ 	.word	0x00002620


	//----- nvinfo : EIATTR_COOP_GROUP_MASK_REGIDS
	.align		4
.L_489:
        /*004c*/ 	.byte	0x04, 0x29
        /*004e*/ 	.short	(.L_491 - .L_490)


	//   ....[0]....
.L_490:
        /*0050*/ 	.word	0xffffffff


	//   ....[1]....
        /*0054*/ 	.word	0xffffffff


	//   ....[2]....
        /*0058*/ 	.word	0xffffffff


	//   ....[3]....
        /*005c*/ 	.word	0xffffffff


	//   ....[4]....
        /*0060*/ 	.word	0xffffffff


	//   ....[5]....
        /*0064*/ 	.word	0xffffffff


	//   ....[6]....
        /*0068*/ 	.word	0xffffffff


	//   ....[7]....
        /*006c*/ 	.word	0xffffffff


	//   ....[8]....
        /*0070*/ 	.word	0xffffffff


	//   ....[9]....
        /*0074*/ 	.word	0xffffffff


	//----- nvinfo : EIATTR_COOP_GROUP_INSTR_OFFSETS
	.align		4
.L_491:
        /*0078*/ 	.byte	0x04, 0x28
        /*007a*/ 	.short	(.L_493 - .L_492)


	//   ....[0]....
.L_492:
        /*007c*/ 	.word	0x000010a0


	//   ....[1]....
        /*0080*/ 	.word	0x000010d0


	//   ....[2]....
        /*0084*/ 	.word	0x00001100


	//   ....[3]....
        /*0088*/ 	.word	0x00001120


	//   ....[4]....
        /*008c*/ 	.word	0x00001150


	//   ....[5]....
        /*0090*/ 	.word	0x00001170


	//   ....[6]....
        /*0094*/ 	.word	0x000011a0


	//   ....[7]....
        /*0098*/ 	.word	0x000011c0


	//   ....[8]....
        /*009c*/ 	.word	0x00001210


	//   ....[9]....
        /*00a0*/ 	.word	0x00001220


	//----- nvinfo : EIATTR_VRC_CTA_INIT_COUNT
	.align		4
.L_493:
        /*00a4*/ 	.byte	0x02, 0x4a
	.zero		1
	.zero		1


	//----- nvinfo : EIATTR_EXIT_INSTR_OFFSETS
	.align		4
        /*00a8*/ 	.byte	0x04, 0x1c
        /*00aa*/ 	.short	(.L_495 - .L_494)


	//   ....[0]....
.L_494:
        /*00ac*/ 	.word	0x00003530


	//   ....[1]....
        /*00b0*/ 	.word	0x00003660


	//   ....[2]....
        /*00b4*/ 	.word	0x00003b50


	//   ....[3]....
        /*00b8*/ 	.word	0x00004100


	//----- nvinfo : EIATTR_MAX_THREADS
	.align		4
.L_495:
        /*00bc*/ 	.byte	0x04, 0x05
        /*00be*/ 	.short	(.L_497 - .L_496)
.L_496:
        /*00c0*/ 	.word	0x00000100
        /*00c4*/ 	.word	0x00000001
        /*00c8*/ 	.word	0x00000001


	//----- nvinfo : EIATTR_CRS_STACK_SIZE
	.align		4
.L_497:
        /*00cc*/ 	.byte	0x04, 0x1e
        /*00ce*/ 	.short	(.L_499 - .L_498)
.L_498:
        /*00d0*/ 	.word	0x00000000


	//----- nvinfo : EIATTR_CBANK_PARAM_SIZE
	.align		4
.L_499:
        /*00d4*/ 	.byte	0x03, 0x19
        /*00d6*/ 	.short	0x00b8


	//----- nvinfo : EIATTR_PARAM_CBANK
	.align		4
        /*00d8*/ 	.byte	0x04, 0x0a
        /*00da*/ 	.short	(.L_501 - .L_500)
	.align		4
.L_500:
        /*00dc*/ 	.word	index@(.nv.constant0._Z35group_norm_nhwc_bwd_one_pass_kernelI11Bf16IOFp32WLi64ELi16ELi256EEv26Group_norm_nhwc_bwd_params)
        /*00e0*/ 	.short	0x0380
        /*00e2*/ 	.short	0x00b8


	//----- nvinfo : EIATTR_SW_WAR
	.align		4
.L_501:
        /*00e4*/ 	.byte	0x04, 0x36
        /*00e6*/ 	.short	(.L_503 - .L_502)
.L_502:
        /*00e8*/ 	.word	0x00000008
.L_503:


//--------------------- .nv.info._Z35group_norm_nhwc_bwd_one_pass_kernelI11Bf16IOFp32WLi128ELi16ELi256EEv26Group_norm_nhwc_bwd_params --------------------------
	.section	.nv.info._Z35group_norm_nhwc_bwd_one_pass_kernelI11Bf16IOFp32WLi128ELi16ELi256EEv26Group_norm_nhwc_bwd_params,"",@"SHT_CUDA_INFO"
	.sectionflags	@""
	.align	4


	//----- nvinfo : EIATTR_CUDA_API_VERSION
	.align		4
        /*0000*/ 	.byte	0x04, 0x37
        /*0002*/ 	.short	(.L_505 - .L_504)
.L_504:
        /*0004*/ 	.word	0x00000082


	//----- nvinfo : EIATTR_KPARAM_INFO
	.align		4
.L_505:
        /*0008*/ 	.byte	0x04, 0x17
        /*000a*/ 	.short	(.L_507 - .L_506)
.L_506:
        /*000c*/ 	.word	0x00000000
        /*0010*/ 	.short	0x0000
        /*0012*/ 	.short	0x0000
        /*0014*/ 	.byte	0x00, 0xf0, 0xe1, 0x02


	//----- nvinfo : EIATTR_SPARSE_MMA_MASK
	.align		4
.L_507:
        /*0018*/ 	.byte	0x03, 0x50
        /*001a*/ 	.short	0x0000


	//----- nvinfo : EIATTR_MAXREG_COUNT
	.align		4
        /*001c*/ 	.byte	0x03, 0x1b
        /*001e*/ 	.short	0x00ff


	//----- nvinfo : EIATTR_NUM_BARRIERS
	.align		4
        /*0020*/ 	.byte	0x02, 0x4c
        /*0022*/ 	.byte	0x01
	.zero		1


	//----- nvinfo : EIATTR_MERCURY_ISA_VERSION
	.align		4
        /*0024*/ 	.byte	0x03, 0x5f
        /*0026*/ 	.short	0x0101


	//----- nvinfo : EIATTR_INT_WARP_WIDE_INSTR_OFFSETS
	.align		4
        /*0028*/ 	.byte	0x04, 0x31
        /*002a*/ 	.short	(.L_509 - .L_508)


	//   ....[0]....
.L_508:
        /*002c*/ 	.word	0x00001b30


	//----- nvinfo : EIATTR_COOP_GROUP_MASK_REGIDS
	.align		4
.L_509:
        /*0030*/ 	.byte	0x04, 0x29
        /*0032*/ 	.short	(.L_511 - .L_510)


	//   ....[0]....
.L_510:
        /*0034*/ 	.word	0xffffffff


	//   ....[1]....
        /*0038*/ 	.word	0xffffffff


	//   ....[2]....
        /*003c*/ 	.word	0xffffffff


	//   ....[3]....
        /*0040*/ 	.word	0xffffffff


	//   ....[4]....
        /*0044*/ 	.word	0xffffffff


	//   ....[5]....
        /*0048*/ 	.word	0xffffffff


	//   ....[6]....
        /*004c*/ 	.word	0xffffffff


	//   ....[7]....
        /*0050*/ 	.word	0xffffffff


	//   ....[8]....
        /*0054*/ 	.word	0xffffffff


	//   ....[9]....
        /*0058*/ 	.word	0xffffffff


	//----- nvinfo : EIATTR_COOP_GROUP_INSTR_OFFSETS
	.align		4
.L_511:
        /*005c*/ 	.byte	0x04, 0x28
        /*005e*/ 	.short	(.L_513 - .L_512)


	//   ....[0]....
.L_512:
        /*0060*/ 	.word	0x000018c0


	//   ....[1]....
        /*0064*/ 	.word	0x00001900


	//   ....[2]....
        /*0068*/ 	.word	0x000019a0


	//   ....[3]....
        /*006c*/ 	.word	0x000019d0


	//   ....[4]....
        /*0070*/ 	.word	0x00001a10


	//   ....[5]....
        /*0074*/ 	.word	0x00001a30


	//   ....[6]....
        /*0078*/ 	.word	0x00001a60


	//   ....[7]....
        /*007c*/ 	.word	0x00001a80


	//   ....[8]....
        /*0080*/ 	.word	0x00001ad0


	//   ....[9]....
        /*0084*/ 	.word	0x00001ae0


	//----- nvinfo : EIATTR_VRC_CTA_INIT_COUNT
	.align		4
.L_513:
        /*0088*/ 	.byte	0x02, 0x4a
	.zero		1
	.zero		1


	//----- nvinfo : EIATTR_EXIT_INSTR_OFFSETS
	.align		4
        /*008c*/ 	.byte	0x04, 0x1c
        /*008e*/ 	.short	(.L_515 - .L_514)


	//   ....[0]....
.L_514:
        /*0090*/ 	.word	0x000041e0


	//   ....[1]....
        /*0094*/ 	.word	0x00004310


	//   ....[2]....
        /*0098*/ 	.word	0x00004820


	//   ....[3]....
        /*009c*/ 	.word	0x00004dd0


	//----- nvinfo : EIATTR_MAX_THREADS
	.align		4
.L_515:
        /*00a0*/ 	.byte	0x04, 0x05
        /*00a2*/ 	.short	(.L_517 - .L_516)
.L_516:
        /*00a4*/ 	.word	0x00000100
        /*00a8*/ 	.word	0x00000001
        /*00ac*/ 	.word	0x00000001


	//----- nvinfo : EIATTR_CRS_STACK_SIZE
	.align		4
.L_517:
        /*00b0*/ 	.byte	0x04, 0x1e
        /*00b2*/ 	.short	(.L_519 - .L_518)
.L_518:
        /*00b4*/ 	.word	0x00000000


	//----- nvinfo : EIATTR_CBANK_PARAM_SIZE
	.align		4
.L_519:
        /*00b8*/ 	.byte	0x03, 0x19
        /*00ba*/ 	.short	0x00b8


	//----- nvinfo : EIATTR_PARAM_CBANK
	.align		4
        /*00bc*/ 	.byte	0x04, 0x0a
        /*00be*/ 	.short	(.L_521 - .L_520)
	.align		4
.L_520:
        /*00c0*/ 	.word	index@(.nv.constant0._Z35group_norm_nhwc_bwd_one_pass_kernelI11Bf16IOFp32WLi128ELi16ELi256EEv26Group_norm_nhwc_bwd_params)
        /*00c4*/ 	.short	0x0380
        /*00c6*/ 	.short	0x00b8


	//----- nvinfo : EIATTR_SW_WAR
	.align		4
.L_521:
        /*00c8*/ 	.byte	0x04, 0x36
        /*00ca*/ 	.short	(.L_523 - .L_522)
.L_522:
        /*00cc*/ 	.word	0x00000008
.L_523:


//--------------------- .nv.info._Z35group_norm_nhwc_bwd_one_pass_kernelI11Bf16IOFp32WLi256ELi16ELi256EEv26Group_norm_nhwc_bwd_params --------------------------
	.section	.nv.info._Z35group_norm_nhwc_bwd_one_pass_kernelI11Bf16IOFp32WLi256ELi16ELi256EEv26Group_norm_nhwc_bwd_params,"",@"SHT_CUDA_INFO"
	.sectionflags	@""
	.align	4


	//----- nvinfo : EIATTR_CUDA_API_VERSION
	.align		4
        /*0000*/ 	.byte	0x04, 0x37
        /*0002*/ 	.short	(.L_525 - .L_524)
.L_524:
        /*0004*/ 	.word	0x00000082


	//----- nvinfo : EIATTR_KPARAM_INFO
	.align		4
.L_525:
        /*0008*/ 	.byte	0x04, 0x17
        /*000a*/ 	.short	(.L_527 - .L_526)
.L_526:
        /*000c*/ 	.word	0x00000000
        /*0010*/ 	.short	0x0000
        /*0012*/ 	.short	0x0000
        /*0014*/ 	.byte	0x00, 0xf0, 0xe1, 0x02


	//----- nvinfo : EIATTR_SPARSE_MMA_MASK
	.align		4
.L_527:
        /*0018*/ 	.byte	0x03, 0x50
        /*001a*/ 	.short	0x0000


	//----- nvinfo : EIATTR_MAXREG_COUNT
	.align		4
        /*001c*/ 	.byte	0x03, 0x1b
        /*001e*/ 	.short	0x00ff


	//----- nvinfo : EIATTR_NUM_BARRIERS
	.align		4
        /*0020*/ 	.byte	0x02, 0x4c
        /*0022*/ 	.byte	0x01
	.zero		1


	//----- nvinfo : EIATTR_MERCURY_ISA_VERSION
	.align		4
        /*0024*/ 	.byte	0x03, 0x5f
        /*0026*/ 	.short	0x0101


	//----- nvinfo : EIATTR_INT_WARP_WIDE_INSTR_OFFSETS
	.align		4
        /*0028*/ 	.byte	0x04, 0x31
        /*002a*/ 	.short	(.L_529 - .L_528)


	//   ....[0]....
.L_528:
        /*002c*/ 	.word	0x00002fe0


	//----- nvinfo : EIATTR_COOP_GROUP_MASK_REGIDS
	.align		4
.L_529:
        /*0030*/ 	.byte	0x04, 0x29
        /*0032*/ 	.short	(.L_531 - .L_530)


	//   ....[0]....
.L_530:
        /*0034*/ 	.word	0xffffffff


	//   ....[1]....
        /*0038*/ 	.word	0xffffffff


	//   ....[2]....
        /*003c*/ 	.word	0xffffffff


	//   ....[3]....
        /*0040*/ 	.word	0xffffffff


	//   ....[4]....
        /*0044*/ 	.word	0xffffffff


	//   ....[5]....
        /*0048*/ 	.word	0xffffffff


	//   ....[6]....
        /*004c*/ 	.word	0xffffffff


	//   ....[7]....
        /*0050*/ 	.word	0xffffffff


	//   ....[8]....
        /*0054*/ 	.word	0xffffffff


	//   ....[9]....
        /*0058*/ 	.word	0xffffffff


	//----- nvinfo : EIATTR_COOP_GROUP_INSTR_OFFSETS
	.align		4
.L_531:
        /*005c*/ 	.byte	0x04, 0x28
        /*005e*/ 	.short	(.L_533 - .L_532)


	//   ....[0]....
.L_532:
        /*0060*/ 	.word	0x00002da0


	//   ....[1]....
        /*0064*/ 	.word	0x00002dd0


	//   ....[2]....
        /*0068*/ 	.word	0x00002e60


	//   ....[3]....
        /*006c*/ 	.word	0x00002e70


	//   ....[4]....
        /*0070*/ 	.word	0x00002ea0


	//   ....[5]....
        /*0074*/ 	.word	0x00002ec0


	//   ....[6]....
        /*0078*/ 	.word	0x00002ef0


	//   ....[7]....
        /*007c*/ 	.word	0x00002f10


	//   ....[8]....
        /*0080*/ 	.word	0x00002f80


	//   ....[9]....
        /*0084*/ 	.word	0x00002f90


	//----- nvinfo : EIATTR_VRC_CTA_INIT_COUNT
	.align		4
.L_533:
        /*0088*/ 	.byte	0x02, 0x4a
	.zero		1
	.zero		1


	//----- nvinfo : EIATTR_EXIT_INSTR_OFFSETS
	.align		4
        /*008c*/ 	.byte	0x04, 0x1c
        /*008e*/ 	.short	(.L_535 - .L_534)


	//   ....[0]....
.L_534:
        /*0090*/ 	.word	0x00006490


	//   ....[1]....
        /*0094*/ 	.word	0x000065c0


	//   ....[2]....
        /*0098*/ 	.word	0x00006ad0


	//   ....[3]....
        /*009c*/ 	.word	0x00007080


	//----- nvinfo : EIATTR_MAX_THREADS
	.align		4
.L_535:
        /*00a0*/ 	.byte	0x04, 0x05
        /*00a2*/ 	.short	(.L_537 - .L_536)
.L_536:
        /*00a4*/ 	.word	0x00000100
        /*00a8*/ 	.word	0x00000001
        /*00ac*/ 	.word	0x00000001


	//----- nvinfo : EIATTR_CRS_STACK_SIZE
	.align		4
.L_537:
        /*00b0*/ 	.byte	0x04, 0x1e
        /*00b2*/ 	.short	(.L_539 - .L_538)
.L_538:
        /*00b4*/ 	.word	0x00000000


	//----- nvinfo : EIATTR_CBANK_PARAM_SIZE
	.align		4
.L_539:
        /*00b8*/ 	.byte	0x03, 0x19
        /*00ba*/ 	.short	0x00b8


	//----- nvinfo : EIATTR_PARAM_CBANK
	.align		4
        /*00bc*/ 	.byte	0x04, 0x0a
        /*00be*/ 	.short	(.L_541 - .L_540)
	.align		4
.L_540:
        /*00c0*/ 	.word	index@(.nv.constant0._Z35group_norm_nhwc_bwd_one_pass_kernelI11Bf16IOFp32WLi256ELi16ELi256EEv26Group_norm_nhwc_bwd_params)
        /*00c4*/ 	.short	0x0380
        /*00c6*/ 	.short	0x00b8


	//----- nvinfo : EIATTR_SW_WAR
	.align		4
.L_541:
        /*00c8*/ 	.byte	0x04, 0x36
        /*00ca*/ 	.short	(.L_543 - .L_542)
.L_542:
        /*00cc*/ 	.word	0x00000008
.L_543:


//--------------------- .nv.info._Z35group_norm_nhwc_bwd_one_pass_kernelI11Bf16IOFp32WLi512ELi16ELi256EEv26Group_norm_nhwc_bwd_params --------------------------
	.section	.nv.info._Z35group_norm_nhwc_bwd_one_pass_kernelI11Bf16IOFp32WLi512ELi16ELi256EEv26Group_norm_nhwc_bwd_params,"",@"SHT_CUDA_INFO"
	.sectionflags	@""
	.align	4


	//----- nvinfo : EIATTR_CUDA_API_VERSION
	.align		4
        /*0000*/ 	.byte	0x04, 0x37
        /*0002*/ 	.short	(.L_545 - .L_544)
.L_544:
        /*0004*/ 	.word	0x00000082


	//----- nvinfo : EIATTR_KPARAM_INFO
	.align		4
.L_545:
        /*0008*/ 	.byte	0x04, 0x17
        /*000a*/ 	.short	(.L_547 - .L_546)
.L_546:
        /*000c*/ 	.word	0x00000000
        /*0010*/ 	.short	0x0000
        /*0012*/ 	.short	0x0000
        /*0014*/ 	.byte	0x00, 0xf0, 0xe1, 0x02


	//----- nvinfo : EIATTR_SPARSE_MMA_MASK
	.align		4
.L_547:
        /*0018*/ 	.byte	0x03, 0x50
        /*001a*/ 	.short	0x0000


	//----- nvinfo : EIATTR_MAXREG_COUNT
	.align		4
        /*001c*/ 	.byte	0x03, 0x1b
        /*001e*/ 	.short	0x00ff


	//----- nvinfo : EIATTR_NUM_BARRIERS
	.align		4
        /*0020*/ 	.byte	0x02, 0x4c
        /*0022*/ 	.byte	0x01
	.zero		1


	//----- nvinfo : EIATTR_MERCURY_ISA_VERSION
	.align		4
        /*0024*/ 	.byte	0x03, 0x5f
        /*0026*/ 	.short	0x0101


	//----- nvinfo : EIATTR_COOP_GROUP_MASK_REGIDS
	.align		4
        /*0028*/ 	.byte	0x04, 0x29
        /*002a*/ 	.short	(.L_549 - .L_548)


	//   ....[0]....
.L_548:
        /*002c*/ 	.word	0xffffffff


	//   ....[1]....
        /*0030*/ 	.word	0xffffffff


	//   ....[2]....
        /*0034*/ 	.word	0xffffffff


	//   ....[3]....
        /*0038*/ 	.word	0xffffffff


	//   ....[4]....
        /*003c*/ 	.word	0xffffffff


	//   ....[5]....
        /*0040*/ 	.word	0xffffffff


	//   ....[6]....
        /*0044*/ 	.word	0xffffffff


	//   ....[7]....
        /*0048*/ 	.word	0xffffffff


	//   ....[8]....
        /*004c*/ 	.word	0xffffffff


	//   ....[9]....
        /*0050*/ 	.word	0xffffffff


	//----- nvinfo : EIATTR_COOP_GROUP_INSTR_OFFSETS
	.align		4
.L_549:
        /*0054*/ 	.byte	0x04, 0x28
        /*0056*/ 	.short	(.L_551 - .L_550)


	//   ....[0]....
.L_550:
        /*0058*/ 	.word	0x00005410


	//   ....[1]....
        /*005c*/ 	.word	0x00005450


	//   ....[2]....
        /*0060*/ 	.word	0x000054c0


	//   ....[3]....
        /*0064*/ 	.word	0x000054e0


	//   ....[4]....
        /*0068*/ 	.word	0x00005510


	//   ....[5]....
        /*006c*/ 	.word	0x00005530


	//   ....[6]....
        /*0070*/ 	.word	0x00005560


	//   ....[7]....
        /*0074*/ 	.word	0x00005580


	//   ....[8]....
        /*0078*/ 	.word	0x000055d0


	//   ....[9]....
        /*007c*/ 	.word	0x000055e0


	//----- nvinfo : EIATTR_VRC_CTA_INIT_COUNT
	.align		4
.L_551:
        /*0080*/ 	.byte	0x02, 0x4a
	.zero		1
	.zero		1


	//----- nvinfo : EIATTR_EXIT_INSTR_OFFSETS
	.align		4
        /*0084*/ 	.byte	0x04, 0x1c
        /*0086*/ 	.short	(.L_553 - .L_552)


	//   ....[0]....
.L_552:
        /*0088*/ 	.word	0x0000a2e0


	//   ....[1]....
        /*008c*/ 	.word	0x0000a410


	//   ....[2]....
        /*0090*/ 	.word	0x0000a920


	//   ....[3]....
        /*0094*/ 	.word	0x0000aed0


	//----- nvinfo : EIATTR_MAX_THREADS
	.align		4
.L_553:
        /*0098*/ 	.byte	0x04, 0x05
        /*009a*/ 	.short	(.L_555 - .L_554)
.L_554:
        /*009c*/ 	.word	0x00000100
        /*00a0*/ 	.word	0x00000001
        /*00a4*/ 	.word	0x00000001


	//----- nvinfo : EIATTR_CRS_STACK_SIZE
	.align		4
.L_555:
        /*00a8*/ 	.byte	0x04, 0x1e
        /*00aa*/ 	.short	(.L_557 - .L_556)
.L_556:
        /*00ac*/ 	.word	0x00000000


	//----- nvinfo : EIATTR_CBANK_PARAM_SIZE
	.align		4
.L_557:
        /*00b0*/ 	.byte	0x03, 0x19
        /*00b2*/ 	.short	0x00b8


	//----- nvinfo : EIATTR_PARAM_CBANK
	.align		4
        /*00b4*/ 	.byte	0x04, 0x0a
        /*00b6*/ 	.short	(.L_559 - .L_558)
	.align		4
.L_558:
        /*00b8*/ 	.word	index@(.nv.constant0._Z35group_norm_nhwc_bwd_one_pass_kernelI11Bf16IOFp32WLi512ELi16ELi256EEv26Group_norm_nhwc_bwd_params)
        /*00bc*/ 	.short	0x0380
        /*00be*/ 	.short	0x00b8


	//----- nvinfo : EIATTR_SW_WAR
	.align		4
.L_559:
        /*00c0*/ 	.byte	0x04, 0x36
        /*00c2*/ 	.short	(.L_561 - .L_560)
.L_560:
        /*00c4*/ 	.word	0x00000008
.L_561:


//--------------------- .nv.info._Z35group_norm_nhwc_bwd_one_pass_kernelI11Bf16IOBf16WLi64ELi16ELi256EEv26Group_norm_nhwc_bwd_params --------------------------
	.section	.nv.info._Z35group_norm_nhwc_bwd_one_pass_kernelI11Bf16IOBf16WLi64ELi16ELi256EEv26Group_norm_nhwc_bwd_params,"",@"SHT_CUDA_INFO"
	.sectionflags	@""
	.align	4


	//----- nvinfo : EIATTR_CUDA_API_VERSION
	.align		4
        /*0000*/ 	.byte	0x04, 0x37
        /*0002*/ 	.short	(.L_563 - .L_562)
.L_562:
        /*0004*/ 	.word	0x00000082


	//----- nvinfo : EIATTR_KPARAM_INFO
	.align		4
.L_563:
        /*0008*/ 	.byte	0x04, 0x17
        /*000a*/ 	.short	(.L_565 - .L_564)
.L_564:
        /*000c*/ 	.word	0x00000000
        /*0010*/ 	.short	0x0000
        /*0012*/ 	.short	0x0000
        /*0014*/ 	.byte	0x00, 0xf0, 0xe1, 0x02


	//----- nvinfo : EIATTR_SPARSE_MMA_MASK
	.align		4
.L_565:
        /*0018*/ 	.byte	0x03, 0x50
        /*001a*/ 	.short	0x0000


	//----- nvinfo : EIATTR_MAXREG_COUNT
	.align		4
        /*001c*/ 	.byte	0x03, 0x1b
        /*001e*/ 	.short	0x00ff


	//----- nvinfo : EIATTR_NUM_BARRIERS
	.align		4
        /*0020*/ 	.byte	0x02, 0x4c
        /*0022*/ 	.byte	0x01
	.zero		1


	//----- nvinfo : EIATTR_MERCURY_ISA_VERSION
	.align		4
        /*0024*/ 	.byte	0x03, 0x5f
        /*0026*/ 	.short	0x0101


	//----- nvinfo : EIATTR_INT_WARP_WIDE_INSTR_OFFSETS
	.align		4
        /*0028*/ 	.byte	0x04, 0x31
        /*002a*/ 	.short	(.L_567 - .L_566)


	//   ....[0]....
.L_566:
        /*002c*/ 	.word	0x000023d0


	//   ....[1]....
        /*0030*/ 	.word	0x000023f0


	//   ....[2]....
        /*0034*/ 	.word	0x00002420


	//   ....[3]....
        /*0038*/ 	.word	0x00002480


	//   ....[4]....
        /*003c*/ 	.word	0x000025f0


	//   ....[5]....
        /*0040*/ 	.word	0x00002640


	//   ....[6]....
        /*0044*/ 	.word	0x00002650


	//   ....[7]....
        /*0048*/ 	.word	0x000026a0


	//----- nvinfo : EIATTR_COOP_GROUP_MASK_REGIDS
	.align		4
.L_567:
        /*004c*/ 	.byte	0x04, 0x29
        /*004e*/ 	.short	(.L_569 - .L_568)


	//   ....[0]....
.L_568:
        /*0050*/ 	.word	0xffffffff


	//   ....[1]....
        /*0054*/ 	.word	0xffffffff


	//   ....[2]....
        /*0058*/ 	.word	0xffffffff


	//   ....[3]....
        /*005c*/ 	.word	0xffffffff


	//   ....[4]....
        /*0060*/ 	.word	0xffffffff


	//   ....[5]....
        /*0064*/ 	.word	0xffffffff


	//   ....[6]....
        /*0068*/ 	.word	0xffffffff


	//   ....[7]....
        /*006c*/ 	.word	0xffffffff


	//   ....[8]....
        /*0070*/ 	.word	0xffffffff


	//   ....[9]....
        /*0074*/ 	.word	0xffffffff


	//----- nvinfo : EIATTR_COOP_GROUP_INSTR_OFFSETS
	.align		4
.L_569:
        /*0078*/ 	.byte	0x04, 0x28
        /*007a*/ 	.short	(.L_571 - .L_570)


	//   ....[0]....
.L_570:
        /*007c*/ 	.word	0x00001110


	//   ....[1]....
        /*0080*/ 	.word	0x00001140


	//   ....[2]....
        /*0084*/ 	.word	0x00001180


	//   ....[3]....
        /*0088*/ 	.word	0x000011a0


	//   ....[4]....
        /*008c*/ 	.word	0x000011d0


	//   ....[5]....
        /*0090*/ 	.word	0x000011f0


	//   ....[6]....
        /*0094*/ 	.word	0x00001220


	//   ....[7]....
        /*0098*/ 	.word	0x00001240


	//   ....[8]....
        /*009c*/ 	.word	0x00001290


	//   ....[9]....
        /*00a0*/ 	.word	0x000012a0


	//----- nvinfo : EIATTR_VRC_CTA_INIT_COUNT
	.align		4
.L_571:
        /*00a4*/ 	.byte	0x02, 0x4a
	.zero		1
	.zero		1


	//----- nvinfo : EIATTR_EXIT_INSTR_OFFSETS
	.align		4
        /*00a8*/ 	.byte	0x04, 0x1c
        /*00aa*/ 	.short	(.L_573 - .L_572)


	//   ....[0]....
.L_572:
        /*00ac*/ 	.word	0x000035b0


	//   ....[1]....
        /*00b0*/ 	.word	0x000036e0


	//   ....[2]....
        /*00b4*/ 	.word	0x00003c00


	//   ....[3]....
        /*00b8*/ 	.word	0x00004200


	//----- nvinfo : EIATTR_MAX_THREADS
	.align		4
.L_573:
        /*00bc*/ 	.byte	0x04, 0x05
        /*00be*/ 	.short	(.L_575 - .L_574)
.L_574:
        /*00c0*/ 	.word	0x00000100
        /*00c4*/ 	.word	0x00000001
        /*00c8*/ 	.word	0x00000001


	//----- nvinfo : EIATTR_CRS_STACK_SIZE
	.align		4
.L_575:
        /*00cc*/ 	.byte	0x04, 0x1e
        /*00ce*/ 	.short	(.L_577 - .L_576)
.L_576:
        /*00d0*/ 	.word	0x00000000


	//----- nvinfo : EIATTR_CBANK_PARAM_SIZE
	.align		4
.L_577:
        /*00d4*/ 	.byte	0x03, 0x19
        /*00d6*/ 	.short	0x00b8


	//----- nvinfo : EIATTR_PARAM_CBANK
	.align		4
        /*00d8*/ 	.byte	0x04, 0x0a
        /*00da*/ 	.short	(.L_579 - .L_578)
	.align		4
.L_578:
        /*00dc*/ 	.word	index@(.nv.constant0._Z35group_norm_nhwc_bwd_one_pass_kernelI11Bf16IOBf16WLi64ELi16ELi256EEv26Group_norm_nhwc_bwd_params)
        /*00e0*/ 	.short	0x0380
        /*00e2*/ 	.short	0x00b8


	//----- nvinfo : EIATTR_SW_WAR
	.align		4
.L_579:
        /*00e4*/ 	.byte	0x04, 0x36
        /*00e6*/ 	.short	(.L_581 - .L_580)
.L_580:
        /*00e8*/ 	.word	0x00000008
.L_581:


//--------------------- .nv.info._Z35group_norm_nhwc_bwd_one_pass_kernelI11Bf16IOBf16WLi128ELi16ELi256EEv26Group_norm_nhwc_bwd_params --------------------------
	.section	.nv.info._Z35group_norm_nhwc_bwd_one_pass_kernelI11Bf16IOBf16WLi128ELi16ELi256EEv26Group_norm_nhwc_bwd_params,"",@"SHT_CUDA_INFO"
	.sectionflags	@""
	.align	4


	//----- nvinfo : EIATTR_CUDA_API_VERSION
	.align		4
        /*0000*/ 	.byte	0x04, 0x37
        /*0002*/ 	.short	(.L_583 - .L_582)
.L_582:
        /*0004*/ 	.word	0x00000082


	//----- nvinfo : EIATTR_KPARAM_INFO
	.align		4
.L_583:
        /*0008*/ 	.byte	0x04, 0x17
        /*000a*/ 	.short	(.L_585 - .L_584)
.L_584:
        /*000c*/ 	.word	0x00000000
        /*0010*/ 	.short	0x0000
        /*0012*/ 	.short	0x0000
        /*0014*/ 	.byte	0x00, 0xf0, 0xe1, 0x02


	//----- nvinfo : EIATTR_SPARSE_MMA_MASK
	.align		4
.L_585:
        /*0018*/ 	.byte	0x03, 0x50
        /*001a*/ 	.short	0x0000


	//----- nvinfo : EIATTR_MAXREG_COUNT
	.align		4
        /*001c*/ 	.byte	0x03, 0x1b
        /*001e*/ 	.short	0x00ff


	//----- nvinfo : EIATTR_NUM_BARRIERS
	.align		4
        /*0020*/ 	.byte	0x02, 0x4c
        /*0022*/ 	.byte	0x01
	.zero		1


	//----- nvinfo : EIATTR_MERCURY_ISA_VERSION
	.align		4
        /*0024*/ 	.byte	0x03, 0x5f
        /*0026*/ 	.short	0x0101


	//----- nvinfo : EIATTR_INT_WARP_WIDE_INSTR_OFFSETS
	.align		4
        /*0028*/ 	.byte	0x04, 0x31
        /*002a*/ 	.short	(.L_587 - .L_586)


	//   ....[0]....
.L_586:
        /*002c*/ 	.word	0x00001be0


	//----- nvinfo : EIATTR_COOP_GROUP_MASK_REGIDS
	.align		4
.L_587:
        /*0030*/ 	.byte	0x04, 0x29
        /*0032*/ 	.short	(.L_589 - .L_588)


	//   ....[0]....
.L_588:
        /*0034*/ 	.word	0xffffffff


	//   ....[1]....
        /*0038*/ 	.word	0xffffffff


	//   ....[2]....
        /*003c*/ 	.word	0xffffffff


	//   ....[3]....
        /*0040*/ 	.word	0xffffffff


	//   ....[4]....
        /*0044*/ 	.word	0xffffffff


	//   ....[5]....
        /*0048*/ 	.word	0xffffffff


	//   ....[6]....
        /*004c*/ 	.word	0xffffffff


	//   ....[7]....
        /*0050*/ 	.word	0xffffffff


	//   ....[8]....
        /*0054*/ 	.word	0xffffffff


	//   ....[9]....
        /*0058*/ 	.word	0xffffffff


	//----- nvinfo : EIATTR_COOP_GROUP_INSTR_OFFSETS
	.align		4
.L_589:
        /*005c*/ 	.byte	0x04, 0x28
        /*005e*/ 	.short	(.L_591 - .L_590)


	//   ....[0]....
.L_590:
        /*0060*/ 	.word	0x00001970


	//   ....[1]....
        /*0064*/ 	.word	0x000019b0


	//   ....[2]....
        /*0068*/ 	.word	0x00001a50


	//   ....[3]....
        /*006c*/ 	.word	0x00001a80


	//   ....[4]....
        /*0070*/ 	.word	0x00001ac0


	//   ....[5]....
        /*0074*/ 	.word	0x00001ae0


	//   ....[6]....
        /*0078*/ 	.word	0x00001b10


	//   ....[7]....
        /*007c*/ 	.word	0x00001b30


	//   ....[8]....
        /*0080*/ 	.word	0x00001b80


	//   ....[9]....
        /*0084*/ 	.word	0x00001b90


	//----- nvinfo : EIATTR_VRC_CTA_INIT_COUNT
	.align		4
.L_591:
        /*0088*/ 	.byte	0x02, 0x4a
	.zero		1
	.zero		1


	//----- nvinfo : EIATTR_EXIT_INSTR_OFFSETS
	.align		4
        /*008c*/ 	.byte	0x04, 0x1c
        /*008e*/ 	.short	(.L_593 - .L_592)


	//   ....[0]....
.L_592:
        /*0090*/ 	.word	0x00004290


	//   ....[1]....
        /*0094*/ 	.word	0x000043c0


	//   ....[2]....
        /*0098*/ 	.word	0x000048f0


	//   ....[3]....
        /*009c*/ 	.word	0x00004ef0


	//----- nvinfo : EIATTR_MAX_THREADS
	.align		4
.L_593:
        /*00a0*/ 	.byte	0x04, 0x05
        /*00a2*/ 	.short	(.L_595 - .L_594)
.L_594:
        /*00a4*/ 	.word	0x00000100
        /*00a8*/ 	.word	0x00000001
        /*00ac*/ 	.word	0x00000001


	//----- nvinfo : EIATTR_CRS_STACK_SIZE
	.align		4
.L_595:
        /*00b0*/ 	.byte	0x04, 0x1e
        /*00b2*/ 	.short	(.L_597 - .L_596)
.L_596:
        /*00b4*/ 	.word	0x00000000


	//----- nvinfo : EIATTR_CBANK_PARAM_SIZE
	.align		4
.L_597:
        /*00b8*/ 	.byte	0x03, 0x19
        /*00ba*/ 	.short	0x00b8


	//----- nvinfo : EIATTR_PARAM_CBANK
	.align		4
        /*00bc*/ 	.byte	0x04, 0x0a
        /*00be*/ 	.short	(.L_599 - .L_598)
	.align		4
.L_598:
        /*00c0*/ 	.word	index@(.nv.constant0._Z35group_norm_nhwc_bwd_one_pass_kernelI11Bf16IOBf16WLi128ELi16ELi256EEv26Group_norm_nhwc_bwd_params)
        /*00c4*/ 	.short	0x0380
        /*00c6*/ 	.short	0x00b8


	//----- nvinfo : EIATTR_SW_WAR
	.align		4
.L_599:
        /*00c8*/ 	.byte	0x04, 0x36
        /*00ca*/ 	.short	(.L_601 - .L_600)
.L_600:
        /*00cc*/ 	.word	0x00000008
.L_601:


//--------------------- .nv.info._Z35group_norm_nhwc_bwd_one_pass_kernelI11Bf16IOBf16WLi256ELi16ELi256EEv26Group_norm_nhwc_bwd_params --------------------------
	.section	.nv.info._Z35group_norm_nhwc_bwd_one_pass_kernelI11Bf16IOBf16WLi256ELi16ELi256EEv26Group_norm_nhwc_bwd_params,"",@"SHT_CUDA_INFO"
	.sectionflags	@""
	.align	4


	//----- nvinfo : EIATTR_CUDA_API_VERSION
	.align		4
        /*0000*/ 	.byte	0x04, 0x37
        /*0002*/ 	.short	(.L_603 - .L_602)
.L_602:
        /*0004*/ 	.word	0x00000082


	//----- nvinfo : EIATTR_KPARAM_INFO
	.align		4
.L_603:
        /*0008*/ 	.byte	0x04, 0x17
        /*000a*/ 	.short	(.L_605 - .L_604)
.L_604:
        /*000c*/ 	.word	0x00000000
        /*0010*/ 	.short	0x0000
        /*0012*/ 	.short	0x0000
        /*0014*/ 	.byte	0x00, 0xf0, 0xe1, 0x02


	//----- nvinfo : EIATTR_SPARSE_MMA_MASK
	.align		4
.L_605:
        /*0018*/ 	.byte	0x03, 0x50
        /*001a*/ 	.short	0x0000


	//----- nvinfo : EIATTR_MAXREG_COUNT
	.align		4
        /*001c*/ 	.byte	0x03, 0x1b
        /*001e*/ 	.short	0x00ff


	//----- nvinfo : EIATTR_NUM_BARRIERS
	.align		4
        /*0020*/ 	.byte	0x02, 0x4c
        /*0022*/ 	.byte	0x01
	.zero		1


	//----- nvinfo : EIATTR_MERCURY_ISA_VERSION
	.align		4
        /*0024*/ 	.byte	0x03, 0x5f
        /*0026*/ 	.short	0x0101


	//----- nvinfo : EIATTR_INT_WARP_WIDE_INSTR_OFFSETS
	.align		4
        /*0028*/ 	.byte	0x04, 0x31
        /*002a*/ 	.short	(.L_607 - .L_606)


	//   ....[0]....
.L_606:
        /*002c*/ 	.word	0x00003070


	//----- nvinfo : EIATTR_COOP_GROUP_MASK_REGIDS
	.align		4
.L_607:
        /*0030*/ 	.byte	0x04, 0x29
        /*0032*/ 	.short	(.L_609 - .L_608)


	//   ....[0]....
.L_608:
        /*0034*/ 	.word	0xffffffff


	//   ....[1]....
        /*0038*/ 	.word	0xffffffff


	//   ....[2]....
        /*003c*/ 	.word	0xffffffff


	//   ....[3]....
        /*0040*/ 	.word	0xffffffff


	//   ....[4]....
        /*0044*/ 	.word	0xffffffff


	//   ....[5]....
        /*0048*/ 	.word	0xffffffff


	//   ....[6]....
        /*004c*/ 	.word	0xffffffff


	//   ....[7]....
        /*0050*/ 	.word	0xffffffff


	//   ....[8]....
        /*0054*/ 	.word	0xffffffff


	//   ....[9]....
        /*0058*/ 	.word	0xffffffff


	//----- nvinfo : EIATTR_COOP_GROUP_INSTR_OFFSETS
	.align		4
.L_609:
        /*005c*/ 	.byte	0x04, 0x28
        /*005e*/ 	.short	(.L_611 - .L_610)


	//   ....[0]....
.L_610:
        /*0060*/ 	.word	0x00002e20


	//   ....[1]....
        /*0064*/ 	.word	0x00002e60


	//   ....[2]....
        /*0068*/ 	.word	0x00002ef0


	//   ....[3]....
        /*006c*/ 	.word	0x00002f00


	//   ....[4]....
        /*0070*/ 	.word	0x00002f30


	//   ....[5]....
        /*0074*/ 	.word	0x00002f50


	//   ....[6]....
        /*0078*/ 	.word	0x00002f80


	//   ....[7]....
        /*007c*/ 	.word	0x00002fa0


	//   ....[8]....
        /*0080*/ 	.word	0x00003010


	//   ....[9]....
        /*0084*/ 	.word	0x00003020


	//----- nvinfo : EIATTR_VRC_CTA_INIT_COUNT
	.align		4
.L_611:
        /*0088*/ 	.byte	0x02, 0x4a
	.zero		1
	.zero		1


	//----- nvinfo : EIATTR_EXIT_INSTR_OFFSETS
	.align		4
        /*008c*/ 	.byte	0x04, 0x1c
        /*008e*/ 	.short	(.L_613 - .L_612)


	//   ....[0]....
.L_612:
        /*0090*/ 	.word	0x00006520


	//   ....[1]....
        /*0094*/ 	.word	0x00006650


	//   ....[2]....
        /*0098*/ 	.word	0x00006b80


	//   ....[3]....
        /*009c*/ 	.word	0x00007180


	//----- nvinfo : EIATTR_MAX_THREADS
	.align		4
.L_613:
        /*00a0*/ 	.byte	0x04, 0x05
        /*00a2*/ 	.short	(.L_615 - .L_614)
.L_614:
        /*00a4*/ 	.word	0x00000100
        /*00a8*/ 	.word	0x00000001
        /*00ac*/ 	.word	0x00000001


	//----- nvinfo : EIATTR_CRS_STACK_SIZE
	.align		4
.L_615:
        /*00b0*/ 	.byte	0x04, 0x1e
        /*00b2*/ 	.short	(.L_617 - .L_616)
.L_616:
        /*00b4*/ 	.word	0x00000000


	//----- nvinfo : EIATTR_CBANK_PARAM_SIZE
	.align		4
.L_617:
        /*00b8*/ 	.byte	0x03, 0x19
        /*00ba*/ 	.short	0x00b8


	//----- nvinfo : EIATTR_PARAM_CBANK
	.align		4
        /*00bc*/ 	.byte	0x04, 0x0a
        /*00be*/ 	.short	(.L_619 - .L_618)
	.align		4
.L_618:
        /*00c0*/ 	.word	index@(.nv.constant0._Z35group_norm_nhwc_bwd_one_pass_kernelI11Bf16IOBf16WLi256ELi16ELi256EEv26Group_norm_nhwc_bwd_params)
        /*00c4*/ 	.short	0x0380
        /*00c6*/ 	.short	0x00b8


	//----- nvinfo : EIATTR_SW_WAR
	.align		4
.L_619:
        /*00c8*/ 	.byte	0x04, 0x36
        /*00ca*/ 	.short	(.L_621 - .L_620)
.L_620:
        /*00cc*/ 	.word	0x00000008
.L_621:


//--------------------- .nv.info._Z35group_norm_nhwc_bwd_one_pass_kernelI11Bf16IOBf16WLi512ELi16ELi256EEv26Group_norm_nhwc_bwd_params --------------------------
	.section	.nv.info._Z35group_norm_nhwc_bwd_one_pass_kernelI11Bf16IOBf16WLi512ELi16ELi256EEv26Group_norm_nhwc_bwd_params,"",@"SHT_CUDA_INFO"
	.sectionflags	@""
	.align	4


	//----- nvinfo : EIATTR_CUDA_API_VERSION
	.align		4
        /*0000*/ 	.byte	0x04, 0x37
        /*0002*/ 	.short	(.L_623 - .L_622)
.L_622:
        /*0004*/ 	.word	0x00000082


	//----- nvinfo : EIATTR_KPARAM_INFO
	.align		4
.L_623:
        /*0008*/ 	.byte	0x04, 0x17
        /*000a*/ 	.short	(.L_625 - .L_624)
.L_624:
        /*000c*/ 	.word	0x00000000
        /*0010*/ 	.short	0x0000
        /*0012*/ 	.short	0x0000
        /*0014*/ 	.byte	0x00, 0xf0, 0xe1, 0x02


	//----- nvinfo : EIATTR_SPARSE_MMA_MASK
	.align		4
.L_625:
        /*0018*/ 	.byte	0x03, 0x50
        /*001a*/ 	.short	0x0000


	//----- nvinfo : EIATTR_MAXREG_COUNT
	.align		4
        /*001c*/ 	.byte	0x03, 0x1b
        /*001e*/ 	.short	0x00ff


	//----- nvinfo : EIATTR_NUM_BARRIERS
	.align		4
        /*0020*/ 	.byte	0x02, 0x4c
        /*0022*/ 	.byte	0x01
	.zero		1


	//----- nvinfo : EIATTR_MERCURY_ISA_VERSION
	.align		4
        /*0024*/ 	.byte	0x03, 0x5f
        /*0026*/ 	.short	0x0101


	//----- nvinfo : EIATTR_COOP_GROUP_MASK_REGIDS
	.align		4
        /*0028*/ 	.byte	0x04, 0x29
        /*002a*/ 	.short	(.L_627 - .L_626)


	//   ....[0]....
.L_626:
        /*002c*/ 	.word	0xffffffff


	//   ....[1]....
        /*0030*/ 	.word	0xffffffff


	//   ....[2]....
        /*0034*/ 	.word	0xffffffff


	//   ....[3]....
        /*0038*/ 	.word	0xffffffff


	//   ....[4]....
        /*003c*/ 	.word	0xffffffff


	//   ....[5]....
        /*0040*/ 	.word	0xffffffff


	//   ....[6]....
        /*0044*/ 	.word	0xffffffff


	//   ....[7]....
        /*0048*/ 	.word	0xffffffff


	//   ....[8]....
        /*004c*/ 	.word	0xffffffff


	//   ....[9]....
        /*0050*/ 	.word	0xffffffff


	//----- nvinfo : EIATTR_COOP_GROUP_INSTR_OFFSETS
	.align		4
.L_627:
        /*0054*/ 	.byte	0x04, 0x28
        /*0056*/ 	.short	(.L_629 - .L_628)


	//   ....[0]....
.L_628:
        /*0058*/ 	.word	0x00005480


	//   ....[1]....
        /*005c*/ 	.word	0x000054c0


	//   ....[2]....
        /*0060*/ 	.word	0x00005530


	//   ....[3]....
        /*0064*/ 	.word	0x00005550


	//   ....[4]....
        /*0068*/ 	.word	0x00005580


	//   ....[5]....
        /*006c*/ 	.word	0x000055a0


	//   ....[6]....
        /*0070*/ 	.word	0x000055d0


	//   ....[7]....
        /*0074*/ 	.word	0x000055f0


	//   ....[8]....
        /*0078*/ 	.word	0x00005640


	//   ....[9]....
        /*007c*/ 	.word	0x00005650


	//----- nvinfo : EIATTR_VRC_CTA_INIT_COUNT
	.align		4
.L_629:
        /*0080*/ 	.byte	0x02, 0x4a
	.zero		1
	.zero		1


	//----- nvinfo : EIATTR_EXIT_INSTR_OFFSETS
	.align		4
        /*0084*/ 	.byte	0x04, 0x1c
        /*0086*/ 	.short	(.L_631 - .L_630)


	//   ....[0]....
.L_630:
        /*0088*/ 	.word	0x0000a360


	//   ....[1]....
        /*008c*/ 	.word	0x0000a490


	//   ....[2]....
        /*0090*/ 	.word	0x0000a9c0


	//   ....[3]....
        /*0094*/ 	.word	0x0000afc0


	//----- nvinfo : EIATTR_MAX_THREADS
	.align		4
.L_631:
        /*0098*/ 	.byte	0x04, 0x05
        /*009a*/ 	.short	(.L_633 - .L_632)
.L_632:
        /*009c*/ 	.word	0x00000100
        /*00a0*/ 	.word	0x00000001
        /*00a4*/ 	.word	0x00000001


	//----- nvinfo : EIATTR_CRS_STACK_SIZE
	.align		4
.L_633:
        /*00a8*/ 	.byte	0x04, 0x1e
        /*00aa*/ 	.short	(.L_635 - .L_634)
.L_634:
        /*00ac*/ 	.word	0x00000000


	//----- nvinfo : EIATTR_CBANK_PARAM_SIZE
	.align		4
.L_635:
        /*00b0*/ 	.byte	0x03, 0x19
        /*00b2*/ 	.short	0x00b8


	//----- nvinfo : EIATTR_PARAM_CBANK
	.align		4
        /*00b4*/ 	.byte	0x04, 0x0a
        /*00b6*/ 	.short	(.L_637 - .L_636)
	.align		4
.L_636:
        /*00b8*/ 	.word	index@(.nv.constant0._Z35group_norm_nhwc_bwd_one_pass_kernelI11Bf16IOBf16WLi512ELi16ELi256EEv26Group_norm_nhwc_bwd_params)
        /*00bc*/ 	.short	0x0380
        /*00be*/ 	.short	0x00b8


	//----- nvinfo : EIATTR_SW_WAR
	.align		4
.L_637:
        /*00c0*/ 	.byte	0x04, 0x36
        /*00c2*/ 	.short	(.L_639 - .L_638)
.L_638:
        /*00c4*/ 	.word	0x00000008
.L_639:


//--------------------- .nv.info._Z35group_norm_nhwc_bwd_one_pass_kernelI11Bf16IOFp16WLi64ELi16ELi256EEv26Group_norm_nhwc_bwd_params --------------------------
	.section	.nv.info._Z35group_norm_nhwc_bwd_one_pass_kernelI11Bf16IOFp16WLi64ELi16ELi256EEv26Group_norm_nhwc_bwd_params,"",@"SHT_CUDA_INFO"
	.sectionflags	@""
	.align	4


	//----- nvinfo : EIATTR_CUDA_API_VERSION
	.align		4
        /*0000*/ 	.byte	0x04, 0x37
        /*0002*/ 	.short	(.L_641 - .L_640)
.L_640:
        /*0004*/ 	.word	0x00000082


	//----- nvinfo : EIATTR_KPARAM_INFO
	.align		4
.L_641:
        /*0008*/ 	.byte	0x04, 0x17
        /*000a*/ 	.short	(.L_643 - .L_642)
.L_642:
        /*000c*/ 	.word	0x00000000
        /*0010*/ 	.short	0x0000
        /*0012*/ 	.short	0x0000
        /*0014*/ 	.byte	0x00, 0xf0, 0xe1, 0x02


	//----- nvinfo : EIATTR_SPARSE_MMA_MASK
	.align		4
.L_643:
        /*0018*/ 	.byte	0x03, 0x50
        /*001a*/ 	.short	0x0000


	//----- nvinfo : EIATTR_MAXREG_COUNT
	.align		4
        /*001c*/ 	.byte	0x03, 0x1b
        /*001e*/ 	.short	0x00ff


	//----- nvinfo : EIATTR_NUM_BARRIERS
	.align		4
        /*0020*/ 	.byte	0x02, 0x4c
        /*0022*/ 	.byte	0x01
	.zero		1


	//----- nvinfo : EIATTR_MERCURY_ISA_VERSION
	.align		4
        /*0024*/ 	.byte	0x03, 0x5f
        /*0026*/ 	.short	0x0101


	//----- nvinfo : EIATTR_INT_WARP_WIDE_INSTR_OFFSETS
	.align		4
        /*0028*/ 	.byte	0x04, 0x31
        /*002a*/ 	.short	(.L_645 - .L_644)


	//   ....[0]....
.L_644:
        /*002c*/ 	.word	0x000023d0


	//   ....[1]....
        /*0030*/ 	.word	0x000023f0


	//   ....[2]....
        /*0034*/ 	.word	0x00002420


	//   ....[3]....
        /*0038*/ 	.word	0x00002470


	//   ....[4]....
        /*003c*/ 	.word	0x000025f0


	//   ....[5]....
        /*0040*/ 	.word	0x00002640


	//   ....[6]....
        /*0044*/ 	.word	0x00002650


	//   ....[7]....
        /*0048*/ 	.word	0x000026a0


	//----- nvinfo : EIATTR_COOP_GROUP_MASK_REGIDS
	.align		4
.L_645:
        /*004c*/ 	.byte	0x04, 0x29
        /*004e*/ 	.short	(.L_647 - .L_646)


	//   ....[0]....
.L_646:
        /*0050*/ 	.word	0xffffffff


	//   ....[1]....
        /*0054*/ 	.word	0xffffffff


	//   ....[2]....
        /*0058*/ 	.word	0xffffffff


	//   ....[3]....
        /*005c*/ 	.word	0xffffffff


	//   ....[4]....
        /*0060*/ 	.word	0xffffffff


	//   ....[5]....
        /*0064*/ 	.word	0xffffffff


	//   ....[6]....
        /*0068*/ 	.word	0xffffffff


	//   ....[7]....
        /*006c*/ 	.word	0xffffffff


	//   ....[8]....
        /*0070*/ 	.word	0xffffffff


	//   ....[9]....
        /*0074*/ 	.word	0xffffffff


	//----- nvinfo : EIATTR_COOP_GROUP_INSTR_OFFSETS
	.align		4
.L_647:
        /*0078*/ 	.byte	0x04, 0x28
        /*007a*/ 	.short	(.L_649 - .L_648)


	//   ....[0]....
.L_648:
        /*007c*/ 	.word	0x00001110


	//   ....[1]....
        /*0080*/ 	.word	0x00001140


	//   ....[2]....
        /*0084*/ 	.word	0x00001180


	//   ....[3]....
        /*0088*/ 	.word	0x000011a0


	//   ....[4]....
        /*008c*/ 	.word	0x000011d0


	//   ....[5]....
        /*0090*/ 	.word	0x000011f0


	//   ....[6]....
        /*0094*/ 	.word	0x00001220


	//   ....[7]....
        /*0098*/ 	.word	0x00001240


	//   ....[8]....
        /*009c*/ 	.word	0x00001290


	//   ....[9]....
        /*00a0*/ 	.word	0x000012a0


	//----- nvinfo : EIATTR_VRC_CTA_INIT_COUNT
	.align		4
.L_649:
        /*00a4*/ 	.byte	0x02, 0x4a
	.zero		1
	.zero		1


	//----- nvinfo : EIATTR_EXIT_INSTR_OFFSETS
	.align		4
        /*00a8*/ 	.byte	0x04, 0x1c
        /*00aa*/ 	.short	(.L_651 - .L_650)


	//   ....[0]....
.L_650:
        /*00ac*/ 	.word	0x000035b0


	//   ....[1]....
        /*00b0*/ 	.word	0x000036e0


	//   ....[2]....
        /*00b4*/ 	.word	0x00003c00


	//   ....[3]....
        /*00b8*/ 	.word	0x00004200


	//----- nvinfo : EIATTR_MAX_THREADS
	.align		4
.L_651:
        /*00bc*/ 	.byte	0x04, 0x05
        /*00be*/ 	.short	(.L_653 - .L_652)
.L_652:
        /*00c0*/ 	.word	0x00000100
        /*00c4*/ 	.word	0x00000001
        /*00c8*/ 	.word	0x00000001


	//----- nvinfo : EIATTR_CRS_STACK_SIZE
	.align		4
.L_653:
        /*00cc*/ 	.byte	0x04, 0x1e
        /*00ce*/ 	.short	(.L_655 - .L_654)
.L_654:
        /*00d0*/ 	.word	0x00000000


	//----- nvinfo : EIATTR_CBANK_PARAM_SIZE
	.align		4
.L_655:
        /*00d4*/ 	.byte	0x03, 0x19
        /*00d6*/ 	.short	0x00b8


	//----- nvinfo : EIATTR_PARAM_CBANK
	.align		4
        /*00d8*/ 	.byte	0x04, 0x0a
        /*00da*/ 	.short	(.L_657 - .L_656)
	.align		4
.L_656:
        /*00dc*/ 	.word	index@(.nv.constant0._Z35group_norm_nhwc_bwd_one_pass_kernelI11Bf16IOFp16WLi64ELi16ELi256EEv26Group_norm_nhwc_bwd_params)
        /*00e0*/ 	.short	0x0380
        /*00e2*/ 	.short	0x00b8


	//----- nvinfo : EIATTR_SW_WAR
	.align		4
.L_657:
        /*00e4*/ 	.byte	0x04, 0x36
        /*00e6*/ 	.short	(.L_659 - .L_658)
.L_658:
        /*00e8*/ 	.word	0x00000008
.L_659:


//--------------------- .nv.info._Z35group_norm_nhwc_bwd_one_pass_kernelI11Bf16IOFp16WLi128ELi16ELi256EEv26Group_norm_nhwc_bwd_params --------------------------
	.section	.nv.info._Z35group_norm_nhwc_bwd_one_pass_kernelI11Bf16IOFp16WLi128ELi16ELi256EEv26Group_norm_nhwc_bwd_params,"",@"SHT_CUDA_INFO"
	.sectionflags	@""
	.align	4


	//----- nvinfo : EIATTR_CUDA_API_VERSION
	.align		4
        /*0000*/ 	.byte	0x04, 0x37
        /*0002*/ 	.short	(.L_661 - .L_660)
.L_660:
        /*0004*/ 	.word	0x00000082


	//----- nvinfo : EIATTR_KPARAM_INFO
	.align		4
.L_661:
        /*0008*/ 	.byte	0x04, 0x17
        /*000a*/ 	.short	(.L_663 - .L_662)
.L_662:
        /*000c*/ 	.word	0x00000000
        /*0010*/ 	.short	0x0000
        /*0012*/ 	.short	0x0000
        /*0014*/ 	.byte	0x00, 0xf0, 0xe1, 0x02


	//----- nvinfo : EIATTR_SPARSE_MMA_MASK
	.align		4
.L_663:
        /*0018*/ 	.byte	0x03, 0x50
        /*001a*/ 	.short	0x0000


	//----- nvinfo : EIATTR_MAXREG_COUNT
	.align		4
        /*001c*/ 	.byte	0x03, 0x1b
        /*001e*/ 	.short	0x00ff


	//----- nvinfo : EIATTR_NUM_BARRIERS
	.align		4
        /*0020*/ 	.byte	0x02, 0x4c
        /*0022*/ 	.byte	0x01
	.zero		1


	//----- nvinfo : EIATTR_MERCURY_ISA_VERSION
	.align		4
        /*0024*/ 	.byte	0x03, 0x5f
        /*0026*/ 	.short	0x0101


	//----- nvinfo : EIATTR_INT_WARP_WIDE_INSTR_OFFSETS
	.align		4
        /*0028*/ 	.byte	0x04, 0x31
        /*002a*/ 	.short	(.L_665 - .L_664)


	//   ....[0]....
.L_664:
        /*002c*/ 	.word	0x00001be0


	//----- nvinfo : EIATTR_COOP_GROUP_MASK_REGIDS
	.align		4
.L_665:
        /*0030*/ 	.byte	0x04, 0x29
        /*0032*/ 	.short	(.L_667 - .L_666)


	//   ....[0]....
.L_666:
        /*0034*/ 	.word	0xffffffff


	//   ....[1]....
        /*0038*/ 	.word	0xffffffff


	//   ....[2]....
        /*003c*/ 	.word	0xffffffff


	//   ....[3]....
        /*0040*/ 	.word	0xffffffff


	//   ....[4]....
        /*0044*/ 	.word	0xffffffff


	//   ....[5]....
        /*0048*/ 	.word	0xffffffff


	//   ....[6]....
        /*004c*/ 	.word	0xffffffff


	//   ....[7]....
        /*0050*/ 	.word	0xffffffff


	//   ....[8]....
        /*0054*/ 	.word	0xffffffff


	//   ....[9]....
        /*0058*/ 	.word	0xffffffff


	//----- nvinfo : EIATTR_COOP_GROUP_INSTR_OFFSETS
	.align		4
.L_667:
        /*005c*/ 	.byte	0x04, 0x28
        /*005e*/ 	.short	(.L_669 - .L_668)


	//   ....[0]....
.L_668:
        /*0060*/ 	.word	0x00001970


	//   ....[1]....
        /*0064*/ 	.word	0x000019b0


	//   ....[2]....
        /*0068*/ 	.word	0x00001a50


	//   ....[3]....
        /*006c*/ 	.word	0x00001a80


	//   ....[4]....
        /*0070*/ 	.word	0x00001ac0


	//   ....[5]....
        /*0074*/ 	.word	0x00001ae0


	//   ....[6]....
        /*0078*/ 	.word	0x00001b10


	//   ....[7]....
        /*007c*/ 	.word	0x00001b30


	//   ....[8]....
        /*0080*/ 	.word	0x00001b80


	//   ....[9]....
        /*0084*/ 	.word	0x00001b90


	//----- nvinfo : EIATTR_VRC_CTA_INIT_COUNT
	.align		4
.L_669:
        /*0088*/ 	.byte	0x02, 0x4a
	.zero		1
	.zero		1


	//----- nvinfo : EIATTR_EXIT_INSTR_OFFSETS
	.align		4
        /*008c*/ 	.byte	0x04, 0x1c
        /*008e*/ 	.short	(.L_671 - .L_670)


	//   ....[0]....
.L_670:
        /*0090*/ 	.word	0x00004290


	//   ....[1]....
        /*0094*/ 	.word	0x000043c0


	//   ....[2]....
        /*0098*/ 	.word	0x000048f0


	//   ....[3]....
        /*009c*/ 	.word	0x00004ef0


	//----- nvinfo : EIATTR_MAX_THREADS
	.align		4
.L_671:
        /*00a0*/ 	.byte	0x04, 0x05
        /*00a2*/ 	.short	(.L_673 - .L_672)
.L_672:
        /*00a4*/ 	.word	0x00000100
        /*00a8*/ 	.word	0x00000001
        /*00ac*/ 	.word	0x00000001


	//----- nvinfo : EIATTR_CRS_STACK_SIZE
	.align		4
.L_673:
        /*00b0*/ 	.byte	0x04, 0x1e
        /*00b2*/ 	.short	(.L_675 - .L_674)
.L_674:
        /*00b4*/ 	.word	0x00000000


	//----- nvinfo : EIATTR_CBANK_PARAM_SIZE
	.align		4
.L_675:
        /*00b8*/ 	.byte	0x03, 0x19
        /*00ba*/ 	.short	0x00b8


	//----- nvinfo : EIATTR_PARAM_CBANK
	.align		4
        /*00bc*/ 	.byte	0x04, 0x0a
        /*00be*/ 	.short	(.L_677 - .L_676)
	.align		4
.L_676:
        /*00c0*/ 	.word	index@(.nv.constant0._Z35group_norm_nhwc_bwd_one_pass_kernelI11Bf16IOFp16WLi128ELi16ELi256EEv26Group_norm_nhwc_bwd_params)
        /*00c4*/ 	.short	0x0380
        /*00c6*/ 	.short	0x00b8


	//----- nvinfo : EIATTR_SW_WAR
	.align		4
.L_677:
        /*00c8*/ 	.byte	0x04, 0x36
        /*00ca*/ 	.short	(.L_679 - .L_678)
.L_678:
        /*00cc*/ 	.word	0x00000008
.L_679:


//--------------------- .nv.info._Z35group_norm_nhwc_bwd_one_pass_kernelI11Bf16IOFp16WLi256ELi16ELi256EEv26Group_norm_nhwc_bwd_params --------------------------
	.section	.nv.info._Z35group_norm_nhwc_bwd_one_pass_kernelI11Bf16IOFp16WLi256ELi16ELi256EEv26Group_norm_nhwc_bwd_params,"",@"SHT_CUDA_INFO"
	.sectionflags	@""
	.align	4


	//----- nvinfo : EIATTR_CUDA_API_VERSION
	.align		4
        /*0000*/ 	.byte	0x04, 0x37
        /*0002*/ 	.short	(.L_681 - .L_680)
.L_680:
        /*0004*/ 	.word	0x00000082


	//----- nvinfo : EIATTR_KPARAM_INFO
	.align		4
.L_681:
        /*0008*/ 	.byte	0x04, 0x17
        /*000a*/ 	.short	(.L_683 - .L_682)
.L_682:
        /*000c*/ 	.word	0x00000000
        /*0010*/ 	.short	0x0000
        /*0012*/ 	.short	0x0000
        /*0014*/ 	.byte	0x00, 0xf0, 0xe1, 0x02


	//----- nvinfo : EIATTR_SPARSE_MMA_MASK
	.align		4
.L_683:
        /*0018*/ 	.byte	0x03, 0x50
        /*001a*/ 	.short	0x0000


	//----- nvinfo : EIATTR_MAXREG_COUNT
	.align		4
        /*001c*/ 	.byte	0x03, 0x1b
        /*001e*/ 	.short	0x00ff


	//----- nvinfo : EIATTR_NUM_BARRIERS
	.align		4
        /*0020*/ 	.byte	0x02, 0x4c
        /*0022*/ 	.byte	0x01
	.zero		1


	//----- nvinfo : EIATTR_MERCURY_ISA_VERSION
	.align		4
        /*0024*/ 	.byte	0x03, 0x5f
        /*0026*/ 	.short	0x0101


	//----- nvinfo : EIATTR_INT_WARP_WIDE_INSTR_OFFSETS
	.align		4
        /*0028*/ 	.byte	0x04, 0x31
        /*002a*/ 	.short	(.L_685 - .L_684)


	//   ....[0]....
.L_684:
        /*002c*/ 	.word	0x00003070


	//----- nvinfo : EIATTR_COOP_GROUP_MASK_REGIDS
	.align		4
.L_685:
        /*0030*/ 	.byte	0x04, 0x29
        /*0032*/ 	.short	(.L_687 - .L_686)


	//   ....[0]....
.L_686:
        /*0034*/ 	.word	0xffffffff


	//   ....[1]....
        /*0038*/ 	.word	0xffffffff


	//   ....[2]....
        /*003c*/ 	.word	0xffffffff


	//   ....[3]....
        /*0040*/ 	.word	0xffffffff


	//   ....[4]....
        /*0044*/ 	.word	0xffffffff


	//   ....[5]....
        /*0048*/ 	.word	0xffffffff


	//   ....[6]....
        /*004c*/ 	.word	0xffffffff


	//   ....[7]....
        /*0050*/ 	.word	0xffffffff


	//   ....[8]....
        /*0054*/ 	.word	0xffffffff


	//   ....[9]....
        /*0058*/ 	.word	0xffffffff


	//----- nvinfo : EIATTR_COOP_GROUP_INSTR_OFFSETS
	.align		4
.L_687:
        /*005c*/ 	.byte	0x04, 0x28
        /*005e*/ 	.short	(.L_689 - .L_688)


	//   ....[0]....
.L_688:
        /*0060*/ 	.word	0x00002e20


	//   ....[1]....
        /*0064*/ 	.word	0x00002e60


	//   ....[2]....
        /*0068*/ 	.word	0x00002ef0


	//   ....[3]....
        /*006c*/ 	.word	0x00002f00


	//   ....[4]....
        /*0070*/ 	.word	0x00002f30


	//   ....[5]....
        /*0074*/ 	.word	0x00002f50


	//   ....[6]....
        /*0078*/ 	.word	0x00002f80


	//   ....[7]....
        /*007c*/ 	.word	0x00002fa0


	//   ....[8]....
        /*0080*/ 	.word	0x00003010


	//   ....[9]....
        /*0084*/ 	.word	0x00003020


	//----- nvinfo : EIATTR_VRC_CTA_INIT_COUNT
	.align		4
.L_689:
        /*0088*/ 	.byte	0x02, 0x4a
	.zero		1
	.zero		1


	//----- nvinfo : EIATTR_EXIT_INSTR_OFFSETS
	.align		4
        /*008c*/ 	.byte	0x04, 0x1c
        /*008e*/ 	.short	(.L_691 - .L_690)


	//   ....[0]....
.L_690:
        /*0090*/ 	.word	0x00006520


	//   ....[1]....
        /*0094*/ 	.word	0x00006650


	//   ....[2]....
        /*0098*/ 	.word	0x00006b80


	//   ....[3]....
        /*009c*/ 	.word	0x00007180


	//----- nvinfo : EIATTR_MAX_THREADS
	.align		4
.L_691:
        /*00a0*/ 	.byte	0x04, 0x05
        /*00a2*/ 	.short	(.L_693 - .L_692)
.L_692:
        /*00a4*/ 	.word	0x00000100
        /*00a8*/ 	.word	0x00000001
        /*00ac*/ 	.word	0x00000001


	//----- nvinfo : EIATTR_CRS_STACK_SIZE
	.align		4
.L_693:
        /*00b0*/ 	.byte	0x04, 0x1e
        /*00b2*/ 	.short	(.L_695 - .L_694)
.L_694:
        /*00b4*/ 	.word	0x00000000


	//----- nvinfo : EIATTR_CBANK_PARAM_SIZE
	.align		4
.L_695:
        /*00b8*/ 	.byte	0x03, 0x19
        /*00ba*/ 	.short	0x00b8


	//----- nvinfo : EIATTR_PARAM_CBANK
	.align		4
        /*00bc*/ 	.byte	0x04, 0x0a
        /*00be*/ 	.short	(.L_697 - .L_696)
	.align		4
.L_696:
        /*00c0*/ 	.word	index@(.nv.constant0._Z35group_norm_nhwc_bwd_one_pass_kernelI11Bf16IOFp16WLi256ELi16ELi256EEv26Group_norm_nhwc_bwd_params)
        /*00c4*/ 	.short	0x0380
        /*00c6*/ 	.short	0x00b8


	//----- nvinfo : EIATTR_SW_WAR
	.align		4
.L_697:
        /*00c8*/ 	.byte	0x04, 0x36
        /*00ca*/ 	.short	(.L_699 - .L_698)
.L_698:
        /*00cc*/ 	.word	0x00000008
.L_699:


//--------------------- .nv.info._Z35group_norm_nhwc_bwd_one_pass_kernelI11Bf16IOFp16WLi512ELi16ELi256EEv26Group_norm_nhwc_bwd_params --------------------------
	.section	.nv.info._Z35group_norm_nhwc_bwd_one_pass_kernelI11Bf16IOFp16WLi512ELi16ELi256EEv26Group_norm_nhwc_bwd_params,"",@"SHT_CUDA_INFO"
	.sectionflags	@""
	.align	4


	//----- nvinfo : EIATTR_CUDA_API_VERSION
	.align		4
        /*0000*/ 	.byte	0x04, 0x37
        /*0002*/ 	.short	(.L_701 - .L_700)
.L_700:
        /*0004*/ 	.word	0x00000082


	//----- nvinfo : EIATTR_KPARAM_INFO
	.align		4
.L_701:
        /*0008*/ 	.byte	0x04, 0x17
        /*000a*/ 	.short	(.L_703 - .L_702)
.L_702:
        /*000c*/ 	.word	0x00000000
        /*0010*/ 	.short	0x0000
        /*0012*/ 	.short	0x0000
        /*0014*/ 	.byte	0x00, 0xf0, 0xe1, 0x02


	//----- nvinfo : EIATTR_SPARSE_MMA_MASK
	.align		4
.L_703:
        /*0018*/ 	.byte	0x03, 0x50
        /*001a*/ 	.short	0x0000


	//----- nvinfo : EIATTR_MAXREG_COUNT
	.align		4
        /*001c*/ 	.byte	0x03, 0x1b
        /*001e*/ 	.short	0x00ff


	//----- nvinfo : EIATTR_NUM_BARRIERS
	.align		4
        /*0020*/ 	.byte	0x02, 0x4c
        /*0022*/ 	.byte	0x01
	.zero		1


	//----- nvinfo : EIATTR_MERCURY_ISA_VERSION
	.align		4
        /*0024*/ 	.byte	0x03, 0x5f
        /*0026*/ 	.short	0x0101


	//----- nvinfo : EIATTR_COOP_GROUP_MASK_REGIDS
	.align		4
        /*0028*/ 	.byte	0x04, 0x29
        /*002a*/ 	.short	(.L_705 - .L_704)


	//   ....[0]....
.L_704:
        /*002c*/ 	.word	0xffffffff


	//   ....[1]....
        /*0030*/ 	.word	0xffffffff


	//   ....[2]....
        /*0034*/ 	.word	0xffffffff


	//   ....[3]....
        /*0038*/ 	.word	0xffffffff


	//   ....[4]....
        /*003c*/ 	.word	0xffffffff


	//   ....[5]....
        /*0040*/ 	.word	0xffffffff


	//   ....[6]....
        /*0044*/ 	.word	0xffffffff


	//   ....[7]....
        /*0048*/ 	.word	0xffffffff


	//   ....[8]....
        /*004c*/ 	.word	0xffffffff


	//   ....[9]....
        /*0050*/ 	.word	0xffffffff


	//----- nvinfo : EIATTR_COOP_GROUP_INSTR_OFFSETS
	.align		4
.L_705:
        /*0054*/ 	.byte	0x04, 0x28
        /*0056*/ 	.short	(.L_707 - .L_706)


	//   ....[0]....
.L_706:
        /*0058*/ 	.word	0x000054a0


	//   ....[1]....
        /*005c*/ 	.word	0x000054e0


	//   ....[2]....
        /*0060*/ 	.word	0x00005550


	//   ....[3]....
        /*0064*/ 	.word	0x00005570


	//   ....[4]....
        /*0068*/ 	.word	0x000055a0


	//   ....[5]....
        /*006c*/ 	.word	0x000055c0


	//   ....[6]....
        /*0070*/ 	.word	0x000055f0


	//   ....[7]....
        /*0074*/ 	.word	0x00005610


	//   ....[8]....
        /*0078*/ 	.word	0x00005660


	//   ....[9]....
        /*007c*/ 	.word	0x00005670


	//----- nvinfo : EIATTR_VRC_CTA_INIT_COUNT
	.align		4
.L_707:
        /*0080*/ 	.byte	0x02, 0x4a
	.zero		1
	.zero		1


	//----- nvinfo : EIATTR_EXIT_INSTR_OFFSETS
	.align		4
        /*0084*/ 	.byte	0x04, 0x1c
        /*0086*/ 	.short	(.L_709 - .L_708)


	//   ....[0]....
.L_708:
        /*0088*/ 	.word	0x0000a380


	//   ....[1]....
        /*008c*/ 	.word	0x0000a4b0


	//   ....[2]....
        /*0090*/ 	.word	0x0000a9e0


	//   ....[3]....
        /*0094*/ 	.word	0x0000afe0


	//----- nvinfo : EIATTR_MAX_THREADS
	.align		4
.L_709:
        /*0098*/ 	.byte	0x04, 0x05
        /*009a*/ 	.short	(.L_711 - .L_710)
.L_710:
        /*009c*/ 	.word	0x00000100
        /*00a0*/ 	.word	0x00000001
        /*00a4*/ 	.word	0x00000001


	//----- nvinfo : EIATTR_CRS_STACK_SIZE
	.align		4
.L_711:
        /*00a8*/ 	.byte	0x04, 0x1e
        /*00aa*/ 	.short	(.L_713 - .L_712)
.L_712:
        /*00ac*/ 	.word	0x00000000


	//----- nvinfo : EIATTR_CBANK_PARAM_SIZE
	.align		4
.L_713:
        /*00b0*/ 	.byte	0x03, 0x19
        /*00b2*/ 	.short	0x00b8


	//----- nvinfo : EIATTR_PARAM_CBANK
	.align		4
        /*00b4*/ 	.byte	0x04, 0x0a
        /*00b6*/ 	.short	(.L_715 - .L_714)
	.align		4
.L_714:
        /*00b8*/ 	.word	index@(.nv.constant0._Z35group_norm_nhwc_bwd_one_pass_kernelI11Bf16IOFp16WLi512ELi16ELi256EEv26Group_norm_nhwc_bwd_params)
        /*00bc*/ 	.short	0x0380
        /*00be*/ 	.short	0x00b8


	//----- nvinfo : EIATTR_SW_WAR
	.align		4
.L_715:
        /*00c0*/ 	.byte	0x04, 0x36
        /*00c2*/ 	.short	(.L_717 - .L_716)
.L_716:
        /*00c4*/ 	.word	0x00000008
.L_717:


//--------------------- .nv.info._Z35group_norm_nhwc_bwd_one_pass_kernelI11Fp16IOFp32WLi64ELi16ELi256EEv26Group_norm_nhwc_bwd_params --------------------------
	.section	.nv.info._Z35group_norm_nhwc_bwd_one_pass_kernelI11Fp16IOFp32WLi64ELi16ELi256EEv26Group_norm_nhwc_bwd_params,"",@"SHT_CUDA_INFO"
	.sectionflags	@""
	.align	4


	//----- nvinfo : EIATTR_CUDA_API_VERSION
	.align		4
        /*0000*/ 	.byte	0x04, 0x37
        /*0002*/ 	.short	(.L_719 - .L_718)
.L_718:
        /*0004*/ 	.word	0x00000082


	//----- nvinfo : EIATTR_KPARAM_INFO
	.align		4
.L_719:
        /*0008*/ 	.byte	0x04, 0x17
        /*000a*/ 	.short	(.L_721 - .L_720)
.L_720:
        /*000c*/ 	.word	0x00000000
        /*0010*/ 	.short	0x0000
        /*0012*/ 	.short	0x0000
        /*0014*/ 	.byte	0x00, 0xf0, 0xe1, 0x02


	//----- nvinfo : EIATTR_SPARSE_MMA_MASK
	.align		4
.L_721:
        /*0018*/ 	.byte	0x03, 0x50
        /*001a*/ 	.short	0x0000


	//----- nvinfo : EIATTR_MAXREG_COUNT
	.align		4
        /*001c*/ 	.byte	0x03, 0x1b
        /*001e*/ 	.short	0x00ff


	//----- nvinfo : EIATTR_NUM_BARRIERS
	.align		4
        /*0020*/ 	.byte	0x02, 0x4c
        /*0022*/ 	.byte	0x01
	.zero		1


	//----- nvinfo : EIATTR_MERCURY_ISA_VERSION
	.align		4
        /*0024*/ 	.byte	0x03, 0x5f
        /*0026*/ 	.short	0x0101


	//----- nvinfo : EIATTR_INT_WARP_WIDE_INSTR_OFFSETS
	.align		4
        /*0028*/ 	.byte	0x04, 0x31
        /*002a*/ 	.short	(.L_723 - .L_722)


	//   ....[0]....
.L_722:
        /*002c*/ 	.word	0x000022b0


	//   ....[1]....
        /*0030*/ 	.word	0x000022d0


	//   ....[2]....
        /*0034*/ 	.word	0x00002300


	//   ....[3]....
        /*0038*/ 	.word	0x00002350


	//   ....[4]....
        /*003c*/ 	.word	0x000024d0


	//   ....[5]....
        /*0040*/ 	.word	0x00002520


	//   ....[6]....
        /*0044*/ 	.word	0x00002530


	//   ....[7]....
        /*0048*/ 	.word	0x00002580


	//----- nvinfo : EIATTR_COOP_GROUP_MASK_REGIDS
	.align		4
.L_723:
        /*004c*/ 	.byte	0x04, 0x29
        /*004e*/ 	.short	(.L_725 - .L_724)


	//   ....[0]....
.L_724:
        /*0050*/ 	.word	0xffffffff


	//   ....[1]....
        /*0054*/ 	.word	0xffffffff


	//   ....[2]....
        /*0058*/ 	.word	0xffffffff


	//   ....[3]....
        /*005c*/ 	.word	0xffffffff


	//   ....[4]....
        /*0060*/ 	.word	0xffffffff


	//   ....[5]....
        /*0064*/ 	.word	0xffffffff


	//   ....[6]....
        /*0068*/ 	.word	0xffffffff


	//   ....[7]....
        /*006c*/ 	.word	0xffffffff


	//   ....[8]....
        /*0070*/ 	.word	0xffffffff


	//   ....[9]....
        /*0074*/ 	.word	0xffffffff


	//----- nvinfo : EIATTR_COOP_GROUP_INSTR_OFFSETS
	.align		4
.L_725:
        /*0078*/ 	.byte	0x04, 0x28
        /*007a*/ 	.short	(.L_727 - .L_726)


	//   ....[0]....
.L_726:
        /*007c*/ 	.word	0x00000ff0


	//   ....[1]....
        /*0080*/ 	.word	0x00001020


	//   ....[2]....
        /*0084*/ 	.word	0x00001050


	//   ....[3]....
        /*0088*/ 	.word	0x00001070


	//   ....[4]....
        /*008c*/ 	.word	0x000010a0


	//   ....[5]....
        /*0090*/ 	.word	0x000010c0


	//   ....[6]....
        /*0094*/ 	.word	0x000010f0


	//   ....[7]....
        /*0098*/ 	.word	0x00001110


	//   ....[8]....
        /*009c*/ 	.word	0x00001160


	//   ....[9]....
        /*00a0*/ 	.word	0x00001170


	//----- nvinfo : EIATTR_VRC_CTA_INIT_COUNT
	.align		4
.L_727:
        /*00a4*/ 	.byte	0x02, 0x4a
	.zero		1
	.zero		1


	//----- nvinfo : EIATTR_EXIT_INSTR_OFFSETS
	.align		4
        /*00a8*/ 	.byte	0x04, 0x1c
        /*00aa*/ 	.short	(.L_729 - .L_728)


	//   ....[0]....
.L_728:
        /*00ac*/ 	.word	0x000034d0


	//   ....[1]....
        /*00b0*/ 	.word	0x00003610


	//   ....[2]....
        /*00b4*/ 	.word	0x00003ba0


	//   ....[3]....
        /*00b8*/ 	.word	0x00004180


	//----- nvinfo : EIATTR_MAX_THREADS
	.align		4
.L_729:
        /*00bc*/ 	.byte	0x04, 0x05
        /*00be*/ 	.short	(.L_731 - .L_730)
.L_730:
        /*00c0*/ 	.word	0x00000100
        /*00c4*/ 	.word	0x00000001
        /*00c8*/ 	.word	0x00000001


	//----- nvinfo : EIATTR_CRS_STACK_SIZE
	.align		4
.L_731:
        /*00cc*/ 	.byte	0x04, 0x1e
        /*00ce*/ 	.short	(.L_733 - .L_732)
.L_732:
        /*00d0*/ 	.word	0x00000000


	//----- nvinfo : EIATTR_CBANK_PARAM_SIZE
	.align		4
.L_733:
        /*00d4*/ 	.byte	0x03, 0x19
        /*00d6*/ 	.short	0x00b8


	//----- nvinfo : EIATTR_PARAM_CBANK
	.align		4
        /*00d8*/ 	.byte	0x04, 0x0a
        /*00da*/ 	.short	(.L_735 - .L_734)
	.align		4
.L_734:
        /*00dc*/ 	.word	index@(.nv.constant0._Z35group_norm_nhwc_bwd_one_pass_kernelI11Fp16IOFp32WLi64ELi16ELi256EEv26Group_norm_nhwc_bwd_params)
        /*00e0*/ 	.short	0x0380
        /*00e2*/ 	.short	0x00b8


	//----- nvinfo : EIATTR_SW_WAR
	.align		4
.L_735:
        /*00e4*/ 	.byte	0x04, 0x36
        /*00e6*/ 	.short	(.L_737 - .L_736)
.L_736:
        /*00e8*/ 	.word	0x00000008
.L_737:


//--------------------- .nv.info._Z35group_norm_nhwc_bwd_one_pass_kernelI11Fp16IOFp32WLi128ELi16ELi256EEv26Group_norm_nhwc_bwd_params --------------------------
	.section	.nv.info._Z35group_norm_nhwc_bwd_one_pass_kernelI11Fp16IOFp32WLi128ELi16ELi256EEv26Group_norm_nhwc_bwd_params,"",@"SHT_CUDA_INFO"
	.sectionflags	@""
	.align	4


	//----- nvinfo : EIATTR_CUDA_API_VERSION
	.align		4
        /*0000*/ 	.byte	0x04, 0x37
        /*0002*/ 	.short	(.L_739 - .L_738)
.L_738:
        /*0004*/ 	.word	0x00000082


	//----- nvinfo : EIATTR_KPARAM_INFO
	.align		4
.L_739:
        /*0008*/ 	.byte	0x04, 0x17
        /*000a*/ 	.short	(.L_741 - .L_740)
.L_740:
        /*000c*/ 	.word	0x00000000
        /*0010*/ 	.short	0x0000
        /*0012*/ 	.short	0x0000
        /*0014*/ 	.byte	0x00, 0xf0, 0xe1, 0x02


	//----- nvinfo : EIATTR_SPARSE_MMA_MASK
	.align		4
.L_741:
        /*0018*/ 	.byte	0x03, 0x50
        /*001a*/ 	.short	0x0000


	//----- nvinfo : EIATTR_MAXREG_COUNT
	.align		4
        /*001c*/ 	.byte	0x03, 0x1b
        /*001e*/ 	.short	0x00ff


	//----- nvinfo : EIATTR_NUM_BARRIERS
	.align		4
        /*0020*/ 	.byte	0x02, 0x4c
        /*0022*/ 	.byte	0x01
	.zero		1


	//----- nvinfo : EIATTR_MERCURY_ISA_VERSION
	.align		4
        /*0024*/ 	.byte	0x03, 0x5f
        /*0026*/ 	.short	0x0101


	//----- nvinfo : EIATTR_INT_WARP_WIDE_INSTR_OFFSETS
	.align		4
        /*0028*/ 	.byte	0x04, 0x31
        /*002a*/ 	.short	(.L_743 - .L_742)


	//   ....[0]....
.L_742:
        /*002c*/ 	.word	0x00001b20


	//----- nvinfo : EIATTR_COOP_GROUP_MASK_REGIDS
	.align		4
.L_743:
        /*0030*/ 	.byte	0x04, 0x29
        /*0032*/ 	.short	(.L_745 - .L_744)


	//   ....[0]....
.L_744:
        /*0034*/ 	.word	0xffffffff


	//   ....[1]....
        /*0038*/ 	.word	0xffffffff


	//   ....[2]....
        /*003c*/ 	.word	0xffffffff


	//   ....[3]....
        /*0040*/ 	.word	0xffffffff


	//   ....[4]....
        /*0044*/ 	.word	0xffffffff


	//   ....[5]....
        /*0048*/ 	.word	0xffffffff


	//   ....[6]....
        /*004c*/ 	.word	0xffffffff


	//   ....[7]....
        /*0050*/ 	.word	0xffffffff


	//   ....[8]....
        /*0054*/ 	.word	0xffffffff


	//   ....[9]....
        /*0058*/ 	.word	0xffffffff


	//----- nvinfo : EIATTR_COOP_GROUP_INSTR_OFFSETS
	.align		4
.L_745:
        /*005c*/ 	.byte	0x04, 0x28
        /*005e*/ 	.short	(.L_747 - .L_746)


	//   ....[0]....
.L_746:
        /*0060*/ 	.word	0x000018b0


	//   ....[1]....
        /*0064*/ 	.word	0x000018f0


	//   ....[2]....
        /*0068*/ 	.word	0x00001990


	//   ....[3]....
        /*006c*/ 	.word	0x000019c0


	//   ....[4]....
        /*0070*/ 	.word	0x00001a00


	//   ....[5]....
        /*0074*/ 	.word	0x00001a20


	//   ....[6]....
        /*0078*/ 	.word	0x00001a50


	//   ....[7]....
        /*007c*/ 	.word	0x00001a70


	//   ....[8]....
        /*0080*/ 	.word	0x00001ac0


	//   ....[9]....
        /*0084*/ 	.word	0x00001ad0


	//----- nvinfo : EIATTR_VRC_CTA_INIT_COUNT
	.align		4
.L_747:
        /*0088*/ 	.byte	0x02, 0x4a
	.zero		1
	.zero		1


	//----- nvinfo : EIATTR_EXIT_INSTR_OFFSETS
	.align		4
        /*008c*/ 	.byte	0x04, 0x1c
        /*008e*/ 	.short	(.L_749 - .L_748)


	//   ....[0]....
.L_748:
        /*0090*/ 	.word	0x000041d0


	//   ....[1]....
        /*0094*/ 	.word	0x00004300


	//   ....[2]....
        /*0098*/ 	.word	0x00004810


	//   ....[3]....
        /*009c*/ 	.word	0x00004dc0


	//----- nvinfo : EIATTR_MAX_THREADS
	.align		4
.L_749:
        /*00a0*/ 	.byte	0x04, 0x05
        /*00a2*/ 	.short	(.L_751 - .L_750)
.L_750:
        /*00a4*/ 	.word	0x00000100
        /*00a8*/ 	.word	0x00000001
        /*00ac*/ 	.word	0x00000001


	//----- nvinfo : EIATTR_CRS_STACK_SIZE
	.align		4
.L_751:
        /*00b0*/ 	.byte	0x04, 0x1e
        /*00b2*/ 	.short	(.L_753 - .L_752)
.L_752:
        /*00b4*/ 	.word	0x00000000


	//----- nvinfo : EIATTR_CBANK_PARAM_SIZE
	.align		4
.L_753:
        /*00b8*/ 	.byte	0x03, 0x19
        /*00ba*/ 	.short	0x00b8


	//----- nvinfo : EIATTR_PARAM_CBANK
	.align		4
        /*00bc*/ 	.byte	0x04, 0x0a
        /*00be*/ 	.short	(.L_755 - .L_754)
	.align		4
.L_754:
        /*00c0*/ 	.word	index@(.nv.constant0._Z35group_norm_nhwc_bwd_one_pass_kernelI11Fp16IOFp32WLi128ELi16ELi256EEv26Group_norm_nhwc_bwd_params)
        /*00c4*/ 	.short	0x0380
        /*00c6*/ 	.short	0x00b8


	//----- nvinfo : EIATTR_SW_WAR
	.align		4
.L_755:
        /*00c8*/ 	.byte	0x04, 0x36
        /*00ca*/ 	.short	(.L_757 - .L_756)
.L_756:
        /*00cc*/ 	.word	0x00000008
.L_757:


//--------------------- .nv.info._Z35group_norm_nhwc_bwd_one_pass_kernelI11Fp16IOFp32WLi256ELi16ELi256EEv26Group_norm_nhwc_bwd_params --------------------------
	.section	.nv.info._Z35group_norm_nhwc_bwd_one_pass_kernelI11Fp16IOFp32WLi256ELi16ELi256EEv26Group_norm_nhwc_bwd_params,"",@"SHT_CUDA_INFO"
	.sectionflags	@""
	.align	4


	//----- nvinfo : EIATTR_CUDA_API_VERSION
	.align		4
        /*0000*/ 	.byte	0x04, 0x37
        /*0002*/ 	.short	(.L_759 - .L_758)
.L_758:
        /*0004*/ 	.word	0x00000082


	//----- nvinfo : EIATTR_KPARAM_INFO
	.align		4
.L_759:
        /*0008*/ 	.byte	0x04, 0x17
        /*000a*/ 	.short	(.L_761 - .L_760)
.L_760:
        /*000c*/ 	.word	0x00000000
        /*0010*/ 	.short	0x0000
        /*0012*/ 	.short	0x0000
        /*0014*/ 	.byte	0x00, 0xf0, 0xe1, 0x02


	//----- nvinfo : EIATTR_SPARSE_MMA_MASK
	.align		4
.L_761:
        /*0018*/ 	.byte	0x03, 0x50
        /*001a*/ 	.short	0x0000


	//----- nvinfo : EIATTR_MAXREG_COUNT
	.align		4
        /*001c*/ 	.byte	0x03, 0x1b
        /*001e*/ 	.short	0x00ff


	//----- nvinfo : EIATTR_NUM_BARRIERS
	.align		4
        /*0020*/ 	.byte	0x02, 0x4c
        /*0022*/ 	.byte	0x01
	.zero		1


	//----- nvinfo : EIATTR_MERCURY_ISA_VERSION
	.align		4
        /*0024*/ 	.byte	0x03, 0x5f
        /*0026*/ 	.short	0x0101


	//----- nvinfo : EIATTR_INT_WARP_WIDE_INSTR_OFFSETS
	.align		4
        /*0028*/ 	.byte	0x04, 0x31
        /*002a*/ 	.short	(.L_763 - .L_762)


	//   ....[0]....
.L_762:
        /*002c*/ 	.word	0x00002db0


	//----- nvinfo : EIATTR_COOP_GROUP_MASK_REGIDS
	.align		4
.L_763:
        /*0030*/ 	.byte	0x04, 0x29
        /*0032*/ 	.short	(.L_765 - .L_764)


	//   ....[0]....
.L_764:
        /*0034*/ 	.word	0xffffffff


	//   ....[1]....
        /*0038*/ 	.word	0xffffffff


	//   ....[2]....
        /*003c*/ 	.word	0xffffffff


	//   ....[3]....
        /*0040*/ 	.word	0xffffffff


	//   ....[4]....
        /*0044*/ 	.word	0xffffffff


	//   ....[5]....
        /*0048*/ 	.word	0xffffffff


	//   ....[6]....
        /*004c*/ 	.word	0xffffffff


	//   ....[7]....
        /*0050*/ 	.word	0xffffffff


	//   ....[8]....
        /*0054*/ 	.word	0xffffffff


	//   ....[9]....
        /*0058*/ 	.word	0xffffffff


	//----- nvinfo : EIATTR_COOP_GROUP_INSTR_OFFSETS
	.align		4
.L_765:
        /*005c*/ 	.byte	0x04, 0x28
        /*005e*/ 	.short	(.L_767 - .L_766)


	//   ....[0]....
.L_766:
        /*0060*/ 	.word	0x00002b40


	//   ....[1]....
        /*0064*/ 	.word	0x00002b80


	//   ....[2]....
        /*0068*/ 	.word	0x00002c20


	//   ....[3]....
        /*006c*/ 	.word	0x00002c50


	//   ....[4]....
        /*0070*/ 	.word	0x00002c90


	//   ....[5]....
        /*0074*/ 	.word	0x00002cb0


	//   ....[6]....
        /*0078*/ 	.word	0x00002ce0


	//   ....[7]....
        /*007c*/ 	.word	0x00002d00


	//   ....[8]....
        /*0080*/ 	.word	0x00002d50


	//   ....[9]....
        /*0084*/ 	.word	0x00002d60


	//----- nvinfo : EIATTR_VRC_CTA_INIT_COUNT
	.align		4
.L_767:
        /*0088*/ 	.byte	0x02, 0x4a
	.zero		1
	.zero		1


	//----- nvinfo : EIATTR_EXIT_INSTR_OFFSETS
	.align		4
        /*008c*/ 	.byte	0x04, 0x1c
        /*008e*/ 	.short	(.L_769 - .L_768)


	//   ....[0]....
.L_768:
        /*0090*/ 	.word	0x00006160


	//   ....[1]....
        /*0094*/ 	.word	0x00006290


	//   ....[2]....
        /*0098*/ 	.word	0x000067a0


	//   ....[3]....
        /*009c*/ 	.word	0x00006d50


	//----- nvinfo : EIATTR_MAX_THREADS
	.align		4
.L_769:
        /*00a0*/ 	.byte	0x04, 0x05
        /*00a2*/ 	.short	(.L_771 - .L_770)
.L_770:
        /*00a4*/ 	.word	0x00000100
        /*00a8*/ 	.word	0x00000001
        /*00ac*/ 	.word	0x00000001


	//----- nvinfo : EIATTR_CRS_STACK_SIZE
	.align		4
.L_771:
        /*00b0*/ 	.byte	0x04, 0x1e
        /*00b2*/ 	.short	(.L_773 - .L_772)
.L_772:
        /*00b4*/ 	.word	0x00000000


	//----- nvinfo : EIATTR_CBANK_PARAM_SIZE
	.align		4
.L_773:
        /*00b8*/ 	.byte	0x03, 0x19
        /*00ba*/ 	.short	0x00b8


	//----- nvinfo : EIATTR_PARAM_CBANK
	.align		4
        /*00bc*/ 	.byte	0x04, 0x0a
        /*00be*/ 	.short	(.L_775 - .L_774)
	.align		4
.L_774:
        /*00c0*/ 	.word	index@(.nv.constant0._Z35group_norm_nhwc_bwd_one_pass_kernelI11Fp16IOFp32WLi256ELi16ELi256EEv26Group_norm_nhwc_bwd_params)
        /*00c4*/ 	.short	0x0380
        /*00c6*/ 	.short	0x00b8


	//----- nvinfo : EIATTR_SW_WAR
	.align		4
.L_775:
        /*00c8*/ 	.byte	0x04, 0x36
        /*00ca*/ 	.short	(.L_777 - .L_776)
.L_776:
        /*00cc*/ 	.word	0x00000008
.L_777:


//--------------------- .nv.info._Z35group_norm_nhwc_bwd_one_pass_kernelI11Fp16IOFp32WLi512ELi16ELi256EEv26Group_norm_nhwc_bwd_params --------------------------
	.section	.nv.info._Z35group_norm_nhwc_bwd_one_pass_kernelI11Fp16IOFp32WLi512ELi16ELi256EEv26Group_norm_nhwc_bwd_params,"",@"SHT_CUDA_INFO"
	.sectionflags	@""
	.align	4


	//----- nvinfo : EIATTR_CUDA_API_VERSION
	.align		4
        /*0000*/ 	.byte	0x04, 0x37
        /*0002*/ 	.short	(.L_779 - .L_778)
.L_778:
        /*0004*/ 	.word	0x00000082


	//----- nvinfo : EIATTR_KPARAM_INFO
	.align		4
.L_779:
        /*0008*/ 	.byte	0x04, 0x17
        /*000a*/ 	.short	(.L_781 - .L_780)
.L_780:
        /*000c*/ 	.word	0x00000000
        /*0010*/ 	.short	0x0000
        /*0012*/ 	.short	0x0000
        /*0014*/ 	.byte	0x00, 0xf0, 0xe1, 0x02


	//----- nvinfo : EIATTR_SPARSE_MMA_MASK
	.align		4
.L_781:
        /*0018*/ 	.byte	0x03, 0x50
        /*001a*/ 	.short	0x0000


	//----- nvinfo : EIATTR_MAXREG_COUNT
	.align		4
        /*001c*/ 	.byte	0x03, 0x1b
        /*001e*/ 	.short	0x00ff


	//----- nvinfo : EIATTR_NUM_BARRIERS
	.align		4
        /*0020*/ 	.byte	0x02, 0x4c
        /*0022*/ 	.byte	0x01
	.zero		1


	//----- nvinfo : EIATTR_MERCURY_ISA_VERSION
	.align		4
        /*0024*/ 	.byte	0x03, 0x5f
        /*0026*/ 	.short	0x0101


	//----- nvinfo : EIATTR_COOP_GROUP_MASK_REGIDS
	.align		4
        /*0028*/ 	.byte	0x04, 0x29
        /*002a*/ 	.short	(.L_783 - .L_782)


	//   ....[0]....
.L_782:
        /*002c*/ 	.word	0xffffffff


	//   ....[1]....
        /*0030*/ 	.word	0xffffffff


	//   ....[2]....
        /*0034*/ 	.word	0xffffffff


	//   ....[3]....
        /*0038*/ 	.word	0xffffffff


	//   ....[4]....
        /*003c*/ 	.word	0xffffffff


	//   ....[5]....
        /*0040*/ 	.word	0xffffffff


	//   ....[6]....
        /*0044*/ 	.word	0xffffffff


	//   ....[7]....
        /*0048*/ 	.word	0xffffffff


	//   ....[8]....
        /*004c*/ 	.word	0xffffffff


	//   ....[9]....
        /*0050*/ 	.word	0xffffffff


	//----- nvinfo : EIATTR_COOP_GROUP_INSTR_OFFSETS
	.align		4
.L_783:
        /*0054*/ 	.byte	0x04, 0x28
        /*0056*/ 	.short	(.L_785 - .L_784)


	//   ....[0]....
.L_784:
        /*0058*/ 	.word	0x00005230


	//   ....[1]....
        /*005c*/ 	.word	0x00005270


	//   ....[2]....
        /*0060*/ 	.word	0x000052e0


	//   ....[3]....
        /*0064*/ 	.word	0x00005300


	//   ....[4]....
        /*0068*/ 	.word	0x00005330


	//   ....[5]....
        /*006c*/ 	.word	0x00005350


	//   ....[6]....
        /*0070*/ 	.word	0x00005380


	//   ....[7]....
        /*0074*/ 	.word	0x000053a0


	//   ....[8]....
        /*0078*/ 	.word	0x000053f0


	//   ....[9]....
        /*007c*/ 	.word	0x00005400


	//----- nvinfo : EIATTR_VRC_CTA_INIT_COUNT
	.align		4
.L_785:
        /*0080*/ 	.byte	0x02, 0x4a
	.zero		1
	.zero		1


	//----- nvinfo : EIATTR_EXIT_INSTR_OFFSETS
	.align		4
        /*0084*/ 	.byte	0x04, 0x1c
        /*0086*/ 	.short	(.L_787 - .L_786)


	//   ....[0]....
.L_786:
        /*0088*/ 	.word	0x0000a020


	//   ....[1]....
        /*008c*/ 	.word	0x0000a150


	//   ....[2]....
        /*0090*/ 	.word	0x0000a660


	//   ....[3]....
        /*0094*/ 	.word	0x0000ac10


	//----- nvinfo : EIATTR_MAX_THREADS
	.align		4
.L_787:
        /*0098*/ 	.byte	0x04, 0x05
        /*009a*/ 	.short	(.L_789 - .L_788)
.L_788:
        /*009c*/ 	.word	0x00000100
        /*00a0*/ 	.word	0x00000001
        /*00a4*/ 	.word	0x00000001


	//----- nvinfo : EIATTR_CRS_STACK_SIZE
	.align		4
.L_789:
        /*00a8*/ 	.byte	0x04, 0x1e
        /*00aa*/ 	.short	(.L_791 - .L_790)
.L_790:
        /*00ac*/ 	.word	0x00000000


	//----- nvinfo : EIATTR_CBANK_PARAM_SIZE
	.align		4
.L_791:
        /*00b0*/ 	.byte	0x03, 0x19
        /*00b2*/ 	.short	0x00b8


	//----- nvinfo : EIATTR_PARAM_CBANK
	.align		4
        /*00b4*/ 	.byte	0x04, 0x0a
        /*00b6*/ 	.short	(.L_793 - .L_792)
	.align		4
.L_792:
        /*00b8*/ 	.word	index@(.nv.constant0._Z35group_norm_nhwc_bwd_one_pass_kernelI11Fp16IOFp32WLi512ELi16ELi256EEv26Group_norm_nhwc_bwd_params)
        /*00bc*/ 	.short	0x0380
        /*00be*/ 	.short	0x00b8


	//----- nvinfo : EIATTR_SW_WAR
	.align		4
.L_793:
        /*00c0*/ 	.byte	0x04, 0x36
        /*00c2*/ 	.short	(.L_795 - .L_794)
.L_794:
        /*00c4*/ 	.word	0x00000008
.L_795:


//--------------------- .nv.info._Z35group_norm_nhwc_bwd_one_pass_kernelI11Fp16IOBf16WLi64ELi16ELi256EEv26Group_norm_nhwc_bwd_params --------------------------
	.section	.nv.info._Z35group_norm_nhwc_bwd_one_pass_kernelI11Fp16IOBf16WLi64ELi16ELi256EEv26Group_norm_nhwc_bwd_params,"",@"SHT_CUDA_INFO"
	.sectionflags	@""
	.align	4


	//----- nvinfo : EIATTR_CUDA_API_VERSION
	.align		4
        /*0000*/ 	.byte	0x04, 0x37
        /*0002*/ 	.short	(.L_797 - .L_796)
.L_796:
        /*0004*/ 	.word	0x00000082


	//----- nvinfo : EIATTR_KPARAM_INFO
	.align		4
.L_797:
        /*0008*/ 	.byte	0x04, 0x17
        /*000a*/ 	.short	(.L_799 - .L_798)
.L_798:
        /*000c*/ 	.word	0x00000000
        /*0010*/ 	.short	0x0000
        /*0012*/ 	.short	0x0000
        /*0014*/ 	.byte	0x00, 0xf0, 0xe1, 0x02


	//----- nvinfo : EIATTR_SPARSE_MMA_MASK
	.align		4
.L_799:
        /*0018*/ 	.byte	0x03, 0x50
        /*001a*/ 	.short	0x0000


	//----- nvinfo : EIATTR_MAXREG_COUNT
	.align		4
        /*001c*/ 	.byte	0x03, 0x1b
        /*001e*/ 	.short	0x00ff


	//----- nvinfo : EIATTR_NUM_BARRIERS
	.align		4
        /*0020*/ 	.byte	0x02, 0x4c
        /*0022*/ 	.byte	0x01
	.zero		1


	//----- nvinfo : EIATTR_MERCURY_ISA_VERSION
	.align		4
        /*0024*/ 	.byte	0x03, 0x5f
        /*0026*/ 	.short	0x0101


	//----- nvinfo : EIATTR_INT_WARP_WIDE_INSTR_OFFSETS
	.align		4
        /*0028*/ 	.byte	0x04, 0x31
        /*002a*/ 	.short	(.L_801 - .L_800)


	//   ....[0]....
.L_800:
        /*002c*/ 	.word	0x00002300


	//   ....[1]....
        /*0030*/ 	.word	0x00002320


	//   ....[2]....
        /*0034*/ 	.word	0x00002350


	//   ....[3]....
        /*0038*/ 	.word	0x000023a0


	//   ....[4]....
        /*003c*/ 	.word	0x00002520


	//   ....[5]....
        /*0040*/ 	.word	0x00002570


	//   ....[6]....
        /*0044*/ 	.word	0x00002580


	//   ....[7]....
        /*0048*/ 	.word	0x000025d0


	//----- nvinfo : EIATTR_COOP_GROUP_MASK_REGIDS
	.align		4
.L_801:
        /*004c*/ 	.byte	0x04, 0x29
        /*004e*/ 	.short	(.L_803 - .L_802)


	//   ....[0]....
.L_802:
        /*0050*/ 	.word	0xffffffff


	//   ....[1]....
        /*0054*/ 	.word	0xffffffff


	//   ....[2]....
        /*0058*/ 	.word	0xffffffff


	//   ....[3]....
        /*005c*/ 	.word	0xffffffff


	//   ....[4]....
        /*0060*/ 	.word	0xffffffff


	//   ....[5]....
        /*0064*/ 	.word	0xffffffff


	//   ....[6]....
        /*0068*/ 	.word	0xffffffff


	//   ....[7]....
        /*006c*/ 	.word	0xffffffff


	//   ....[8]....
        /*0070*/ 	.word	0xffffffff


	//   ....[9]....
        /*0074*/ 	.word	0xffffffff


	//----- nvinfo : EIATTR_COOP_GROUP_INSTR_OFFSETS
	.align		4
.L_803:
        /*0078*/ 	.byte	0x04, 0x28
        /*007a*/ 	.short	(.L_805 - .L_804)


	//   ....[0]....
.L_804:
        /*007c*/ 	.word	0x00001040


	//   ....[1]....
        /*0080*/ 	.word	0x00001070


	//   ....[2]....
        /*0084*/ 	.word	0x000010a0


	//   ....[3]....
        /*0088*/ 	.word	0x000010c0


	//   ....[4]....
        /*008c*/ 	.word	0x000010f0


	//   ....[5]....
        /*0090*/ 	.word	0x00001110


	//   ....[6]....
        /*0094*/ 	.word	0x00001140


	//   ....[7]....
        /*0098*/ 	.word	0x00001160


	//   ....[8]....
        /*009c*/ 	.word	0x000011b0


	//   ....[9]....
        /*00a0*/ 	.word	0x000011c0


	//----- nvinfo : EIATTR_VRC_CTA_INIT_COUNT
	.align		4
.L_805:
        /*00a4*/ 	.byte	0x02, 0x4a
	.zero		1
	.zero		1


	//----- nvinfo : EIATTR_EXIT_INSTR_OFFSETS
	.align		4
        /*00a8*/ 	.byte	0x04, 0x1c
        /*00aa*/ 	.short	(.L_807 - .L_806)


	//   ....[0]....
.L_806:
        /*00ac*/ 	.word	0x00003520


	//   ....[1]....
        /*00b0*/ 	.word	0x00003660


	//   ....[2]....
        /*00b4*/ 	.word	0x00003c00


	//   ....[3]....
        /*00b8*/ 	.word	0x00004230


	//----- nvinfo : EIATTR_MAX_THREADS
	.align		4
.L_807:
        /*00bc*/ 	.byte	0x04, 0x05
        /*00be*/ 	.short	(.L_809 - .L_808)
.L_808:
        /*00c0*/ 	.word	0x00000100
        /*00c4*/ 	.word	0x00000001
        /*00c8*/ 	.word	0x00000001


	//----- nvinfo : EIATTR_CRS_STACK_SIZE
	.align		4
.L_809:
        /*00cc*/ 	.byte	0x04, 0x1e
        /*00ce*/ 	.short	(.L_811 - .L_810)
.L_810:
        /*00d0*/ 	.word	0x00000000


	//----- nvinfo : EIATTR_CBANK_PARAM_SIZE
	.align		4
.L_811:
        /*00d4*/ 	.byte	0x03, 0x19
        /*00d6*/ 	.short	0x00b8


	//----- nvinfo : EIATTR_PARAM_CBANK
	.align		4
        /*00d8*/ 	.byte	0x04, 0x0a
        /*00da*/ 	.short	(.L_813 - .L_812)
	.align		4
.L_812:
        /*00dc*/ 	.word	index@(.nv.constant0._Z35group_norm_nhwc_bwd_one_pass_kernelI11Fp16IOBf16WLi64ELi16ELi256EEv26Group_norm_nhwc_bwd_params)
        /*00e0*/ 	.short	0x0380
        /*00e2*/ 	.short	0x00b8


	//----- nvinfo : EIATTR_SW_WAR
	.align		4
.L_813:
        /*00e4*/ 	.byte	0x04, 0x36
        /*00e6*/ 	.short	(.L_815 - .L_814)
.L_814:
        /*00e8*/ 	.word	0x00000008
.L_815:


//--------------------- .nv.info._Z35group_norm_nhwc_bwd_one_pass_kernelI11Fp16IOBf16WLi128ELi16ELi256EEv26Group_norm_nhwc_bwd_params --------------------------
	.section	.nv.info._Z35group_norm_nhwc_bwd_one_pass_kernelI11Fp16IOBf16WLi128ELi16ELi256EEv26Group_norm_nhwc_bwd_params,"",@"SHT_CUDA_INFO"
	.sectionflags	@""
	.align	4


	//----- nvinfo : EIATTR_CUDA_API_VERSION
	.align		4
        /*0000*/ 	.byte	0x04, 0x37
        /*0002*/ 	.short	(.L_817 - .L_816)
.L_816:
        /*0004*/ 	.word	0x00000082


	//----- nvinfo : EIATTR_KPARAM_INFO
	.align		4
.L_817:
        /*0008*/ 	.byte	0x04, 0x17
        /*000a*/ 	.short	(.L_819 - .L_818)
.L_818:
        /*000c*/ 	.word	0x00000000
        /*0010*/ 	.short	0x0000
        /*0012*/ 	.short	0x0000
        /*0014*/ 	.byte	0x00, 0xf0, 0xe1, 0x02


	//----- nvinfo : EIATTR_SPARSE_MMA_MASK
	.align		4
.L_819:
        /*0018*/ 	.byte	0x03, 0x50
        /*001a*/ 	.short	0x0000


	//----- nvinfo : EIATTR_MAXREG_COUNT
	.align		4
        /*001c*/ 	.byte	0x03, 0x1b
        /*001e*/ 	.short	0x00ff


	//----- nvinfo : EIATTR_NUM_BARRIERS
	.align		4
        /*0020*/ 	.byte	0x02, 0x4c
        /*0022*/ 	.byte	0x01
	.zero		1


	//----- nvinfo : EIATTR_MERCURY_ISA_VERSION
	.align		4
        /*0024*/ 	.byte	0x03, 0x5f
        /*0026*/ 	.short	0x0101


	//----- nvinfo : EIATTR_INT_WARP_WIDE_INSTR_OFFSETS
	.align		4
        /*0028*/ 	.byte	0x04, 0x31
        /*002a*/ 	.short	(.L_821 - .L_820)


	//   ....[0]....
.L_820:
        /*002c*/ 	.word	0x00001b80


	//----- nvinfo : EIATTR_COOP_GROUP_MASK_REGIDS
	.align		4
.L_821:
        /*0030*/ 	.byte	0x04, 0x29
        /*0032*/ 	.short	(.L_823 - .L_822)


	//   ....[0]....
.L_822:
        /*0034*/ 	.word	0xffffffff


	//   ....[1]....
        /*0038*/ 	.word	0xffffffff


	//   ....[2]....
        /*003c*/ 	.word	0xffffffff


	//   ....[3]....
        /*0040*/ 	.word	0xffffffff


	//   ....[4]....
        /*0044*/ 	.word	0xffffffff


	//   ....[5]....
        /*0048*/ 	.word	0xffffffff


	//   ....[6]....
        /*004c*/ 	.word	0xffffffff


	//   ....[7]....
        /*0050*/ 	.word	0xffffffff


	//   ....[8]....
        /*0054*/ 	.word	0xffffffff


	//   ....[9]....
        /*0058*/ 	.word	0xffffffff


	//----- nvinfo : EIATTR_COOP_GROUP_INSTR_OFFSETS
	.align		4
.L_823:
        /*005c*/ 	.byte	0x04, 0x28
        /*005e*/ 	.short	(.L_825 - .L_824)


	//   ....[0]....
.L_824:
        /*0060*/ 	.word	0x00001910


	//   ....[1]....
        /*0064*/ 	.word	0x00001950


	//   ....[2]....
        /*0068*/ 	.word	0x000019f0


	//   ....[3]....
        /*006c*/ 	.word	0x00001a20


	//   ....[4]....
        /*0070*/ 	.word	0x00001a60


	//   ....[5]....
        /*0074*/ 	.word	0x00001a80


	//   ....[6]....
        /*0078*/ 	.word	0x00001ab0


	//   ....[7]....
        /*007c*/ 	.word	0x00001ad0


	//   ....[8]....
        /*0080*/ 	.word	0x00001b20


	//   ....[9]....
        /*0084*/ 	.word	0x00001b30


	//----- nvinfo : EIATTR_VRC_CTA_INIT_COUNT
	.align		4
.L_825:
        /*0088*/ 	.byte	0x02, 0x4a
	.zero		1
	.zero		1


	//----- nvinfo : EIATTR_EXIT_INSTR_OFFSETS
	.align		4
        /*008c*/ 	.byte	0x04, 0x1c
        /*008e*/ 	.short	(.L_827 - .L_826)


	//   ....[0]....
.L_826:
        /*0090*/ 	.word	0x00004230


	//   ....[1]....
        /*0094*/ 	.word	0x00004360


	//   ....[2]....
        /*0098*/ 	.word	0x00004890


	//   ....[3]....
        /*009c*/ 	.word	0x00004e90


	//----- nvinfo : EIATTR_MAX_THREADS
	.align		4
.L_827:
        /*00a0*/ 	.byte	0x04, 0x05
        /*00a2*/ 	.short	(.L_829 - .L_828)
.L_828:
        /*00a4*/ 	.word	0x00000100
        /*00a8*/ 	.word	0x00000001
        /*00ac*/ 	.word	0x00000001


	//----- nvinfo : EIATTR_CRS_STACK_SIZE
	.align		4
.L_829:
        /*00b0*/ 	.byte	0x04, 0x1e
        /*00b2*/ 	.short	(.L_831 - .L_830)
.L_830:
        /*00b4*/ 	.word	0x00000000


	//----- nvinfo : EIATTR_CBANK_PARAM_SIZE
	.align		4
.L_831:
        /*00b8*/ 	.byte	0x03, 0x19
        /*00ba*/ 	.short	0x00b8


	//----- nvinfo : EIATTR_PARAM_CBANK
	.align		4
        /*00bc*/ 	.byte	0x04, 0x0a
        /*00be*/ 	.short	(.L_833 - .L_832)
	.align		4
.L_832:
        /*00c0*/ 	.word	index@(.nv.constant0._Z35group_norm_nhwc_bwd_one_pass_kernelI11Fp16IOBf16WLi128ELi16ELi256EEv26Group_norm_nhwc_bwd_params)
        /*00c4*/ 	.short	0x0380
        /*00c6*/ 	.short	0x00b8


	//----- nvinfo : EIATTR_SW_WAR
	.align		4
.L_833:
        /*00c8*/ 	.byte	0x04, 0x36
        /*00ca*/ 	.short	(.L_835 - .L_834)
.L_834:
        /*00cc*/ 	.word	0x00000008
.L_835:


//--------------------- .nv.info._Z35group_norm_nhwc_bwd_one_pass_kernelI11Fp16IOBf16WLi256ELi16ELi256EEv26Group_norm_nhwc_bwd_params --------------------------
	.section	.nv.info._Z35group_norm_nhwc_bwd_one_pass_kernelI11Fp16IOBf16WLi256ELi16ELi256EEv26Group_norm_nhwc_bwd_params,"",@"SHT_CUDA_INFO"
	.sectionflags	@""
	.align	4


	//----- nvinfo : EIATTR_CUDA_API_VERSION
	.align		4
        /*0000*/ 	.byte	0x04, 0x37
        /*0002*/ 	.short	(.L_837 - .L_836)
.L_836:
        /*0004*/ 	.word	0x00000082


	//----- nvinfo : EIATTR_KPARAM_INFO
	.align		4
.L_837:
        /*0008*/ 	.byte	0x04, 0x17
        /*000a*/ 	.short	(.L_839 - .L_838)
.L_838:
        /*000c*/ 	.word	0x00000000
        /*0010*/ 	.short	0x0000
        /*0012*/ 	.short	0x0000
        /*0014*/ 	.byte	0x00, 0xf0, 0xe1, 0x02


	//----- nvinfo : EIATTR_SPARSE_MMA_MASK
	.align		4
.L_839:
        /*0018*/ 	.byte	0x03, 0x50
        /*001a*/ 	.short	0x0000


	//----- nvinfo : EIATTR_MAXREG_COUNT
	.align		4
        /*001c*/ 	.byte	0x03, 0x1b
        /*001e*/ 	.short	0x00ff


	//----- nvinfo : EIATTR_NUM_BARRIERS
	.align		4
        /*0020*/ 	.byte	0x02, 0x4c
        /*0022*/ 	.byte	0x01
	.zero		1


	//----- nvinfo : EIATTR_MERCURY_ISA_VERSION
	.align		4
        /*0024*/ 	.byte	0x03, 0x5f
        /*0026*/ 	.short	0x0101


	//----- nvinfo : EIATTR_INT_WARP_WIDE_INSTR_OFFSETS
	.align		4
        /*0028*/ 	.byte	0x04, 0x31
        /*002a*/ 	.short	(.L_841 - .L_840)


	//   ....[0]....
.L_840:
        /*002c*/ 	.word	0x00002e60


	//----- nvinfo : EIATTR_COOP_GROUP_MASK_REGIDS
	.align		4
.L_841:
        /*0030*/ 	.byte	0x04, 0x29
        /*0032*/ 	.short	(.L_843 - .L_842)


	//   ....[0]....
.L_842:
        /*0034*/ 	.word	0xffffffff


	//   ....[1]....
        /*0038*/ 	.word	0xffffffff


	//   ....[2]....
        /*003c*/ 	.word	0xffffffff


	//   ....[3]....
        /*0040*/ 	.word	0xffffffff


	//   ....[4]....
        /*0044*/ 	.word	0xffffffff


	//   ....[5]....
        /*0048*/ 	.word	0xffffffff


	//   ....[6]....
        /*004c*/ 	.word	0xffffffff


	//   ....[7]....
        /*0050*/ 	.word	0xffffffff


	//   ....[8]....
        /*0054*/ 	.word	0xffffffff


	//   ....[9]....
        /*0058*/ 	.word	0xffffffff


	//----- nvinfo : EIATTR_COOP_GROUP_INSTR_OFFSETS
	.align		4
.L_843:
        /*005c*/ 	.byte	0x04, 0x28
        /*005e*/ 	.short	(.L_845 - .L_844)


	//   ....[0]....
.L_844:
        /*0060*/ 	.word	0x00002bf0


	//   ....[1]....
        /*0064*/ 	.word	0x00002c30


	//   ....[2]....
        /*0068*/ 	.word	0x00002cd0


	//   ....[3]....
        /*006c*/ 	.word	0x00002d00


	//   ....[4]....
        /*0070*/ 	.word	0x00002d40


	//   ....[5]....
        /*0074*/ 	.word	0x00002d60


	//   ....[6]....
        /*0078*/ 	.word	0x00002d90


	//   ....[7]....
        /*007c*/ 	.word	0x00002db0


	//   ....[8]....
        /*0080*/ 	.word	0x00002e00


	//   ....[9]....
        /*0084*/ 	.word	0x00002e10


	//----- nvinfo : EIATTR_VRC_CTA_INIT_COUNT
	.align		4
.L_845:
        /*0088*/ 	.byte	0x02, 0x4a
	.zero		1
	.zero		1


	//----- nvinfo : EIATTR_EXIT_INSTR_OFFSETS
	.align		4
        /*008c*/ 	.byte	0x04, 0x1c
        /*008e*/ 	.short	(.L_847 - .L_846)


	//   ....[0]....
.L_846:
        /*0090*/ 	.word	0x00006210


	//   ....[1]....
        /*0094*/ 	.word	0x00006340


	//   ....[2]....
        /*0098*/ 	.word	0x00006870


	//   ....[3]....
        /*009c*/ 	.word	0x00006e70


	//----- nvinfo : EIATTR_MAX_THREADS
	.align		4
.L_847:
        /*00a0*/ 	.byte	0x04, 0x05
        /*00a2*/ 	.short	(.L_849 - .L_848)
.L_848:
        /*00a4*/ 	.word	0x00000100
        /*00a8*/ 	.word	0x00000001
        /*00ac*/ 	.word	0x00000001


	//----- nvinfo : EIATTR_CRS_STACK_SIZE
	.align		4
.L_849:
        /*00b0*/ 	.byte	0x04, 0x1e
        /*00b2*/ 	.short	(.L_851 - .L_850)
.L_850:
        /*00b4*/ 	.word	0x00000000


	//----- nvinfo : EIATTR_CBANK_PARAM_SIZE
	.align		4
.L_851:
        /*00b8*/ 	.byte	0x03, 0x19
        /*00ba*/ 	.short	0x00b8


	//----- nvinfo : EIATTR_PARAM_CBANK
	.align		4
        /*00bc*/ 	.byte	0x04, 0x0a
        /*00be*/ 	.short	(.L_853 - .L_852)
	.align		4
.L_852:
        /*00c0*/ 	.word	index@(.nv.constant0._Z35group_norm_nhwc_bwd_one_pass_kernelI11Fp16IOBf16WLi256ELi16ELi256EEv26Group_norm_nhwc_bwd_params)
        /*00c4*/ 	.short	0x0380
        /*00c6*/ 	.short	0x00b8


	//----- nvinfo : EIATTR_SW_WAR
	.align		4
.L_853:
        /*00c8*/ 	.byte	0x04, 0x36
        /*00ca*/ 	.short	(.L_855 - .L_854)
.L_854:
        /*00cc*/ 	.word	0x00000008
.L_855:


//--------------------- .nv.info._Z35group_norm_nhwc_bwd_one_pass_kernelI11Fp16IOBf16WLi512ELi16ELi256EEv26Group_norm_nhwc_bwd_params --------------------------
	.section	.nv.info._Z35group_norm_nhwc_bwd_one_pass_kernelI11Fp16IOBf16WLi512ELi16ELi256EEv26Group_norm_nhwc_bwd_params,"",@"SHT_CUDA_INFO"
	.sectionflags	@""
	.align	4


	//----- nvinfo : EIATTR_CUDA_API_VERSION
	.align		4
        /*0000*/ 	.byte	0x04, 0x37
        /*0002*/ 	.short	(.L_857 - .L_856)
.L_856:
        /*0004*/ 	.word	0x00000082


	//----- nvinfo : EIATTR_KPARAM_INFO
	.align		4
.L_857:
        /*0008*/ 	.byte	0x04, 0x17
        /*000a*/ 	.short	(.L_859 - .L_858)
.L_858:
        /*000c*/ 	.word	0x00000000
        /*0010*/ 	.short	0x0000
        /*0012*/ 	.short	0x0000
        /*0014*/ 	.byte	0x00, 0xf0, 0xe1, 0x02


	//----- nvinfo : EIATTR_SPARSE_MMA_MASK
	.align		4
.L_859:
        /*0018*/ 	.byte	0x03, 0x50
        /*001a*/ 	.short	0x0000


	//----- nvinfo : EIATTR_MAXREG_COUNT
	.align		4
        /*001c*/ 	.byte	0x03, 0x1b
        /*001e*/ 	.short	0x00ff


	//----- nvinfo : EIATTR_NUM_BARRIERS
	.align		4
        /*0020*/ 	.byte	0x02, 0x4c
        /*0022*/ 	.byte	0x01
	.zero		1


	//----- nvinfo : EIATTR_MERCURY_ISA_VERSION
	.align		4
        /*0024*/ 	.byte	0x03, 0x5f
        /*0026*/ 	.short	0x0101


	//----- nvinfo : EIATTR_COOP_GROUP_MASK_REGIDS
	.align		4
        /*0028*/ 	.byte	0x04, 0x29
        /*002a*/ 	.short	(.L_861 - .L_860)


	//   ....[0]....
.L_860:
        /*002c*/ 	.word	0xffffffff


	//   ....[1]....
        /*0030*/ 	.word	0xffffffff


	//   ....[2]....
        /*0034*/ 	.word	0xffffffff


	//   ....[3]....
        /*0038*/ 	.word	0xffffffff


	//   ....[4]....
        /*003c*/ 	.word	0xffffffff


	//   ....[5]....
        /*0040*/ 	.word	0xffffffff


	//   ....[6]....
        /*0044*/ 	.word	0xffffffff


	//   ....[7]....
        /*0048*/ 	.word	0xffffffff


	//   ....[8]....
        /*004c*/ 	.word	0xffffffff


	//   ....[9]....
        /*0050*/ 	.word	0xffffffff


	//----- nvinfo : EIATTR_COOP_GROUP_INSTR_OFFSETS
	.align		4
.L_861:
        /*0054*/ 	.byte	0x04, 0x28
        /*0056*/ 	.short	(.L_863 - .L_862)


	//   ....[0]....
.L_862:
        /*0058*/ 	.word	0x000052f0


	//   ....[1]....
        /*005c*/ 	.word	0x00005320


	//   ....[2]....
        /*0060*/ 	.word	0x00005370


	//   ....[3]....
        /*0064*/ 	.word	0x00005390


	//   ....[4]....
        /*0068*/ 	.word	0x000053c0


	//   ....[5]....
        /*006c*/ 	.word	0x000053e0


	//   ....[6]....
        /*0070*/ 	.word	0x00005410


	//   ....[7]....
        /*0074*/ 	.word	0x00005430


	//   ....[8]....
        /*0078*/ 	.word	0x00005480


	//   ....[9]....
        /*007c*/ 	.word	0x00005490


	//----- nvinfo : EIATTR_VRC_CTA_INIT_COUNT
	.align		4
.L_863:
        /*0080*/ 	.byte	0x02, 0x4a
	.zero		1
	.zero		1


	//----- nvinfo : EIATTR_EXIT_INSTR_OFFSETS
	.align		4
        /*0084*/ 	.byte	0x04, 0x1c
        /*0086*/ 	.short	(.L_865 - .L_864)


	//   ....[0]....
.L_864:
        /*0088*/ 	.word	0x0000a0b0


	//   ....[1]....
        /*008c*/ 	.word	0x0000a1e0


	//   ....[2]....
        /*0090*/ 	.word	0x0000a710


	//   ....[3]....
        /*0094*/ 	.word	0x0000ad10


	//----- nvinfo : EIATTR_MAX_THREADS
	.align		4
.L_865:
        /*0098*/ 	.byte	0x04, 0x05
        /*009a*/ 	.short	(.L_867 - .L_866)
.L_866:
        /*009c*/ 	.word	0x00000100
        /*00a0*/ 	.word	0x00000001
        /*00a4*/ 	.word	0x00000001


	//----- nvinfo : EIATTR_CRS_STACK_SIZE
	.align		4
.L_867:
        /*00a8*/ 	.byte	0x04, 0x1e
        /*00aa*/ 	.short	(.L_869 - .L_868)
.L_868:
        /*00ac*/ 	.word	0x00000000


	//----- nvinfo : EIATTR_CBANK_PARAM_SIZE
	.align		4
.L_869:
        /*00b0*/ 	.byte	0x03, 0x19
        /*00b2*/ 	.short	0x00b8


	//----- nvinfo : EIATTR_PARAM_CBANK
	.align		4
        /*00b4*/ 	.byte	0x04, 0x0a
        /*00b6*/ 	.short	(.L_871 - .L_870)
	.align		4
.L_870:
        /*00b8*/ 	.word	index@(.nv.constant0._Z35group_norm_nhwc_bwd_one_pass_kernelI11Fp16IOBf16WLi512ELi16ELi256EEv26Group_norm_nhwc_bwd_params)
        /*00bc*/ 	.short	0x0380
        /*00be*/ 	.short	0x00b8


	//----- nvinfo : EIATTR_SW_WAR
	.align		4
.L_871:
        /*00c0*/ 	.byte	0x04, 0x36
        /*00c2*/ 	.short	(.L_873 - .L_872)
.L_872:
        /*00c4*/ 	.word	0x00000008
.L_873:


//--------------------- .nv.info._Z35group_norm_nhwc_bwd_one_pass_kernelI11Fp16IOFp16WLi64ELi16ELi256EEv26Group_norm_nhwc_bwd_params --------------------------
	.section	.nv.info._Z35group_norm_nhwc_bwd_one_pass_kernelI11Fp16IOFp16WLi64ELi16ELi256EEv26Group_norm_nhwc_bwd_params,"",@"SHT_CUDA_INFO"
	.sectionflags	@""
	.align	4


	//----- nvinfo : EIATTR_CUDA_API_VERSION
	.align		4
        /*0000*/ 	.byte	0x04, 0x37
        /*0002*/ 	.short	(.L_875 - .L_874)
.L_874:
        /*0004*/ 	.word	0x00000082


	//----- nvinfo : EIATTR_KPARAM_INFO
	.align		4
.L_875:
        /*0008*/ 	.byte	0x04, 0x17
        /*000a*/ 	.short	(.L_877 - .L_876)
.L_876:
        /*000c*/ 	.word	0x00000000
        /*0010*/ 	.short	0x0000
        /*0012*/ 	.short	0x0000
        /*0014*/ 	.byte	0x00, 0xf0, 0xe1, 0x02


	//----- nvinfo : EIATTR_SPARSE_MMA_MASK
	.align		4
.L_877:
        /*0018*/ 	.byte	0x03, 0x50
        /*001a*/ 	.short	0x0000


	//----- nvinfo : EIATTR_MAXREG_COUNT
	.align		4
        /*001c*/ 	.byte	0x03, 0x1b
        /*001e*/ 	.short	0x00ff


	//----- nvinfo : EIATTR_NUM_BARRIERS
	.align		4
        /*0020*/ 	.byte	0x02, 0x4c
        /*0022*/ 	.byte	0x01
	.zero		1


	//----- nvinfo : EIATTR_MERCURY_ISA_VERSION
	.align		4
        /*0024*/ 	.byte	0x03, 0x5f
        /*0026*/ 	.short	0x0101


	//----- nvinfo : EIATTR_INT_WARP_WIDE_INSTR_OFFSETS
	.align		4
        /*0028*/ 	.byte	0x04, 0x31
        /*002a*/ 	.short	(.L_879 - .L_878)


	//   ....[0]....
.L_878:
        /*002c*/ 	.word	0x00002300


	//   ....[1]....
        /*0030*/ 	.word	0x00002320


	//   ....[2]....
        /*0034*/ 	.word	0x00002350


	//   ....[3]....
        /*0038*/ 	.word	0x000023a0


	//   ....[4]....
        /*003c*/ 	.word	0x00002520


	//   ....[5]....
        /*0040*/ 	.word	0x00002570


	//   ....[6]....
        /*0044*/ 	.word	0x00002580


	//   ....[7]....
        /*0048*/ 	.word	0x000025d0


	//----- nvinfo : EIATTR_COOP_GROUP_MASK_REGIDS
	.align		4
.L_879:
        /*004c*/ 	.byte	0x04, 0x29
        /*004e*/ 	.short	(.L_881 - .L_880)


	//   ....[0]....
.L_880:
        /*0050*/ 	.word	0xffffffff


	//   ....[1]....
        /*0054*/ 	.word	0xffffffff


	//   ....[2]....
        /*0058*/ 	.word	0xffffffff


	//   ....[3]....
        /*005c*/ 	.word	0xffffffff


	//   ....[4]....
        /*0060*/ 	.word	0xffffffff


	//   ....[5]....
        /*0064*/ 	.word	0xffffffff


	//   ....[6]....
        /*0068*/ 	.word	0xffffffff


	//   ....[7]....
        /*006c*/ 	.word	0xffffffff


	//   ....[8]....
        /*0070*/ 	.word	0xffffffff


	//   ....[9]....
        /*0074*/ 	.word	0xffffffff


	//----- nvinfo : EIATTR_COOP_GROUP_INSTR_OFFSETS
	.align		4
.L_881:
        /*0078*/ 	.byte	0x04, 0x28
        /*007a*/ 	.short	(.L_883 - .L_882)


	//   ....[0]....
.L_882:
        /*007c*/ 	.word	0x00001040


	//   ....[1]....
        /*0080*/ 	.word	0x00001070


	//   ....[2]....
        /*0084*/ 	.word	0x000010a0


	//   ....[3]....
        /*0088*/ 	.word	0x000010c0


	//   ....[4]....
        /*008c*/ 	.word	0x000010f0


	//   ....[5]....
        /*0090*/ 	.word	0x00001110


	//   ....[6]....
        /*0094*/ 	.word	0x00001140


	//   ....[7]....
        /*0098*/ 	.word	0x00001160


	//   ....[8]....
        /*009c*/ 	.word	0x000011b0


	//   ....[9]....
        /*00a0*/ 	.word	0x000011c0


	//----- nvinfo : EIATTR_VRC_CTA_INIT_COUNT
	.align		4
.L_883:
        /*00a4*/ 	.byte	0x02, 0x4a
	.zero		1
	.zero		1


	//----- nvinfo : EIATTR_EXIT_INSTR_OFFSETS
	.align		4
        /*00a8*/ 	.byte	0x04, 0x1c
        /*00aa*/ 	.short	(.L_885 - .L_884)


	//   ....[0]....
.L_884:
        /*00ac*/ 	.word	0x00003520


	//   ....[1]....
        /*00b0*/ 	.word	0x00003660


	//   ....[2]....
        /*00b4*/ 	.word	0x00003c00


	//   ....[3]....
        /*00b8*/ 	.word	0x00004230


	//----- nvinfo : EIATTR_MAX_THREADS
	.align		4
.L_885:
        /*00bc*/ 	.byte	0x04, 0x05
        /*00be*/ 	.short	(.L_887 - .L_886)
.L_886:
        /*00c0*/ 	.word	0x00000100
        /*00c4*/ 	.word	0x00000001
        /*00c8*/ 	.word	0x00000001


	//----- nvinfo : EIATTR_CRS_STACK_SIZE
	.align		4
.L_887:
        /*00cc*/ 	.byte	0x04, 0x1e
        /*00ce*/ 	.short	(.L_889 - .L_888)
.L_888:
        /*00d0*/ 	.word	0x00000000


	//----- nvinfo : EIATTR_CBANK_PARAM_SIZE
	.align		4
.L_889:
        /*00d4*/ 	.byte	0x03, 0x19
        /*00d6*/ 	.short	0x00b8


	//----- nvinfo : EIATTR_PARAM_CBANK
	.align		4
        /*00d8*/ 	.byte	0x04, 0x0a
        /*00da*/ 	.short	(.L_891 - .L_890)
	.align		4
.L_890:
        /*00dc*/ 	.word	index@(.nv.constant0._Z35group_norm_nhwc_bwd_one_pass_kernelI11Fp16IOFp16WLi64ELi16ELi256EEv26Group_norm_nhwc_bwd_params)
        /*00e0*/ 	.short	0x0380
        /*00e2*/ 	.short	0x00b8


	//----- nvinfo : EIATTR_SW_WAR
	.align		4
.L_891:
        /*00e4*/ 	.byte	0x04, 0x36
        /*00e6*/ 	.short	(.L_893 - .L_892)
.L_892:
        /*00e8*/ 	.word	0x00000008
.L_893:


//--------------------- .nv.info._Z35group_norm_nhwc_bwd_one_pass_kernelI11Fp16IOFp16WLi128ELi16ELi256EEv26Group_norm_nhwc_bwd_params --------------------------
	.section	.nv.info._Z35group_norm_nhwc_bwd_one_pass_kernelI11Fp16IOFp16WLi128ELi16ELi256EEv26Group_norm_nhwc_bwd_params,"",@"SHT_CUDA_INFO"
	.sectionflags	@""
	.align	4


	//----- nvinfo : EIATTR_CUDA_API_VERSION
	.align		4
        /*0000*/ 	.byte	0x04, 0x37
        /*0002*/ 	.short	(.L_895 - .L_894)
.L_894:
        /*0004*/ 	.word	0x00000082


	//----- nvinfo : EIATTR_KPARAM_INFO
	.align		4
.L_895:
        /*0008*/ 	.byte	0x04, 0x17
        /*000a*/ 	.short	(.L_897 - .L_896)
.L_896:
        /*000c*/ 	.word	0x00000000
        /*0010*/ 	.short	0x0000
        /*0012*/ 	.short	0x0000
        /*0014*/ 	.byte	0x00, 0xf0, 0xe1, 0x02


	//----- nvinfo : EIATTR_SPARSE_MMA_MASK
	.align		4
.L_897:
        /*0018*/ 	.byte	0x03, 0x50
        /*001a*/ 	.short	0x0000


	//----- nvinfo : EIATTR_MAXREG_COUNT
	.align		4
        /*001c*/ 	.byte	0x03, 0x1b
        /*001e*/ 	.short	0x00ff


	//----- nvinfo : EIATTR_NUM_BARRIERS
	.align		4
        /*0020*/ 	.byte	0x02, 0x4c
        /*0022*/ 	.byte	0x01
	.zero		1


	//----- nvinfo : EIATTR_MERCURY_ISA_VERSION
	.align		4
        /*0024*/ 	.byte	0x03, 0x5f
        /*0026*/ 	.short	0x0101


	//----- nvinfo : EIATTR_INT_WARP_WIDE_INSTR_OFFSETS
	.align		4
        /*0028*/ 	.byte	0x04, 0x31
        /*002a*/ 	.short	(.L_899 - .L_898)


	//   ....[0]....
.L_898:
        /*002c*/ 	.word	0x00001b80


	//----- nvinfo : EIATTR_COOP_GROUP_MASK_REGIDS
	.align		4
.L_899:
        /*0030*/ 	.byte	0x04, 0x29
        /*0032*/ 	.short	(.L_901 - .L_900)


	//   ....[0]....
.L_900:
        /*0034*/ 	.word	0xffffffff


	//   ....[1]....
        /*0038*/ 	.word	0xffffffff


	//   ....[2]....
        /*003c*/ 	.word	0xffffffff


	//   ....[3]....
        /*0040*/ 	.word	0xffffffff


	//   ....[4]....
        /*0044*/ 	.word	0xffffffff


	//   ....[5]....
        /*0048*/ 	.word	0xffffffff


	//   ....[6]....
        /*004c*/ 	.word	0xffffffff


	//   ....[7]....
        /*0050*/ 	.word	0xffffffff


	//   ....[8]....
        /*0054*/ 	.word	0xffffffff


	//   ....[9]....
        /*0058*/ 	.word	0xffffffff


	//----- nvinfo : EIATTR_COOP_GROUP_INSTR_OFFSETS
	.align		4
.L_901:
        /*005c*/ 	.byte	0x04, 0x28
        /*005e*/ 	.short	(.L_903 - .L_902)


	//   ....[0]....
.L_902:
        /*0060*/ 	.word	0x00001910


	//   ....[1]....
        /*0064*/ 	.word	0x00001950


	//   ....[2]....
        /*0068*/ 	.word	0x000019f0


	//   ....[3]....
        /*006c*/ 	.word	0x00001a20


	//   ....[4]....
        /*0070*/ 	.word	0x00001a60


	//   ....[5]....
        /*0074*/ 	.word	0x00001a80


	//   ....[6]....
        /*0078*/ 	.word	0x00001ab0


	//   ....[7]....
        /*007c*/ 	.word	0x00001ad0


	//   ....[8]....
        /*0080*/ 	.word	0x00001b20


	//   ....[9]....
        /*0084*/ 	.word	0x00001b30


	//----- nvinfo : EIATTR_VRC_CTA_INIT_COUNT
	.align		4
.L_903:
        /*0088*/ 	.byte	0x02, 0x4a
	.zero		1
	.zero		1


	//----- nvinfo : EIATTR_EXIT_INSTR_OFFSETS
	.align		4
        /*008c*/ 	.byte	0x04, 0x1c
        /*008e*/ 	.short	(.L_905 - .L_904)


	//   ....[0]....
.L_904:
        /*0090*/ 	.word	0x00004230


	//   ....[1]....
        /*0094*/ 	.word	0x00004360


	//   ....[2]....
        /*0098*/ 	.word	0x00004890


	//   ....[3]....
        /*009c*/ 	.word	0x00004e90


	//----- nvinfo : EIATTR_MAX_THREADS
	.align		4
.L_905:
        /*00a0*/ 	.byte	0x04, 0x05
        /*00a2*/ 	.short	(.L_907 - .L_906)
.L_906:
        /*00a4*/ 	.word	0x00000100
        /*00a8*/ 	.word	0x00000001
        /*00ac*/ 	.word	0x00000001


	//----- nvinfo : EIATTR_CRS_STACK_SIZE
	.align		4
.L_907:
        /*00b0*/ 	.byte	0x04, 0x1e
        /*00b2*/ 	.short	(.L_909 - .L_908)
.L_908:
        /*00b4*/ 	.word	0x00000000


	//----- nvinfo : EIATTR_CBANK_PARAM_SIZE
	.align		4
.L_909:
        /*00b8*/ 	.byte	0x03, 0x19
        /*00ba*/ 	.short	0x00b8


	//----- nvinfo : EIATTR_PARAM_CBANK
	.align		4
        /*00bc*/ 	.byte	0x04, 0x0a
        /*00be*/ 	.short	(.L_911 - .L_910)
	.align		4
.L_910:
        /*00c0*/ 	.word	index@(.nv.constant0._Z35group_norm_nhwc_bwd_one_pass_kernelI11Fp16IOFp16WLi128ELi16ELi256EEv26Group_norm_nhwc_bwd_params)
        /*00c4*/ 	.short	0x0380
        /*00c6*/ 	.short	0x00b8


	//----- nvinfo : EIATTR_SW_WAR
	.align		4
.L_911:
        /*00c8*/ 	.byte	0x04, 0x36
        /*00ca*/ 	.short	(.L_913 - .L_912)
.L_912:
        /*00cc*/ 	.word	0x00000008
.L_913:


//--------------------- .nv.info._Z35group_norm_nhwc_bwd_one_pass_kernelI11Fp16IOFp16WLi256ELi16ELi256EEv26Group_norm_nhwc_bwd_params --------------------------
	.section	.nv.info._Z35group_norm_nhwc_bwd_one_pass_kernelI11Fp16IOFp16WLi256ELi16ELi256EEv26Group_norm_nhwc_bwd_params,"",@"SHT_CUDA_INFO"
	.sectionflags	@""
	.align	4


	//----- nvinfo : EIATTR_CUDA_API_VERSION
	.align		4
        /*0000*/ 	.byte	0x04, 0x37
        /*0002*/ 	.short	(.L_915 - .L_914)
.L_914:
        /*0004*/ 	.word	0x00000082


	//----- nvinfo : EIATTR_KPARAM_INFO
	.align		4
.L_915:
        /*0008*/ 	.byte	0x04, 0x17
        /*000a*/ 	.short	(.L_917 - .L_916)
.L_916:
        /*000c*/ 	.word	0x00000000
        /*0010*/ 	.short	0x0000
        /*0012*/ 	.short	0x0000
        /*0014*/ 	.byte	0x00, 0xf0, 0xe1, 0x02


	//----- nvinfo : EIATTR_SPARSE_MMA_MASK
	.align		4
.L_917:
        /*0018*/ 	.byte	0x03, 0x50
        /*001a*/ 	.short	0x0000


	//----- nvinfo : EIATTR_MAXREG_COUNT
	.align		4
        /*001c*/ 	.byte	0x03, 0x1b
        /*001e*/ 	.short	0x00ff


	//----- nvinfo : EIATTR_NUM_BARRIERS
	.align		4
        /*0020*/ 	.byte	0x02, 0x4c
        /*0022*/ 	.byte	0x01
	.zero		1


	//----- nvinfo : EIATTR_MERCURY_ISA_VERSION
	.align		4
        /*0024*/ 	.byte	0x03, 0x5f
        /*0026*/ 	.short	0x0101


	//----- nvinfo : EIATTR_INT_WARP_WIDE_INSTR_OFFSETS
	.align		4
        /*0028*/ 	.byte	0x04, 0x31
        /*002a*/ 	.short	(.L_919 - .L_918)


	//   ....[0]....
.L_918:
        /*002c*/ 	.word	0x00002e60


	//----- nvinfo : EIATTR_COOP_GROUP_MASK_REGIDS
	.align		4
.L_919:
        /*0030*/ 	.byte	0x04, 0x29
        /*0032*/ 	.short	(.L_921 - .L_920)


	//   ....[0]....
.L_920:
        /*0034*/ 	.word	0xffffffff


	//   ....[1]....
        /*0038*/ 	.word	0xffffffff


	//   ....[2]....
        /*003c*/ 	.word	0xffffffff


	//   ....[3]....
        /*0040*/ 	.word	0xffffffff


	//   ....[4]....
        /*0044*/ 	.word	0xffffffff


	//   ....[5]....
        /*0048*/ 	.word	0xffffffff


	//   ....[6]....
        /*004c*/ 	.word	0xffffffff


	//   ....[7]....
        /*0050*/ 	.word	0xffffffff


	//   ....[8]....
        /*0054*/ 	.word	0xffffffff


	//   ....[9]....
        /*0058*/ 	.word	0xffffffff


	//----- nvinfo : EIATTR_COOP_GROUP_INSTR_OFFSETS
	.align		4
.L_921:
        /*005c*/ 	.byte	0x04, 0x28
        /*005e*/ 	.short	(.L_923 - .L_922)


	//   ....[0]....
.L_922:
        /*0060*/ 	.word	0x00002bf0


	//   ....[1]....
        /*0064*/ 	.word	0x00002c30


	//   ....[2]....
        /*0068*/ 	.word	0x00002cd0


	//   ....[3]....
        /*006c*/ 	.word	0x00002d00


	//   ....[4]....
        /*0070*/ 	.word	0x00002d40


	//   ....[5]....
        /*0074*/ 	.word	0x00002d60


	//   ....[6]....
        /*0078*/ 	.word	0x00002d90


	//   ....[7]....
        /*007c*/ 	.word	0x00002db0


	//   ....[8]....
        /*0080*/ 	.word	0x00002e00


	//   ....[9]....
        /*0084*/ 	.word	0x00002e10


	//----- nvinfo : EIATTR_VRC_CTA_INIT_COUNT
	.align		4
.L_923:
        /*0088*/ 	.byte	0x02, 0x4a
	.zero		1
	.zero		1


	//----- nvinfo : EIATTR_EXIT_INSTR_OFFSETS
	.align		4
        /*008c*/ 	.byte	0x04, 0x1c
        /*008e*/ 	.short	(.L_925 - .L_924)


	//   ....[0]....
.L_924:
        /*0090*/ 	.word	0x00006210


	//   ....[1]....
        /*0094*/ 	.word	0x00006340


	//   ....[2]....
        /*0098*/ 	.word	0x00006870


	//   ....[3]....
        /*009c*/ 	.word	0x00006e70


	//----- nvinfo : EIATTR_MAX_THREADS
	.align		4
.L_925:
        /*00a0*/ 	.byte	0x04, 0x05
        /*00a2*/ 	.short	(.L_927 - .L_926)
.L_926:
        /*00a4*/ 	.word	0x00000100
        /*00a8*/ 	.word	0x00000001
        /*00ac*/ 	.word	0x00000001


	//----- nvinfo : EIATTR_CRS_STACK_SIZE
	.align		4
.L_927:
        /*00b0*/ 	.byte	0x04, 0x1e
        /*00b2*/ 	.short	(.L_929 - .L_928)
.L_928:
        /*00b4*/ 	.word	0x00000000


	//----- nvinfo : EIATTR_CBANK_PARAM_SIZE
	.align		4
.L_929:
        /*00b8*/ 	.byte	0x03, 0x19
        /*00ba*/ 	.short	0x00b8


	//----- nvinfo : EIATTR_PARAM_CBANK
	.align		4
        /*00bc*/ 	.byte	0x04, 0x0a
        /*00be*/ 	.short	(.L_931 - .L_930)
	.align		4
.L_930:
        /*00c0*/ 	.word	index@(.nv.constant0._Z35group_norm_nhwc_bwd_one_pass_kernelI11Fp16IOFp16WLi256ELi16ELi256EEv26Group_norm_nhwc_bwd_params)
        /*00c4*/ 	.short	0x0380
        /*00c6*/ 	.short	0x00b8


	//----- nvinfo : EIATTR_SW_WAR
	.align		4
.L_931:
        /*00c8*/ 	.byte	0x04, 0x36
        /*00ca*/ 	.short	(.L_933 - .L_932)
.L_932:
        /*00cc*/ 	.word	0x00000008
.L_933:


//--------------------- .nv.info._Z35group_norm_nhwc_bwd_one_pass_kernelI11Fp16IOFp16WLi512ELi16ELi256EEv26Group_norm_nhwc_bwd_params --------------------------
	.section	.nv.info._Z35group_norm_nhwc_bwd_one_pass_kernelI11Fp16IOFp16WLi512ELi16ELi256EEv26Group_norm_nhwc_bwd_params,"",@"SHT_CUDA_INFO"
	.sectionflags	@""
	.align	4


	//----- nvinfo : EIATTR_CUDA_API_VERSION
	.align		4
        /*0000*/ 	.byte	0x04, 0x37
        /*0002*/ 	.short	(.L_935 - .L_934)
.L_934:
        /*0004*/ 	.word	0x00000082


	//----- nvinfo : EIATTR_KPARAM_INFO
	.align		4
.L_935:
        /*0008*/ 	.byte	0x04, 0x17
        /*000a*/ 	.short	(.L_937 - .L_936)
.L_936:
        /*000c*/ 	.word	0x00000000
        /*0010*/ 	.short	0x0000
        /*0012*/ 	.short	0x0000
        /*0014*/ 	.byte	0x00, 0xf0, 0xe1, 0x02


	//----- nvinfo : EIATTR_SPARSE_MMA_MASK
	.align		4
.L_937:
        /*0018*/ 	.byte	0x03, 0x50
        /*001a*/ 	.short	0x0000


	//----- nvinfo : EIATTR_MAXREG_COUNT
	.align		4
        /*001c*/ 	.byte	0x03, 0x1b
        /*001e*/ 	.short	0x00ff


	//----- nvinfo : EIATTR_NUM_BARRIERS
	.align		4
        /*0020*/ 	.byte	0x02, 0x4c
        /*0022*/ 	.byte	0x01
	.zero		1


	//----- nvinfo : EIATTR_MERCURY_ISA_VERSION
	.align		4
        /*0024*/ 	.byte	0x03, 0x5f
        /*0026*/ 	.short	0x0101


	//----- nvinfo : EIATTR_COOP_GROUP_MASK_REGIDS
	.align		4
        /*0028*/ 	.byte	0x04, 0x29
        /*002a*/ 	.short	(.L_939 - .L_938)


	//   ....[0]....
.L_938:
        /*002c*/ 	.word	0xffffffff


	//   ....[1]....
        /*0030*/ 	.word	0xffffffff


	//   ....[2]....
        /*0034*/ 	.word	0xffffffff


	//   ....[3]....
        /*0038*/ 	.word	0xffffffff


	//   ....[4]....
        /*003c*/ 	.word	0xffffffff


	//   ....[5]....
        /*0040*/ 	.word	0xffffffff


	//   ....[6]....
        /*0044*/ 	.word	0xffffffff


	//   ....[7]....
        /*0048*/ 	.word	0xffffffff


	//   ....[8]....
        /*004c*/ 	.word	0xffffffff


	//   ....[9]....
        /*0050*/ 	.word	0xffffffff


	//----- nvinfo : EIATTR_COOP_GROUP_INSTR_OFFSETS
	.align		4
.L_939:
        /*0054*/ 	.byte	0x04, 0x28
        /*0056*/ 	.short	(.L_941 - .L_940)


	//   ....[0]....
.L_940:
        /*0058*/ 	.word	0x000052f0


	//   ....[1]....
        /*005c*/ 	.word	0x00005320


	//   ....[2]....
        /*0060*/ 	.word	0x00005370


	//   ....[3]....
        /*0064*/ 	.word	0x00005390


	//   ....[4]....
        /*0068*/ 	.word	0x000053c0


	//   ....[5]....
        /*006c*/ 	.word	0x000053e0


	//   ....[6]....
        /*0070*/ 	.word	0x00005410


	//   ....[7]....
        /*0074*/ 	.word	0x00005430


	//   ....[8]....
        /*0078*/ 	.word	0x00005480


	//   ....[9]....
        /*007c*/ 	.word	0x00005490


	//----- nvinfo : EIATTR_VRC_CTA_INIT_COUNT
	.align		4
.L_941:
        /*0080*/ 	.byte	0x02, 0x4a
	.zero		1
	.zero		1


	//----- nvinfo : EIATTR_EXIT_INSTR_OFFSETS
	.align		4
        /*0084*/ 	.byte	0x04, 0x1c
        /*0086*/ 	.short	(.L_943 - .L_942)


	//   ....[0]....
.L_942:
        /*0088*/ 	.word	0x0000a0b0


	//   ....[1]....
        /*008c*/ 	.word	0x0000a1e0


	//   ....[2]....
        /*0090*/ 	.word	0x0000a710


	//   ....[3]....
        /*0094*/ 	.word	0x0000ad10


	//----- nvinfo : EIATTR_MAX_THREADS
	.align		4
.L_943:
        /*0098*/ 	.byte	0x04, 0x05
        /*009a*/ 	.short	(.L_945 - .L_944)
.L_944:
        /*009c*/ 	.word	0x00000100
        /*00a0*/ 	.word	0x00000001
        /*00a4*/ 	.word	0x00000001


	//----- nvinfo : EIATTR_CRS_STACK_SIZE
	.align		4
.L_945:
        /*00a8*/ 	.byte	0x04, 0x1e
        /*00aa*/ 	.short	(.L_947 - .L_946)
.L_946:
        /*00ac*/ 	.word	0x00000000


	//----- nvinfo : EIATTR_CBANK_PARAM_SIZE
	.align		4
.L_947:
        /*00b0*/ 	.byte	0x03, 0x19
        /*00b2*/ 	.short	0x00b8


	//----- nvinfo : EIATTR_PARAM_CBANK
	.align		4
        /*00b4*/ 	.byte	0x04, 0x0a
        /*00b6*/ 	.short	(.L_949 - .L_948)
	.align		4
.L_948:
        /*00b8*/ 	.word	index@(.nv.constant0._Z35group_norm_nhwc_bwd_one_pass_kernelI11Fp16IOFp16WLi512ELi16ELi256EEv26Group_norm_nhwc_bwd_params)
        /*00bc*/ 	.short	0x0380
        /*00be*/ 	.short	0x00b8


	//----- nvinfo : EIATTR_SW_WAR
	.align		4
.L_949:
        /*00c0*/ 	.byte	0x04, 0x36
        /*00c2*/ 	.short	(.L_951 - .L_950)
.L_950:
        /*00c4*/ 	.word	0x00000008
.L_951:


//--------------------- .nv.info._Z35group_norm_nhwc_bwd_one_pass_kernelI11Fp32IOFp32WLi64ELi16ELi256EEv26Group_norm_nhwc_bwd_params --------------------------
	.section	.nv.info._Z35group_norm_nhwc_bwd_one_pass_kernelI11Fp32IOFp32WLi64ELi16ELi256EEv26Group_norm_nhwc_bwd_params,"",@"SHT_CUDA_INFO"
	.sectionflags	@""
	.align	4


	//----- nvinfo : EIATTR_CUDA_API_VERSION
	.align		4
        /*0000*/ 	.byte	0x04, 0x37
        /*0002*/ 	.short	(.L_953 - .L_952)
.L_952:
        /*0004*/ 	.word	0x00000082


	//----- nvinfo : EIATTR_KPARAM_INFO
	.align		4
.L_953:
        /*0008*/ 	.byte	0x04, 0x17
        /*000a*/ 	.short	(.L_955 - .L_954)
.L_954:
        /*000c*/ 	.word	0x00000000
        /*0010*/ 	.short	0x0000
        /*0012*/ 	.short	0x0000
        /*0014*/ 	.byte	0x00, 0xf0, 0xe1, 0x02


	//----- nvinfo : EIATTR_SPARSE_MMA_MASK
	.align		4
.L_955:
        /*0018*/ 	.byte	0x03, 0x50
        /*001a*/ 	.short	0x0000


	//----- nvinfo : EIATTR_MAXREG_COUNT
	.align		4
        /*001c*/ 	.byte	0x03, 0x1b
        /*001e*/ 	.short	0x00ff


	//----- nvinfo : EIATTR_NUM_BARRIERS
	.align		4
        /*0020*/ 	.byte	0x02, 0x4c
        /*0022*/ 	.byte	0x01
	.zero		1


	//----- nvinfo : EIATTR_MERCURY_ISA_VERSION
	.align		4
        /*0024*/ 	.byte	0x03, 0x5f
        /*0026*/ 	.short	0x0101


	//----- nvinfo : EIATTR_INT_WARP_WIDE_INSTR_OFFSETS
	.align		4
        /*0028*/ 	.byte	0x04, 0x31
        /*002a*/ 	.short	(.L_957 - .L_956)


	//   ....[0]....
.L_956:
        /*002c*/ 	.word	0x00002230


	//   ....[1]....
        /*0030*/ 	.word	0x00002250


	//   ....[2]....
        /*0034*/ 	.word	0x00002280


	//   ....[3]....
        /*0038*/ 	.word	0x000022d0


	//   ....[4]....
        /*003c*/ 	.word	0x00002450


	//   ....[5]....
        /*0040*/ 	.word	0x000024a0


	//   ....[6]....
        /*0044*/ 	.word	0x000024b0


	//   ....[7]....
        /*0048*/ 	.word	0x00002500


	//----- nvinfo : EIATTR_COOP_GROUP_MASK_REGIDS
	.align		4
.L_957:
        /*004c*/ 	.byte	0x04, 0x29
        /*004e*/ 	.short	(.L_959 - .L_958)


	//   ....[0]....
.L_958:
        /*0050*/ 	.word	0xffffffff


	//   ....[1]....
        /*0054*/ 	.word	0xffffffff


	//   ....[2]....
        /*0058*/ 	.word	0xffffffff


	//   ....[3]....
        /*005c*/ 	.word	0xffffffff


	//   ....[4]....
        /*0060*/ 	.word	0xffffffff


	//   ....[5]....
        /*0064*/ 	.word	0xffffffff


	//   ....[6]....
        /*0068*/ 	.word	0xffffffff


	//   ....[7]....
        /*006c*/ 	.word	0xffffffff


	//   ....[8]....
        /*0070*/ 	.word	0xffffffff


	//   ....[9]....
        /*0074*/ 	.word	0xffffffff


	//----- nvinfo : EIATTR_COOP_GROUP_INSTR_OFFSETS
	.align		4
.L_959:
        /*0078*/ 	.byte	0x04, 0x28
        /*007a*/ 	.short	(.L_961 - .L_960)


	//   ....[0]....
.L_960:
        /*007c*/ 	.word	0x00000f40


	//   ....[1]....
        /*0080*/ 	.word	0x00000f80


	//   ....[2]....
        /*0084*/ 	.word	0x00000fe0


	//   ....[3]....
        /*0088*/ 	.word	0x00001000


	//   ....[4]....
        /*008c*/ 	.word	0x00001030


	//   ....[5]....
        /*0090*/ 	.word	0x00001050


	//   ....[6]....
        /*0094*/ 	.word	0x00001080


	//   ....[7]....
        /*0098*/ 	.word	0x000010a0


	//   ....[8]....
        /*009c*/ 	.word	0x000010f0


	//   ....[9]....
        /*00a0*/ 	.word	0x00001100


	//----- nvinfo : EIATTR_VRC_CTA_INIT_COUNT
	.align		4
.L_961:
        /*00a4*/ 	.byte	0x02, 0x4a
	.zero		1
	.zero		1


	//----- nvinfo : EIATTR_EXIT_INSTR_OFFSETS
	.align		4
        /*00a8*/ 	.byte	0x04, 0x1c
        /*00aa*/ 	.short	(.L_963 - .L_962)


	//   ....[0]....
.L_962:
        /*00ac*/ 	.word	0x00003360


	//   ....[1]....
        /*00b0*/ 	.word	0x00003490


	//   ....[2]....
        /*00b4*/ 	.word	0x00003980


	//   ....[3]....
        /*00b8*/ 	.word	0x00003f30


	//----- nvinfo : EIATTR_MAX_THREADS
	.align		4
.L_963:
        /*00bc*/ 	.byte	0x04, 0x05
        /*00be*/ 	.short	(.L_965 - .L_964)
.L_964:
        /*00c0*/ 	.word	0x00000100
        /*00c4*/ 	.word	0x00000001
        /*00c8*/ 	.word	0x00000001


	//----- nvinfo : EIATTR_CRS_STACK_SIZE
	.align		4
.L_965:
        /*00cc*/ 	.byte	0x04, 0x1e
        /*00ce*/ 	.short	(.L_967 - .L_966)
.L_966:
        /*00d0*/ 	.word	0x00000000


	//----- nvinfo : EIATTR_CBANK_PARAM_SIZE
	.align		4
.L_967:
        /*00d4*/ 	.byte	0x03, 0x19
        /*00d6*/ 	.short	0x00b8


	//----- nvinfo : EIATTR_PARAM_CBANK
	.align		4
        /*00d8*/ 	.byte	0x04, 0x0a
        /*00da*/ 	.short	(.L_969 - .L_968)
	.align		4
.L_968:
        /*00dc*/ 	.word	index@(.nv.constant0._Z35group_norm_nhwc_bwd_one_pass_kernelI11Fp32IOFp32WLi64ELi16ELi256EEv26Group_norm_nhwc_bwd_params)
        /*00e0*/ 	.short	0x0380
        /*00e2*/ 	.short	0x00b8


	//----- nvinfo : EIATTR_SW_WAR
	.align		4
.L_969:
        /*00e4*/ 	.byte	0x04, 0x36
        /*00e6*/ 	.short	(.L_971 - .L_970)
.L_970:
        /*00e8*/ 	.word	0x00000008
.L_971:


//--------------------- .nv.info._Z35group_norm_nhwc_bwd_one_pass_kernelI11Fp32IOFp32WLi128ELi16ELi256EEv26Group_norm_nhwc_bwd_params --------------------------
	.section	.nv.info._Z35group_norm_nhwc_bwd_one_pass_kernelI11Fp32IOFp32WLi128ELi16ELi256EEv26Group_norm_nhwc_bwd_params,"",@"SHT_CUDA_INFO"
	.sectionflags	@""
	.align	4


	//----- nvinfo : EIATTR_CUDA_API_VERSION
	.align		4
        /*0000*/ 	.byte	0x04, 0x37
        /*0002*/ 	.short	(.L_973 - .L_972)
.L_972:
        /*0004*/ 	.word	0x00000082


	//----- nvinfo : EIATTR_KPARAM_INFO
	.align		4
.L_973:
        /*0008*/ 	.byte	0x04, 0x17
        /*000a*/ 	.short	(.L_975 - .L_974)
.L_974:
        /*000c*/ 	.word	0x00000000
        /*0010*/ 	.short	0x0000
        /*0012*/ 	.short	0x0000
        /*0014*/ 	.byte	0x00, 0xf0, 0xe1, 0x02


	//----- nvinfo : EIATTR_SPARSE_MMA_MASK
	.align		4
.L_975:
        /*0018*/ 	.byte	0x03, 0x50
        /*001a*/ 	.short	0x0000


	//----- nvinfo : EIATTR_MAXREG_COUNT
	.align		4
        /*001c*/ 	.byte	0x03, 0x1b
        /*001e*/ 	.short	0x00ff


	//----- nvinfo : EIATTR_NUM_BARRIERS
	.align		4
        /*0020*/ 	.byte	0x02, 0x4c
        /*0022*/ 	.byte	0x01
	.zero		1


	//----- nvinfo : EIATTR_MERCURY_ISA_VERSION
	.align		4
        /*0024*/ 	.byte	0x03, 0x5f
        /*0026*/ 	.short	0x0101


	//----- nvinfo : EIATTR_INT_WARP_WIDE_INSTR_OFFSETS
	.align		4
        /*0028*/ 	.byte	0x04, 0x31
        /*002a*/ 	.short	(.L_977 - .L_976)


	//   ....[0]....
.L_976:
        /*002c*/ 	.word	0x00002ba0


	//   ....[1]....
        /*0030*/ 	.word	0x00002bd0


	//   ....[2]....
        /*0034*/ 	.word	0x00002be0


	//   ....[3]....
        /*0038*/ 	.word	0x00002c30


	//   ....[4]....
        /*003c*/ 	.word	0x00002dc0


	//   ....[5]....
        /*0040*/ 	.word	0x00002e10


	//   ....[6]....
        /*0044*/ 	.word	0x00002e20


	//   ....[7]....
        /*0048*/ 	.word	0x00002e70


	//----- nvinfo : EIATTR_COOP_GROUP_MASK_REGIDS
	.align		4
.L_977:
        /*004c*/ 	.byte	0x04, 0x29
        /*004e*/ 	.short	(.L_979 - .L_978)


	//   ....[0]....
.L_978:
        /*0050*/ 	.word	0xffffffff


	//   ....[1]....
        /*0054*/ 	.word	0xffffffff


	//   ....[2]....
        /*0058*/ 	.word	0xffffffff


	//   ....[3]....
        /*005c*/ 	.word	0xffffffff


	//   ....[4]....
        /*0060*/ 	.word	0xffffffff


	//   ....[5]....
        /*0064*/ 	.word	0xffffffff


	//   ....[6]....
        /*0068*/ 	.word	0xffffffff


	//   ....[7]....
        /*006c*/ 	.word	0xffffffff


	//   ....[8]....
        /*0070*/ 	.word	0xffffffff


	//   ....[9]....
        /*0074*/ 	.word	0xffffffff


	//----- nvinfo : EIATTR_COOP_GROUP_INSTR_OFFSETS
	.align		4
.L_979:
        /*0078*/ 	.byte	0x04, 0x28
        /*007a*/ 	.short	(.L_981 - .L_980)


	//   ....[0]....
.L_980:
        /*007c*/ 	.word	0x000018b0


	//   ....[1]....
        /*0080*/ 	.word	0x000018c0


	//   ....[2]....
        /*0084*/ 	.word	0x00001900


	//   ....[3]....
        /*0088*/ 	.word	0x00001930


	//   ....[4]....
        /*008c*/ 	.word	0x00001970


	//   ....[5]....
        /*0090*/ 	.word	0x00001990


	//   ....[6]....
        /*0094*/ 	.word	0x000019d0


	//   ....[7]....
        /*0098*/ 	.word	0x000019e0


	//   ....[8]....
        /*009c*/ 	.word	0x00001a30


	//   ....[9]....
        /*00a0*/ 	.word	0x00001a40


	//----- nvinfo : EIATTR_VRC_CTA_INIT_COUNT
	.align		4
.L_981:
        /*00a4*/ 	.byte	0x02, 0x4a
	.zero		1
	.zero		1


	//----- nvinfo : EIATTR_EXIT_INSTR_OFFSETS
	.align		4
        /*00a8*/ 	.byte	0x04, 0x1c
        /*00aa*/ 	.short	(.L_983 - .L_982)


	//   ....[0]....
.L_982:
        /*00ac*/ 	.word	0x000042b0


	//   ....[1]....
        /*00b0*/ 	.word	0x000043f0


	//   ....[2]....
        /*00b4*/ 	.word	0x000048f0


	//   ....[3]....
        /*00b8*/ 	.word	0x00004ea0


	//----- nvinfo : EIATTR_MAX_THREADS
	.align		4
.L_983:
        /*00bc*/ 	.byte	0x04, 0x05
        /*00be*/ 	.short	(.L_985 - .L_984)
.L_984:
        /*00c0*/ 	.word	0x00000100
        /*00c4*/ 	.word	0x00000001
        /*00c8*/ 	.word	0x00000001


	//----- nvinfo : EIATTR_CRS_STACK_SIZE
	.align		4
.L_985:
        /*00cc*/ 	.byte	0x04, 0x1e
        /*00ce*/ 	.short	(.L_987 - .L_986)
.L_986:
        /*00d0*/ 	.word	0x00000000


	//----- nvinfo : EIATTR_CBANK_PARAM_SIZE
	.align		4
.L_987:
        /*00d4*/ 	.byte	0x03, 0x19
        /*00d6*/ 	.short	0x00b8


	//----- nvinfo : EIATTR_PARAM_CBANK
	.align		4
        /*00d8*/ 	.byte	0x04, 0x0a
        /*00da*/ 	.short	(.L_989 - .L_988)
	.align		4
.L_988:
        /*00dc*/ 	.word	index@(.nv.constant0._Z35group_norm_nhwc_bwd_one_pass_kernelI11Fp32IOFp32WLi128ELi16ELi256EEv26Group_norm_nhwc_bwd_params)
        /*00e0*/ 	.short	0x0380
        /*00e2*/ 	.short	0x00b8


	//----- nvinfo : EIATTR_SW_WAR
	.align		4
.L_989:
        /*00e4*/ 	.byte	0x04, 0x36
        /*00e6*/ 	.short	(.L_991 - .L_990)
.L_990:
        /*00e8*/ 	.word	0x00000008
.L_991:


//--------------------- .nv.info._Z35group_norm_nhwc_bwd_one_pass_kernelI11Fp32IOFp32WLi256ELi16ELi256EEv26Group_norm_nhwc_bwd_params --------------------------
	.section	.nv.info._Z35group_norm_nhwc_bwd_one_pass_kernelI11Fp32IOFp32WLi256ELi16ELi256EEv26Group_norm_nhwc_bwd_params,"",@"SHT_CUDA_INFO"
	.sectionflags	@""
	.align	4


	//----- nvinfo : EIATTR_CUDA_API_VERSION
	.align		4
        /*0000*/ 	.byte	0x04, 0x37
        /*0002*/ 	.short	(.L_993 - .L_992)
.L_992:
        /*0004*/ 	.word	0x00000082


	//----- nvinfo : EIATTR_KPARAM_INFO
	.align		4
.L_993:
        /*0008*/ 	.byte	0x04, 0x17
        /*000a*/ 	.short	(.L_995 - .L_994)
.L_994:
        /*000c*/ 	.word	0x00000000
        /*0010*/ 	.short	0x0000
        /*0012*/ 	.short	0x0000
        /*0014*/ 	.byte	0x00, 0xf0, 0xe1, 0x02


	//----- nvinfo : EIATTR_SPARSE_MMA_MASK
	.align		4
.L_995:
        /*0018*/ 	.byte	0x03, 0x50
        /*001a*/ 	.short	0x0000


	//----- nvinfo : EIATTR_MAXREG_COUNT
	.align		4
        /*001c*/ 	.byte	0x03, 0x1b
        /*001e*/ 	.short	0x00ff


	//----- nvinfo : EIATTR_NUM_BARRIERS
	.align		4
        /*0020*/ 	.byte	0x02, 0x4c
        /*0022*/ 	.byte	0x01
	.zero		1


	//----- nvinfo : EIATTR_MERCURY_ISA_VERSION
	.align		4
        /*0024*/ 	.byte	0x03, 0x5f
        /*0026*/ 	.short	0x0101


	//----- nvinfo : EIATTR_INT_WARP_WIDE_INSTR_OFFSETS
	.align		4
        /*0028*/ 	.byte	0x04, 0x31
        /*002a*/ 	.short	(.L_997 - .L_996)


	//   ....[0]....
.L_996:
        /*002c*/ 	.word	0x00002a80


	//----- nvinfo : EIATTR_COOP_GROUP_MASK_REGIDS
	.align		4
.L_997:
        /*0030*/ 	.byte	0x04, 0x29
        /*0032*/ 	.short	(.L_999 - .L_998)


	//   ....[0]....
.L_998:
        /*0034*/ 	.word	0xffffffff


	//   ....[1]....
        /*0038*/ 	.word	0xffffffff


	//   ....[2]....
        /*003c*/ 	.word	0xffffffff


	//   ....[3]....
        /*0040*/ 	.word	0xffffffff


	//   ....[4]....
        /*0044*/ 	.word	0xffffffff


	//   ....[5]....
        /*0048*/ 	.word	0xffffffff


	//   ....[6]....
        /*004c*/ 	.word	0xffffffff


	//   ....[7]....
        /*0050*/ 	.word	0xffffffff


	//   ....[8]....
        /*0054*/ 	.word	0xffffffff


	//   ....[9]....
        /*0058*/ 	.word	0xffffffff


	//----- nvinfo : EIATTR_COOP_GROUP_INSTR_OFFSETS
	.align		4
.L_999:
        /*005c*/ 	.byte	0x04, 0x28
        /*005e*/ 	.short	(.L_1001 - .L_1000)


	//   ....[0]....
.L_1000:
        /*0060*/ 	.word	0x00002820


	//   ....[1]....
        /*0064*/ 	.word	0x00002860


	//   ....[2]....
        /*0068*/ 	.word	0x000028f0


	//   ....[3]....
        /*006c*/ 	.word	0x00002920


	//   ....[4]....
        /*0070*/ 	.word	0x00002960


	//   ....[5]....
        /*0074*/ 	.word	0x00002980


	//   ....[6]....
        /*0078*/ 	.word	0x000029b0


	//   ....[7]....
        /*007c*/ 	.word	0x000029d0


	//   ....[8]....
        /*0080*/ 	.word	0x00002a20


	//   ....[9]....
        /*0084*/ 	.word	0x00002a30


	//----- nvinfo : EIATTR_VRC_CTA_INIT_COUNT
	.align		4
.L_1001:
        /*0088*/ 	.byte	0x02, 0x4a
	.zero		1
	.zero		1


	//----- nvinfo : EIATTR_EXIT_INSTR_OFFSETS
	.align		4
        /*008c*/ 	.byte	0x04, 0x1c
        /*008e*/ 	.short	(.L_1003 - .L_1002)


	//   ....[0]....
.L_1002:
        /*0090*/ 	.word	0x00005c60


	//   ....[1]....
        /*0094*/ 	.word	0x00005d90


	//   ....[2]....
        /*0098*/ 	.word	0x000062a0


	//   ....[3]....
        /*009c*/ 	.word	0x00006850


	//----- nvinfo : EIATTR_MAX_THREADS
	.align		4
.L_1003:
        /*00a0*/ 	.byte	0x04, 0x05
        /*00a2*/ 	.short	(.L_1005 - .L_1004)
.L_1004:
        /*00a4*/ 	.word	0x00000100
        /*00a8*/ 	.word	0x00000001
        /*00ac*/ 	.word	0x00000001


	//----- nvinfo : EIATTR_CRS_STACK_SIZE
	.align		4
.L_1005:
        /*00b0*/ 	.byte	0x04, 0x1e
        /*00b2*/ 	.short	(.L_1007 - .L_1006)
.L_1006:
        /*00b4*/ 	.word	0x00000000


	//----- nvinfo : EIATTR_CBANK_PARAM_SIZE
	.align		4
.L_1007:
        /*00b8*/ 	.byte	0x03, 0x19
        /*00ba*/ 	.short	0x00b8


	//----- nvinfo : EIATTR_PARAM_CBANK
	.align		4
        /*00bc*/ 	.byte	0x04, 0x0a
        /*00be*/ 	.short	(.L_1009 - .L_1008)
	.align		4
.L_1008:
        /*00c0*/ 	.word	index@(.nv.constant0._Z35group_norm_nhwc_bwd_one_pass_kernelI11Fp32IOFp32WLi256ELi16ELi256EEv26Group_norm_nhwc_bwd_params)
        /*00c4*/ 	.short	0x0380
        /*00c6*/ 	.short	0x00b8


	//----- nvinfo : EIATTR_SW_WAR
	.align		4
.L_1009:
        /*00c8*/ 	.byte	0x04, 0x36
        /*00ca*/ 	.short	(.L_1011 - .L_1010)
.L_1010:
        /*00cc*/ 	.word	0x00000008
.L_1011:


//--------------------- .nv.info._Z35group_norm_nhwc_bwd_one_pass_kernelI11Fp32IOFp32WLi512ELi16ELi256EEv26Group_norm_nhwc_bwd_params --------------------------
	.section	.nv.info._Z35group_norm_nhwc_bwd_one_pass_kernelI11Fp32IOFp32WLi512ELi16ELi256EEv26Group_norm_nhwc_bwd_params,"",@"SHT_CUDA_INFO"
	.sectionflags	@""
	.align	4


	//----- nvinfo : EIATTR_CUDA_API_VERSION
	.align		4
        /*0000*/ 	.byte	0x04, 0x37
        /*0002*/ 	.short	(.L_1013 - .L_1012)
.L_1012:
        /*0004*/ 	.word	0x00000082


	//----- nvinfo : EIATTR_KPARAM_INFO
	.align		4
.L_1013:
        /*0008*/ 	.byte	0x04, 0x17
        /*000a*/ 	.short	(.L_1015 - .L_1014)
.L_1014:
        /*000c*/ 	.word	0x00000000
        /*0010*/ 	.short	0x0000
        /*0012*/ 	.short	0x0000
        /*0014*/ 	.byte	0x00, 0xf0, 0xe1, 0x02


	//----- nvinfo : EIATTR_SPARSE_MMA_MASK
	.align		4
.L_1015:
        /*0018*/ 	.byte	0x03, 0x50
        /*001a*/ 	.short	0x0000


	//----- nvinfo : EIATTR_MAXREG_COUNT
	.align		4
        /*001c*/ 	.byte	0x03, 0x1b
        /*001e*/ 	.short	0x00ff


	//----- nvinfo : EIATTR_NUM_BARRIERS
	.align		4
        /*0020*/ 	.byte	0x02, 0x4c
        /*0022*/ 	.byte	0x01
	.zero		1


	//----- nvinfo : EIATTR_MERCURY_ISA_VERSION
	.align		4
        /*0024*/ 	.byte	0x03, 0x5f
        /*0026*/ 	.short	0x0101


	//----- nvinfo : EIATTR_INT_WARP_WIDE_INSTR_OFFSETS
	.align		4
        /*0028*/ 	.byte	0x04, 0x31
        /*002a*/ 	.short	(.L_1017 - .L_1016)


	//   ....[0]....
.L_1016:
        /*002c*/ 	.word	0x00004d10


	//----- nvinfo : EIATTR_COOP_GROUP_MASK_REGIDS
	.align		4
.L_1017:
        /*0030*/ 	.byte	0x04, 0x29
        /*0032*/ 	.short	(.L_1019 - .L_1018)


	//   ....[0]....
.L_1018:
        /*0034*/ 	.word	0xffffffff


	//   ....[1]....
        /*0038*/ 	.word	0xffffffff


	//   ....[2]....
        /*003c*/ 	.word	0xffffffff


	//   ....[3]....
        /*0040*/ 	.word	0xffffffff


	//   ....[4]....
        /*0044*/ 	.word	0xffffffff


	//   ....[5]....
        /*0048*/ 	.word	0xffffffff


	//   ....[6]....
        /*004c*/ 	.word	0xffffffff


	//   ....[7]....
        /*0050*/ 	.word	0xffffffff


	//   ....[8]....
        /*0054*/ 	.word	0xffffffff


	//   ....[9]....
        /*0058*/ 	.word	0xffffffff


	//----- nvinfo : EIATTR_COOP_GROUP_INSTR_OFFSETS
	.align		4
.L_1019:
        /*005c*/ 	.byte	0x04, 0x28
        /*005e*/ 	.short	(.L_1021 - .L_1020)


	//   ....[0]....
.L_1020:
        /*0060*/ 	.word	0x00004ae0


	//   ....[1]....
        /*0064*/ 	.word	0x00004b20


	//   ....[2]....
        /*0068*/ 	.word	0x00004b90


	//   ....[3]....
        /*006c*/ 	.word	0x00004bb0


	//   ....[4]....
        /*0070*/ 	.word	0x00004bf0


	//   ....[5]....
        /*0074*/ 	.word	0x00004c10


	//   ....[6]....
        /*0078*/ 	.word	0x00004c40


	//   ....[7]....
        /*007c*/ 	.word	0x00004c60


	//   ....[8]....
        /*0080*/ 	.word	0x00004cb0


	//   ....[9]....
        /*0084*/ 	.word	0x00004cc0


	//----- nvinfo : EIATTR_VRC_CTA_INIT_COUNT
	.align		4
.L_1021:
        /*0088*/ 	.byte	0x02, 0x4a
	.zero		1
	.zero		1


	//----- nvinfo : EIATTR_EXIT_INSTR_OFFSETS
	.align		4
        /*008c*/ 	.byte	0x04, 0x1c
        /*008e*/ 	.short	(.L_1023 - .L_1022)


	//   ....[0]....
.L_1022:
        /*0090*/ 	.word	0x00009570


	//   ....[1]....
        /*0094*/ 	.word	0x000096a0


	//   ....[2]....
        /*0098*/ 	.word	0x00009bb0


	//   ....[3]....
        /*009c*/ 	.word	0x0000a160


	//----- nvinfo : EIATTR_MAX_THREADS
	.align		4
.L_1023:
        /*00a0*/ 	.byte	0x04, 0x05
        /*00a2*/ 	.short	(.L_1025 - .L_1024)
.L_1024:
        /*00a4*/ 	.word	0x00000100
        /*00a8*/ 	.word	0x00000001
        /*00ac*/ 	.word	0x00000001


	//----- nvinfo : EIATTR_CRS_STACK_SIZE
	.align		4
.L_1025:
        /*00b0*/ 	.byte	0x04, 0x1e
        /*00b2*/ 	.short	(.L_1027 - .L_1026)
.L_1026:
        /*00b4*/ 	.word	0x00000000


	//----- nvinfo : EIATTR_CBANK_PARAM_SIZE
	.align		4
.L_1027:
        /*00b8*/ 	.byte	0x03, 0x19
        /*00ba*/ 	.short	0x00b8


	//----- nvinfo : EIATTR_PARAM_CBANK
	.align		4
        /*00bc*/ 	.byte	0x04, 0x0a
        /*00be*/ 	.short	(.L_1029 - .L_1028)
	.align		4
.L_1028:
        /*00c0*/ 	.word	index@(.nv.constant0._Z35group_norm_nhwc_bwd_one_pass_kernelI11Fp32IOFp32WLi512ELi16ELi256EEv26Group_norm_nhwc_bwd_params)
        /*00c4*/ 	.short	0x0380
        /*00c6*/ 	.short	0x00b8


	//----- nvinfo : EIATTR_SW_WAR
	.align		4
.L_1029:
        /*00c8*/ 	.byte	0x04, 0x36
        /*00ca*/ 	.short	(.L_1031 - .L_1030)
.L_1030:
        /*00cc*/ 	.word	0x00000008
.L_1031:


//--------------------- .nv.info._Z35group_norm_nhwc_bwd_one_pass_kernelI11Fp32IOBf16WLi64ELi16ELi256EEv26Group_norm_nhwc_bwd_params --------------------------
	.section	.nv.info._Z35group_norm_nhwc_bwd_one_pass_kernelI11Fp32IOBf16WLi64ELi16ELi256EEv26Group_norm_nhwc_bwd_params,"",@"SHT_CUDA_INFO"
	.sectionflags	@""
	.align	4


	//----- nvinfo : EIATTR_CUDA_API_VERSION
	.align		4
        /*0000*/ 	.byte	0x04, 0x37
        /*0002*/ 	.short	(.L_1033 - .L_1032)
.L_1032:
        /*0004*/ 	.word	0x00000082


	//----- nvinfo : EIATTR_KPARAM_INFO
	.align		4
.L_1033:
        /*0008*/ 	.byte	0x04, 0x17
        /*000a*/ 	.short	(.L_1035 - .L_1034)
.L_1034:
        /*000c*/ 	.word	0x00000000
        /*0010*/ 	.short	0x0000
        /*0012*/ 	.short	0x0000
        /*0014*/ 	.byte	0x00, 0xf0, 0xe1, 0x02


	//----- nvinfo : EIATTR_SPARSE_MMA_MASK
	.align		4
.L_1035:
        /*0018*/ 	.byte	0x03, 0x50
        /*001a*/ 	.short	0x0000


	//----- nvinfo : EIATTR_MAXREG_COUNT
	.align		4
        /*001c*/ 	.byte	0x03, 0x1b
        /*001e*/ 	.short	0x00ff


	//----- nvinfo : EIATTR_NUM_BARRIERS
	.align		4
        /*0020*/ 	.byte	0x02, 0x4c
        /*0022*/ 	.byte	0x01
	.zero		1


	//----- nvinfo : EIATTR_MERCURY_ISA_VERSION
	.align		4
        /*0024*/ 	.byte	0x03, 0x5f
        /*0026*/ 	.short	0x0101


	//----- nvinfo : EIATTR_INT_WARP_WIDE_INSTR_OFFSETS
	.align		4
        /*0028*/ 	.byte	0x04, 0x31
        /*002a*/ 	.short	(.L_1037 - .L_1036)


	//   ....[0]....
.L_1036:
        /*002c*/ 	.word	0x00002230


	//   ....[1]....
        /*0030*/ 	.word	0x00002250


	//   ....[2]....
        /*0034*/ 	.word	0x00002280


	//   ....[3]....
        /*0038*/ 	.word	0x000022d0


	//   ....[4]....
        /*003c*/ 	.word	0x00002450


	//   ....[5]....
        /*0040*/ 	.word	0x000024a0


	//   ....[6]....
        /*0044*/ 	.word	0x000024b0


	//   ....[7]....
        /*0048*/ 	.word	0x00002500


	//----- nvinfo : EIATTR_COOP_GROUP_MASK_REGIDS
	.align		4
.L_1037:
        /*004c*/ 	.byte	0x04, 0x29
        /*004e*/ 	.short	(.L_1039 - .L_1038)


	//   ....[0]....
.L_1038:
        /*0050*/ 	.word	0xffffffff


	//   ....[1]....
        /*0054*/ 	.word	0xffffffff


	//   ....[2]....
        /*0058*/ 	.word	0xffffffff


	//   ....[3]....
        /*005c*/ 	.word	0xffffffff


	//   ....[4]....
        /*0060*/ 	.word	0xffffffff


	//   ....[5]....
        /*0064*/ 	.word	0xffffffff


	//   ....[6]....
        /*0068*/ 	.word	0xffffffff


	//   ....[7]....
        /*006c*/ 	.word	0xffffffff


	//   ....[8]....
        /*0070*/ 	.word	0xffffffff


	//   ....[9]....
        /*0074*/ 	.word	0xffffffff


	//----- nvinfo : EIATTR_COOP_GROUP_INSTR_OFFSETS
	.align		4
.L_1039:
        /*0078*/ 	.byte	0x04, 0x28
        /*007a*/ 	.short	(.L_1041 - .L_1040)


	//   ....[0]....
.L_1040:
        /*007c*/ 	.word	0x00000f30


	//   ....[1]....
        /*0080*/ 	.word	0x00000f70


	//   ....[2]....
        /*0084*/ 	.word	0x00000fd0


	//   ....[3]....
        /*0088*/ 	.word	0x00000ff0


	//   ....[4]....
        /*008c*/ 	.word	0x00001020


	//   ....[5]....
        /*0090*/ 	.word	0x00001040


	//   ....[6]....
        /*0094*/ 	.word	0x00001070


	//   ....[7]....
        /*0098*/ 	.word	0x00001090


	//   ....[8]....
        /*009c*/ 	.word	0x000010e0


	//   ....[9]....
        /*00a0*/ 	.word	0x000010f0


	//----- nvinfo : EIATTR_VRC_CTA_INIT_COUNT
	.align		4
.L_1041:
        /*00a4*/ 	.byte	0x02, 0x4a
	.zero		1
	.zero		1


	//----- nvinfo : EIATTR_EXIT_INSTR_OFFSETS
	.align		4
        /*00a8*/ 	.byte	0x04, 0x1c
        /*00aa*/ 	.short	(.L_1043 - .L_1042)


	//   ....[0]....
.L_1042:
        /*00ac*/ 	.word	0x00003380


	//   ....[1]....
        /*00b0*/ 	.word	0x000034b0


	//   ....[2]....
        /*00b4*/ 	.word	0x000039c0


	//   ....[3]....
        /*00b8*/ 	.word	0x00003fc0


	//----- nvinfo : EIATTR_MAX_THREADS
	.align		4
.L_1043:
        /*00bc*/ 	.byte	0x04, 0x05
        /*00be*/ 	.short	(.L_1045 - .L_1044)
.L_1044:
        /*00c0*/ 	.word	0x00000100
        /*00c4*/ 	.word	0x00000001
        /*00c8*/ 	.word	0x00000001


	//----- nvinfo : EIATTR_CRS_STACK_SIZE
	.align		4
.L_1045:
        /*00cc*/ 	.byte	0x04, 0x1e
        /*00ce*/ 	.short	(.L_1047 - .L_1046)
.L_1046:
        /*00d0*/ 	.word	0x00000000


	//----- nvinfo : EIATTR_CBANK_PARAM_SIZE
	.align		4
.L_1047:
        /*00d4*/ 	.byte	0x03, 0x19
        /*00d6*/ 	.short	0x00b8


	//----- nvinfo : EIATTR_PARAM_CBANK
	.align		4
        /*00d8*/ 	.byte	0x04, 0x0a
        /*00da*/ 	.short	(.L_1049 - .L_1048)
	.align		4
.L_1048:
        /*00dc*/ 	.word	index@(.nv.constant0._Z35group_norm_nhwc_bwd_one_pass_kernelI11Fp32IOBf16WLi64ELi16ELi256EEv26Group_norm_nhwc_bwd_params)
        /*00e0*/ 	.short	0x0380
        /*00e2*/ 	.short	0x00b8


	//----- nvinfo : EIATTR_SW_WAR
	.align		4
.L_1049:
        /*00e4*/ 	.byte	0x04, 0x36
        /*00e6*/ 	.short	(.L_1051 - .L_1050)
.L_1050:
        /*00e8*/ 	.word	0x00000008
.L_1051:


//--------------------- .nv.info._Z35group_norm_nhwc_bwd_one_pass_kernelI11Fp32IOBf16WLi128ELi16ELi256EEv26Group_norm_nhwc_bwd_params --------------------------
	.section	.nv.info._Z35group_norm_nhwc_bwd_one_pass_kernelI11Fp32IOBf16WLi128ELi16ELi256EEv26Group_norm_nhwc_bwd_params,"",@"SHT_CUDA_INFO"
	.sectionflags	@""
	.align	4


	//----- nvinfo : EIATTR_CUDA_API_VERSION
	.align		4
        /*0000*/ 	.byte	0x04, 0x37
        /*0002*/ 	.short	(.L_1053 - .L_1052)
.L_1052:
        /*0004*/ 	.word	0x00000082


	//----- nvinfo : EIATTR_KPARAM_INFO
	.align		4
.L_1053:
        /*0008*/ 	.byte	0x04, 0x17
        /*000a*/ 	.short	(.L_1055 - .L_1054)
.L_1054:
        /*000c*/ 	.word	0x00000000
        /*0010*/ 	.short	0x0000
        /*0012*/ 	.short	0x0000
        /*0014*/ 	.byte	0x00, 0xf0, 0xe1, 0x02


	//----- nvinfo : EIATTR_SPARSE_MMA_MASK
	.align		4
.L_1055:
        /*0018*/ 	.byte	0x03, 0x50
        /*001a*/ 	.short	0x0000


	//----- nvinfo : EIATTR_MAXREG_COUNT
	.align		4
        /*001c*/ 	.byte	0x03, 0x1b
        /*001e*/ 	.short	0x00ff


	//----- nvinfo : EIATTR_NUM_BARRIERS
	.align		4
        /*0020*/ 	.byte	0x02, 0x4c
        /*0022*/ 	.byte	0x01
	.zero		1


	//----- nvinfo : EIATTR_MERCURY_ISA_VERSION
	.align		4
        /*0024*/ 	.byte	0x03, 0x5f
        /*0026*/ 	.short	0x0101


	//----- nvinfo : EIATTR_INT_WARP_WIDE_INSTR_OFFSETS
	.align		4
        /*0028*/ 	.byte	0x04, 0x31
        /*002a*/ 	.short	(.L_1057 - .L_1056)


	//   ....[0]....
.L_1056:
        /*002c*/ 	.word	0x00002bf0


	//   ....[1]....
        /*0030*/ 	.word	0x00002c20


	//   ....[2]....
        /*0034*/ 	.word	0x00002c30


	//   ....[3]....
        /*0038*/ 	.word	0x00002c80


	//   ....[4]....
        /*003c*/ 	.word	0x00002e10


	//   ....[5]....
        /*0040*/ 	.word	0x00002e60


	//   ....[6]....
        /*0044*/ 	.word	0x00002e70


	//   ....[7]....
        /*0048*/ 	.word	0x00002ec0


	//----- nvinfo : EIATTR_COOP_GROUP_MASK_REGIDS
	.align		4
.L_1057:
        /*004c*/ 	.byte	0x04, 0x29
        /*004e*/ 	.short	(.L_1059 - .L_1058)


	//   ....[0]....
.L_1058:
        /*0050*/ 	.word	0xffffffff


	//   ....[1]....
        /*0054*/ 	.word	0xffffffff


	//   ....[2]....
        /*0058*/ 	.word	0xffffffff


	//   ....[3]....
        /*005c*/ 	.word	0xffffffff


	//   ....[4]....
        /*0060*/ 	.word	0xffffffff


	//   ....[5]....
        /*0064*/ 	.word	0xffffffff


	//   ....[6]....
        /*0068*/ 	.word	0xffffffff


	//   ....[7]....
        /*006c*/ 	.word	0xffffffff


	//   ....[8]....
        /*0070*/ 	.word	0xffffffff


	//   ....[9]....
        /*0074*/ 	.word	0xffffffff


	//----- nvinfo : EIATTR_COOP_GROUP_INSTR_OFFSETS
	.align		4
.L_1059:
        /*0078*/ 	.byte	0x04, 0x28
        /*007a*/ 	.short	(.L_1061 - .L_1060)


	//   ....[0]....
.L_1060:
        /*007c*/ 	.word	0x00001910


	//   ....[1]....
        /*0080*/ 	.word	0x00001920


	//   ....[2]....
        /*0084*/ 	.word	0x00001960


	//   ....[3]....
        /*0088*/ 	.word	0x00001990


	//   ....[4]....
        /*008c*/ 	.word	0x000019d0


	//   ....[5]....
        /*0090*/ 	.word	0x000019f0


	//   ....[6]....
        /*0094*/ 	.word	0x00001a30


	//   ....[7]....
        /*0098*/ 	.word	0x00001a40


	//   ....[8]....
        /*009c*/ 	.word	0x00001a90


	//   ....[9]....
        /*00a0*/ 	.word	0x00001aa0


	//----- nvinfo : EIATTR_VRC_CTA_INIT_COUNT
	.align		4
.L_1061:
        /*00a4*/ 	.byte	0x02, 0x4a
	.zero		1
	.zero		1


	//----- nvinfo : EIATTR_EXIT_INSTR_OFFSETS
	.align		4
        /*00a8*/ 	.byte	0x04, 0x1c
        /*00aa*/ 	.short	(.L_1063 - .L_1062)


	//   ....[0]....
.L_1062:
        /*00ac*/ 	.word	0x00004320


	//   ....[1]....
        /*00b0*/ 	.word	0x00004460


	//   ....[2]....
        /*00b4*/ 	.word	0x00004980


	//   ....[3]....
        /*00b8*/ 	.word	0x00004f80


	//----- nvinfo : EIATTR_MAX_THREADS
	.align		4
.L_1063:
        /*00bc*/ 	.byte	0x04, 0x05
        /*00be*/ 	.short	(.L_1065 - .L_1064)
.L_1064:
        /*00c0*/ 	.word	0x00000100
        /*00c4*/ 	.word	0x00000001
        /*00c8*/ 	.word	0x00000001


	//----- nvinfo : EIATTR_CRS_STACK_SIZE
	.align		4
.L_1065:
        /*00cc*/ 	.byte	0x04, 0x1e
        /*00ce*/ 	.short	(.L_1067 - .L_1066)
.L_1066:
        /*00d0*/ 	.word	0x00000000


	//----- nvinfo : EIATTR_CBANK_PARAM_SIZE
	.align		4
.L_1067:
        /*00d4*/ 	.byte	0x03, 0x19
        /*00d6*/ 	.short	0x00b8


	//----- nvinfo : EIATTR_PARAM_CBANK
	.align		4
        /*00d8*/ 	.byte	0x04, 0x0a
        /*00da*/ 	.short	(.L_1069 - .L_1068)
	.align		4
.L_1068:
        /*00dc*/ 	.word	index@(.nv.constant0._Z35group_norm_nhwc_bwd_one_pass_kernelI11Fp32IOBf16WLi128ELi16ELi256EEv26Group_norm_nhwc_bwd_params)
        /*00e0*/ 	.short	0x0380
        /*00e2*/ 	.short	0x00b8


	//----- nvinfo : EIATTR_SW_WAR
	.align		4
.L_1069:
        /*00e4*/ 	.byte	0x04, 0x36
        /*00e6*/ 	.short	(.L_1071 - .L_1070)
.L_1070:
        /*00e8*/ 	.word	0x00000008
.L_1071:


//--------------------- .nv.info._Z35group_norm_nhwc_bwd_one_pass_kernelI11Fp32IOBf16WLi256ELi16ELi256EEv26Group_norm_nhwc_bwd_params --------------------------
	.section	.nv.info._Z35group_norm_nhwc_bwd_one_pass_kernelI11Fp32IOBf16WLi256ELi16ELi256EEv26Group_norm_nhwc_bwd_params,"",@"SHT_CUDA_INFO"
	.sectionflags	@""
	.align	4


	//----- nvinfo : EIATTR_CUDA_API_VERSION
	.align		4
        /*0000*/ 	.byte	0x04, 0x37
        /*0002*/ 	.short	(.L_1073 - .L_1072)
.L_1072:
        /*0004*/ 	.word	0x00000082


	//----- nvinfo : EIATTR_KPARAM_INFO
	.align		4
.L_1073:
        /*0008*/ 	.byte	0x04, 0x17
        /*000a*/ 	.short	(.L_1075 - .L_1074)
.L_1074:
        /*000c*/ 	.word	0x00000000
        /*0010*/ 	.short	0x0000
        /*0012*/ 	.short	0x0000
        /*0014*/ 	.byte	0x00, 0xf0, 0xe1, 0x02


	//----- nvinfo : EIATTR_SPARSE_MMA_MASK
	.align		4
.L_1075:
        /*0018*/ 	.byte	0x03, 0x50
        /*001a*/ 	.short	0x0000


	//----- nvinfo : EIATTR_MAXREG_COUNT
	.align		4
        /*001c*/ 	.byte	0x03, 0x1b
        /*001e*/ 	.short	0x00ff


	//----- nvinfo : EIATTR_NUM_BARRIERS
	.align		4
        /*0020*/ 	.byte	0x02, 0x4c
        /*0022*/ 	.byte	0x01
	.zero		1


	//----- nvinfo : EIATTR_MERCURY_ISA_VERSION
	.align		4
        /*0024*/ 	.byte	0x03, 0x5f
        /*0026*/ 	.short	0x0101


	//----- nvinfo : EIATTR_INT_WARP_WIDE_INSTR_OFFSETS
	.align		4
        /*0028*/ 	.byte	0x04, 0x31
        /*002a*/ 	.short	(.L_1077 - .L_1076)


	//   ....[0]....
.L_1076:
        /*002c*/ 	.word	0x00002ae0


	//----- nvinfo : EIATTR_COOP_GROUP_MASK_REGIDS
	.align		4
.L_1077:
        /*0030*/ 	.byte	0x04, 0x29
        /*0032*/ 	.short	(.L_1079 - .L_1078)


	//   ....[0]....
.L_1078:
        /*0034*/ 	.word	0xffffffff


	//   ....[1]....
        /*0038*/ 	.word	0xffffffff


	//   ....[2]....
        /*003c*/ 	.word	0xffffffff


	//   ....[3]....
        /*0040*/ 	.word	0xffffffff


	//   ....[4]....
        /*0044*/ 	.word	0xffffffff


	//   ....[5]....
        /*0048*/ 	.word	0xffffffff


	//   ....[6]....
        /*004c*/ 	.word	0xffffffff


	//   ....[7]....
        /*0050*/ 	.word	0xffffffff


	//   ....[8]....
        /*0054*/ 	.word	0xffffffff


	//   ....[9]....
        /*0058*/ 	.word	0xffffffff


	//----- nvinfo : EIATTR_COOP_GROUP_INSTR_OFFSETS
	.align		4
.L_1079:
        /*005c*/ 	.byte	0x04, 0x28
        /*005e*/ 	.short	(.L_1081 - .L_1080)


	//   ....[0]....
.L_1080:
        /*0060*/ 	.word	0x00002880


	//   ....[1]....
        /*0064*/ 	.word	0x000028c0


	//   ....[2]....
        /*0068*/ 	.word	0x00002950


	//   ....[3]....
        /*006c*/ 	.word	0x00002980


	//   ....[4]....
        /*0070*/ 	.word	0x000029c0


	//   ....[5]....
        /*0074*/ 	.word	0x000029e0


	//   ....[6]....
        /*0078*/ 	.word	0x00002a10


	//   ....[7]....
        /*007c*/ 	.word	0x00002a30


	//   ....[8]....
        /*0080*/ 	.word	0x00002a80


	//   ....[9]....
        /*0084*/ 	.word	0x00002a90


	//----- nvinfo : EIATTR_VRC_CTA_INIT_COUNT
	.align		4
.L_1081:
        /*0088*/ 	.byte	0x02, 0x4a
	.zero		1
	.zero		1


	//----- nvinfo : EIATTR_EXIT_INSTR_OFFSETS
	.align		4
        /*008c*/ 	.byte	0x04, 0x1c
        /*008e*/ 	.short	(.L_1083 - .L_1082)


	//   ....[0]....
.L_1082:
        /*0090*/ 	.word	0x00005cc0


	//   ....[1]....
        /*0094*/ 	.word	0x00005df0


	//   ....[2]....
        /*0098*/ 	.word	0x00006320


	//   ....[3]....
        /*009c*/ 	.word	0x00006920


	//----- nvinfo : EIATTR_MAX_THREADS
	.align		4
.L_1083:
        /*00a0*/ 	.byte	0x04, 0x05
        /*00a2*/ 	.short	(.L_1085 - .L_1084)
.L_1084:
        /*00a4*/ 	.word	0x00000100
        /*00a8*/ 	.word	0x00000001
        /*00ac*/ 	.word	0x00000001


	//----- nvinfo : EIATTR_CRS_STACK_SIZE
	.align		4
.L_1085:
        /*00b0*/ 	.byte	0x04, 0x1e
        /*00b2*/ 	.short	(.L_1087 - .L_1086)
.L_1086:
        /*00b4*/ 	.word	0x00000000


	//----- nvinfo : EIATTR_CBANK_PARAM_SIZE
	.align		4
.L_1087:
        /*00b8*/ 	.byte	0x03, 0x19
        /*00ba*/ 	.short	0x00b8


	//----- nvinfo : EIATTR_PARAM_CBANK
	.align		4
        /*00bc*/ 	.byte	0x04, 0x0a
        /*00be*/ 	.short	(.L_1089 - .L_1088)
	.align		4
.L_1088:
        /*00c0*/ 	.word	index@(.nv.constant0._Z35group_norm_nhwc_bwd_one_pass_kernelI11Fp32IOBf16WLi256ELi16ELi256EEv26Group_norm_nhwc_bwd_params)
        /*00c4*/ 	.short	0x0380
        /*00c6*/ 	.short	0x00b8


	//----- nvinfo : EIATTR_SW_WAR
	.align		4
.L_1089:
        /*00c8*/ 	.byte	0x04, 0x36
        /*00ca*/ 	.short	(.L_1091 - .L_1090)
.L_1090:
        /*00cc*/ 	.word	0x00000008
.L_1091:


//--------------------- .nv.info._Z35group_norm_nhwc_bwd_one_pass_kernelI11Fp32IOBf16WLi512ELi16ELi256EEv26Group_norm_nhwc_bwd_params --------------------------
	.section	.nv.info._Z35group_norm_nhwc_bwd_one_pass_kernelI11Fp32IOBf16WLi512ELi16ELi256EEv26Group_norm_nhwc_bwd_params,"",@"SHT_CUDA_INFO"
	.sectionflags	@""
	.align	4


	//----- nvinfo : EIATTR_CUDA_API_VERSION
	.align		4
        /*0000*/ 	.byte	0x04, 0x37
        /*0002*/ 	.short	(.L_1093 - .L_1092)
.L_1092:
        /*0004*/ 	.word	0x00000082


	//----- nvinfo : EIATTR_KPARAM_INFO
	.align		4
.L_1093:
        /*0008*/ 	.byte	0x04, 0x17
        /*000a*/ 	.short	(.L_1095 - .L_1094)
.L_1094:
        /*000c*/ 	.word	0x00000000
        /*0010*/ 	.short	0x0000
        /*0012*/ 	.short	0x0000
        /*0014*/ 	.byte	0x00, 0xf0, 0xe1, 0x02


	//----- nvinfo : EIATTR_SPARSE_MMA_MASK
	.align		4
.L_1095:
        /*0018*/ 	.byte	0x03, 0x50
        /*001a*/ 	.short	0x0000


	//----- nvinfo : EIATTR_MAXREG_COUNT
	.align		4
        /*001c*/ 	.byte	0x03, 0x1b
        /*001e*/ 	.short	0x00ff


	//----- nvinfo : EIATTR_NUM_BARRIERS
	.align		4
        /*0020*/ 	.byte	0x02, 0x4c
        /*0022*/ 	.byte	0x01
	.zero		1


	//----- nvinfo : EIATTR_MERCURY_ISA_VERSION
	.align		4
        /*0024*/ 	.byte	0x03, 0x5f
        /*0026*/ 	.short	0x0101


	//----- nvinfo : EIATTR_INT_WARP_WIDE_INSTR_OFFSETS
	.align		4
        /*0028*/ 	.byte	0x04, 0x31
        /*002a*/ 	.short	(.L_1097 - .L_1096)


	//   ....[0]....
.L_1096:
        /*002c*/ 	.word	0x00004d90


	//----- nvinfo : EIATTR_COOP_GROUP_MASK_REGIDS
	.align		4
.L_1097:
        /*0030*/ 	.byte	0x04, 0x29
        /*0032*/ 	.short	(.L_1099 - .L_1098)


	//   ....[0]....
.L_1098:
        /*0034*/ 	.word	0xffffffff


	//   ....[1]....
        /*0038*/ 	.word	0xffffffff


	//   ....[2]....
        /*003c*/ 	.word	0xffffffff


	//   ....[3]....
        /*0040*/ 	.word	0xffffffff


	//   ....[4]....
        /*0044*/ 	.word	0xffffffff


	//   ....[5]....
        /*0048*/ 	.word	0xffffffff


	//   ....[6]....
        /*004c*/ 	.word	0xffffffff


	//   ....[7]....
        /*0050*/ 	.word	0xffffffff


	//   ....[8]....
        /*0054*/ 	.word	0xffffffff


	//   ....[9]....
        /*0058*/ 	.word	0xffffffff


	//----- nvinfo : EIATTR_COOP_GROUP_INSTR_OFFSETS
	.align		4
.L_1099:
        /*005c*/ 	.byte	0x04, 0x28
        /*005e*/ 	.short	(.L_1101 - .L_1100)


	//   ....[0]....
.L_1100:
        /*0060*/ 	.word	0x00004b60


	//   ....[1]....
        /*0064*/ 	.word	0x00004ba0


	//   ....[2]....
        /*0068*/ 	.word	0x00004c10


	//   ....[3]....
        /*006c*/ 	.word	0x00004c30


	//   ....[4]....
        /*0070*/ 	.word	0x00004c70


	//   ....[5]....
        /*0074*/ 	.word	0x00004c90


	//   ....[6]....
        /*0078*/ 	.word	0x00004cc0


	//   ....[7]....
        /*007c*/ 	.word	0x00004ce0


	//   ....[8]....
        /*0080*/ 	.word	0x00004d30


	//   ....[9]....
        /*0084*/ 	.word	0x00004d40


	//----- nvinfo : EIATTR_VRC_CTA_INIT_COUNT
	.align		4
.L_1101:
        /*0088*/ 	.byte	0x02, 0x4a
	.zero		1
	.zero		1


	//----- nvinfo : EIATTR_EXIT_INSTR_OFFSETS
	.align		4
        /*008c*/ 	.byte	0x04, 0x1c
        /*008e*/ 	.short	(.L_1103 - .L_1102)


	//   ....[0]....
.L_1102:
        /*0090*/ 	.word	0x000095f0


	//   ....[1]....
        /*0094*/ 	.word	0x00009720


	//   ....[2]....
        /*0098*/ 	.word	0x00009c50


	//   ....[3]....
        /*009c*/ 	.word	0x0000a250


	//----- nvinfo : EIATTR_MAX_THREADS
	.align		4
.L_1103:
        /*00a0*/ 	.byte	0x04, 0x05
        /*00a2*/ 	.short	(.L_1105 - .L_1104)
.L_1104:
        /*00a4*/ 	.word	0x00000100
        /*00a8*/ 	.word	0x00000001
        /*00ac*/ 	.word	0x00000001


	//----- nvinfo : EIATTR_CRS_STACK_SIZE
	.align		4
.L_1105:
        /*00b0*/ 	.byte	0x04, 0x1e
        /*00b2*/ 	.short	(.L_1107 - .L_1106)
.L_1106:
        /*00b4*/ 	.word	0x00000000


	//----- nvinfo : EIATTR_CBANK_PARAM_SIZE
	.align		4
.L_1107:
        /*00b8*/ 	.byte	0x03, 0x19
        /*00ba*/ 	.short	0x00b8


	//----- nvinfo : EIATTR_PARAM_CBANK
	.align		4
        /*00bc*/ 	.byte	0x04, 0x0a
        /*00be*/ 	.short	(.L_1109 - .L_1108)
	.align		4
.L_1108:
        /*00c0*/ 	.word	index@(.nv.constant0._Z35group_norm_nhwc_bwd_one_pass_kernelI11Fp32IOBf16WLi512ELi16ELi256EEv26Group_norm_nhwc_bwd_params)
        /*00c4*/ 	.short	0x0380
        /*00c6*/ 	.short	0x00b8


	//----- nvinfo : EIATTR_SW_WAR
	.align		4
.L_1109:
        /*00c8*/ 	.byte	0x04, 0x36
        /*00ca*/ 	.short	(.L_1111 - .L_1110)
.L_1110:
        /*00cc*/ 	.word	0x00000008
.L_1111:


//--------------------- .nv.info._Z35group_norm_nhwc_bwd_one_pass_kernelI11Fp32IOFp16WLi64ELi16ELi256EEv26Group_norm_nhwc_bwd_params --------------------------
	.section	.nv.info._Z35group_norm_nhwc_bwd_one_pass_kernelI11Fp32IOFp16WLi64ELi16ELi256EEv26Group_norm_nhwc_bwd_params,"",@"SHT_CUDA_INFO"
	.sectionflags	@""
	.align	4


	//----- nvinfo : EIATTR_CUDA_API_VERSION
	.align		4
        /*0000*/ 	.byte	0x04, 0x37
        /*0002*/ 	.short	(.L_1113 - .L_1112)
.L_1112:
        /*0004*/ 	.word	0x00000082


	//----- nvinfo : EIATTR_KPARAM_INFO
	.align		4
.L_1113:
        /*0008*/ 	.byte	0x04, 0x17
        /*000a*/ 	.short	(.L_1115 - .L_1114)
.L_1114:
        /*000c*/ 	.word	0x00000000
        /*0010*/ 	.short	0x0000
        /*0012*/ 	.short	0x0000
        /*0014*/ 	.byte	0x00, 0xf0, 0xe1, 0x02


	//----- nvinfo : EIATTR_SPARSE_MMA_MASK
	.align		4
.L_1115:
        /*0018*/ 	.byte	0x03, 0x50
        /*001a*/ 	.short	0x0000


	//----- nvinfo : EIATTR_MAXREG_COUNT
	.align		4
        /*001c*/ 	.byte	0x03, 0x1b
        /*001e*/ 	.short	0x00ff


	//----- nvinfo : EIATTR_NUM_BARRIERS
	.align		4
        /*0020*/ 	.byte	0x02, 0x4c
        /*0022*/ 	.byte	0x01
	.zero		1


	//----- nvinfo : EIATTR_MERCURY_ISA_VERSION
	.align		4
        /*0024*/ 	.byte	0x03, 0x5f
        /*0026*/ 	.short	0x0101


	//----- nvinfo : EIATTR_INT_WARP_WIDE_INSTR_OFFSETS
	.align		4
        /*0028*/ 	.byte	0x04, 0x31
        /*002a*/ 	.short	(.L_1117 - .L_1116)


	//   ....[0]....
.L_1116:
        /*002c*/ 	.word	0x00002230


	//   ....[1]....
        /*0030*/ 	.word	0x00002250


	//   ....[2]....
        /*0034*/ 	.word	0x00002280


	//   ....[3]....
        /*0038*/ 	.word	0x000022d0


	//   ....[4]....
        /*003c*/ 	.word	0x00002450


	//   ....[5]....
        /*0040*/ 	.word	0x000024a0


	//   ....[6]....
        /*0044*/ 	.word	0x000024b0


	//   ....[7]....
        /*0048*/ 	.word	0x00002500


	//----- nvinfo : EIATTR_COOP_GROUP_MASK_REGIDS
	.align		4
.L_1117:
        /*004c*/ 	.byte	0x04, 0x29
        /*004e*/ 	.short	(.L_1119 - .L_1118)


	//   ....[0]....
.L_1118:
        /*0050*/ 	.word	0xffffffff


	//   ....[1]....
        /*0054*/ 	.word	0xffffffff


	//   ....[2]....
        /*0058*/ 	.word	0xffffffff


	//   ....[3]....
        /*005c*/ 	.word	0xffffffff


	//   ....[4]....
        /*0060*/ 	.word	0xffffffff


	//   ....[5]....
        /*0064*/ 	.word	0xffffffff


	//   ....[6]....
        /*0068*/ 	.word	0xffffffff


	//   ....[7]....
        /*006c*/ 	.word	0xffffffff


	//   ....[8]....
        /*0070*/ 	.word	0xffffffff


	//   ....[9]....
        /*0074*/ 	.word	0xffffffff


	//----- nvinfo : EIATTR_COOP_GROUP_INSTR_OFFSETS
	.align		4
.L_1119:
        /*0078*/ 	.byte	0x04, 0x28
        /*007a*/ 	.short	(.L_1121 - .L_1120)


	//   ....[0]....
.L_1120:
        /*007c*/ 	.word	0x00000f30


	//   ....[1]....
        /*0080*/ 	.word	0x00000f70


	//   ....[2]....
        /*0084*/ 	.word	0x00000fd0


	//   ....[3]....
        /*0088*/ 	.word	0x00000ff0


	//   ....[4]....
        /*008c*/ 	.word	0x00001020


	//   ....[5]....
        /*0090*/ 	.word	0x00001040


	//   ....[6]....
        /*0094*/ 	.word	0x00001070


	//   ....[7]....
        /*0098*/ 	.word	0x00001090


	//   ....[8]....
        /*009c*/ 	.word	0x000010e0


	//   ....[9]....
        /*00a0*/ 	.word	0x000010f0


	//----- nvinfo : EIATTR_VRC_CTA_INIT_COUNT
	.align		4
.L_1121:
        /*00a4*/ 	.byte	0x02, 0x4a
	.zero		1
	.zero		1


	//----- nvinfo : EIATTR_EXIT_INSTR_OFFSETS
	.align		4
        /*00a8*/ 	.byte	0x04, 0x1c
        /*00aa*/ 	.short	(.L_1123 - .L_1122)


	//   ....[0]....
.L_1122:
        /*00ac*/ 	.word	0x00003380


	//   ....[1]....
        /*00b0*/ 	.word	0x000034b0


	//   ....[2]....
        /*00b4*/ 	.word	0x000039c0


	//   ....[3]....
        /*00b8*/ 	.word	0x00003fc0


	//----- nvinfo : EIATTR_MAX_THREADS
	.align		4
.L_1123:
        /*00bc*/ 	.byte	0x04, 0x05
        /*00be*/ 	.short	(.L_1125 - .L_1124)
.L_1124:
        /*00c0*/ 	.word	0x00000100
        /*00c4*/ 	.word	0x00000001
        /*00c8*/ 	.word	0x00000001


	//----- nvinfo : EIATTR_CRS_STACK_SIZE
	.align		4
.L_1125:
        /*00cc*/ 	.byte	0x04, 0x1e
        /*00ce*/ 	.short	(.L_1127 - .L_1126)
.L_1126:
        /*00d0*/ 	.word	0x00000000


	//----- nvinfo : EIATTR_CBANK_PARAM_SIZE
	.align		4
.L_1127:
        /*00d4*/ 	.byte	0x03, 0x19
        /*00d6*/ 	.short	0x00b8


	//----- nvinfo : EIATTR_PARAM_CBANK
	.align		4
        /*00d8*/ 	.byte	0x04, 0x0a
        /*00da*/ 	.short	(.L_1129 - .L_1128)
	.align		4
.L_1128:
        /*00dc*/ 	.word	index@(.nv.constant0._Z35group_norm_nhwc_bwd_one_pass_kernelI11Fp32IOFp16WLi64ELi16ELi256EEv26Group_norm_nhwc_bwd_params)
        /*00e0*/ 	.short	0x0380
        /*00e2*/ 	.short	0x00b8


	//----- nvinfo : EIATTR_SW_WAR
	.align		4
.L_1129:
        /*00e4*/ 	.byte	0x04, 0x36
        /*00e6*/ 	.short	(.L_1131 - .L_1130)
.L_1130:
        /*00e8*/ 	.word	0x00000008
.L_1131:


//--------------------- .nv.info._Z35group_norm_nhwc_bwd_one_pass_kernelI11Fp32IOFp16WLi128ELi16ELi256EEv26Group_norm_nhwc_bwd_params --------------------------
	.section	.nv.info._Z35group_norm_nhwc_bwd_one_pass_kernelI11Fp32IOFp16WLi128ELi16ELi256EEv26Group_norm_nhwc_bwd_params,"",@"SHT_CUDA_INFO"
	.sectionflags	@""
	.align	4


	//----- nvinfo : EIATTR_CUDA_API_VERSION
	.align		4
        /*0000*/ 	.byte	0x04, 0x37
        /*0002*/ 	.short	(.L_1133 - .L_1132)
.L_1132:
        /*0004*/ 	.word	0x00000082


	//----- nvinfo : EIATTR_KPARAM_INFO
	.align		4
.L_1133:
        /*0008*/ 	.byte	0x04, 0x17
        /*000a*/ 	.short	(.L_1135 - .L_1134)
.L_1134:
        /*000c*/ 	.word	0x00000000
        /*0010*/ 	.short	0x0000
        /*0012*/ 	.short	0x0000
        /*0014*/ 	.byte	0x00, 0xf0, 0xe1, 0x02


	//----- nvinfo : EIATTR_SPARSE_MMA_MASK
	.align		4
.L_1135:
        /*0018*/ 	.byte	0x03, 0x50
        /*001a*/ 	.short	0x0000


	//----- nvinfo : EIATTR_MAXREG_COUNT
	.align		4
        /*001c*/ 	.byte	0x03, 0x1b
        /*001e*/ 	.short	0x00ff


	//----- nvinfo : EIATTR_NUM_BARRIERS
	.align		4
        /*0020*/ 	.byte	0x02, 0x4c
        /*0022*/ 	.byte	0x01
	.zero		1


	//----- nvinfo : EIATTR_MERCURY_ISA_VERSION
	.align		4
        /*0024*/ 	.byte	0x03, 0x5f
        /*0026*/ 	.short	0x0101


	//----- nvinfo : EIATTR_INT_WARP_WIDE_INSTR_OFFSETS
	.align		4
        /*0028*/ 	.byte	0x04, 0x31
        /*002a*/ 	.short	(.L_1137 - .L_1136)


	//   ....[0]....
.L_1136:
        /*002c*/ 	.word	0x00002bf0


	//   ....[1]....
        /*0030*/ 	.word	0x00002c20


	//   ....[2]....
        /*0034*/ 	.word	0x00002c30


	//   ....[3]....
        /*0038*/ 	.word	0x00002c80


	//   ....[4]....
        /*003c*/ 	.word	0x00002e10


	//   ....[5]....
        /*0040*/ 	.word	0x00002e60


	//   ....[6]....
        /*0044*/ 	.word	0x00002e70


	//   ....[7]....
        /*0048*/ 	.word	0x00002ec0


	//----- nvinfo : EIATTR_COOP_GROUP_MASK_REGIDS
	.align		4
.L_1137:
        /*004c*/ 	.byte	0x04, 0x29
        /*004e*/ 	.short	(.L_1139 - .L_1138)


	//   ....[0]....
.L_1138:
        /*0050*/ 	.word	0xffffffff


	//   ....[1]....
        /*0054*/ 	.word	0xffffffff


	//   ....[2]....
        /*0058*/ 	.word	0xffffffff


	//   ....[3]....
        /*005c*/ 	.word	0xffffffff


	//   ....[4]....
        /*0060*/ 	.word	0xffffffff


	//   ....[5]....
        /*0064*/ 	.word	0xffffffff


	//   ....[6]....
        /*0068*/ 	.word	0xffffffff


	//   ....[7]....
        /*006c*/ 	.word	0xffffffff


	//   ....[8]....
        /*0070*/ 	.word	0xffffffff


	//   ....[9]....
        /*0074*/ 	.word	0xffffffff


	//----- nvinfo : EIATTR_COOP_GROUP_INSTR_OFFSETS
	.align		4
.L_1139:
        /*0078*/ 	.byte	0x04, 0x28
        /*007a*/ 	.short	(.L_1141 - .L_1140)


	//   ....[0]....
.L_1140:
        /*007c*/ 	.word	0x00001910


	//   ....[1]....
        /*0080*/ 	.word	0x00001920


	//   ....[2]....
        /*0084*/ 	.word	0x00001960


	//   ....[3]....
        /*0088*/ 	.word	0x00001990


	//   ....[4]....
        /*008c*/ 	.word	0x000019d0


	//   ....[5]....
        /*0090*/ 	.word	0x000019f0


	//   ....[6]....
        /*0094*/ 	.word	0x00001a30


	//   ....[7]....
        /*0098*/ 	.word	0x00001a40


	//   ....[8]....
        /*009c*/ 	.word	0x00001a90


	//   ....[9]....
        /*00a0*/ 	.word	0x00001aa0


	//----- nvinfo : EIATTR_VRC_CTA_INIT_COUNT
	.align		4
.L_1141:
        /*00a4*/ 	.byte	0x02, 0x4a
	.zero		1
	.zero		1


	//----- nvinfo : EIATTR_EXIT_INSTR_OFFSETS
	.align		4
        /*00a8*/ 	.byte	0x04, 0x1c
        /*00aa*/ 	.short	(.L_1143 - .L_1142)


	//   ....[0]....
.L_1142:
        /*00ac*/ 	.word	0x00004320


	//   ....[1]....
        /*00b0*/ 	.word	0x00004460


	//   ....[2]....
        /*00b4*/ 	.word	0x00004980


	//   ....[3]....
        /*00b8*/ 	.word	0x00004f80


	//----- nvinfo : EIATTR_MAX_THREADS
	.align		4
.L_1143:
        /*00bc*/ 	.byte	0x04, 0x05
        /*00be*/ 	.short	(.L_1145 - .L_1144)
.L_1144:
        /*00c0*/ 	.word	0x00000100
        /*00c4*/ 	.word	0x00000001
        /*00c8*/ 	.word	0x00000001


	//----- nvinfo : EIATTR_CRS_STACK_SIZE
	.align		4
.L_1145:
        /*00cc*/ 	.byte	0x04, 0x1e
        /*00ce*/ 	.short	(.L_1147 - .L_1146)
.L_1146:
        /*00d0*/ 	.word	0x00000000


	//----- nvinfo : EIATTR_CBANK_PARAM_SIZE
	.align		4
.L_1147:
        /*00d4*/ 	.byte	0x03, 0x19
        /*00d6*/ 	.short	0x00b8


	//----- nvinfo : EIATTR_PARAM_CBANK
	.align		4
        /*00d8*/ 	.byte	0x04, 0x0a
        /*00da*/ 	.short	(.L_1149 - .L_1148)
	.align		4
.L_1148:
        /*00dc*/ 	.word	index@(.nv.constant0._Z35group_norm_nhwc_bwd_one_pass_kernelI11Fp32IOFp16WLi128ELi16ELi256EEv26Group_norm_nhwc_bwd_params)
        /*00e0*/ 	.short	0x0380
        /*00e2*/ 	.short	0x00b8


	//----- nvinfo : EIATTR_SW_WAR
	.align		4
.L_1149:
        /*00e4*/ 	.byte	0x04, 0x36
        /*00e6*/ 	.short	(.L_1151 - .L_1150)
.L_1150:
        /*00e8*/ 	.word	0x00000008
.L_1151:


//--------------------- .nv.info._Z35group_norm_nhwc_bwd_one_pass_kernelI11Fp32IOFp16WLi256ELi16ELi256EEv26Group_norm_nhwc_bwd_params --------------------------
	.section	.nv.info._Z35group_norm_nhwc_bwd_one_pass_kernelI11Fp32IOFp16WLi256ELi16ELi256EEv26Group_norm_nhwc_bwd_params,"",@"SHT_CUDA_INFO"
	.sectionflags	@""
	.align	4


	//----- nvinfo : EIATTR_CUDA_API_VERSION
	.align		4
        /*0000*/ 	.byte	0x04, 0x37
        /*0002*/ 	.short	(.L_1153 - .L_1152)
.L_1152:
        /*0004*/ 	.word	0x00000082


	//----- nvinfo : EIATTR_KPARAM_INFO
	.align		4
.L_1153:
        /*0008*/ 	.byte	0x04, 0x17
        /*000a*/ 	.short	(.L_1155 - .L_1154)
.L_1154:
        /*000c*/ 	.word	0x00000000
        /*0010*/ 	.short	0x0000
        /*0012*/ 	.short	0x0000
        /*0014*/ 	.byte	0x00, 0xf0, 0xe1, 0x02


	//----- nvinfo : EIATTR_SPARSE_MMA_MASK
	.align		4
.L_1155:
        /*0018*/ 	.byte	0x03, 0x50
        /*001a*/ 	.short	0x0000


	//----- nvinfo : EIATTR_MAXREG_COUNT
	.align		4
        /*001c*/ 	.byte	0x03, 0x1b
        /*001e*/ 	.short	0x00ff


	//----- nvinfo : EIATTR_NUM_BARRIERS
	.align		4
        /*0020*/ 	.byte	0x02, 0x4c
        /*0022*/ 	.byte	0x01
	.zero		1


	//----- nvinfo : EIATTR_MERCURY_ISA_VERSION
	.align		4
        /*0024*/ 	.byte	0x03, 0x5f
        /*0026*/ 	.short	0x0101


	//----- nvinfo : EIATTR_INT_WARP_WIDE_INSTR_OFFSETS
	.align		4
        /*0028*/ 	.byte	0x04, 0x31
        /*002a*/ 	.short	(.L_1157 - .L_1156)


	//   ....[0]....
.L_1156:
        /*002c*/ 	.word	0x00002ae0


	//----- nvinfo : EIATTR_COOP_GROUP_MASK_REGIDS
	.align		4
.L_1157:
        /*0030*/ 	.byte	0x04, 0x29
        /*0032*/ 	.short	(.L_1159 - .L_1158)


	//   ....[0]....
.L_1158:
        /*0034*/ 	.word	0xffffffff


	//   ....[1]....
        /*0038*/ 	.word	0xffffffff


	//   ....[2]....
        /*003c*/ 	.word	0xffffffff


	//   ....[3]....
        /*0040*/ 	.word	0xffffffff


	//   ....[4]....
        /*0044*/ 	.word	0xffffffff


	//   ....[5]....
        /*0048*/ 	.word	0xffffffff


	//   ....[6]....
        /*004c*/ 	.word	0xffffffff


	//   ....[7]....
        /*0050*/ 	.word	0xffffffff


	//   ....[8]....
        /*0054*/ 	.word	0xffffffff


	//   ....[9]....
        /*0058*/ 	.word	0xffffffff


	//----- nvinfo : EIATTR_COOP_GROUP_INSTR_OFFSETS
	.align		4
.L_1159:
        /*005c*/ 	.byte	0x04, 0x28
        /*005e*/ 	.short	(.L_1161 - .L_1160)


	//   ....[0]....
.L_1160:
        /*0060*/ 	.word	0x00002880


	//   ....[1]....
        /*0064*/ 	.word	0x000028c0


	//   ....[2]....
        /*0068*/ 	.word	0x00002950


	//   ....[3]....
        /*006c*/ 	.word	0x00002980


	//   ....[4]....
        /*0070*/ 	.word	0x000029c0


	//   ....[5]....
        /*0074*/ 	.word	0x000029e0


	//   ....[6]....
        /*0078*/ 	.word	0x00002a10


	//   ....[7]....
        /*007c*/ 	.word	0x00002a30


	//   ....[8]....
        /*0080*/ 	.word	0x00002a80


	//   ....[9]....
        /*0084*/ 	.word	0x00002a90


	//----- nvinfo : EIATTR_VRC_CTA_INIT_COUNT
	.align		4
.L_1161:
        /*0088*/ 	.byte	0x02, 0x4a
	.zero		1
	.zero		1


	//----- nvinfo : EIATTR_EXIT_INSTR_OFFSETS
	.align		4
        /*008c*/ 	.byte	0x04, 0x1c
        /*008e*/ 	.short	(.L_1163 - .L_1162)


	//   ....[0]....
.L_1162:
        /*0090*/ 	.word	0x00005cc0


	//   ....[1]....
        /*0094*/ 	.word	0x00005df0


	//   ....[2]....
        /*0098*/ 	.word	0x00006320


	//   ....[3]....
        /*009c*/ 	.word	0x00006920


	//----- nvinfo : EIATTR_MAX_THREADS
	.align		4
.L_1163:
        /*00a0*/ 	.byte	0x04, 0x05
        /*00a2*/ 	.short	(.L_1165 - .L_1164)
.L_1164:
        /*00a4*/ 	.word	0x00000100
        /*00a8*/ 	.word	0x00000001
        /*00ac*/ 	.word	0x00000001


	//----- nvinfo : EIATTR_CRS_STACK_SIZE
	.align		4
.L_1165:
        /*00b0*/ 	.byte	0x04, 0x1e
        /*00b2*/ 	.short	(.L_1167 - .L_1166)
.L_1166:
        /*00b4*/ 	.word	0x00000000


	//----- nvinfo : EIATTR_CBANK_PARAM_SIZE
	.align		4
.L_1167:
        /*00b8*/ 	.byte	0x03, 0x19
        /*00ba*/ 	.short	0x00b8


	//----- nvinfo : EIATTR_PARAM_CBANK
	.align		4
        /*00bc*/ 	.byte	0x04, 0x0a
        /*00be*/ 	.short	(.L_1169 - .L_1168)
	.align		4
.L_1168:
        /*00c0*/ 	.word	index@(.nv.constant0._Z35group_norm_nhwc_bwd_one_pass_kernelI11Fp32IOFp16WLi256ELi16ELi256EEv26Group_norm_nhwc_bwd_params)
        /*00c4*/ 	.short	0x0380
        /*00c6*/ 	.short	0x00b8


	//----- nvinfo : EIATTR_SW_WAR
	.align		4
.L_1169:
        /*00c8*/ 	.byte	0x04, 0x36
        /*00ca*/ 	.short	(.L_1171 - .L_1170)
.L_1170:
        /*00cc*/ 	.word	0x00000008
.L_1171:


//--------------------- .nv.info._Z35group_norm_nhwc_bwd_one_pass_kernelI11Fp32IOFp16WLi512ELi16ELi256EEv26Group_norm_nhwc_bwd_params --------------------------
	.section	.nv.info._Z35group_norm_nhwc_bwd_one_pass_kernelI11Fp32IOFp16WLi512ELi16ELi256EEv26Group_norm_nhwc_bwd_params,"",@"SHT_CUDA_INFO"
	.sectionflags	@""
	.align	4


	//----- nvinfo : EIATTR_CUDA_API_VERSION
	.align		4
        /*0000*/ 	.byte	0x04, 0x37
        /*0002*/ 	.short	(.L_1173 - .L_1172)
.L_1172:
        /*0004*/ 	.word	0x00000082


	//----- nvinfo : EIATTR_KPARAM_INFO
	.align		4
.L_1173:
        /*0008*/ 	.byte	0x04, 0x17
        /*000a*/ 	.short	(.L_1175 - .L_1174)
.L_1174:
        /*000c*/ 	.word	0x00000000
        /*0010*/ 	.short	0x0000
        /*0012*/ 	.short	0x0000
        /*0014*/ 	.byte	0x00, 0xf0, 0xe1, 0x02


	//----- nvinfo : EIATTR_SPARSE_MMA_MASK
	.align		4
.L_1175:
        /*0018*/ 	.byte	0x03, 0x50
        /*001a*/ 	.short	0x0000


	//----- nvinfo : EIATTR_MAXREG_COUNT
	.align		4
        /*001c*/ 	.byte	0x03, 0x1b
        /*001e*/ 	.short	0x00ff


	//----- nvinfo : EIATTR_NUM_BARRIERS
	.align		4
        /*0020*/ 	.byte	0x02, 0x4c
        /*0022*/ 	.byte	0x01
	.zero		1


	//----- nvinfo : EIATTR_MERCURY_ISA_VERSION
	.align		4
        /*0024*/ 	.byte	0x03, 0x5f
        /*0026*/ 	.short	0x0101


	//----- nvinfo : EIATTR_INT_WARP_WIDE_INSTR_OFFSETS
	.align		4
        /*0028*/ 	.byte	0x04, 0x31
        /*002a*/ 	.short	(.L_1177 - .L_1176)


	//   ....[0]....
.L_1176:
        /*002c*/ 	.word	0x00004d90


	//----- nvinfo : EIATTR_COOP_GROUP_MASK_REGIDS
	.align		4
.L_1177:
        /*0030*/ 	.byte	0x04, 0x29
        /*0032*/ 	.short	(.L_1179 - .L_1178)


	//   ....[0]....
.L_1178:
        /*0034*/ 	.word	0xffffffff


	//   ....[1]....
        /*0038*/ 	.word	0xffffffff


	//   ....[2]....
        /*003c*/ 	.word	0xffffffff


	//   ....[3]....
        /*0040*/ 	.word	0xffffffff


	//   ....[4]....
        /*0044*/ 	.word	0xffffffff


	//   ....[5]....
        /*0048*/ 	.word	0xffffffff


	//   ....[6]....
        /*004c*/ 	.word	0xffffffff


	//   ....[7]....
        /*0050*/ 	.word	0xffffffff


	//   ....[8]....
        /*0054*/ 	.word	0xffffffff


	//   ....[9]....
        /*0058*/ 	.word	0xffffffff


	//----- nvinfo : EIATTR_COOP_GROUP_INSTR_OFFSETS
	.align		4
.L_1179:
        /*005c*/ 	.byte	0x04, 0x28
        /*005e*/ 	.short	(.L_1181 - .L_1180)


	//   ....[0]....
.L_1180:
        /*0060*/ 	.word	0x00004b60


	//   ....[1]....
        /*0064*/ 	.word	0x00004ba0


	//   ....[2]....
        /*0068*/ 	.word	0x00004c10


	//   ....[3]....
        /*006c*/ 	.word	0x00004c30


	//   ....[4]....
        /*0070*/ 	.word	0x00004c70


	//   ....[5]....
        /*0074*/ 	.word	0x00004c90


	//   ....[6]....
        /*0078*/ 	.word	0x00004cc0


	//   ....[7]....
        /*007c*/ 	.word	0x00004ce0


	//   ....[8]....
        /*0080*/ 	.word	0x00004d30


	//   ....[9]....
        /*0084*/ 	.word	0x00004d40


	//----- nvinfo : EIATTR_VRC_CTA_INIT_COUNT
	.align		4
.L_1181:
        /*0088*/ 	.byte	0x02, 0x4a
	.zero		1
	.zero		1


	//----- nvinfo : EIATTR_EXIT_INSTR_OFFSETS
	.align		4
        /*008c*/ 	.byte	0x04, 0x1c
        /*008e*/ 	.short	(.L_1183 - .L_1182)


	//   ....[0]....
.L_1182:
        /*0090*/ 	.word	0x000095f0


	//   ....[1]....
        /*0094*/ 	.word	0x00009720


	//   ....[2]....
        /*0098*/ 	.word	0x00009c50


	//   ....[3]....
        /*009c*/ 	.word	0x0000a250


	//----- nvinfo : EIATTR_MAX_THREADS
	.align		4
.L_1183:
        /*00a0*/ 	.byte	0x04, 0x05
        /*00a2*/ 	.short	(.L_1185 - .L_1184)
.L_1184:
        /*00a4*/ 	.word	0x00000100
        /*00a8*/ 	.word	0x00000001
        /*00ac*/ 	.word	0x00000001


	//----- nvinfo : EIATTR_CRS_STACK_SIZE
	.align		4
.L_1185:
        /*00b0*/ 	.byte	0x04, 0x1e
        /*00b2*/ 	.short	(.L_1187 - .L_1186)
.L_1186:
        /*00b4*/ 	.word	0x00000000


	//----- nvinfo : EIATTR_CBANK_PARAM_SIZE
	.align		4
.L_1187:
        /*00b8*/ 	.byte	0x03, 0x19
        /*00ba*/ 	.short	0x00b8


	//----- nvinfo : EIATTR_PARAM_CBANK
	.align		4
        /*00bc*/ 	.byte	0x04, 0x0a
        /*00be*/ 	.short	(.L_1189 - .L_1188)
	.align		4
.L_1188:
        /*00c0*/ 	.word	index@(.nv.constant0._Z35group_norm_nhwc_bwd_one_pass_kernelI11Fp32IOFp16WLi512ELi16ELi256EEv26Group_norm_nhwc_bwd_params)
        /*00c4*/ 	.short	0x0380
        /*00c6*/ 	.short	0x00b8


	//----- nvinfo : EIATTR_SW_WAR
	.align		4
.L_1189:
        /*00c8*/ 	.byte	0x04, 0x36
        /*00ca*/ 	.short	(.L_1191 - .L_1190)
.L_1190:
        /*00cc*/ 	.word	0x00000008
.L_1191:


//--------------------- .nv.info._Z35group_norm_nhwc_fwd_one_pass_kernelI11Bf16IOFp32WLi64ELi16ELi256EEv26Group_norm_nhwc_fwd_params --------------------------
	.section	.nv.info._Z35group_norm_nhwc_fwd_one_pass_kernelI11Bf16IOFp32WLi64ELi16ELi256EEv26Group_norm_nhwc_fwd_params,"",@"SHT_CUDA_INFO"
	.sectionflags	@""
	.align	4


	//----- nvinfo : EIATTR_CUDA_API_VERSION
	.align		4
        /*0000*/ 	.byte	0x04, 0x37
        /*0002*/ 	.short	(.L_1193 - .L_1192)
.L_1192:
        /*0004*/ 	.word	0x00000082


	//----- nvinfo : EIATTR_KPARAM_INFO
	.align		4
.L_1193:
        /*0008*/ 	.byte	0x04, 0x17
        /*000a*/ 	.short	(.L_1195 - .L_1194)
.L_1194:
        /*000c*/ 	.word	0x00000000
        /*0010*/ 	.short	0x0000
        /*0012*/ 	.short	0x0000
        /*0014*/ 	.byte	0x00, 0xf0, 0x81, 0x02


	//----- nvinfo : EIATTR_SPARSE_MMA_MASK
	.align		4
.L_1195:
        /*0018*/ 	.byte	0x03, 0x50
        /*001a*/ 	.short	0x0000


	//----- nvinfo : EIATTR_MAXREG_COUNT
	.align		4
        /*001c*/ 	.byte	0x03, 0x1b
        /*001e*/ 	.short	0x00ff


	//----- nvinfo : EIATTR_NUM_BARRIERS
	.align		4
        /*0020*/ 	.byte	0x02, 0x4c
        /*0022*/ 	.byte	0x01
	.zero		1


	//----- nvinfo : EIATTR_MERCURY_ISA_VERSION
	.align		4
        /*0024*/ 	.byte	0x03, 0x5f
        /*0026*/ 	.short	0x0101


	//----- nvinfo : EIATTR_INT_WARP_WIDE_INSTR_OFFSETS
	.align		4
        /*0028*/ 	.byte	0x04, 0x31
        /*002a*/ 	.short	(.L_1197 - .L_1196)


	//   ....[0]....
.L_1196:
        /*002c*/ 	.word	0x00000ef0


	//   ....[1]....
        /*0030*/ 	.word	0x00000f20


	//   ....[2]....
        /*0034*/ 	.word	0x00000f40


	//   ....[3]....
        /*0038*/ 	.word	0x00000f70


	//   ....[4]....
        /*003c*/ 	.word	0x00001140


	//   ....[5]....
        /*0040*/ 	.word	0x000011a0


	//   ....[6]....
        /*0044*/ 	.word	0x000011d0


	//   ....[7]....
        /*0048*/ 	.word	0x000011f0


	//   ....[8]....
        /*004c*/ 	.word	0x000014a0


	//   ....[9]....
        /*0050*/ 	.word	0x00001580


	//   ....[10]....
        /*0054*/ 	.word	0x00001590


	//   ....[11]....
        /*0058*/ 	.word	0x00001670


	//   ....[12]....
        /*005c*/ 	.word	0x000017e0


	//   ....[13]....
        /*0060*/ 	.word	0x00001800


	//----- nvinfo : EIATTR_COOP_GROUP_MASK_REGIDS
	.align		4
.L_1197:
        /*0064*/ 	.byte	0x04, 0x29
        /*0066*/ 	.short	(.L_1199 - .L_1198)


	//   ....[0]....
.L_1198:
        /*0068*/ 	.word	0xffffffff


	//   ....[1]....
        /*006c*/ 	.word	0xffffffff


	//   ....[2]....
        /*0070*/ 	.word	0xffffffff


	//   ....[3]....
        /*0074*/ 	.word	0xffffffff


	//   ....[4]....
        /*0078*/ 	.word	0xffffffff


	//   ....[5]....
        /*007c*/ 	.word	0xffffffff


	//   ....[6]....
        /*0080*/ 	.word	0xffffffff


	//   ....[7]....
        /*0084*/ 	.word	0xffffffff


	//   ....[8]....
        /*0088*/ 	.word	0xffffffff


	//   ....[9]....
        /*008c*/ 	.word	0xffffffff


	//----- nvinfo : EIATTR_COOP_GROUP_INSTR_OFFSETS
	.align		4
.L_1199:
        /*0090*/ 	.byte	0x04, 0x28
        /*0092*/ 	.short	(.L_1201 - .L_1200)


	//   ....[0]....
.L_1200:
        /*0094*/ 	.word	0x00000750


	//   ....[1]....
        /*0098*/ 	.word	0x00000760


	//   ....[2]....
        /*009c*/ 	.word	0x00000790


	//   ....[3]....
        /*00a0*/ 	.word	0x000007a0


	//   ....[4]....
        /*00a4*/ 	.word	0x000007e0


	//   ....[5]....
        /*00a8*/ 	.word	0x000007f0


	//   ....[6]....
        /*00ac*/ 	.word	0x00000830


	//   ....[7]....
        /*00b0*/ 	.word	0x00000840


	//   ....[8]....
        /*00b4*/ 	.word	0x000008a0


	//   ....[9]....
        /*00b8*/ 	.word	0x000008b0


	//----- nvinfo : EIATTR_VRC_CTA_INIT_COUNT
	.align		4
.L_1201:
        /*00bc*/ 	.byte	0x02, 0x4a
	.zero		1
	.zero		1


	//----- nvinfo : EIATTR_EXIT_INSTR_OFFSETS
	.align		4
        /*00c0*/ 	.byte	0x04, 0x1c
        /*00c2*/ 	.short	(.L_1203 - .L_1202)


	//   ....[0]....
.L_1202:
        /*00c4*/ 	.word	0x00000070


	//   ....[1]....
        /*00c8*/ 	.word	0x00002370


	//----- nvinfo : EIATTR_MAX_THREADS
	.align		4
.L_1203:
        /*00cc*/ 	.byte	0x04, 0x05
        /*00ce*/ 	.short	(.L_1205 - .L_1204)
.L_1204:
        /*00d0*/ 	.word	0x00000100
        /*00d4*/ 	.word	0x00000001
        /*00d8*/ 	.word	0x00000001


	//----- nvinfo : EIATTR_CRS_STACK_SIZE
	.align		4
.L_1205:
        /*00dc*/ 	.byte	0x04, 0x1e
        /*00de*/ 	.short	(.L_1207 - .L_1206)
.L_1206:
        /*00e0*/ 	.word	0x00000000


	//----- nvinfo : EIATTR_CBANK_PARAM_SIZE
	.align		4
.L_1207:
        /*00e4*/ 	.byte	0x03, 0x19
        /*00e6*/ 	.short	0x00a0


	//----- nvinfo : EIATTR_PARAM_CBANK
	.align		4
        /*00e8*/ 	.byte	0x04, 0x0a
        /*00ea*/ 	.short	(.L_1209 - .L_1208)
	.align		4
.L_1208:
        /*00ec*/ 	.word	index@(.nv.constant0._Z35group_norm_nhwc_fwd_one_pass_kernelI11Bf16IOFp32WLi64ELi16ELi256EEv26Group_norm_nhwc_fwd_params)
        /*00f0*/ 	.short	0x0380
        /*00f2*/ 	.short	0x00a0


	//----- nvinfo : EIATTR_SW_WAR
	.align		4
.L_1209:
        /*00f4*/ 	.byte	0x04, 0x36
        /*00f6*/ 	.short	(.L_1211 - .L_1210)
.L_1210:
        /*00f8*/ 	.word	0x00000008
.L_1211:


//--------------------- .nv.info._Z35group_norm_nhwc_fwd_one_pass_kernelI11Bf16IOFp32WLi128ELi16ELi256EEv26Group_norm_nhwc_fwd_params --------------------------
	.section	.nv.info._Z35group_norm_nhwc_fwd_one_pass_kernelI11Bf16IOFp32WLi128ELi16ELi256EEv26Group_norm_nhwc_fwd_params,"",@"SHT_CUDA_INFO"
	.sectionflags	@""
	.align	4


	//----- nvinfo : EIATTR_CUDA_API_VERSION
	.align		4
        /*0000*/ 	.byte	0x04, 0x37
        /*0002*/ 	.short	(.L_1213 - .L_1212)
.L_1212:
        /*0004*/ 	.word	0x00000082


	//----- nvinfo : EIATTR_KPARAM_INFO
	.align		4
.L_1213:
        /*0008*/ 	.byte	0x04, 0x17
        /*000a*/ 	.short	(.L_1215 - .L_1214)
.L_1214:
        /*000c*/ 	.word	0x00000000
        /*0010*/ 	.short	0x0000
        /*0012*/ 	.short	0x0000
        /*0014*/ 	.byte	0x00, 0xf0, 0x81, 0x02


	//----- nvinfo : EIATTR_SPARSE_MMA_MASK
	.align		4
.L_1215:
        /*0018*/ 	.byte	0x03, 0x50
        /*001a*/ 	.short	0x0000


	//----- nvinfo : EIATTR_MAXREG_COUNT
	.align		4
        /*001c*/ 	.byte	0x03, 0x1b
        /*001e*/ 	.short	0x00ff


	//----- nvinfo : EIATTR_NUM_BARRIERS
	.align		4
        /*0020*/ 	.byte	0x02, 0x4c
        /*0022*/ 	.byte	0x01
	.zero		1


	//----- nvinfo : EIATTR_MERCURY_ISA_VERSION
	.align		4
        /*0024*/ 	.byte	0x03, 0x5f
        /*0026*/ 	.short	0x0101


	//----- nvinfo : EIATTR_INT_WARP_WIDE_INSTR_OFFSETS
	.align		4
        /*0028*/ 	.byte	0x04, 0x31
        /*002a*/ 	.short	(.L_1217 - .L_1216)


	//   ....[0]....
.L_1216:
        /*002c*/ 	.word	0x00001180


	//   ....[1]....
        /*0030*/ 	.word	0x000011e0


	//   ....[2]....
        /*0034*/ 	.word	0x00001200


	//   ....[3]....
        /*0038*/ 	.word	0x00001230


	//   ....[4]....
        /*003c*/ 	.word	0x00001400


	//   ....[5]....
        /*0040*/ 	.word	0x00001450


	//   ....[6]....
        /*0044*/ 	.word	0x00001470


	//   ....[7]....
        /*0048*/ 	.word	0x000014a0


	//   ....[8]....
        /*004c*/ 	.word	0x000017c0


	//   ....[9]....
        /*0050*/ 	.word	0x000017e0


	//   ....[10]....
        /*0054*/ 	.word	0x00001800


	//   ....[11]....
        /*0058*/ 	.word	0x00001820


	//   ....[12]....
        /*005c*/ 	.word	0x00001a80


	//   ....[13]....
        /*0060*/ 	.word	0x00001aa0


	//----- nvinfo : EIATTR_COOP_GROUP_MASK_REGIDS
	.align		4
.L_1217:
        /*0064*/ 	.byte	0x04, 0x29
        /*0066*/ 	.short	(.L_1219 - .L_1218)


	//   ....[0]....
.L_1218:
        /*0068*/ 	.word	0xffffffff


	//   ....[1]....
        /*006c*/ 	.word	0xffffffff


	//   ....[2]....
        /*0070*/ 	.word	0xffffffff


	//   ....[3]....
        /*0074*/ 	.word	0xffffffff


	//   ....[4]....
        /*0078*/ 	.word	0xffffffff


	//   ....[5]....
        /*007c*/ 	.word	0xffffffff


	//   ....[6]....
        /*0080*/ 	.word	0xffffffff


	//   ....[7]....
        /*0084*/ 	.word	0xffffffff


	//   ....[8]....
        /*0088*/ 	.word	0xffffffff


	//   ....[9]....
        /*008c*/ 	.word	0xffffffff


	//----- nvinfo : EIATTR_COOP_GROUP_INSTR_OFFSETS
	.align		4
.L_1219:
        /*0090*/ 	.byte	0x04, 0x28
        /*0092*/ 	.short	(.L_1221 - .L_1220)


	//   ....[0]....
.L_1220:
        /*0094*/ 	.word	0x000009e0


	//   ....[1]....
        /*0098*/ 	.word	0x000009f0


	//   ....[2]....
        /*009c*/ 	.word	0x00000a40


	//   ....[3]....
        /*00a0*/ 	.word	0x00000a60


	//   ....[4]....
        /*00a4*/ 	.word	0x00000a90


	//   ....[5]....
        /*00a8*/ 	.word	0x00000ab0


	//   ....[6]....
        /*00ac*/ 	.word	0x00000ae0


	//   ....[7]....
        /*00b0*/ 	.word	0x00000b00


	//   ....[8]....
        /*00b4*/ 	.word	0x00000b50


	//   ....[9]....
        /*00b8*/ 	.word	0x00000b60


	//----- nvinfo : EIATTR_VRC_CTA_INIT_COUNT
	.align		4
.L_1221:
        /*00bc*/ 	.byte	0x02, 0x4a
	.zero		1
	.zero		1


	//----- nvinfo : EIATTR_EXIT_INSTR_OFFSETS
	.align		4
        /*00c0*/ 	.byte	0x04, 0x1c
        /*00c2*/ 	.short	(.L_1223 - .L_1222)


	//   ....[0]....
.L_1222:
        /*00c4*/ 	.word	0x00000070


	//   ....[1]....
        /*00c8*/ 	.word	0x00002da0


	//----- nvinfo : EIATTR_MAX_THREADS
	.align		4
.L_1223:
        /*00cc*/ 	.byte	0x04, 0x05
        /*00ce*/ 	.short	(.L_1225 - .L_1224)
.L_1224:
        /*00d0*/ 	.word	0x00000100
        /*00d4*/ 	.word	0x00000001
        /*00d8*/ 	.word	0x00000001


	//----- nvinfo : EIATTR_CRS_STACK_SIZE
	.align		4
.L_1225:
        /*00dc*/ 	.byte	0x04, 0x1e
        /*00de*/ 	.short	(.L_1227 - .L_1226)
.L_1226:
        /*00e0*/ 	.word	0x00000000


	//----- nvinfo : EIATTR_CBANK_PARAM_SIZE
	.align		4
.L_1227:
        /*00e4*/ 	.byte	0x03, 0x19
        /*00e6*/ 	.short	0x00a0


	//----- nvinfo : EIATTR_PARAM_CBANK
	.align		4
        /*00e8*/ 	.byte	0x04, 0x0a
        /*00ea*/ 	.short	(.L_1229 - .L_1228)
	.align		4
.L_1228:
        /*00ec*/ 	.word	index@(.nv.constant0._Z35group_norm_nhwc_fwd_one_pass_kernelI11Bf16IOFp32WLi128ELi16ELi256EEv26Group_norm_nhwc_fwd_params)
        /*00f0*/ 	.short	0x0380
        /*00f2*/ 	.short	0x00a0


	//----- nvinfo : EIATTR_SW_WAR
	.align		4
.L_1229:
        /*00f4*/ 	.byte	0x04, 0x36
        /*00f6*/ 	.short	(.L_1231 - .L_1230)
.L_1230:
        /*00f8*/ 	.word	0x00000008
.L_1231:


//--------------------- .nv.info._Z35group_norm_nhwc_fwd_one_pass_kernelI11Bf16IOFp32WLi256ELi16ELi256EEv26Group_norm_nhwc_fwd_params --------------------------
	.section	.nv.info._Z35group_norm_nhwc_fwd_one_pass_kernelI11Bf16IOFp32WLi256ELi16ELi256EEv26Group_norm_nhwc_fwd_params,"",@"SHT_CUDA_INFO"
	.sectionflags	@""
	.align	4


	//----- nvinfo : EIATTR_CUDA_API_VERSION
	.align		4
        /*0000*/ 	.byte	0x04, 0x37
        /*0002*/ 	.short	(.L_1233 - .L_1232)
.L_1232:
        /*0004*/ 	.word	0x00000082


	//----- nvinfo : EIATTR_KPARAM_INFO
	.align		4
.L_1233:
        /*0008*/ 	.byte	0x04, 0x17
        /*000a*/ 	.short	(.L_1235 - .L_1234)
.L_1234:
        /*000c*/ 	.word	0x00000000
        /*0010*/ 	.short	0x0000
        /*0012*/ 	.short	0x0000
        /*0014*/ 	.byte	0x00, 0xf0, 0x81, 0x02


	//----- nvinfo : EIATTR_SPARSE_MMA_MASK
	.align		4
.L_1235:
        /*0018*/ 	.byte	0x03, 0x50
        /*001a*/ 	.short	0x0000


	//----- nvinfo : EIATTR_MAXREG_COUNT
	.align		4
        /*001c*/ 	.byte	0x03, 0x1b
        /*001e*/ 	.short	0x00ff


	//----- nvinfo : EIATTR_NUM_BARRIERS
	.align		4
        /*0020*/ 	.byte	0x02, 0x4c
        /*0022*/ 	.byte	0x01
	.zero		1


	//----- nvinfo : EIATTR_MERCURY_ISA_VERSION
	.align		4
        /*0024*/ 	.byte	0x03, 0x5f
        /*0026*/ 	.short	0x0101


	//----- nvinfo : EIATTR_INT_WARP_WIDE_INSTR_OFFSETS
	.align		4
        /*0028*/ 	.byte	0x04, 0x31
        /*002a*/ 	.short	(.L_1237 - .L_1236)


	//   ....[0]....
.L_1236:
        /*002c*/ 	.word	0x00001820


	//   ....[1]....
        /*0030*/ 	.word	0x00001840


	//   ....[2]....
        /*0034*/ 	.word	0x00001920


	//   ....[3]....
        /*0038*/ 	.word	0x00001970


	//   ....[4]....
        /*003c*/ 	.word	0x00001a50


	//   ....[5]....
        /*0040*/ 	.word	0x00001ad0


	//   ....[6]....
        /*0044*/ 	.word	0x00001ba0


	//   ....[7]....
        /*0048*/ 	.word	0x00001bc0


	//   ....[8]....
        /*004c*/ 	.word	0x00001e10


	//   ....[9]....
        /*0050*/ 	.word	0x00001f00


	//   ....[10]....
        /*0054*/ 	.word	0x00001f20


	//   ....[11]....
        /*0058*/ 	.word	0x00001f40


	//   ....[12]....
        /*005c*/ 	.word	0x00002160


	//   ....[13]....
        /*0060*/ 	.word	0x00002180


	//----- nvinfo : EIATTR_COOP_GROUP_MASK_REGIDS
	.align		4
.L_1237:
        /*0064*/ 	.byte	0x04, 0x29
        /*0066*/ 	.short	(.L_1239 - .L_1238)


	//   ....[0]....
.L_1238:
        /*0068*/ 	.word	0xffffffff


	//   ....[1]....
        /*006c*/ 	.word	0xffffffff


	//   ....[2]....
        /*0070*/ 	.word	0xffffffff


	//   ....[3]....
        /*0074*/ 	.word	0xffffffff


	//   ....[4]....
        /*0078*/ 	.word	0xffffffff


	//   ....[5]....
        /*007c*/ 	.word	0xffffffff


	//   ....[6]....
        /*0080*/ 	.word	0xffffffff


	//   ....[7]....
        /*0084*/ 	.word	0xffffffff


	//   ....[8]....
        /*0088*/ 	.word	0xffffffff


	//   ....[9]....
        /*008c*/ 	.word	0xffffffff


	//----- nvinfo : EIATTR_COOP_GROUP_INSTR_OFFSETS
	.align		4
.L_1239:
        /*0090*/ 	.byte	0x04, 0x28
        /*0092*/ 	.short	(.L_1241 - .L_1240)


	//   ....[0]....
.L_1240:
        /*0094*/ 	.word	0x00001110


	//   ....[1]....
        /*0098*/ 	.word	0x00001120


	//   ....[2]....
        /*009c*/ 	.word	0x00001150


	//   ....[3]....
        /*00a0*/ 	.word	0x00001160


	//   ....[4]....
        /*00a4*/ 	.word	0x000011a0


	//   ....[5]....
        /*00a8*/ 	.word	0x000011b0


	//   ....[6]....
        /*00ac*/ 	.word	0x000011f0


	//   ....[7]....
        /*00b0*/ 	.word	0x00001200


	//   ....[8]....
        /*00b4*/ 	.word	0x00001260


	//   ....[9]....
        /*00b8*/ 	.word	0x00001270


	//----- nvinfo : EIATTR_VRC_CTA_INIT_COUNT
	.align		4
.L_1241:
        /*00bc*/ 	.byte	0x02, 0x4a
	.zero		1
	.zero		1


	//----- nvinfo : EIATTR_EXIT_INSTR_OFFSETS
	.align		4
        /*00c0*/ 	.byte	0x04, 0x1c
        /*00c2*/ 	.short	(.L_1243 - .L_1242)


	//   ....[0]....
.L_1242:
        /*00c4*/ 	.word	0x00000070


	//   ....[1]....
        /*00c8*/ 	.word	0x00004280


	//----- nvinfo : EIATTR_MAX_THREADS
	.align		4
.L_1243:
        /*00cc*/ 	.byte	0x04, 0x05
        /*00ce*/ 	.short	(.L_1245 - .L_1244)
.L_1244:
        /*00d0*/ 	.word	0x00000100
        /*00d4*/ 	.word	0x00000001
        /*00d8*/ 	.word	0x00000001


	//----- nvinfo : EIATTR_CRS_STACK_SIZE
	.align		4
.L_1245:
        /*00dc*/ 	.byte	0x04, 0x1e
        /*00de*/ 	.short	(.L_1247 - .L_1246)
.L_1246:
        /*00e0*/ 	.word	0x00000000


	//----- nvinfo : EIATTR_CBANK_PARAM_SIZE
	.align		4
.L_1247:
        /*00e4*/ 	.byte	0x03, 0x19
        /*00e6*/ 	.short	0x00a0


	//----- nvinfo : EIATTR_PARAM_CBANK
	.align		4
        /*00e8*/ 	.byte	0x04, 0x0a
        /*00ea*/ 	.short	(.L_1249 - .L_1248)
	.align		4
.L_1248:
        /*00ec*/ 	.word	index@(.nv.constant0._Z35group_norm_nhwc_fwd_one_pass_kernelI11Bf16IOFp32WLi256ELi16ELi256EEv26Group_norm_nhwc_fwd_params)
        /*00f0*/ 	.short	0x0380
        /*00f2*/ 	.short	0x00a0


	//----- nvinfo : EIATTR_SW_WAR
	.align		4
.L_1249:
        /*00f4*/ 	.byte	0x04, 0x36
        /*00f6*/ 	.short	(.L_1251 - .L_1250)
.L_1250:
        /*00f8*/ 	.word	0x00000008
.L_1251:


//--------------------- .nv.info._Z35group_norm_nhwc_fwd_one_pass_kernelI11Bf16IOFp32WLi512ELi16ELi256EEv26Group_norm_nhwc_fwd_params --------------------------
	.section	.nv.info._Z35group_norm_nhwc_fwd_one_pass_kernelI11Bf16IOFp32WLi512ELi16ELi256EEv26Group_norm_nhwc_fwd_params,"",@"SHT_CUDA_INFO"
	.sectionflags	@""
	.align	4


	//----- nvinfo : EIATTR_CUDA_API_VERSION
	.align		4
        /*0000*/ 	.byte	0x04, 0x37
        /*0002*/ 	.short	(.L_1253 - .L_1252)
.L_1252:
        /*0004*/ 	.word	0x00000082


	//----- nvinfo : EIATTR_KPARAM_INFO
	.align		4
.L_1253:
        /*0008*/ 	.byte	0x04, 0x17
        /*000a*/ 	.short	(.L_1255 - .L_1254)
.L_1254:
        /*000c*/ 	.word	0x00000000
        /*0010*/ 	.short	0x0000
        /*0012*/ 	.short	0x0000
        /*0014*/ 	.byte	0x00, 0xf0, 0x81, 0x02


	//----- nvinfo : EIATTR_SPARSE_MMA_MASK
	.align		4
.L_1255:
        /*0018*/ 	.byte	0x03, 0x50
        /*001a*/ 	.short	0x0000


	//----- nvinfo : EIATTR_MAXREG_COUNT
	.align		4
        /*001c*/ 	.byte	0x03, 0x1b
        /*001e*/ 	.short	0x00ff


	//----- nvinfo : EIATTR_NUM_BARRIERS
	.align		4
        /*0020*/ 	.byte	0x02, 0x4c
        /*0022*/ 	.byte	0x01
	.zero		1


	//----- nvinfo : EIATTR_MERCURY_ISA_VERSION
	.align		4
        /*0024*/ 	.byte	0x03, 0x5f
        /*0026*/ 	.short	0x0101


	//----- nvinfo : EIATTR_INT_WARP_WIDE_INSTR_OFFSETS
	.align		4
        /*0028*/ 	.byte	0x04, 0x31
        /*002a*/ 	.short	(.L_1257 - .L_1256)


	//   ....[0]....
.L_1256:
        /*002c*/ 	.word	0x000023c0


	//   ....[1]....
        /*0030*/ 	.word	0x00002440


	//   ....[2]....
        /*0034*/ 	.word	0x000024e0


	//   ....[3]....
        /*0038*/ 	.word	0x00002580


	//   ....[4]....
        /*003c*/ 	.word	0x00002620


	//   ....[5]....
        /*0040*/ 	.word	0x000026c0


	//   ....[6]....
        /*0044*/ 	.word	0x00002760


	//   ....[7]....
        /*0048*/ 	.word	0x00002800


	//   ....[8]....
        /*004c*/ 	.word	0x00002a10


	//   ....[9]....
        /*0050*/ 	.word	0x00002a70


	//   ....[10]....
        /*0054*/ 	.word	0x00002b10


	//   ....[11]....
        /*0058*/ 	.word	0x00002bb0


	//   ....[12]....
        /*005c*/ 	.word	0x00002d30


	//   ....[13]....
        /*0060*/ 	.word	0x00002d60


	//----- nvinfo : EIATTR_COOP_GROUP_MASK_REGIDS
	.align		4
.L_1257:
        /*0064*/ 	.byte	0x04, 0x29
        /*0066*/ 	.short	(.L_1259 - .L_1258)


	//   ....[0]....
.L_1258:
        /*0068*/ 	.word	0xffffffff


	//   ....[1]....
        /*006c*/ 	.word	0xffffffff


	//   ....[2]....
        /*0070*/ 	.word	0xffffffff


	//   ....[3]....
        /*0074*/ 	.word	0xffffffff


	//   ....[4]....
        /*0078*/ 	.word	0xffffffff


	//   ....[5]....
        /*007c*/ 	.word	0xffffffff


	//   ....[6]....
        /*0080*/ 	.word	0xffffffff


	//   ....[7]....
        /*0084*/ 	.word	0xffffffff


	//   ....[8]....
        /*0088*/ 	.word	0xffffffff


	//   ....[9]....
        /*008c*/ 	.word	0xffffffff


	//----- nvinfo : EIATTR_COOP_GROUP_INSTR_OFFSETS
	.align		4
.L_1259:
        /*0090*/ 	.byte	0x04, 0x28
        /*0092*/ 	.short	(.L_1261 - .L_1260)


	//   ....[0]....
.L_1260:
        /*0094*/ 	.word	0x00001c70


	//   ....[1]....
        /*0098*/ 	.word	0x00001c80


	//   ....[2]....
        /*009c*/ 	.word	0x00001cc0


	//   ....[3]....
        /*00a0*/ 	.word	0x00001cd0


	//   ....[4]....
        /*00a4*/ 	.word	0x00001d10


	//   ....[5]....
        /*00a8*/ 	.word	0x00001d20


	//   ....[6]....
        /*00ac*/ 	.word	0x00001d60


	//   ....[7]....
        /*00b0*/ 	.word	0x00001d70


	//   ....[8]....
        /*00b4*/ 	.word	0x00001df0


	//   ....[9]....
        /*00b8*/ 	.word	0x00001e00


	//----- nvinfo : EIATTR_VRC_CTA_INIT_COUNT
	.align		4
.L_1261:
        /*00bc*/ 	.byte	0x02, 0x4a
	.zero		1
	.zero		1


	//----- nvinfo : EIATTR_EXIT_INSTR_OFFSETS
	.align		4
        /*00c0*/ 	.byte	0x04, 0x1c
        /*00c2*/ 	.short	(.L_1263 - .L_1262)


	//   ....[0]....
.L_1262:
        /*00c4*/ 	.word	0x00000070


	//   ....[1]....
        /*00c8*/ 	.word	0x00006c30


	//----- nvinfo : EIATTR_MAX_THREADS
	.align		4
.L_1263:
        /*00cc*/ 	.byte	0x04, 0x05
        /*00ce*/ 	.short	(.L_1265 - .L_1264)
.L_1264:
        /*00d0*/ 	.word	0x00000100
        /*00d4*/ 	.word	0x00000001
        /*00d8*/ 	.word	0x00000001


	//----- nvinfo : EIATTR_CRS_STACK_SIZE
	.align		4
.L_1265:
        /*00dc*/ 	.byte	0x04, 0x1e
        /*00de*/ 	.short	(.L_1267 - .L_1266)
.L_1266:
        /*00e0*/ 	.word	0x00000000


	//----- nvinfo : EIATTR_CBANK_PARAM_SIZE
	.align		4
.L_1267:
        /*00e4*/ 	.byte	0x03, 0x19
        /*00e6*/ 	.short	0x00a0


	//----- nvinfo : EIATTR_PARAM_CBANK
	.align		4
        /*00e8*/ 	.byte	0x04, 0x0a
        /*00ea*/ 	.short	(.L_1269 - .L_1268)
	.align		4
.L_1268:
        /*00ec*/ 	.word	index@(.nv.constant0._Z35group_norm_nhwc_fwd_one_pass_kernelI11Bf16IOFp32WLi512ELi16ELi256EEv26Group_norm_nhwc_fwd_params)
        /*00f0*/ 	.short	0x0380
        /*00f2*/ 	.short	0x00a0


	//----- nvinfo : EIATTR_SW_WAR
	.align		4
.L_1269:
        /*00f4*/ 	.byte	0x04, 0x36
        /*00f6*/ 	.short	(.L_1271 - .L_1270)
.L_1270:
        /*00f8*/ 	.word	0x00000008
.L_1271:


//--------------------- .nv.info._Z35group_norm_nhwc_fwd_one_pass_kernelI11Bf16IOBf16WLi64ELi16ELi256EEv26Group_norm_nhwc_fwd_params --------------------------
	.section	.nv.info._Z35group_norm_nhwc_fwd_one_pass_kernelI11Bf16IOBf16WLi64ELi16ELi256EEv26Group_norm_nhwc_fwd_params,"",@"SHT_CUDA_INFO"
	.sectionflags	@""
	.align	4


	//----- nvinfo : EIATTR_CUDA_API_VERSION
	.align		4
        /*0000*/ 	.byte	0x04, 0x37
        /*0002*/ 	.short	(.L_1273 - .L_1272)
.L_1272:
        /*0004*/ 	.word	0x00000082


	//----- nvinfo : EIATTR_KPARAM_INFO
	.align		4
.L_1273:
        /*0008*/ 	.byte	0x04, 0x17
        /*000a*/ 	.short	(.L_1275 - .L_1274)
.L_1274:
        /*000c*/ 	.word	0x00000000
        /*0010*/ 	.short	0x0000
        /*0012*/ 	.short	0x0000
        /*0014*/ 	.byte	0x00, 0xf0, 0x81, 0x02


	//----- nvinfo : EIATTR_SPARSE_MMA_MASK
	.align		4
.L_1275:
        /*0018*/ 	.byte	0x03, 0x50
        /*001a*/ 	.short	0x0000


	//----- nvinfo : EIATTR_MAXREG_COUNT
	.align		4
        /*001c*/ 	.byte	0x03, 0x1b
        /*001e*/ 	.short	0x00ff


	//----- nvinfo : EIATTR_NUM_BARRIERS
	.align		4
        /*0020*/ 	.byte	0x02, 0x4c
        /*0022*/ 	.byte	0x01
	.zero		1


	//----- nvinfo : EIATTR_MERCURY_ISA_VERSION
	.align		4
        /*0024*/ 	.byte	0x03, 0x5f
        /*0026*/ 	.short	0x0101


	//----- nvinfo : EIATTR_INT_WARP_WIDE_INSTR_OFFSETS
	.align		4
        /*0028*/ 	.byte	0x04, 0x31
        /*002a*/ 	.short	(.L_1277 - .L_1276)


	//   ....[0]....
.L_1276:
        /*002c*/ 	.word	0x00000ef0


	//   ....[1]....
        /*0030*/ 	.word	0x00000f20


	//   ....[2]....
        /*0034*/ 	.word	0x00000f40


	//   ....[3]....
        /*0038*/ 	.word	0x00000f70


	//   ....[4]....
        /*003c*/ 	.word	0x00001140


	//   ....[5]....
        /*0040*/ 	.word	0x000011a0


	//   ....[6]....
        /*0044*/ 	.word	0x000011d0


	//   ....[7]....
        /*0048*/ 	.word	0x000011f0


	//   ....[8]....
        /*004c*/ 	.word	0x000014a0


	//   ....[9]....
        /*0050*/ 	.word	0x00001580


	//   ....[10]....
        /*0054*/ 	.word	0x00001590


	//   ....[11]....
        /*0058*/ 	.word	0x00001670


	//   ....[12]....
        /*005c*/ 	.word	0x000017e0


	//   ....[13]....
        /*0060*/ 	.word	0x00001800


	//----- nvinfo : EIATTR_COOP_GROUP_MASK_REGIDS
	.align		4
.L_1277:
        /*0064*/ 	.byte	0x04, 0x29
        /*0066*/ 	.short	(.L_1279 - .L_1278)


	//   ....[0]....
.L_1278:
        /*0068*/ 	.word	0xffffffff


	//   ....[1]....
        /*006c*/ 	.word	0xffffffff


	//   ....[2]....
        /*0070*/ 	.word	0xffffffff


	//   ....[3]....
        /*0074*/ 	.word	0xffffffff


	//   ....[4]....
        /*0078*/ 	.word	0xffffffff


	//   ....[5]....
        /*007c*/ 	.word	0xffffffff


	//   ....[6]....
        /*0080*/ 	.word	0xffffffff


	//   ....[7]....
        /*0084*/ 	.word	0xffffffff


	//   ....[8]....
        /*0088*/ 	.word	0xffffffff


	//   ....[9]....
        /*008c*/ 	.word	0xffffffff


	//----- nvinfo : EIATTR_COOP_GROUP_INSTR_OFFSETS
	.align		4
.L_1279:
        /*0090*/ 	.byte	0x04, 0x28
        /*0092*/ 	.short	(.L_1281 - .L_1280)


	//   ....[0]....
.L_1280:
        /*0094*/ 	.word	0x00000750


	//   ....[1]....
        /*0098*/ 	.word	0x00000760


	//   ....[2]....
        /*009c*/ 	.word	0x00000790


	//   ....[3]....
        /*00a0*/ 	.word	0x000007a0


	//   ....[4]....
        /*00a4*/ 	.word	0x000007e0


	//   ....[5]....
        /*00a8*/ 	.word	0x000007f0


	//   ....[6]....
        /*00ac*/ 	.word	0x00000830


	//   ....[7]....
        /*00b0*/ 	.word	0x00000840


	//   ....[8]....
        /*00b4*/ 	.word	0x000008a0


	//   ....[9]....
        /*00b8*/ 	.word	0x000008b0


	//----- nvinfo : EIATTR_VRC_CTA_INIT_COUNT
	.align		4
.L_1281:
        /*00bc*/ 	.byte	0x02, 0x4a
	.zero		1
	.zero		1


	//----- nvinfo : EIATTR_EXIT_INSTR_OFFSETS
	.align		4
        /*00c0*/ 	.byte	0x04, 0x1c
        /*00c2*/ 	.short	(.L_1283 - .L_1282)


	//   ....[0]....
.L_1282:
        /*00c4*/ 	.word	0x00000070


	//   ....[1]....
        /*00c8*/ 	.word	0x000023c0


	//----- nvinfo : EIATTR_MAX_THREADS
	.align		4
.L_1283:
        /*00cc*/ 	.byte	0x04, 0x05
        /*00ce*/ 	.short	(.L_1285 - .L_1284)
.L_1284:
        /*00d0*/ 	.word	0x00000100
        /*00d4*/ 	.word	0x00000001
        /*00d8*/ 	.word	0x00000001


	//----- nvinfo : EIATTR_CRS_STACK_SIZE
	.align		4
.L_1285:
        /*00dc*/ 	.byte	0x04, 0x1e
        /*00de*/ 	.short	(.L_1287 - .L_1286)
.L_1286:
        /*00e0*/ 	.word	0x00000000


	//----- nvinfo : EIATTR_CBANK_PARAM_SIZE
	.align		4
.L_1287:
        /*00e4*/ 	.byte	0x03, 0x19
        /*00e6*/ 	.short	0x00a0


	//----- nvinfo : EIATTR_PARAM_CBANK
	.align		4
        /*00e8*/ 	.byte	0x04, 0x0a
        /*00ea*/ 	.short	(.L_1289 - .L_1288)
	.align		4
.L_1288:
        /*00ec*/ 	.word	index@(.nv.constant0._Z35group_norm_nhwc_fwd_one_pass_kernelI11Bf16IOBf16WLi64ELi16ELi256EEv26Group_norm_nhwc_fwd_params)
        /*00f0*/ 	.short	0x0380
        /*00f2*/ 	.short	0x00a0


	//----- nvinfo : EIATTR_SW_WAR
	.align		4
.L_1289:
        /*00f4*/ 	.byte	0x04, 0x36
        /*00f6*/ 	.short	(.L_1291 - .L_1290)
.L_1290:
        /*00f8*/ 	.word	0x00000008
.L_1291:


//--------------------- .nv.info._Z35group_norm_nhwc_fwd_one_pass_kernelI11Bf16IOBf16WLi128ELi16ELi256EEv26Group_norm_nhwc_fwd_params --------------------------
	.section	.nv.info._Z35group_norm_nhwc_fwd_one_pass_kernelI11Bf16IOBf16WLi128ELi16ELi256EEv26Group_norm_nhwc_fwd_params,"",@"SHT_CUDA_INFO"
	.sectionflags	@""
	.align	4


	//----- nvinfo : EIATTR_CUDA_API_VERSION
	.align		4
        /*0000*/ 	.byte	0x04, 0x37
        /*0002*/ 	.short	(.L_1293 - .L_1292)
.L_1292:
        /*0004*/ 	.word	0x00000082


	//----- nvinfo : EIATTR_KPARAM_INFO
	.align		4
.L_1293:
        /*0008*/ 	.byte	0x04, 0x17
        /*000a*/ 	.short	(.L_1295 - .L_1294)
.L_1294:
        /*000c*/ 	.word	0x00000000
        /*0010*/ 	.short	0x0000
        /*0012*/ 	.short	0x0000
        /*0014*/ 	.byte	0x00, 0xf0, 0x81, 0x02


	//----- nvinfo : EIATTR_SPARSE_MMA_MASK
	.align		4
.L_1295:
        /*0018*/ 	.byte	0x03, 0x50
        /*001a*/ 	.short	0x0000


	//----- nvinfo : EIATTR_MAXREG_COUNT
	.align		4
        /*001c*/ 	.byte	0x03, 0x1b
        /*001e*/ 	.short	0x00ff


	//----- nvinfo : EIATTR_NUM_BARRIERS
	.align		4
        /*0020*/ 	.byte	0x02, 0x4c
        /*0022*/ 	.byte	0x01
	.zero		1


	//----- nvinfo : EIATTR_MERCURY_ISA_VERSION
	.align		4
        /*0024*/ 	.byte	0x03, 0x5f
        /*0026*/ 	.short	0x0101


	//----- nvinfo : EIATTR_INT_WARP_WIDE_INSTR_OFFSETS
	.align		4
        /*0028*/ 	.byte	0x04, 0x31
        /*002a*/ 	.short	(.L_1297 - .L_1296)


	//   ....[0]....
.L_1296:
        /*002c*/ 	.word	0x00001180


	//   ....[1]....
        /*0030*/ 	.word	0x000011e0


	//   ....[2]....
        /*0034*/ 	.word	0x00001200


	//   ....[3]....
        /*0038*/ 	.word	0x00001230


	//   ....[4]....
        /*003c*/ 	.word	0x00001400


	//   ....[5]....
        /*0040*/ 	.word	0x00001450


	//   ....[6]....
        /*0044*/ 	.word	0x00001470


	//   ....[7]....
        /*0048*/ 	.word	0x000014a0


	//   ....[8]....
        /*004c*/ 	.word	0x000017c0


	//   ....[9]....
        /*0050*/ 	.word	0x000017e0


	//   ....[10]....
        /*0054*/ 	.word	0x00001800


	//   ....[11]....
        /*0058*/ 	.word	0x00001820


	//   ....[12]....
        /*005c*/ 	.word	0x00001a80


	//   ....[13]....
        /*0060*/ 	.word	0x00001aa0


	//----- nvinfo : EIATTR_COOP_GROUP_MASK_REGIDS
	.align		4
.L_1297:
        /*0064*/ 	.byte	0x04, 0x29
        /*0066*/ 	.short	(.L_1299 - .L_1298)


	//   ....[0]....
.L_1298:
        /*0068*/ 	.word	0xffffffff


	//   ....[1]....
        /*006c*/ 	.word	0xffffffff


	//   ....[2]....
        /*0070*/ 	.word	0xffffffff


	//   ....[3]....
        /*0074*/ 	.word	0xffffffff


	//   ....[4]....
        /*0078*/ 	.word	0xffffffff


	//   ....[5]....
        /*007c*/ 	.word	0xffffffff


	//   ....[6]....
        /*0080*/ 	.word	0xffffffff


	//   ....[7]....
        /*0084*/ 	.word	0xffffffff


	//   ....[8]....
        /*0088*/ 	.word	0xffffffff


	//   ....[9]....
        /*008c*/ 	.word	0xffffffff


	//----- nvinfo : EIATTR_COOP_GROUP_INSTR_OFFSETS
	.align		4
.L_1299:
        /*0090*/ 	.byte	0x04, 0x28
        /*0092*/ 	.short	(.L_1301 - .L_1300)


	//   ....[0]....
.L_1300:
        /*0094*/ 	.word	0x000009e0


	//   ....[1]....
        /*0098*/ 	.word	0x000009f0


	//   ....[2]....
        /*009c*/ 	.word	0x00000a40


	//   ....[3]....
        /*00a0*/ 	.word	0x00000a60


	//   ....[4]....
        /*00a4*/ 	.word	0x00000a90


	//   ....[5]....
        /*00a8*/ 	.word	0x00000ab0


	//   ....[6]....
        /*00ac*/ 	.word	0x00000ae0


	//   ....[7]....
        /*00b0*/ 	.word	0x00000b00


	//   ....[8]....
        /*00b4*/ 	.word	0x00000b50


	//   ....[9]....
        /*00b8*/ 	.word	0x00000b60


	//----- nvinfo : EIATTR_VRC_CTA_INIT_COUNT
	.align		4
.L_1301:
        /*00bc*/ 	.byte	0x02, 0x4a
	.zero		1
	.zero		1


	//----- nvinfo : EIATTR_EXIT_INSTR_OFFSETS
	.align		4
        /*00c0*/ 	.byte	0x04, 0x1c
        /*00c2*/ 	.short	(.L_1303 - .L_1302)


	//   ....[0]....
.L_1302:
        /*00c4*/ 	.word	0x00000070


	//   ....[1]....
        /*00c8*/ 	.word	0x00002e00


	//----- nvinfo : EIATTR_MAX_THREADS
	.align		4
.L_1303:
        /*00cc*/ 	.byte	0x04, 0x05
        /*00ce*/ 	.short	(.L_1305 - .L_1304)
.L_1304:
        /*00d0*/ 	.word	0x00000100
        /*00d4*/ 	.word	0x00000001
        /*00d8*/ 	.word	0x00000001


	//----- nvinfo : EIATTR_CRS_STACK_SIZE
	.align		4
.L_1305:
        /*00dc*/ 	.byte	0x04, 0x1e
        /*00de*/ 	.short	(.L_1307 - .L_1306)
.L_1306:
        /*00e0*/ 	.word	0x00000000


	//----- nvinfo : EIATTR_CBANK_PARAM_SIZE
	.align		4
.L_1307:
        /*00e4*/ 	.byte	0x03, 0x19
        /*00e6*/ 	.short	0x00a0


	//----- nvinfo : EIATTR_PARAM_CBANK
	.align		4
        /*00e8*/ 	.byte	0x04, 0x0a
        /*00ea*/ 	.short	(.L_1309 - .L_1308)
	.align		4
.L_1308:
        /*00ec*/ 	.word	index@(.nv.constant0._Z35group_norm_nhwc_fwd_one_pass_kernelI11Bf16IOBf16WLi128ELi16ELi256EEv26Group_norm_nhwc_fwd_params)
        /*00f0*/ 	.short	0x0380
        /*00f2*/ 	.short	0x00a0


	//----- nvinfo : EIATTR_SW_WAR
	.align		4
.L_1309:
        /*00f4*/ 	.byte	0x04, 0x36
        /*00f6*/ 	.short	(.L_1311 - .L_1310)
.L_1310:
        /*00f8*/ 	.word	0x00000008
.L_1311:


//--------------------- .nv.info._Z35group_norm_nhwc_fwd_one_pass_kernelI11Bf16IOBf16WLi256ELi16ELi256EEv26Group_norm_nhwc_fwd_params --------------------------
	.section	.nv.info._Z35group_norm_nhwc_fwd_one_pass_kernelI11Bf16IOBf16WLi256ELi16ELi256EEv26Group_norm_nhwc_fwd_params,"",@"SHT_CUDA_INFO"
	.sectionflags	@""
	.align	4


	//----- nvinfo : EIATTR_CUDA_API_VERSION
	.align		4
        /*0000*/ 	.byte	0x04, 0x37
        /*0002*/ 	.short	(.L_1313 - .L_1312)
.L_1312:
        /*0004*/ 	.word	0x00000082


	//----- nvinfo : EIATTR_KPARAM_INFO
	.align		4
.L_1313:
        /*0008*/ 	.byte	0x04, 0x17
        /*000a*/ 	.short	(.L_1315 - .L_1314)
.L_1314:
        /*000c*/ 	.word	0x00000000
        /*0010*/ 	.short	0x0000
        /*0012*/ 	.short	0x0000
        /*0014*/ 	.byte	0x00, 0xf0, 0x81, 0x02


	//----- nvinfo : EIATTR_SPARSE_MMA_MASK
	.align		4
.L_1315:
        /*0018*/ 	.byte	0x03, 0x50
        /*001a*/ 	.short	0x0000


	//----- nvinfo : EIATTR_MAXREG_COUNT
	.align		4
        /*001c*/ 	.byte	0x03, 0x1b
        /*001e*/ 	.short	0x00ff


	//----- nvinfo : EIATTR_NUM_BARRIERS
	.align		4
        /*0020*/ 	.byte	0x02, 0x4c
        /*0022*/ 	.byte	0x01
	.zero		1


	//----- nvinfo : EIATTR_MERCURY_ISA_VERSION
	.align		4
        /*0024*/ 	.byte	0x03, 0x5f
        /*0026*/ 	.short	0x0101


	//----- nvinfo : EIATTR_INT_WARP_WIDE_INSTR_OFFSETS
	.align		4
        /*0028*/ 	.byte	0x04, 0x31
        /*002a*/ 	.short	(.L_1317 - .L_1316)


	//   ....[0]....
.L_1316:
        /*002c*/ 	.word	0x00001820


	//   ....[1]....
        /*0030*/ 	.word	0x00001840


	//   ....[2]....
        /*0034*/ 	.word	0x00001920


	//   ....[3]....
        /*0038*/ 	.word	0x00001970


	//   ....[4]....
        /*003c*/ 	.word	0x00001a50


	//   ....[5]....
        /*0040*/ 	.word	0x00001ad0


	//   ....[6]....
        /*0044*/ 	.word	0x00001ba0


	//   ....[7]....
        /*0048*/ 	.word	0x00001bc0


	//   ....[8]....
        /*004c*/ 	.word	0x00001e10


	//   ....[9]....
        /*0050*/ 	.word	0x00001f00


	//   ....[10]....
        /*0054*/ 	.word	0x00001f20


	//   ....[11]....
        /*0058*/ 	.word	0x00001f40


	//   ....[12]....
        /*005c*/ 	.word	0x00002160


	//   ....[13]....
        /*0060*/ 	.word	0x00002180


	//----- nvinfo : EIATTR_COOP_GROUP_MASK_REGIDS
	.align		4
.L_1317:
        /*0064*/ 	.byte	0x04, 0x29
        /*0066*/ 	.short	(.L_1319 - .L_1318)


	//   ....[0]....
.L_1318:
        /*0068*/ 	.word	0xffffffff


	//   ....[1]....
        /*006c*/ 	.word	0xffffffff


	//   ....[2]....
        /*0070*/ 	.word	0xffffffff


	//   ....[3]....
        /*0074*/ 	.word	0xffffffff


	//   ....[4]....
        /*0078*/ 	.word	0xffffffff


	//   ....[5]....
        /*007c*/ 	.word	0xffffffff


	//   ....[6]....
        /*0080*/ 	.word	0xffffffff


	//   ....[7]....
        /*0084*/ 	.word	0xffffffff


	//   ....[8]....
        /*0088*/ 	.word	0xffffffff


	//   ....[9]....
        /*008c*/ 	.word	0xffffffff


	//----- nvinfo : EIATTR_COOP_GROUP_INSTR_OFFSETS
	.align		4
.L_1319:
        /*0090*/ 	.byte	0x04, 0x28
        /*0092*/ 	.short	(.L_1321 - .L_1320)


	//   ....[0]....
.L_1320:
        /*0094*/ 	.word	0x00001110


	//   ....[1]....
        /*0098*/ 	.word	0x00001120


	//   ....[2]....
        /*009c*/ 	.word	0x00001150


	//   ....[3]....
        /*00a0*/ 	.word	0x00001160


	//   ....[4]....
        /*00a4*/ 	.word	0x000011a0


	//   ....[5]....
        /*00a8*/ 	.word	0x000011b0


	//   ....[6]....
        /*00ac*/ 	.word	0x000011f0


	//   ....[7]....
        /*00b0*/ 	.word	0x00001200


	//   ....[8]....
        /*00b4*/ 	.word	0x00001260


	//   ....[9]....
        /*00b8*/ 	.word	0x00001270


	//----- nvinfo : EIATTR_VRC_CTA_INIT_COUNT
	.align		4
.L_1321:
        /*00bc*/ 	.byte	0x02, 0x4a
	.zero		1
	.zero		1


	//----- nvinfo : EIATTR_EXIT_INSTR_OFFSETS
	.align		4
        /*00c0*/ 	.byte	0x04, 0x1c
        /*00c2*/ 	.short	(.L_1323 - .L_1322)


	//   ....[0]....
.L_1322:
        /*00c4*/ 	.word	0x00000070


	//   ....[1]....
        /*00c8*/ 	.word	0x000042d0


	//----- nvinfo : EIATTR_MAX_THREADS
	.align		4
.L_1323:
        /*00cc*/ 	.byte	0x04, 0x05
        /*00ce*/ 	.short	(.L_1325 - .L_1324)
.L_1324:
        /*00d0*/ 	.word	0x00000100
        /*00d4*/ 	.word	0x00000001
        /*00d8*/ 	.word	0x00000001


	//----- nvinfo : EIATTR_CRS_STACK_SIZE
	.align		4
.L_1325:
        /*00dc*/ 	.byte	0x04, 0x1e
        /*00de*/ 	.short	(.L_1327 - .L_1326)
.L_1326:
        /*00e0*/ 	.word	0x00000000


	//----- nvinfo : EIATTR_CBANK_PARAM_SIZE
	.align		4
.L_1327:
        /*00e4*/ 	.byte	0x03, 0x19
        /*00e6*/ 	.short	0x00a0


	//----- nvinfo : EIATTR_PARAM_CBANK
	.align		4
        /*00e8*/ 	.byte	0x04, 0x0a
        /*00ea*/ 	.short	(.L_1329 - .L_1328)
	.align		4
.L_1328:
        /*00ec*/ 	.word	index@(.nv.constant0._Z35group_norm_nhwc_fwd_one_pass_kernelI11Bf16IOBf16WLi256ELi16ELi256EEv26Group_norm_nhwc_fwd_params)
        /*00f0*/ 	.short	0x0380
        /*00f2*/ 	.short	0x00a0


	//----- nvinfo : EIATTR_SW_WAR
	.align		4
.L_1329:
        /*00f4*/ 	.byte	0x04, 0x36
        /*00f6*/ 	.short	(.L_1331 - .L_1330)
.L_1330:
        /*00f8*/ 	.word	0x00000008
.L_1331:


//--------------------- .nv.info._Z35group_norm_nhwc_fwd_one_pass_kernelI11Bf16IOBf16WLi512ELi16ELi256EEv26Group_norm_nhwc_fwd_params --------------------------
	.section	.nv.info._Z35group_norm_nhwc_fwd_one_pass_kernelI11Bf16IOBf16WLi512ELi16ELi256EEv26Group_norm_nhwc_fwd_params,"",@"SHT_CUDA_INFO"
	.sectionflags	@""
	.align	4


	//----- nvinfo : EIATTR_CUDA_API_VERSION
	.align		4
        /*0000*/ 	.byte	0x04, 0x37
        /*0002*/ 	.short	(.L_1333 - .L_1332)
.L_1332:
        /*0004*/ 	.word	0x00000082


	//----- nvinfo : EIATTR_KPARAM_INFO
	.align		4
.L_1333:
        /*0008*/ 	.byte	0x04, 0x17
        /*000a*/ 	.short	(.L_1335 - .L_1334)
.L_1334:
        /*000c*/ 	.word	0x00000000
        /*0010*/ 	.short	0x0000
        /*0012*/ 	.short	0x0000
        /*0014*/ 	.byte	0x00, 0xf0, 0x81, 0x02


	//----- nvinfo : EIATTR_SPARSE_MMA_MASK
	.align		4
.L_1335:
        /*0018*/ 	.byte	0x03, 0x50
        /*001a*/ 	.short	0x0000


	//----- nvinfo : EIATTR_MAXREG_COUNT
	.align		4
        /*001c*/ 	.byte	0x03, 0x1b
        /*001e*/ 	.short	0x00ff


	//----- nvinfo : EIATTR_NUM_BARRIERS
	.align		4
        /*0020*/ 	.byte	0x02, 0x4c
        /*0022*/ 	.byte	0x01
	.zero		1


	//----- nvinfo : EIATTR_MERCURY_ISA_VERSION
	.align		4
        /*0024*/ 	.byte	0x03, 0x5f
        /*0026*/ 	.short	0x0101


	//----- nvinfo : EIATTR_INT_WARP_WIDE_INSTR_OFFSETS
	.align		4
        /*0028*/ 	.byte	0x04, 0x31
        /*002a*/ 	.short	(.L_1337 - .L_1336)


	//   ....[0]....
.L_1336:
        /*002c*/ 	.word	0x000023c0


	//   ....[1]....
        /*0030*/ 	.word	0x00002440


	//   ....[2]....
        /*0034*/ 	.word	0x000024e0


	//   ....[3]....
        /*0038*/ 	.word	0x00002580


	//   ....[4]....
        /*003c*/ 	.word	0x00002620


	//   ....[5]....
        /*0040*/ 	.word	0x000026c0


	//   ....[6]....
        /*0044*/ 	.word	0x00002760


	//   ....[7]....
        /*0048*/ 	.word	0x00002800


	//   ....[8]....
        /*004c*/ 	.word	0x00002a10


	//   ....[9]....
        /*0050*/ 	.word	0x00002a70


	//   ....[10]....
        /*0054*/ 	.word	0x00002b10


	//   ....[11]....
        /*0058*/ 	.word	0x00002bb0


	//   ....[12]....
        /*005c*/ 	.word	0x00002d30


	//   ....[13]....
        /*0060*/ 	.word	0x00002d60


	//----- nvinfo : EIATTR_COOP_GROUP_MASK_REGIDS
	.align		4
.L_1337:
        /*0064*/ 	.byte	0x04, 0x29
        /*0066*/ 	.short	(.L_1339 - .L_1338)


	//   ....[0]....
.L_1338:
        /*0068*/ 	.word	0xffffffff


	//   ....[1]....
        /*006c*/ 	.word	0xffffffff


	//   ....[2]....
        /*0070*/ 	.word	0xffffffff


	//   ....[3]....
        /*0074*/ 	.word	0xffffffff


	//   ....[4]....
        /*0078*/ 	.word	0xffffffff


	//   ....[5]....
        /*007c*/ 	.word	0xffffffff


	//   ....[6]....
        /*0080*/ 	.word	0xffffffff


	//   ....[7]....
        /*0084*/ 	.word	0xffffffff


	//   ....[8]....
        /*0088*/ 	.word	0xffffffff


	//   ....[9]....
        /*008c*/ 	.word	0xffffffff


	//----- nvinfo : EIATTR_COOP_GROUP_INSTR_OFFSETS
	.align		4
.L_1339:
        /*0090*/ 	.byte	0x04, 0x28
        /*0092*/ 	.short	(.L_1341 - .L_1340)


	//   ....[0]....
.L_1340:
        /*0094*/ 	.word	0x00001c70


	//   ....[1]....
        /*0098*/ 	.word	0x00001c80


	//   ....[2]....
        /*009c*/ 	.word	0x00001cc0


	//   ....[3]....
        /*00a0*/ 	.word	0x00001cd0


	//   ....[4]....
        /*00a4*/ 	.word	0x00001d10


	//   ....[5]....
        /*00a8*/ 	.word	0x00001d20


	//   ....[6]....
        /*00ac*/ 	.word	0x00001d60


	//   ....[7]....
        /*00b0*/ 	.word	0x00001d70


	//   ....[8]....
        /*00b4*/ 	.word	0x00001df0


	//   ....[9]....
        /*00b8*/ 	.word	0x00001e00


	//----- nvinfo : EIATTR_VRC_CTA_INIT_COUNT
	.align		4
.L_1341:
        /*00bc*/ 	.byte	0x02, 0x4a
	.zero		1
	.zero		1


	//----- nvinfo : EIATTR_EXIT_INSTR_OFFSETS
	.align		4
        /*00c0*/ 	.byte	0x04, 0x1c
        /*00c2*/ 	.short	(.L_1343 - .L_1342)


	//   ....[0]....
.L_1342:
        /*00c4*/ 	.word	0x00000070


	//   ....[1]....
        /*00c8*/ 	.word	0x00006c90


	//----- nvinfo : EIATTR_MAX_THREADS
	.align		4
.L_1343:
        /*00cc*/ 	.byte	0x04, 0x05
        /*00ce*/ 	.short	(.L_1345 - .L_1344)
.L_1344:
        /*00d0*/ 	.word	0x00000100
        /*00d4*/ 	.word	0x00000001
        /*00d8*/ 	.word	0x00000001


	//----- nvinfo : EIATTR_CRS_STACK_SIZE
	.align		4
.L_1345:
        /*00dc*/ 	.byte	0x04, 0x1e
        /*00de*/ 	.short	(.L_1347 - .L_1346)
.L_1346:
        /*00e0*/ 	.word	0x00000000


	//----- nvinfo : EIATTR_CBANK_PARAM_SIZE
	.align		4
.L_1347:
        /*00e4*/ 	.byte	0x03, 0x19
        /*00e6*/ 	.short	0x00a0


	//----- nvinfo : EIATTR_PARAM_CBANK
	.align		4
        /*00e8*/ 	.byte	0x04, 0x0a
        /*00ea*/ 	.short	(.L_1349 - .L_1348)
	.align		4
.L_1348:
        /*00ec*/ 	.word	index@(.nv.constant0._Z35group_norm_nhwc_fwd_one_pass_kernelI11Bf16IOBf16WLi512ELi16ELi256EEv26Group_norm_nhwc_fwd_params)
        /*00f0*/ 	.short	0x0380
        /*00f2*/ 	.short	0x00a0


	//----- nvinfo : EIATTR_SW_WAR
	.align		4
.L_1349:
        /*00f4*/ 	.byte	0x04, 0x36
        /*00f6*/ 	.short	(.L_1351 - .L_1350)
.L_1350:
        /*00f8*/ 	.word	0x00000008
.L_1351:


//--------------------- .nv.info._Z35group_norm_nhwc_fwd_one_pass_kernelI11Bf16IOFp16WLi64ELi16ELi256EEv26Group_norm_nhwc_fwd_params --------------------------
	.section	.nv.info._Z35group_norm_nhwc_fwd_one_pass_kernelI11Bf16IOFp16WLi64ELi16ELi256EEv26Group_norm_nhwc_fwd_params,"",@"SHT_CUDA_INFO"
	.sectionflags	@""
	.align	4


	//----- nvinfo : EIATTR_CUDA_API_VERSION
	.align		4
        /*0000*/ 	.byte	0x04, 0x37
        /*0002*/ 	.short	(.L_1353 - .L_1352)
.L_1352:
        /*0004*/ 	.word	0x00000082


	//----- nvinfo : EIATTR_KPARAM_INFO
	.align		4
.L_1353:
        /*0008*/ 	.byte	0x04, 0x17
        /*000a*/ 	.short	(.L_1355 - .L_1354)
.L_1354:
        /*000c*/ 	.word	0x00000000
        /*0010*/ 	.short	0x0000
        /*0012*/ 	.short	0x0000
        /*0014*/ 	.byte	0x00, 0xf0, 0x81, 0x02


	//----- nvinfo : EIATTR_SPARSE_MMA_MASK
	.align		4
.L_1355:
        /*0018*/ 	.byte	0x03, 0x50
        /*001a*/ 	.short	0x0000


	//----- nvinfo : EIATTR_MAXREG_COUNT
	.align		4
        /*001c*/ 	.byte	0x03, 0x1b
        /*001e*/ 	.short	0x00ff


	//----- nvinfo : EIATTR_NUM_BARRIERS
	.align		4
        /*0020*/ 	.byte	0x02, 0x4c
        /*0022*/ 	.byte	0x01
	.zero		1


	//----- nvinfo : EIATTR_MERCURY_ISA_VERSION
	.align		4
        /*0024*/ 	.byte	0x03, 0x5f
        /*0026*/ 	.short	0x0101


	//----- nvinfo : EIATTR_INT_WARP_WIDE_INSTR_OFFSETS
	.align		4
        /*0028*/ 	.byte	0x04, 0x31
        /*002a*/ 	.short	(.L_1357 - .L_1356)


	//   ....[0]....
.L_1356:
        /*002c*/ 	.word	0x00000ef0


	//   ....[1]....
        /*0030*/ 	.word	0x00000f20


	//   ....[2]....
        /*0034*/ 	.word	0x00000f40


	//   ....[3]....
        /*0038*/ 	.word	0x00000f70


	//   ....[4]....
        /*003c*/ 	.word	0x00001140


	//   ....[5]....
        /*0040*/ 	.word	0x000011a0


	//   ....[6]....
        /*0044*/ 	.word	0x000011d0


	//   ....[7]....
        /*0048*/ 	.word	0x000011f0


	//   ....[8]....
        /*004c*/ 	.word	0x000014a0


	//   ....[9]....
        /*0050*/ 	.word	0x00001580


	//   ....[10]....
        /*0054*/ 	.word	0x00001590


	//   ....[11]....
        /*0058*/ 	.word	0x00001660


	//   ....[12]....
        /*005c*/ 	.word	0x000017e0


	//   ....[13]....
        /*0060*/ 	.word	0x00001800


	//----- nvinfo : EIATTR_COOP_GROUP_MASK_REGIDS
	.align		4
.L_1357:
        /*0064*/ 	.byte	0x04, 0x29
        /*0066*/ 	.short	(.L_1359 - .L_1358)


	//   ....[0]....
.L_1358:
        /*0068*/ 	.word	0xffffffff


	//   ....[1]....
        /*006c*/ 	.word	0xffffffff


	//   ....[2]....
        /*0070*/ 	.word	0xffffffff


	//   ....[3]....
        /*0074*/ 	.word	0xffffffff


	//   ....[4]....
        /*0078*/ 	.word	0xffffffff


	//   ....[5]....
        /*007c*/ 	.word	0xffffffff


	//   ....[6]....
        /*0080*/ 	.word	0xffffffff


	//   ....[7]....
        /*0084*/ 	.word	0xffffffff


	//   ....[8]....
        /*0088*/ 	.word	0xffffffff


	//   ....[9]....
        /*008c*/ 	.word	0xffffffff


	//----- nvinfo : EIATTR_COOP_GROUP_INSTR_OFFSETS
	.align		4
.L_1359:
        /*0090*/ 	.byte	0x04, 0x28
        /*0092*/ 	.short	(.L_1361 - .L_1360)


	//   ....[0]....
.L_1360:
        /*0094*/ 	.word	0x00000750


	//   ....[1]....
        /*0098*/ 	.word	0x00000760


	//   ....[2]....
        /*009c*/ 	.word	0x00000790


	//   ....[3]....
        /*00a0*/ 	.word	0x000007a0


	//   ....[4]....
        /*00a4*/ 	.word	0x000007e0


	//   ....[5]....
        /*00a8*/ 	.word	0x000007f0


	//   ....[6]....
        /*00ac*/ 	.word	0x00000830


	//   ....[7]....
        /*00b0*/ 	.word	0x00000840


	//   ....[8]....
        /*00b4*/ 	.word	0x000008a0


	//   ....[9]....
        /*00b8*/ 	.word	0x000008b0


	//----- nvinfo : EIATTR_VRC_CTA_INIT_COUNT
	.align		4
.L_1361:
        /*00bc*/ 	.byte	0x02, 0x4a
	.zero		1
	.zero		1


	//----- nvinfo : EIATTR_EXIT_INSTR_OFFSETS
	.align		4
        /*00c0*/ 	.byte	0x04, 0x1c
        /*00c2*/ 	.short	(.L_1363 - .L_1362)


	//   ....[0]....
.L_1362:
        /*00c4*/ 	.word	0x00000070


	//   ....[1]....
        /*00c8*/ 	.word	0x000023c0


	//----- nvinfo : EIATTR_MAX_THREADS
	.align		4
.L_1363:
        /*00cc*/ 	.byte	0x04, 0x05
        /*00ce*/ 	.short	(.L_1365 - .L_1364)
.L_1364:
        /*00d0*/ 	.word	0x00000100
        /*00d4*/ 	.word	0x00000001
        /*00d8*/ 	.word	0x00000001


	//----- nvinfo : EIATTR_CRS_STACK_SIZE
	.align		4
.L_1365:
        /*00dc*/ 	.byte	0x04, 0x1e
        /*00de*/ 	.short	(.L_1367 - .L_1366)
.L_1366:
        /*00e0*/ 	.word	0x00000000


	//----- nvinfo : EIATTR_CBANK_PARAM_SIZE
	.align		4
.L_1367:
        /*00e4*/ 	.byte	0x03, 0x19
        /*00e6*/ 	.short	0x00a0


	//----- nvinfo : EIATTR_PARAM_CBANK
	.align		4
        /*00e8*/ 	.byte	0x04, 0x0a
        /*00ea*/ 	.short	(.L_1369 - .L_1368)
	.align		4
.L_1368:
        /*00ec*/ 	.word	index@(.nv.constant0._Z35group_norm_nhwc_fwd_one_pass_kernelI11Bf16IOFp16WLi64ELi16ELi256EEv26Group_norm_nhwc_fwd_params)
        /*00f0*/ 	.short	0x0380
        /*00f2*/ 	.short	0x00a0


	//----- nvinfo : EIATTR_SW_WAR
	.align		4
.L_1369:
        /*00f4*/ 	.byte	0x04, 0x36
        /*00f6*/ 	.short	(.L_1371 - .L_1370)
.L_1370:
        /*00f8*/ 	.word	0x00000008
.L_1371:


//--------------------- .nv.info._Z35group_norm_nhwc_fwd_one_pass_kernelI11Bf16IOFp16WLi128ELi16ELi256EEv26Group_norm_nhwc_fwd_params --------------------------
	.section	.nv.info._Z35group_norm_nhwc_fwd_one_pass_kernelI11Bf16IOFp16WLi128ELi16ELi256EEv26Group_norm_nhwc_fwd_params,"",@"SHT_CUDA_INFO"
	.sectionflags	@""
	.align	4


	//----- nvinfo : EIATTR_CUDA_API_VERSION
	.align		4
        /*0000*/ 	.byte	0x04, 0x37
        /*0002*/ 	.short	(.L_1373 - .L_1372)
.L_1372:
        /*0004*/ 	.word	0x00000082


	//----- nvinfo : EIATTR_KPARAM_INFO
	.align		4
.L_1373:
        /*0008*/ 	.byte	0x04, 0x17
        /*000a*/ 	.short	(.L_1375 - .L_1374)
.L_1374:
        /*000c*/ 	.word	0x00000000
        /*0010*/ 	.short	0x0000
        /*0012*/ 	.short	0x0000
        /*0014*/ 	.byte	0x00, 0xf0, 0x81, 0x02


	//----- nvinfo : EIATTR_SPARSE_MMA_MASK
	.align		4
.L_1375:
        /*0018*/ 	.byte	0x03, 0x50
        /*001a*/ 	.short	0x0000


	//----- nvinfo : EIATTR_MAXREG_COUNT
	.align		4
        /*001c*/ 	.byte	0x03, 0x1b
        /*001e*/ 	.short	0x00ff


	//----- nvinfo : EIATTR_NUM_BARRIERS
	.align		4
        /*0020*/ 	.byte	0x02, 0x4c
        /*0022*/ 	.byte	0x01
	.zero		1


	//----- nvinfo : EIATTR_MERCURY_ISA_VERSION
	.align		4
        /*0024*/ 	.byte	0x03, 0x5f
        /*0026*/ 	.short	0x0101


	//----- nvinfo : EIATTR_INT_WARP_WIDE_INSTR_OFFSETS
	.align		4
        /*0028*/ 	.byte	0x04, 0x31
        /*002a*/ 	.short	(.L_1377 - .L_1376)


	//   ....[0]....
.L_1376:
        /*002c*/ 	.word	0x00001180


	//   ....[1]....
        /*0030*/ 	.word	0x000011e0


	//   ....[2]....
        /*0034*/ 	.word	0x00001200


	//   ....[3]....
        /*0038*/ 	.word	0x00001230


	//   ....[4]....
        /*003c*/ 	.word	0x00001400


	//   ....[5]....
        /*0040*/ 	.word	0x00001450


	//   ....[6]....
        /*0044*/ 	.word	0x00001480


	//   ....[7]....
        /*0048*/ 	.word	0x000014a0


	//   ....[8]....
        /*004c*/ 	.word	0x000017c0


	//   ....[9]....
        /*0050*/ 	.word	0x000017e0


	//   ....[10]....
        /*0054*/ 	.word	0x00001800


	//   ....[11]....
        /*0058*/ 	.word	0x00001820


	//   ....[12]....
        /*005c*/ 	.word	0x00001a80


	//   ....[13]....
        /*0060*/ 	.word	0x00001aa0


	//----- nvinfo : EIATTR_COOP_GROUP_MASK_REGIDS
	.align		4
.L_1377:
        /*0064*/ 	.byte	0x04, 0x29
        /*0066*/ 	.short	(.L_1379 - .L_1378)


	//   ....[0]....
.L_1378:
        /*0068*/ 	.word	0xffffffff


	//   ....[1]....
        /*006c*/ 	.word	0xffffffff


	//   ....[2]....
        /*0070*/ 	.word	0xffffffff


	//   ....[3]....
        /*0074*/ 	.word	0xffffffff


	//   ....[4]....
        /*0078*/ 	.word	0xffffffff


	//   ....[5]....
        /*007c*/ 	.word	0xffffffff


	//   ....[6]....
        /*0080*/ 	.word	0xffffffff


	//   ....[7]....
        /*0084*/ 	.word	0xffffffff


	//   ....[8]....
        /*0088*/ 	.word	0xffffffff


	//   ....[9]....
        /*008c*/ 	.word	0xffffffff


	//----- nvinfo : EIATTR_COOP_GROUP_INSTR_OFFSETS
	.align		4
.L_1379:
        /*0090*/ 	.byte	0x04, 0x28
        /*0092*/ 	.short	(.L_1381 - .L_1380)


	//   ....[0]....
.L_1380:
        /*0094*/ 	.word	0x000009e0


	//   ....[1]....
        /*0098*/ 	.word	0x000009f0


	//   ....[2]....
        /*009c*/ 	.word	0x00000a40


	//   ....[3]....
        /*00a0*/ 	.word	0x00000a60


	//   ....[4]....
        /*00a4*/ 	.word	0x00000a90


	//   ....[5]....
        /*00a8*/ 	.word	0x00000ab0


	//   ....[6]....
        /*00ac*/ 	.word	0x00000ae0


	//   ....[7]....
        /*00b0*/ 	.word	0x00000b00


	//   ....[8]....
        /*00b4*/ 	.word	0x00000b50


	//   ....[9]....
        /*00b8*/ 	.word	0x00000b60


	//----- nvinfo : EIATTR_VRC_CTA_INIT_COUNT
	.align		4
.L_1381:
        /*00bc*/ 	.byte	0x02, 0x4a
	.zero		1
	.zero		1


	//----- nvinfo : EIATTR_EXIT_INSTR_OFFSETS
	.align		4
        /*00c0*/ 	.byte	0x04, 0x1c
        /*00c2*/ 	.short	(.L_1383 - .L_1382)


	//   ....[0]....
.L_1382:
        /*00c4*/ 	.word	0x00000070


	//   ....[1]....
        /*00c8*/ 	.word	0x00002e00


	//----- nvinfo : EIATTR_MAX_THREADS
	.align		4
.L_1383:
        /*00cc*/ 	.byte	0x04, 0x05
        /*00ce*/ 	.short	(.L_1385 - .L_1384)
.L_1384:
        /*00d0*/ 	.word	0x00000100
        /*00d4*/ 	.word	0x00000001
        /*00d8*/ 	.word	0x00000001


	//----- nvinfo : EIATTR_CRS_STACK_SIZE
	.align		4
.L_1385:
        /*00dc*/ 	.byte	0x04, 0x1e
        /*00de*/ 	.short	(.L_1387 - .L_1386)
.L_1386:
        /*00e0*/ 	.word	0x00000000


	//----- nvinfo : EIATTR_CBANK_PARAM_SIZE
	.align		4
.L_1387:
        /*00e4*/ 	.byte	0x03, 0x19
        /*00e6*/ 	.short	0x00a0


	//----- nvinfo : EIATTR_PARAM_CBANK
	.align		4
        /*00e8*/ 	.byte	0x04, 0x0a
        /*00ea*/ 	.short	(.L_1389 - .L_1388)
	.align		4
.L_1388:
        /*00ec*/ 	.word	index@(.nv.constant0._Z35group_norm_nhwc_fwd_one_pass_kernelI11Bf16IOFp16WLi128ELi16ELi256EEv26Group_norm_nhwc_fwd_params)
        /*00f0*/ 	.short	0x0380
        /*00f2*/ 	.short	0x00a0


	//----- nvinfo : EIATTR_SW_WAR
	.align		4
.L_1389:
        /*00f4*/ 	.byte	0x04, 0x36
        /*00f6*/ 	.short	(.L_1391 - .L_1390)
.L_1390:
        /*00f8*/ 	.word	0x00000008
.L_1391:


//--------------------- .nv.info._Z35group_norm_nhwc_fwd_one_pass_kernelI11Bf16IOFp16WLi256ELi16ELi256EEv26Group_norm_nhwc_fwd_params --------------------------
	.section	.nv.info._Z35group_norm_nhwc_fwd_one_pass_kernelI11Bf16IOFp16WLi256ELi16ELi256EEv26Group_norm_nhwc_fwd_params,"",@"SHT_CUDA_INFO"
	.sectionflags	@""
	.align	4


	//----- nvinfo : EIATTR_CUDA_API_VERSION
	.align		4
        /*0000*/ 	.byte	0x04, 0x37
        /*0002*/ 	.short	(.L_1393 - .L_1392)
.L_1392:
        /*0004*/ 	.word	0x00000082


	//----- nvinfo : EIATTR_KPARAM_INFO
	.align		4
.L_1393:
        /*0008*/ 	.byte	0x04, 0x17
        /*000a*/ 	.short	(.L_1395 - .L_1394)
.L_1394:
        /*000c*/ 	.word	0x00000000
        /*0010*/ 	.short	0x0000
        /*0012*/ 	.short	0x0000
        /*0014*/ 	.byte	0x00, 0xf0, 0x81, 0x02


	//----- nvinfo : EIATTR_SPARSE_MMA_MASK
	.align		4
.L_1395:
        /*0018*/ 	.byte	0x03, 0x50
        /*001a*/ 	.short	0x0000


	//----- nvinfo : EIATTR_MAXREG_COUNT
	.align		4
        /*001c*/ 	.byte	0x03, 0x1b
        /*001e*/ 	.short	0x00ff


	//----- nvinfo : EIATTR_NUM_BARRIERS
	.align		4
        /*0020*/ 	.byte	0x02, 0x4c
        /*0022*/ 	.byte	0x01
	.zero		1


	//----- nvinfo : EIATTR_MERCURY_ISA_VERSION
	.align		4
        /*0024*/ 	.byte	0x03, 0x5f
        /*0026*/ 	.short	0x0101


	//----- nvinfo : EIATTR_INT_WARP_WIDE_INSTR_OFFSETS
	.align		4
        /*0028*/ 	.byte	0x04, 0x31
        /*002a*/ 	.short	(.L_1397 - .L_1396)


	//   ....[0]....
.L_1396:
        /*002c*/ 	.word	0x00001820


	//   ....[1]....
        /*0030*/ 	.word	0x00001840


	//   ....[2]....
        /*0034*/ 	.word	0x00001920


	//   ....[3]....
        /*0038*/ 	.word	0x00001970


	//   ....[4]....
        /*003c*/ 	.word	0x00001a50


	//   ....[5]....
        /*0040*/ 	.word	0x00001ad0


	//   ....[6]....
        /*0044*/ 	.word	0x00001ba0


	//   ....[7]....
        /*0048*/ 	.word	0x00001bc0


	//   ....[8]....
        /*004c*/ 	.word	0x00001e10


	//   ....[9]....
        /*0050*/ 	.word	0x00001f00


	//   ....[10]....
        /*0054*/ 	.word	0x00001f20


	//   ....[11]....
        /*0058*/ 	.word	0x00001f40


	//   ....[12]....
        /*005c*/ 	.word	0x00002160


	//   ....[13]....
        /*0060*/ 	.word	0x00002180


	//----- nvinfo : EIATTR_COOP_GROUP_MASK_REGIDS
	.align		4
.L_1397:
        /*0064*/ 	.byte	0x04, 0x29
        /*0066*/ 	.short	(.L_1399 - .L_1398)


	//   ....[0]....
.L_1398:
        /*0068*/ 	.word	0xffffffff


	//   ....[1]....
        /*006c*/ 	.word	0xffffffff


	//   ....[2]....
        /*0070*/ 	.word	0xffffffff


	//   ....[3]....
        /*0074*/ 	.word	0xffffffff


	//   ....[4]....
        /*0078*/ 	.word	0xffffffff


	//   ....[5]....
        /*007c*/ 	.word	0xffffffff


	//   ....[6]....
        /*0080*/ 	.word	0xffffffff


	//   ....[7]....
        /*0084*/ 	.word	0xffffffff


	//   ....[8]....
        /*0088*/ 	.word	0xffffffff


	//   ....[9]....
        /*008c*/ 	.word	0xffffffff


	//----- nvinfo : EIATTR_COOP_GROUP_INSTR_OFFSETS
	.align		4
.L_1399:
        /*0090*/ 	.byte	0x04, 0x28
        /*0092*/ 	.short	(.L_1401 - .L_1400)


	//   ....[0]....
.L_1400:
        /*0094*/ 	.word	0x00001110


	//   ....[1]....
        /*0098*/ 	.word	0x00001120


	//   ....[2]....
        /*009c*/ 	.word	0x00001150


	//   ....[3]....
        /*00a0*/ 	.word	0x00001160


	//   ....[4]....
        /*00a4*/ 	.word	0x000011a0


	//   ....[5]....
        /*00a8*/ 	.word	0x000011b0


	//   ....[6]....
        /*00ac*/ 	.word	0x000011f0


	//   ....[7]....
        /*00b0*/ 	.word	0x00001200


	//   ....[8]....
        /*00b4*/ 	.word	0x00001260


	//   ....[9]....
        /*00b8*/ 	.word	0x00001270


	//----- nvinfo : EIATTR_VRC_CTA_INIT_COUNT
	.align		4
.L_1401:
        /*00bc*/ 	.byte	0x02, 0x4a
	.zero		1
	.zero		1


	//----- nvinfo : EIATTR_EXIT_INSTR_OFFSETS
	.align		4
        /*00c0*/ 	.byte	0x04, 0x1c
        /*00c2*/ 	.short	(.L_1403 - .L_1402)


	//   ....[0]....
.L_1402:
        /*00c4*/ 	.word	0x00000070


	//   ....[1]....
        /*00c8*/ 	.word	0x000042d0


	//----- nvinfo : EIATTR_MAX_THREADS
	.align		4
.L_1403:
        /*00cc*/ 	.byte	0x04, 0x05
        /*00ce*/ 	.short	(.L_1405 - .L_1404)
.L_1404:
        /*00d0*/ 	.word	0x00000100
        /*00d4*/ 	.word	0x00000001
        /*00d8*/ 	.word	0x00000001


	//----- nvinfo : EIATTR_CRS_STACK_SIZE
	.align		4
.L_1405:
        /*00dc*/ 	.byte	0x04, 0x1e
        /*00de*/ 	.short	(.L_1407 - .L_1406)
.L_1406:
        /*00e0*/ 	.word	0x00000000


	//----- nvinfo : EIATTR_CBANK_PARAM_SIZE
	.align		4
.L_1407:
        /*00e4*/ 	.byte	0x03, 0x19
        /*00e6*/ 	.short	0x00a0


	//----- nvinfo : EIATTR_PARAM_CBANK
	.align		4
        /*00e8*/ 	.byte	0x04, 0x0a
        /*00ea*/ 	.short	(.L_1409 - .L_1408)
	.align		4
.L_1408:
        /*00ec*/ 	.word	index@(.nv.constant0._Z35group_norm_nhwc_fwd_one_pass_kernelI11Bf16IOFp16WLi256ELi16ELi256EEv26Group_norm_nhwc_fwd_params)
        /*00f0*/ 	.short	0x0380
        /*00f2*/ 	.short	0x00a0


	//----- nvinfo : EIATTR_SW_WAR
	.align		4
.L_1409:
        /*00f4*/ 	.byte	0x04, 0x36
        /*00f6*/ 	.short	(.L_1411 - .L_1410)
.L_1410:
        /*00f8*/ 	.word	0x00000008
.L_1411:


//--------------------- .nv.info._Z35group_norm_nhwc_fwd_one_pass_kernelI11Bf16IOFp16WLi512ELi16ELi256EEv26Group_norm_nhwc_fwd_params --------------------------
	.section	.nv.info._Z35group_norm_nhwc_fwd_one_pass_kernelI11Bf16IOFp16WLi512ELi16ELi256EEv26Group_norm_nhwc_fwd_params,"",@"SHT_CUDA_INFO"
	.sectionflags	@""
	.align	4


	//----- nvinfo : EIATTR_CUDA_API_VERSION
	.align		4
        /*0000*/ 	.byte	0x04, 0x37
        /*0002*/ 	.short	(.L_1413 - .L_1412)
.L_1412:
        /*0004*/ 	.word	0x00000082


	//----- nvinfo : EIATTR_KPARAM_INFO
	.align		4
.L_1413:
        /*0008*/ 	.byte	0x04, 0x17
        /*000a*/ 	.short	(.L_1415 - .L_1414)
.L_1414:
        /*000c*/ 	.word	0x00000000
        /*0010*/ 	.short	0x0000
        /*0012*/ 	.short	0x0000
        /*0014*/ 	.byte	0x00, 0xf0, 0x81, 0x02


	//----- nvinfo : EIATTR_SPARSE_MMA_MASK
	.align		4
.L_1415:
        /*0018*/ 	.byte	0x03, 0x50
        /*001a*/ 	.short	0x0000


	//----- nvinfo : EIATTR_MAXREG_COUNT
	.align		4
        /*001c*/ 	.byte	0x03, 0x1b
        /*001e*/ 	.short	0x00ff


	//----- nvinfo : EIATTR_NUM_BARRIERS
	.align		4
        /*0020*/ 	.byte	0x02, 0x4c
        /*0022*/ 	.byte	0x01
	.zero		1


	//----- nvinfo : EIATTR_MERCURY_ISA_VERSION
	.align		4
        /*0024*/ 	.byte	0x03, 0x5f
        /*0026*/ 	.short	0x0101


	//----- nvinfo : EIATTR_INT_WARP_WIDE_INSTR_OFFSETS
	.align		4
        /*0028*/ 	.byte	0x04, 0x31
        /*002a*/ 	.short	(.L_1417 - .L_1416)


	//   ....[0]....
.L_1416:
        /*002c*/ 	.word	0x000023c0


	//   ....[1]....
        /*0030*/ 	.word	0x00002440


	//   ....[2]....
        /*0034*/ 	.word	0x000024e0


	//   ....[3]....
        /*0038*/ 	.word	0x00002580


	//   ....[4]....
        /*003c*/ 	.word	0x00002620


	//   ....[5]....
        /*0040*/ 	.word	0x000026c0


	//   ....[6]....
        /*0044*/ 	.word	0x00002760


	//   ....[7]....
        /*0048*/ 	.word	0x00002800


	//   ....[8]....
        /*004c*/ 	.word	0x00002a10


	//   ....[9]....
        /*0050*/ 	.word	0x00002a70


	//   ....[10]....
        /*0054*/ 	.word	0x00002b10


	//   ....[11]....
        /*0058*/ 	.word	0x00002bb0


	//   ....[12]....
        /*005c*/ 	.word	0x00002d30


	//   ....[13]....
        /*0060*/ 	.word	0x00002d60


	//----- nvinfo : EIATTR_COOP_GROUP_MASK_REGIDS
	.align		4
.L_1417:
        /*0064*/ 	.byte	0x04, 0x29
        /*0066*/ 	.short	(.L_1419 - .L_1418)


	//   ....[0]....
.L_1418:
        /*0068*/ 	.word	0xffffffff


	//   ....[1]....
        /*006c*/ 	.word	0xffffffff


	//   ....[2]....
        /*0070*/ 	.word	0xffffffff


	//   ....[3]....
        /*0074*/ 	.word	0xffffffff


	//   ....[4]....
        /*0078*/ 	.word	0xffffffff


	//   ....[5]....
        /*007c*/ 	.word	0xffffffff


	//   ....[6]....
        /*0080*/ 	.word	0xffffffff


	//   ....[7]....
        /*0084*/ 	.word	0xffffffff


	//   ....[8]....
        /*0088*/ 	.word	0xffffffff


	//   ....[9]....
        /*008c*/ 	.word	0xffffffff


	//----- nvinfo : EIATTR_COOP_GROUP_INSTR_OFFSETS
	.align		4
.L_1419:
        /*0090*/ 	.byte	0x04, 0x28
        /*0092*/ 	.short	(.L_1421 - .L_1420)


	//   ....[0]....
.L_1420:
        /*0094*/ 	.word	0x00001c70


	//   ....[1]....
        /*0098*/ 	.word	0x00001c80


	//   ....[2]....
        /*009c*/ 	.word	0x00001cc0


	//   ....[3]....
        /*00a0*/ 	.word	0x00001cd0


	//   ....[4]....
        /*00a4*/ 	.word	0x00001d10


	//   ....[5]....
        /*00a8*/ 	.word	0x00001d20


	//   ....[6]....
        /*00ac*/ 	.word	0x00001d60


	//   ....[7]....
        /*00b0*/ 	.word	0x00001d70


	//   ....[8]....
        /*00b4*/ 	.word	0x00001df0


	//   ....[9]....
        /*00b8*/ 	.word	0x00001e00


	//----- nvinfo : EIATTR_VRC_CTA_INIT_COUNT
	.align		4
.L_1421:
        /*00bc*/ 	.byte	0x02, 0x4a
	.zero		1
	.zero		1


	//----- nvinfo : EIATTR_EXIT_INSTR_OFFSETS
	.align		4
        /*00c0*/ 	.byte	0x04, 0x1c
        /*00c2*/ 	.short	(.L_1423 - .L_1422)


	//   ....[0]....
.L_1422:
        /*00c4*/ 	.word	0x00000070


	//   ....[1]....
        /*00c8*/ 	.word	0x00006c90


	//----- nvinfo : EIATTR_MAX_THREADS
	.align		4
.L_1423:
        /*00cc*/ 	.byte	0x04, 0x05
        /*00ce*/ 	.short	(.L_1425 - .L_1424)
.L_1424:
        /*00d0*/ 	.word	0x00000100
        /*00d4*/ 	.word	0x00000001
        /*00d8*/ 	.word	0x00000001


	//----- nvinfo : EIATTR_CRS_STACK_SIZE
	.align		4
.L_1425:
        /*00dc*/ 	.byte	0x04, 0x1e
        /*00de*/ 	.short	(.L_1427 - .L_1426)
.L_1426:
        /*00e0*/ 	.word	0x00000000


	//----- nvinfo : EIATTR_CBANK_PARAM_SIZE
	.align		4
.L_1427:
        /*00e4*/ 	.byte	0x03, 0x19
        /*00e6*/ 	.short	0x00a0


	//----- nvinfo : EIATTR_PARAM_CBANK
	.align		4
        /*00e8*/ 	.byte	0x04, 0x0a
        /*00ea*/ 	.short	(.L_1429 - .L_1428)
	.align		4
.L_1428:
        /*00ec*/ 	.word	index@(.nv.constant0._Z35group_norm_nhwc_fwd_one_pass_kernelI11Bf16IOFp16WLi512ELi16ELi256EEv26Group_norm_nhwc_fwd_params)
        /*00f0*/ 	.short	0x0380
        /*00f2*/ 	.short	0x00a0


	//----- nvinfo : EIATTR_SW_WAR
	.align		4
.L_1429:
        /*00f4*/ 	.byte	0x04, 0x36
        /*00f6*/ 	.short	(.L_1431 - .L_1430)
.L_1430:
        /*00f8*/ 	.word	0x00000008
.L_1431:


//--------------------- .nv.info._Z35group_norm_nhwc_fwd_one_pass_kernelI11Fp16IOFp32WLi64ELi16ELi256EEv26Group_norm_nhwc_fwd_params --------------------------
	.section	.nv.info._Z35group_norm_nhwc_fwd_one_pass_kernelI11Fp16IOFp32WLi64ELi16ELi256EEv26Group_norm_nhwc_fwd_params,"",@"SHT_CUDA_INFO"
	.sectionflags	@""
	.align	4


	//----- nvinfo : EIATTR_CUDA_API_VERSION
	.align		4
        /*0000*/ 	.byte	0x04, 0x37
        /*0002*/ 	.short	(.L_1433 - .L_1432)
.L_1432:
        /*0004*/ 	.word	0x00000082


	//----- nvinfo : EIATTR_KPARAM_INFO
	.align		4
.L_1433:
        /*0008*/ 	.byte	0x04, 0x17
        /*000a*/ 	.short	(.L_1435 - .L_1434)
.L_1434:
        /*000c*/ 	.word	0x00000000
        /*0010*/ 	.short	0x0000
        /*0012*/ 	.short	0x0000
        /*0014*/ 	.byte	0x00, 0xf0, 0x81, 0x02


	//----- nvinfo : EIATTR_SPARSE_MMA_MASK
	.align		4
.L_1435:
        /*0018*/ 	.byte	0x03, 0x50
        /*001a*/ 	.short	0x0000


	//----- nvinfo : EIATTR_MAXREG_COUNT
	.align		4
        /*001c*/ 	.byte	0x03, 0x1b
        /*001e*/ 	.short	0x00ff


	//----- nvinfo : EIATTR_NUM_BARRIERS
	.align		4
        /*0020*/ 	.byte	0x02, 0x4c
        /*0022*/ 	.byte	0x01
	.zero		1


	//----- nvinfo : EIATTR_MERCURY_ISA_VERSION
	.align		4
        /*0024*/ 	.byte	0x03, 0x5f
        /*0026*/ 	.short	0x0101


	//----- nvinfo : EIATTR_INT_WARP_WIDE_INSTR_OFFSETS
	.align		4
        /*0028*/ 	.byte	0x04, 0x31
        /*002a*/ 	.short	(.L_1437 - .L_1436)


	//   ....[0]....
.L_1436:
        /*002c*/ 	.word	0x00000ed0


	//   ....[1]....
        /*0030*/ 	.word	0x00000f00


	//   ....[2]....
        /*0034*/ 	.word	0x00000f20


	//   ....[3]....
        /*0038*/ 	.word	0x00000f50


	//   ....[4]....
        /*003c*/ 	.word	0x00001120


	//   ....[5]....
        /*0040*/ 	.word	0x00001180


	//   ....[6]....
        /*0044*/ 	.word	0x000011b0


	//   ....[7]....
        /*0048*/ 	.word	0x000011d0


	//   ....[8]....
        /*004c*/ 	.word	0x00001480


	//   ....[9]....
        /*0050*/ 	.word	0x00001560


	//   ....[10]....
        /*0054*/ 	.word	0x00001570


	//   ....[11]....
        /*0058*/ 	.word	0x00001650


	//   ....[12]....
        /*005c*/ 	.word	0x000017c0


	//   ....[13]....
        /*0060*/ 	.word	0x000017e0


	//----- nvinfo : EIATTR_COOP_GROUP_MASK_REGIDS
	.align		4
.L_1437:
        /*0064*/ 	.byte	0x04, 0x29
        /*0066*/ 	.short	(.L_1439 - .L_1438)


	//   ....[0]....
.L_1438:
        /*0068*/ 	.word	0xffffffff


	//   ....[1]....
        /*006c*/ 	.word	0xffffffff


	//   ....[2]....
        /*0070*/ 	.word	0xffffffff


	//   ....[3]....
        /*0074*/ 	.word	0xffffffff


	//   ....[4]....
        /*0078*/ 	.word	0xffffffff


	//   ....[5]....
        /*007c*/ 	.word	0xffffffff


	//   ....[6]....
        /*0080*/ 	.word	0xffffffff


	//   ....[7]....
        /*0084*/ 	.word	0xffffffff


	//   ....[8]....
        /*0088*/ 	.word	0xffffffff


	//   ....[9]....
        /*008c*/ 	.word	0xffffffff


	//----- nvinfo : EIATTR_COOP_GROUP_INSTR_OFFSETS
	.align		4
.L_1439:
        /*0090*/ 	.byte	0x04, 0x28
        /*0092*/ 	.short	(.L_1441 - .L_1440)


	//   ....[0]....
.L_1440:
        /*0094*/ 	.word	0x00000730


	//   ....[1]....
        /*0098*/ 	.word	0x00000740


	//   ....[2]....
        /*009c*/ 	.word	0x00000770


	//   ....[3]....
        /*00a0*/ 	.word	0x00000780


	//   ....[4]....
        /*00a4*/ 	.word	0x000007c0


	//   ....[5]....
        /*00a8*/ 	.word	0x000007d0


	//   ....[6]....
        /*00ac*/ 	.word	0x00000810


	//   ....[7]....
        /*00b0*/ 	.word	0x00000820


	//   ....[8]....
        /*00b4*/ 	.word	0x00000880


	//   ....[9]....
        /*00b8*/ 	.word	0x00000890


	//----- nvinfo : EIATTR_VRC_CTA_INIT_COUNT
	.align		4
.L_1441:
        /*00bc*/ 	.byte	0x02, 0x4a
	.zero		1
	.zero		1


	//----- nvinfo : EIATTR_EXIT_INSTR_OFFSETS
	.align		4
        /*00c0*/ 	.byte	0x04, 0x1c
        /*00c2*/ 	.short	(.L_1443 - .L_1442)


	//   ....[0]....
.L_1442:
        /*00c4*/ 	.word	0x00000070


	//   ....[1]....
        /*00c8*/ 	.word	0x00002350


	//----- nvinfo : EIATTR_MAX_THREADS
	.align		4
.L_1443:
        /*00cc*/ 	.byte	0x04, 0x05
        /*00ce*/ 	.short	(.L_1445 - .L_1444)
.L_1444:
        /*00d0*/ 	.word	0x00000100
        /*00d4*/ 	.word	0x00000001
        /*00d8*/ 	.word	0x00000001


	//----- nvinfo : EIATTR_CRS_STACK_SIZE
	.align		4
.L_1445:
        /*00dc*/ 	.byte	0x04, 0x1e
        /*00de*/ 	.short	(.L_1447 - .L_1446)
.L_1446:
        /*00e0*/ 	.word	0x00000000


	//----- nvinfo : EIATTR_CBANK_PARAM_SIZE
	.align		4
.L_1447:
        /*00e4*/ 	.byte	0x03, 0x19
        /*00e6*/ 	.short	0x00a0


	//----- nvinfo : EIATTR_PARAM_CBANK
	.align		4
        /*00e8*/ 	.byte	0x04, 0x0a
        /*00ea*/ 	.short	(.L_1449 - .L_1448)
	.align		4
.L_1448:
        /*00ec*/ 	.word	index@(.nv.constant0._Z35group_norm_nhwc_fwd_one_pass_kernelI11Fp16IOFp32WLi64ELi16ELi256EEv26Group_norm_nhwc_fwd_params)
        /*00f0*/ 	.short	0x0380
        /*00f2*/ 	.short	0x00a0


	//----- nvinfo : EIATTR_SW_WAR
	.align		4
.L_1449:
        /*00f4*/ 	.byte	0x04, 0x36
        /*00f6*/ 	.short	(.L_1451 - .L_1450)
.L_1450:
        /*00f8*/ 	.word	0x00000008
.L_1451:


//--------------------- .nv.info._Z35group_norm_nhwc_fwd_one_pass_kernelI11Fp16IOFp32WLi128ELi16ELi256EEv26Group_norm_nhwc_fwd_params --------------------------
	.section	.nv.info._Z35group_norm_nhwc_fwd_one_pass_kernelI11Fp16IOFp32WLi128ELi16ELi256EEv26Group_norm_nhwc_fwd_params,"",@"SHT_CUDA_INFO"
	.sectionflags	@""
	.align	4


	//----- nvinfo : EIATTR_CUDA_API_VERSION
	.align		4
        /*0000*/ 	.byte	0x04, 0x37
        /*0002*/ 	.short	(.L_1453 - .L_1452)
.L_1452:
        /*0004*/ 	.word	0x00000082


	//----- nvinfo : EIATTR_KPARAM_INFO
	.align		4
.L_1453:
        /*0008*/ 	.byte	0x04, 0x17
        /*000a*/ 	.short	(.L_1455 - .L_1454)
.L_1454:
        /*000c*/ 	.word	0x00000000
        /*0010*/ 	.short	0x0000
        /*0012*/ 	.short	0x0000
        /*0014*/ 	.byte	0x00, 0xf0, 0x81, 0x02


	//----- nvinfo : EIATTR_SPARSE_MMA_MASK
	.align		4
.L_1455:
        /*0018*/ 	.byte	0x03, 0x50
        /*001a*/ 	.short	0x0000


	//----- nvinfo : EIATTR_MAXREG_COUNT
	.align		4
        /*001c*/ 	.byte	0x03, 0x1b
        /*001e*/ 	.short	0x00ff


	//----- nvinfo : EIATTR_NUM_BARRIERS
	.align		4
        /*0020*/ 	.byte	0x02, 0x4c
        /*0022*/ 	.byte	0x01
	.zero		1


	//----- nvinfo : EIATTR_MERCURY_ISA_VERSION
	.align		4
        /*0024*/ 	.byte	0x03, 0x5f
        /*0026*/ 	.short	0x0101


	//----- nvinfo : EIATTR_INT_WARP_WIDE_INSTR_OFFSETS
	.align		4
        /*0028*/ 	.byte	0x04, 0x31
        /*002a*/ 	.short	(.L_1457 - .L_1456)


	//   ....[0]....
.L_1456:
        /*002c*/ 	.word	0x00001140


	//   ....[1]....
        /*0030*/ 	.word	0x000011b0


	//   ....[2]....
        /*0034*/ 	.word	0x000011c0


	//   ....[3]....
        /*0038*/ 	.word	0x000011f0


	//   ....[4]....
        /*003c*/ 	.word	0x000013b0


	//   ....[5]....
        /*0040*/ 	.word	0x00001410


	//   ....[6]....
        /*0044*/ 	.word	0x00001440


	//   ....[7]....
        /*0048*/ 	.word	0x00001460


	//   ....[8]....
        /*004c*/ 	.word	0x00001780


	//   ....[9]....
        /*0050*/ 	.word	0x000017a0


	//   ....[10]....
        /*0054*/ 	.word	0x000017b0


	//   ....[11]....
        /*0058*/ 	.word	0x000017e0


	//   ....[12]....
        /*005c*/ 	.word	0x00001a40


	//   ....[13]....
        /*0060*/ 	.word	0x00001a60


	//----- nvinfo : EIATTR_COOP_GROUP_MASK_REGIDS
	.align		4
.L_1457:
        /*0064*/ 	.byte	0x04, 0x29
        /*0066*/ 	.short	(.L_1459 - .L_1458)


	//   ....[0]....
.L_1458:
        /*0068*/ 	.word	0xffffffff


	//   ....[1]....
        /*006c*/ 	.word	0xffffffff


	//   ....[2]....
        /*0070*/ 	.word	0xffffffff


	//   ....[3]....
        /*0074*/ 	.word	0xffffffff


	//   ....[4]....
        /*0078*/ 	.word	0xffffffff


	//   ....[5]....
        /*007c*/ 	.word	0xffffffff


	//   ....[6]....
        /*0080*/ 	.word	0xffffffff


	//   ....[7]....
        /*0084*/ 	.word	0xffffffff


	//   ....[8]....
        /*0088*/ 	.word	0xffffffff


	//   ....[9]....
        /*008c*/ 	.word	0xffffffff


	//----- nvinfo : EIATTR_COOP_GROUP_INSTR_OFFSETS
	.align		4
.L_1459:
        /*0090*/ 	.byte	0x04, 0x28
        /*0092*/ 	.short	(.L_1461 - .L_1460)


	//   ....[0]....
.L_1460:
        /*0094*/ 	.word	0x000009a0


	//   ....[1]....
        /*0098*/ 	.word	0x000009b0


	//   ....[2]....
        /*009c*/ 	.word	0x00000a00


	//   ....[3]....
        /*00a0*/ 	.word	0x00000a20


	//   ....[4]....
        /*00a4*/ 	.word	0x00000a50


	//   ....[5]....
        /*00a8*/ 	.word	0x00000a70


	//   ....[6]....
        /*00ac*/ 	.word	0x00000aa0


	//   ....[7]....
        /*00b0*/ 	.word	0x00000ac0


	//   ....[8]....
        /*00b4*/ 	.word	0x00000b10


	//   ....[9]....
        /*00b8*/ 	.word	0x00000b20


	//----- nvinfo : EIATTR_VRC_CTA_INIT_COUNT
	.align		4
.L_1461:
        /*00bc*/ 	.byte	0x02, 0x4a
	.zero		1
	.zero		1


	//----- nvinfo : EIATTR_EXIT_INSTR_OFFSETS
	.align		4
        /*00c0*/ 	.byte	0x04, 0x1c
        /*00c2*/ 	.short	(.L_1463 - .L_1462)


	//   ....[0]....
.L_1462:
        /*00c4*/ 	.word	0x00000070


	//   ....[1]....
        /*00c8*/ 	.word	0x00002d60


	//----- nvinfo : EIATTR_MAX_THREADS
	.align		4
.L_1463:
        /*00cc*/ 	.byte	0x04, 0x05
        /*00ce*/ 	.short	(.L_1465 - .L_1464)
.L_1464:
        /*00d0*/ 	.word	0x00000100
        /*00d4*/ 	.word	0x00000001
        /*00d8*/ 	.word	0x00000001


	//----- nvinfo : EIATTR_CRS_STACK_SIZE
	.align		4
.L_1465:
        /*00dc*/ 	.byte	0x04, 0x1e
        /*00de*/ 	.short	(.L_1467 - .L_1466)
.L_1466:
        /*00e0*/ 	.word	0x00000000


	//----- nvinfo : EIATTR_CBANK_PARAM_SIZE
	.align		4
.L_1467:
        /*00e4*/ 	.byte	0x03, 0x19
        /*00e6*/ 	.short	0x00a0


	//----- nvinfo : EIATTR_PARAM_CBANK
	.align		4
        /*00e8*/ 	.byte	0x04, 0x0a
        /*00ea*/ 	.short	(.L_1469 - .L_1468)
	.align		4
.L_1468:
        /*00ec*/ 	.word	index@(.nv.constant0._Z35group_norm_nhwc_fwd_one_pass_kernelI11Fp16IOFp32WLi128ELi16ELi256EEv26Group_norm_nhwc_fwd_params)
        /*00f0*/ 	.short	0x0380
        /*00f2*/ 	.short	0x00a0


	//----- nvinfo : EIATTR_SW_WAR
	.align		4
.L_1469:
        /*00f4*/ 	.byte	0x04, 0x36
        /*00f6*/ 	.short	(.L_1471 - .L_1470)
.L_1470:
        /*00f8*/ 	.word	0x00000008
.L_1471:


//--------------------- .nv.info._Z35group_norm_nhwc_fwd_one_pass_kernelI11Fp16IOFp32WLi256ELi16ELi256EEv26Group_norm_nhwc_fwd_params --------------------------
	.section	.nv.info._Z35group_norm_nhwc_fwd_one_pass_kernelI11Fp16IOFp32WLi256ELi16ELi256EEv26Group_norm_nhwc_fwd_params,"",@"SHT_CUDA_INFO"
	.sectionflags	@""
	.align	4


	//----- nvinfo : EIATTR_CUDA_API_VERSION
	.align		4
        /*0000*/ 	.byte	0x04, 0x37
        /*0002*/ 	.short	(.L_1473 - .L_1472)
.L_1472:
        /*0004*/ 	.word	0x00000082


	//----- nvinfo : EIATTR_KPARAM_INFO
	.align		4
.L_1473:
        /*0008*/ 	.byte	0x04, 0x17
        /*000a*/ 	.short	(.L_1475 - .L_1474)
.L_1474:
        /*000c*/ 	.word	0x00000000
        /*0010*/ 	.short	0x0000
        /*0012*/ 	.short	0x0000
        /*0014*/ 	.byte	0x00, 0xf0, 0x81, 0x02


	//----- nvinfo : EIATTR_SPARSE_MMA_MASK
	.align		4
.L_1475:
        /*0018*/ 	.byte	0x03, 0x50
        /*001a*/ 	.short	0x0000


	//----- nvinfo : EIATTR_MAXREG_COUNT
	.align		4
        /*001c*/ 	.byte	0x03, 0x1b
        /*001e*/ 	.short	0x00ff


	//----- nvinfo : EIATTR_NUM_BARRIERS
	.align		4
        /*0020*/ 	.byte	0x02, 0x4c
        /*0022*/ 	.byte	0x01
	.zero		1


	//----- nvinfo : EIATTR_MERCURY_ISA_VERSION
	.align		4
        /*0024*/ 	.byte	0x03, 0x5f
        /*0026*/ 	.short	0x0101


	//----- nvinfo : EIATTR_INT_WARP_WIDE_INSTR_OFFSETS
	.align		4
        /*0028*/ 	.byte	0x04, 0x31
        /*002a*/ 	.short	(.L_1477 - .L_1476)


	//   ....[0]....
.L_1476:
        /*002c*/ 	.word	0x00001780


	//   ....[1]....
        /*0030*/ 	.word	0x000017a0


	//   ....[2]....
        /*0034*/ 	.word	0x00001880


	//   ....[3]....
        /*0038*/ 	.word	0x000018d0


	//   ....[4]....
        /*003c*/ 	.word	0x000019b0


	//   ....[5]....
        /*0040*/ 	.word	0x00001a30


	//   ....[6]....
        /*0044*/ 	.word	0x00001b00


	//   ....[7]....
        /*0048*/ 	.word	0x00001b20


	//   ....[8]....
        /*004c*/ 	.word	0x00001d70


	//   ....[9]....
        /*0050*/ 	.word	0x00001e60


	//   ....[10]....
        /*0054*/ 	.word	0x00001e80


	//   ....[11]....
        /*0058*/ 	.word	0x00001eb0


	//   ....[12]....
        /*005c*/ 	.word	0x000020c0


	//   ....[13]....
        /*0060*/ 	.word	0x000020e0


	//----- nvinfo : EIATTR_COOP_GROUP_MASK_REGIDS
	.align		4
.L_1477:
        /*0064*/ 	.byte	0x04, 0x29
        /*0066*/ 	.short	(.L_1479 - .L_1478)


	//   ....[0]....
.L_1478:
        /*0068*/ 	.word	0xffffffff


	//   ....[1]....
        /*006c*/ 	.word	0xffffffff


	//   ....[2]....
        /*0070*/ 	.word	0xffffffff


	//   ....[3]....
        /*0074*/ 	.word	0xffffffff


	//   ....[4]....
        /*0078*/ 	.word	0xffffffff


	//   ....[5]....
        /*007c*/ 	.word	0xffffffff


	//   ....[6]....
        /*0080*/ 	.word	0xffffffff


	//   ....[7]....
        /*0084*/ 	.word	0xffffffff


	//   ....[8]....
        /*0088*/ 	.word	0xffffffff


	//   ....[9]....
        /*008c*/ 	.word	0xffffffff


	//----- nvinfo : EIATTR_COOP_GROUP_INSTR_OFFSETS
	.align		4
.L_1479:
        /*0090*/ 	.byte	0x04, 0x28
        /*0092*/ 	.short	(.L_1481 - .L_1480)


	//   ....[0]....
.L_1480:
        /*0094*/ 	.word	0x00001070


	//   ....[1]....
        /*0098*/ 	.word	0x00001080


	//   ....[2]....
        /*009c*/ 	.word	0x000010b0


	//   ....[3]....
        /*00a0*/ 	.word	0x000010c0


	//   ....[4]....
        /*00a4*/ 	.word	0x00001100


	//   ....[5]....
        /*00a8*/ 	.word	0x00001110


	//   ....[6]....
        /*00ac*/ 	.word	0x00001150


	//   ....[7]....
        /*00b0*/ 	.word	0x00001160


	//   ....[8]....
        /*00b4*/ 	.word	0x000011c0


	//   ....[9]....
        /*00b8*/ 	.word	0x000011d0


	//----- nvinfo : EIATTR_VRC_CTA_INIT_COUNT
	.align		4
.L_1481:
        /*00bc*/ 	.byte	0x02, 0x4a
	.zero		1
	.zero		1


	//----- nvinfo : EIATTR_EXIT_INSTR_OFFSETS
	.align		4
        /*00c0*/ 	.byte	0x04, 0x1c
        /*00c2*/ 	.short	(.L_1483 - .L_1482)


	//   ....[0]....
.L_1482:
        /*00c4*/ 	.word	0x00000070


	//   ....[1]....
        /*00c8*/ 	.word	0x000041e0


	//----- nvinfo : EIATTR_MAX_THREADS
	.align		4
.L_1483:
        /*00cc*/ 	.byte	0x04, 0x05
        /*00ce*/ 	.short	(.L_1485 - .L_1484)
.L_1484:
        /*00d0*/ 	.word	0x00000100
        /*00d4*/ 	.word	0x00000001
        /*00d8*/ 	.word	0x00000001


	//----- nvinfo : EIATTR_CRS_STACK_SIZE
	.align		4
.L_1485:
        /*00dc*/ 	.byte	0x04, 0x1e
        /*00de*/ 	.short	(.L_1487 - .L_1486)
.L_1486:
        /*00e0*/ 	.word	0x00000000


	//----- nvinfo : EIATTR_CBANK_PARAM_SIZE
	.align		4
.L_1487:
        /*00e4*/ 	.byte	0x03, 0x19
        /*00e6*/ 	.short	0x00a0


	//----- nvinfo : EIATTR_PARAM_CBANK
	.align		4
        /*00e8*/ 	.byte	0x04, 0x0a
        /*00ea*/ 	.short	(.L_1489 - .L_1488)
	.align		4
.L_1488:
        /*00ec*/ 	.word	index@(.nv.constant0._Z35group_norm_nhwc_fwd_one_pass_kernelI11Fp16IOFp32WLi256ELi16ELi256EEv26Group_norm_nhwc_fwd_params)
        /*00f0*/ 	.short	0x0380
        /*00f2*/ 	.short	0x00a0


	//----- nvinfo : EIATTR_SW_WAR
	.align		4
.L_1489:
        /*00f4*/ 	.byte	0x04, 0x36
        /*00f6*/ 	.short	(.L_1491 - .L_1490)
.L_1490:
        /*00f8*/ 	.word	0x00000008
.L_1491:


//--------------------- .nv.info._Z35group_norm_nhwc_fwd_one_pass_kernelI11Fp16IOFp32WLi512ELi16ELi256EEv26Group_norm_nhwc_fwd_params --------------------------
	.section	.nv.info._Z35group_norm_nhwc_fwd_one_pass_kernelI11Fp16IOFp32WLi512ELi16ELi256EEv26Group_norm_nhwc_fwd_params,"",@"SHT_CUDA_INFO"
	.sectionflags	@""
	.align	4


	//----- nvinfo : EIATTR_CUDA_API_VERSION
	.align		4
        /*0000*/ 	.byte	0x04, 0x37
        /*0002*/ 	.short	(.L_1493 - .L_1492)
.L_1492:
        /*0004*/ 	.word	0x00000082


	//----- nvinfo : EIATTR_KPARAM_INFO
	.align		4
.L_1493:
        /*0008*/ 	.byte	0x04, 0x17
        /*000a*/ 	.short	(.L_1495 - .L_1494)
.L_1494:
        /*000c*/ 	.word	0x00000000
        /*0010*/ 	.short	0x0000
        /*0012*/ 	.short	0x0000
        /*0014*/ 	.byte	0x00, 0xf0, 0x81, 0x02


	//----- nvinfo : EIATTR_SPARSE_MMA_MASK
	.align		4
.L_1495:
        /*0018*/ 	.byte	0x03, 0x50
        /*001a*/ 	.short	0x0000


	//----- nvinfo : EIATTR_MAXREG_COUNT
	.align		4
        /*001c*/ 	.byte	0x03, 0x1b
        /*001e*/ 	.short	0x00ff


	//----- nvinfo : EIATTR_NUM_BARRIERS
	.align		4
        /*0020*/ 	.byte	0x02, 0x4c
        /*0022*/ 	.byte	0x01
	.zero		1


	//----- nvinfo : EIATTR_MERCURY_ISA_VERSION
	.align		4
        /*0024*/ 	.byte	0x03, 0x5f
        /*0026*/ 	.short	0x0101


	//----- nvinfo : EIATTR_INT_WARP_WIDE_INSTR_OFFSETS
	.align		4
        /*0028*/ 	.byte	0x04, 0x31
        /*002a*/ 	.short	(.L_1497 - .L_1496)


	//   ....[0]....
.L_1496:
        /*002c*/ 	.word	0x000022c0


	//   ....[1]....
        /*0030*/ 	.word	0x00002340


	//   ....[2]....
        /*0034*/ 	.word	0x000023e0


	//   ....[3]....
        /*0038*/ 	.word	0x00002480


	//   ....[4]....
        /*003c*/ 	.word	0x00002520


	//   ....[5]....
        /*0040*/ 	.word	0x000025c0


	//   ....[6]....
        /*0044*/ 	.word	0x00002660


	//   ....[7]....
        /*0048*/ 	.word	0x00002700


	//   ....[8]....
        /*004c*/ 	.word	0x00002910


	//   ....[9]....
        /*0050*/ 	.word	0x00002970


	//   ....[10]....
        /*0054*/ 	.word	0x00002a10


	//   ....[11]....
        /*0058*/ 	.word	0x00002ab0


	//   ....[12]....
        /*005c*/ 	.word	0x00002c30


	//   ....[13]....
        /*0060*/ 	.word	0x00002c60


	//----- nvinfo : EIATTR_COOP_GROUP_MASK_REGIDS
	.align		4
.L_1497:
        /*0064*/ 	.byte	0x04, 0x29
        /*0066*/ 	.short	(.L_1499 - .L_1498)


	//   ....[0]....
.L_1498:
        /*0068*/ 	.word	0xffffffff


	//   ....[1]....
        /*006c*/ 	.word	0xffffffff


	//   ....[2]....
        /*0070*/ 	.word	0xffffffff


	//   ....[3]....
        /*0074*/ 	.word	0xffffffff


	//   ....[4]....
        /*0078*/ 	.word	0xffffffff


	//   ....[5]....
        /*007c*/ 	.word	0xffffffff


	//   ....[6]....
        /*0080*/ 	.word	0xffffffff


	//   ....[7]....
        /*0084*/ 	.word	0xffffffff


	//   ....[8]....
        /*0088*/ 	.word	0xffffffff


	//   ....[9]....
        /*008c*/ 	.word	0xffffffff


	//----- nvinfo : EIATTR_COOP_GROUP_INSTR_OFFSETS
	.align		4
.L_1499:
        /*0090*/ 	.byte	0x04, 0x28
        /*0092*/ 	.short	(.L_1501 - .L_1500)


	//   ....[0]....
.L_1500:
        /*0094*/ 	.word	0x00001b80


	//   ....[1]....
        /*0098*/ 	.word	0x00001b90


	//   ....[2]....
        /*009c*/ 	.word	0x00001bc0


	//   ....[3]....
        /*00a0*/ 	.word	0x00001bd0


	//   ....[4]....
        /*00a4*/ 	.word	0x00001c10


	//   ....[5]....
        /*00a8*/ 	.word	0x00001c20


	//   ....[6]....
        /*00ac*/ 	.word	0x00001c60


	//   ....[7]....
        /*00b0*/ 	.word	0x00001c70


	//   ....[8]....
        /*00b4*/ 	.word	0x00001cf0


	//   ....[9]....
        /*00b8*/ 	.word	0x00001d00


	//----- nvinfo : EIATTR_VRC_CTA_INIT_COUNT
	.align		4
.L_1501:
        /*00bc*/ 	.byte	0x02, 0x4a
	.zero		1
	.zero		1


	//----- nvinfo : EIATTR_EXIT_INSTR_OFFSETS
	.align		4
        /*00c0*/ 	.byte	0x04, 0x1c
        /*00c2*/ 	.short	(.L_1503 - .L_1502)


	//   ....[0]....
.L_1502:
        /*00c4*/ 	.word	0x00000070


	//   ....[1]....
        /*00c8*/ 	.word	0x00006b30


	//----- nvinfo : EIATTR_MAX_THREADS
	.align		4
.L_1503:
        /*00cc*/ 	.byte	0x04, 0x05
        /*00ce*/ 	.short	(.L_1505 - .L_1504)
.L_1504:
        /*00d0*/ 	.word	0x00000100
        /*00d4*/ 	.word	0x00000001
        /*00d8*/ 	.word	0x00000001


	//----- nvinfo : EIATTR_CRS_STACK_SIZE
	.align		4
.L_1505:
        /*00dc*/ 	.byte	0x04, 0x1e
        /*00de*/ 	.short	(.L_1507 - .L_1506)
.L_1506:
        /*00e0*/ 	.word	0x00000000


	//----- nvinfo : EIATTR_CBANK_PARAM_SIZE
	.align		4
.L_1507:
        /*00e4*/ 	.byte	0x03, 0x19
        /*00e6*/ 	.short	0x00a0


	//----- nvinfo : EIATTR_PARAM_CBANK
	.align		4
        /*00e8*/ 	.byte	0x04, 0x0a
        /*00ea*/ 	.short	(.L_1509 - .L_1508)
	.align		4
.L_1508:
        /*00ec*/ 	.word	index@(.nv.constant0._Z35group_norm_nhwc_fwd_one_pass_kernelI11Fp16IOFp32WLi512ELi16ELi256EEv26Group_norm_nhwc_fwd_params)
        /*00f0*/ 	.short	0x0380
        /*00f2*/ 	.short	0x00a0


	//----- nvinfo : EIATTR_SW_WAR
	.align		4
.L_1509:
        /*00f4*/ 	.byte	0x04, 0x36
        /*00f6*/ 	.short	(.L_1511 - .L_1510)
.L_1510:
        /*00f8*/ 	.word	0x00000008
.L_1511:


//--------------------- .nv.info._Z35group_norm_nhwc_fwd_one_pass_kernelI11Fp16IOBf16WLi64ELi16ELi256EEv26Group_norm_nhwc_fwd_params --------------------------
	.section	.nv.info._Z35group_norm_nhwc_fwd_one_pass_kernelI11Fp16IOBf16WLi64ELi16ELi256EEv26Group_norm_nhwc_fwd_params,"",@"SHT_CUDA_INFO"
	.sectionflags	@""
	.align	4


	//----- nvinfo : EIATTR_CUDA_API_VERSION
	.align		4
        /*0000*/ 	.byte	0x04, 0x37
        /*0002*/ 	.short	(.L_1513 - .L_1512)
.L_1512:
        /*0004*/ 	.word	0x00000082


	//----- nvinfo : EIATTR_KPARAM_INFO
	.align		4
.L_1513:
        /*0008*/ 	.byte	0x04, 0x17
        /*000a*/ 	.short	(.L_1515 - .L_1514)
.L_1514:
        /*000c*/ 	.word	0x00000000
        /*0010*/ 	.short	0x0000
        /*0012*/ 	.short	0x0000
        /*0014*/ 	.byte	0x00, 0xf0, 0x81, 0x02


	//----- nvinfo : EIATTR_SPARSE_MMA_MASK
	.align		4
.L_1515:
        /*0018*/ 	.byte	0x03, 0x50
        /*001a*/ 	.short	0x0000


	//----- nvinfo : EIATTR_MAXREG_COUNT
	.align		4
        /*001c*/ 	.byte	0x03, 0x1b
        /*001e*/ 	.short	0x00ff


	//----- nvinfo : EIATTR_NUM_BARRIERS
	.align		4
        /*0020*/ 	.byte	0x02, 0x4c
        /*0022*/ 	.byte	0x01
	.zero		1


	//----- nvinfo : EIATTR_MERCURY_ISA_VERSION
	.align		4
        /*0024*/ 	.byte	0x03, 0x5f
        /*0026*/ 	.short	0x0101


	//----- nvinfo : EIATTR_INT_WARP_WIDE_INSTR_OFFSETS
	.align		4
        /*0028*/ 	.byte	0x04, 0x31
        /*002a*/ 	.short	(.L_1517 - .L_1516)


	//   ....[0]....
.L_1516:
        /*002c*/ 	.word	0x00000ec0


	//   ....[1]....
        /*0030*/ 	.word	0x00000f00


	//   ....[2]....
        /*0034*/ 	.word	0x00000f30


	//   ....[3]....
        /*0038*/ 	.word	0x00000f50


	//   ....[4]....
        /*003c*/ 	.word	0x00001120


	//   ....[5]....
        /*0040*/ 	.word	0x00001180


	//   ....[6]....
        /*0044*/ 	.word	0x000011b0


	//   ....[7]....
        /*0048*/ 	.word	0x000011d0


	//   ....[8]....
        /*004c*/ 	.word	0x00001480


	//   ....[9]....
        /*0050*/ 	.word	0x00001560


	//   ....[10]....
        /*0054*/ 	.word	0x00001570


	//   ....[11]....
        /*0058*/ 	.word	0x00001640


	//   ....[12]....
        /*005c*/ 	.word	0x000017c0


	//   ....[13]....
        /*0060*/ 	.word	0x000017e0


	//----- nvinfo : EIATTR_COOP_GROUP_MASK_REGIDS
	.align		4
.L_1517:
        /*0064*/ 	.byte	0x04, 0x29
        /*0066*/ 	.short	(.L_1519 - .L_1518)


	//   ....[0]....
.L_1518:
        /*0068*/ 	.word	0xffffffff


	//   ....[1]....
        /*006c*/ 	.word	0xffffffff


	//   ....[2]....
        /*0070*/ 	.word	0xffffffff


	//   ....[3]....
        /*0074*/ 	.word	0xffffffff


	//   ....[4]....
        /*0078*/ 	.word	0xffffffff


	//   ....[5]....
        /*007c*/ 	.word	0xffffffff


	//   ....[6]....
        /*0080*/ 	.word	0xffffffff


	//   ....[7]....
        /*0084*/ 	.word	0xffffffff


	//   ....[8]....
        /*0088*/ 	.word	0xffffffff


	//   ....[9]....
        /*008c*/ 	.word	0xffffffff


	//----- nvinfo : EIATTR_COOP_GROUP_INSTR_OFFSETS
	.align		4
.L_1519:
        /*0090*/ 	.byte	0x04, 0x28
        /*0092*/ 	.short	(.L_1521 - .L_1520)


	//   ....[0]....
.L_1520:
        /*0094*/ 	.word	0x00000730


	//   ....[1]....
        /*0098*/ 	.word	0x00000740


	//   ....[2]....
        /*009c*/ 	.word	0x00000770


	//   ....[3]....
        /*00a0*/ 	.word	0x00000780


	//   ....[4]....
        /*00a4*/ 	.word	0x000007c0


	//   ....[5]....
        /*00a8*/ 	.word	0x000007d0


	//   ....[6]....
        /*00ac*/ 	.word	0x00000810


	//   ....[7]....
        /*00b0*/ 	.word	0x00000820


	//   ....[8]....
        /*00b4*/ 	.word	0x00000880


	//   ....[9]....
        /*00b8*/ 	.word	0x00000890


	//----- nvinfo : EIATTR_VRC_CTA_INIT_COUNT
	.align		4
.L_1521:
        /*00bc*/ 	.byte	0x02, 0x4a
	.zero		1
	.zero		1


	//----- nvinfo : EIATTR_EXIT_INSTR_OFFSETS
	.align		4
        /*00c0*/ 	.byte	0x04, 0x1c
        /*00c2*/ 	.short	(.L_1523 - .L_1522)


	//   ....[0]....
.L_1522:
        /*00c4*/ 	.word	0x00000070


	//   ....[1]....
        /*00c8*/ 	.word	0x000023a0


	//----- nvinfo : EIATTR_MAX_THREADS
	.align		4
.L_1523:
        /*00cc*/ 	.byte	0x04, 0x05
        /*00ce*/ 	.short	(.L_1525 - .L_1524)
.L_1524:
        /*00d0*/ 	.word	0x00000100
        /*00d4*/ 	.word	0x00000001
        /*00d8*/ 	.word	0x00000001


	//----- nvinfo : EIATTR_CRS_STACK_SIZE
	.align		4
.L_1525:
        /*00dc*/ 	.byte	0x04, 0x1e
        /*00de*/ 	.short	(.L_1527 - .L_1526)
.L_1526:
        /*00e0*/ 	.word	0x00000000


	//----- nvinfo : EIATTR_CBANK_PARAM_SIZE
	.align		4
.L_1527:
        /*00e4*/ 	.byte	0x03, 0x19
        /*00e6*/ 	.short	0x00a0


	//----- nvinfo : EIATTR_PARAM_CBANK
	.align		4
        /*00e8*/ 	.byte	0x04, 0x0a
        /*00ea*/ 	.short	(.L_1529 - .L_1528)
	.align		4
.L_1528:
        /*00ec*/ 	.word	index@(.nv.constant0._Z35group_norm_nhwc_fwd_one_pass_kernelI11Fp16IOBf16WLi64ELi16ELi256EEv26Group_norm_nhwc_fwd_params)
        /*00f0*/ 	.short	0x0380
        /*00f2*/ 	.short	0x00a0


	//----- nvinfo : EIATTR_SW_WAR
	.align		4
.L_1529:
        /*00f4*/ 	.byte	0x04, 0x36
        /*00f6*/ 	.short	(.L_1531 - .L_1530)
.L_1530:
        /*00f8*/ 	.word	0x00000008
.L_1531:


//--------------------- .nv.info._Z35group_norm_nhwc_fwd_one_pass_kernelI11Fp16IOBf16WLi128ELi16ELi256EEv26Group_norm_nhwc_fwd_params --------------------------
	.section	.nv.info._Z35group_norm_nhwc_fwd_one_pass_kernelI11Fp16IOBf16WLi128ELi16ELi256EEv26Group_norm_nhwc_fwd_params,"",@"SHT_CUDA_INFO"
	.sectionflags	@""
	.align	4


	//----- nvinfo : EIATTR_CUDA_API_VERSION
	.align		4
        /*0000*/ 	.byte	0x04, 0x37
        /*0002*/ 	.short	(.L_1533 - .L_1532)
.L_1532:
        /*0004*/ 	.word	0x00000082


	//----- nvinfo : EIATTR_KPARAM_INFO
	.align		4
.L_1533:
        /*0008*/ 	.byte	0x04, 0x17
        /*000a*/ 	.short	(.L_1535 - .L_1534)
.L_1534:
        /*000c*/ 	.word	0x00000000
        /*0010*/ 	.short	0x0000
        /*0012*/ 	.short	0x0000
        /*0014*/ 	.byte	0x00, 0xf0, 0x81, 0x02


	//----- nvinfo : EIATTR_SPARSE_MMA_MASK
	.align		4
.L_1535:
        /*0018*/ 	.byte	0x03, 0x50
        /*001a*/ 	.short	0x0000


	//----- nvinfo : EIATTR_MAXREG_COUNT
	.align		4
        /*001c*/ 	.byte	0x03, 0x1b
        /*001e*/ 	.short	0x00ff


	//----- nvinfo : EIATTR_NUM_BARRIERS
	.align		4
        /*0020*/ 	.byte	0x02, 0x4c
        /*0022*/ 	.byte	0x01
	.zero		1


	//----- nvinfo : EIATTR_MERCURY_ISA_VERSION
	.align		4
        /*0024*/ 	.byte	0x03, 0x5f
        /*0026*/ 	.short	0x0101


	//----- nvinfo : EIATTR_INT_WARP_WIDE_INSTR_OFFSETS
	.align		4
        /*0028*/ 	.byte	0x04, 0x31
        /*002a*/ 	.short	(.L_1537 - .L_1536)


	//   ....[0]....
.L_1536:
        /*002c*/ 	.word	0x00001140


	//   ....[1]....
        /*0030*/ 	.word	0x000011a0


	//   ....[2]....
        /*0034*/ 	.word	0x000011c0


	//   ....[3]....
        /*0038*/ 	.word	0x000011f0


	//   ....[4]....
        /*003c*/ 	.word	0x000013b0


	//   ....[5]....
        /*0040*/ 	.word	0x00001410


	//   ....[6]....
        /*0044*/ 	.word	0x00001430


	//   ....[7]....
        /*0048*/ 	.word	0x00001460


	//   ....[8]....
        /*004c*/ 	.word	0x00001780


	//   ....[9]....
        /*0050*/ 	.word	0x000017a0


	//   ....[10]....
        /*0054*/ 	.word	0x000017c0


	//   ....[11]....
        /*0058*/ 	.word	0x000017e0


	//   ....[12]....
        /*005c*/ 	.word	0x00001a40


	//   ....[13]....
        /*0060*/ 	.word	0x00001a60


	//----- nvinfo : EIATTR_COOP_GROUP_MASK_REGIDS
	.align		4
.L_1537:
        /*0064*/ 	.byte	0x04, 0x29
        /*0066*/ 	.short	(.L_1539 - .L_1538)


	//   ....[0]....
.L_1538:
        /*0068*/ 	.word	0xffffffff


	//   ....[1]....
        /*006c*/ 	.word	0xffffffff


	//   ....[2]....
        /*0070*/ 	.word	0xffffffff


	//   ....[3]....
        /*0074*/ 	.word	0xffffffff


	//   ....[4]....
        /*0078*/ 	.word	0xffffffff


	//   ....[5]....
        /*007c*/ 	.word	0xffffffff


	//   ....[6]....
        /*0080*/ 	.word	0xffffffff


	//   ....[7]....
        /*0084*/ 	.word	0xffffffff


	//   ....[8]....
        /*0088*/ 	.word	0xffffffff


	//   ....[9]....
        /*008c*/ 	.word	0xffffffff


	//----- nvinfo : EIATTR_COOP_GROUP_INSTR_OFFSETS
	.align		4
.L_1539:
        /*0090*/ 	.byte	0x04, 0x28
        /*0092*/ 	.short	(.L_1541 - .L_1540)


	//   ....[0]....
.L_1540:
        /*0094*/ 	.word	0x000009a0


	//   ....[1]....
        /*0098*/ 	.word	0x000009b0


	//   ....[2]....
        /*009c*/ 	.word	0x000009f0


	//   ....[3]....
        /*00a0*/ 	.word	0x00000a00


	//   ....[4]....
        /*00a4*/ 	.word	0x00000a40


	//   ....[5]....
        /*00a8*/ 	.word	0x00000a50


	//   ....[6]....
        /*00ac*/ 	.word	0x00000a90


	//   ....[7]....
        /*00b0*/ 	.word	0x00000aa0


	//   ....[8]....
        /*00b4*/ 	.word	0x00000b10


	//   ....[9]....
        /*00b8*/ 	.word	0x00000b20


	//----- nvinfo : EIATTR_VRC_CTA_INIT_COUNT
	.align		4
.L_1541:
        /*00bc*/ 	.byte	0x02, 0x4a
	.zero		1
	.zero		1


	//----- nvinfo : EIATTR_EXIT_INSTR_OFFSETS
	.align		4
        /*00c0*/ 	.byte	0x04, 0x1c
        /*00c2*/ 	.short	(.L_1543 - .L_1542)


	//   ....[0]....
.L_1542:
        /*00c4*/ 	.word	0x00000070


	//   ....[1]....
        /*00c8*/ 	.word	0x00002dc0


	//----- nvinfo : EIATTR_MAX_THREADS
	.align		4
.L_1543:
        /*00cc*/ 	.byte	0x04, 0x05
        /*00ce*/ 	.short	(.L_1545 - .L_1544)
.L_1544:
        /*00d0*/ 	.word	0x00000100
        /*00d4*/ 	.word	0x00000001
        /*00d8*/ 	.word	0x00000001


	//----- nvinfo : EIATTR_CRS_STACK_SIZE
	.align		4
.L_1545:
        /*00dc*/ 	.byte	0x04, 0x1e
        /*00de*/ 	.short	(.L_1547 - .L_1546)
.L_1546:
        /*00e0*/ 	.word	0x00000000


	//----- nvinfo : EIATTR_CBANK_PARAM_SIZE
	.align		4
.L_1547:
        /*00e4*/ 	.byte	0x03, 0x19
        /*00e6*/ 	.short	0x00a0


	//----- nvinfo : EIATTR_PARAM_CBANK
	.align		4
        /*00e8*/ 	.byte	0x04, 0x0a
        /*00ea*/ 	.short	(.L_1549 - .L_1548)
	.align		4
.L_1548:
        /*00ec*/ 	.word	index@(.nv.constant0._Z35group_norm_nhwc_fwd_one_pass_kernelI11Fp16IOBf16WLi128ELi16ELi256EEv26Group_norm_nhwc_fwd_params)
        /*00f0*/ 	.short	0x0380
        /*00f2*/ 	.short	0x00a0


	//----- nvinfo : EIATTR_SW_WAR
	.align		4
.L_1549:
        /*00f4*/ 	.byte	0x04, 0x36
        /*00f6*/ 	.short	(.L_1551 - .L_1550)
.L_1550:
        /*00f8*/ 	.word	0x00000008
.L_1551:


//--------------------- .nv.info._Z35group_norm_nhwc_fwd_one_pass_kernelI11Fp16IOBf16WLi256ELi16ELi256EEv26Group_norm_nhwc_fwd_params --------------------------
	.section	.nv.info._Z35group_norm_nhwc_fwd_one_pass_kernelI11Fp16IOBf16WLi256ELi16ELi256EEv26Group_norm_nhwc_fwd_params,"",@"SHT_CUDA_INFO"
	.sectionflags	@""
	.align	4


	//----- nvinfo : EIATTR_CUDA_API_VERSION
	.align		4
        /*0000*/ 	.byte	0x04, 0x37
        /*0002*/ 	.short	(.L_1553 - .L_1552)
.L_1552:
        /*0004*/ 	.word	0x00000082


	//----- nvinfo : EIATTR_KPARAM_INFO
	.align		4
.L_1553:
        /*0008*/ 	.byte	0x04, 0x17
        /*000a*/ 	.short	(.L_1555 - .L_1554)
.L_1554:
        /*000c*/ 	.word	0x00000000
        /*0010*/ 	.short	0x0000
        /*0012*/ 	.short	0x0000
        /*0014*/ 	.byte	0x00, 0xf0, 0x81, 0x02


	//----- nvinfo : EIATTR_SPARSE_MMA_MASK
	.align		4
.L_1555:
        /*0018*/ 	.byte	0x03, 0x50
        /*001a*/ 	.short	0x0000


	//----- nvinfo : EIATTR_MAXREG_COUNT
	.align		4
        /*001c*/ 	.byte	0x03, 0x1b
        /*001e*/ 	.short	0x00ff


	//----- nvinfo : EIATTR_NUM_BARRIERS
	.align		4
        /*0020*/ 	.byte	0x02, 0x4c
        /*0022*/ 	.byte	0x01
	.zero		1


	//----- nvinfo : EIATTR_MERCURY_ISA_VERSION
	.align		4
        /*0024*/ 	.byte	0x03, 0x5f
        /*0026*/ 	.short	0x0101


	//----- nvinfo : EIATTR_INT_WARP_WIDE_INSTR_OFFSETS
	.align		4
        /*0028*/ 	.byte	0x04, 0x31
        /*002a*/ 	.short	(.L_1557 - .L_1556)


	//   ....[0]....
.L_1556:
        /*002c*/ 	.word	0x00001780


	//   ....[1]....
        /*0030*/ 	.word	0x000017a0


	//   ....[2]....
        /*0034*/ 	.word	0x00001880


	//   ....[3]....
        /*0038*/ 	.word	0x000018d0


	//   ....[4]....
        /*003c*/ 	.word	0x000019b0


	//   ....[5]....
        /*0040*/ 	.word	0x00001a30


	//   ....[6]....
        /*0044*/ 	.word	0x00001b00


	//   ....[7]....
        /*0048*/ 	.word	0x00001b20


	//   ....[8]....
        /*004c*/ 	.word	0x00001d70


	//   ....[9]....
        /*0050*/ 	.word	0x00001e60


	//   ....[10]....
        /*0054*/ 	.word	0x00001e80


	//   ....[11]....
        /*0058*/ 	.word	0x00001eb0


	//   ....[12]....
        /*005c*/ 	.word	0x000020c0


	//   ....[13]....
        /*0060*/ 	.word	0x000020e0


	//----- nvinfo : EIATTR_COOP_GROUP_MASK_REGIDS
	.align		4
.L_1557:
        /*0064*/ 	.byte	0x04, 0x29
        /*0066*/ 	.short	(.L_1559 - .L_1558)


	//   ....[0]....
.L_1558:
        /*0068*/ 	.word	0xffffffff


	//   ....[1]....
        /*006c*/ 	.word	0xffffffff


	//   ....[2]....
        /*0070*/ 	.word	0xffffffff


	//   ....[3]....
        /*0074*/ 	.word	0xffffffff


	//   ....[4]....
        /*0078*/ 	.word	0xffffffff


	//   ....[5]....
        /*007c*/ 	.word	0xffffffff


	//   ....[6]....
        /*0080*/ 	.word	0xffffffff


	//   ....[7]....
        /*0084*/ 	.word	0xffffffff


	//   ....[8]....
        /*0088*/ 	.word	0xffffffff


	//   ....[9]....
        /*008c*/ 	.word	0xffffffff


	//----- nvinfo : EIATTR_COOP_GROUP_INSTR_OFFSETS
	.align		4
.L_1559:
        /*0090*/ 	.byte	0x04, 0x28
        /*0092*/ 	.short	(.L_1561 - .L_1560)


	//   ....[0]....
.L_1560:
        /*0094*/ 	.word	0x00001060


	//   ....[1]....
        /*0098*/ 	.word	0x00001070


	//   ....[2]....
        /*009c*/ 	.word	0x000010a0


	//   ....[3]....
        /*00a0*/ 	.word	0x000010b0


	//   ....[4]....
        /*00a4*/ 	.word	0x000010f0


	//   ....[5]....
        /*00a8*/ 	.word	0x00001100


	//   ....[6]....
        /*00ac*/ 	.word	0x00001140


	//   ....[7]....
        /*00b0*/ 	.word	0x00001150


	//   ....[8]....
        /*00b4*/ 	.word	0x000011c0


	//   ....[9]....
        /*00b8*/ 	.word	0x000011d0


	//----- nvinfo : EIATTR_VRC_CTA_INIT_COUNT
	.align		4
.L_1561:
        /*00bc*/ 	.byte	0x02, 0x4a
	.zero		1
	.zero		1


	//----- nvinfo : EIATTR_EXIT_INSTR_OFFSETS
	.align		4
        /*00c0*/ 	.byte	0x04, 0x1c
        /*00c2*/ 	.short	(.L_1563 - .L_1562)


	//   ....[0]....
.L_1562:
        /*00c4*/ 	.word	0x00000070


	//   ....[1]....
        /*00c8*/ 	.word	0x00004230


	//----- nvinfo : EIATTR_MAX_THREADS
	.align		4
.L_1563:
        /*00cc*/ 	.byte	0x04, 0x05
        /*00ce*/ 	.short	(.L_1565 - .L_1564)
.L_1564:
        /*00d0*/ 	.word	0x00000100
        /*00d4*/ 	.word	0x00000001
        /*00d8*/ 	.word	0x00000001


	//----- nvinfo : EIATTR_CRS_STACK_SIZE
	.align		4
.L_1565:
        /*00dc*/ 	.byte	0x04, 0x1e
        /*00de*/ 	.short	(.L_1567 - .L_1566)
.L_1566:
        /*00e0*/ 	.word	0x00000000


	//----- nvinfo : EIATTR_CBANK_PARAM_SIZE
	.align		4
.L_1567:
        /*00e4*/ 	.byte	0x03, 0x19
        /*00e6*/ 	.short	0x00a0


	//----- nvinfo : EIATTR_PARAM_CBANK
	.align		4
        /*00e8*/ 	.byte	0x04, 0x0a
        /*00ea*/ 	.short	(.L_1569 - .L_1568)
	.align		4
.L_1568:
        /*00ec*/ 	.word	index@(.nv.constant0._Z35group_norm_nhwc_fwd_one_pass_kernelI11Fp16IOBf16WLi256ELi16ELi256EEv26Group_norm_nhwc_fwd_params)
        /*00f0*/ 	.short	0x0380
        /*00f2*/ 	.short	0x00a0


	//----- nvinfo : EIATTR_SW_WAR
	.align		4
.L_1569:
        /*00f4*/ 	.byte	0x04, 0x36
        /*00f6*/ 	.short	(.L_1571 - .L_1570)
.L_1570:
        /*00f8*/ 	.word	0x00000008
.L_1571:


//--------------------- .nv.info._Z35group_norm_nhwc_fwd_one_pass_kernelI11Fp16IOBf16WLi512ELi16ELi256EEv26Group_norm_nhwc_fwd_params --------------------------
	.section	.nv.info._Z35group_norm_nhwc_fwd_one_pass_kernelI11Fp16IOBf16WLi512ELi16ELi256EEv26Group_norm_nhwc_fwd_params,"",@"SHT_CUDA_INFO"
	.sectionflags	@""
	.align	4


	//----- nvinfo : EIATTR_CUDA_API_VERSION
	.align		4
        /*0000*/ 	.byte	0x04, 0x37
        /*0002*/ 	.short	(.L_1573 - .L_1572)
.L_1572:
        /*0004*/ 	.word	0x00000082


	//----- nvinfo : EIATTR_KPARAM_INFO
	.align		4
.L_1573:
        /*0008*/ 	.byte	0x04, 0x17
        /*000a*/ 	.short	(.L_1575 - .L_1574)
.L_1574:
        /*000c*/ 	.word	0x00000000
        /*0010*/ 	.short	0x0000
        /*0012*/ 	.short	0x0000
        /*0014*/ 	.byte	0x00, 0xf0, 0x81, 0x02


	//----- nvinfo : EIATTR_SPARSE_MMA_MASK
	.align		4
.L_1575:
        /*0018*/ 	.byte	0x03, 0x50
        /*001a*/ 	.short	0x0000


	//----- nvinfo : EIATTR_MAXREG_COUNT
	.align		4
        /*001c*/ 	.byte	0x03, 0x1b
        /*001e*/ 	.short	0x00ff


	//----- nvinfo : EIATTR_NUM_BARRIERS
	.align		4
        /*0020*/ 	.byte	0x02, 0x4c
        /*0022*/ 	.byte	0x01
	.zero		1


	//----- nvinfo : EIATTR_MERCURY_ISA_VERSION
	.align		4
        /*0024*/ 	.byte	0x03, 0x5f
        /*0026*/ 	.short	0x0101


	//----- nvinfo : EIATTR_INT_WARP_WIDE_INSTR_OFFSETS
	.align		4
        /*0028*/ 	.byte	0x04, 0x31
        /*002a*/ 	.short	(.L_1577 - .L_1576)


	//   ....[0]....
.L_1576:
        /*002c*/ 	.word	0x000022c0


	//   ....[1]....
        /*0030*/ 	.word	0x00002340


	//   ....[2]....
        /*0034*/ 	.word	0x000023e0


	//   ....[3]....
        /*0038*/ 	.word	0x00002480


	//   ....[4]....
        /*003c*/ 	.word	0x00002520


	//   ....[5]....
        /*0040*/ 	.word	0x000025c0


	//   ....[6]....
        /*0044*/ 	.word	0x00002660


	//   ....[7]....
        /*0048*/ 	.word	0x00002700


	//   ....[8]....
        /*004c*/ 	.word	0x00002910


	//   ....[9]....
        /*0050*/ 	.word	0x00002970


	//   ....[10]....
        /*0054*/ 	.word	0x00002a10


	//   ....[11]....
        /*0058*/ 	.word	0x00002ab0


	//   ....[12]....
        /*005c*/ 	.word	0x00002c30


	//   ....[13]....
        /*0060*/ 	.word	0x00002c60


	//----- nvinfo : EIATTR_COOP_GROUP_MASK_REGIDS
	.align		4
.L_1577:
        /*0064*/ 	.byte	0x04, 0x29
        /*0066*/ 	.short	(.L_1579 - .L_1578)


	//   ....[0]....
.L_1578:
        /*0068*/ 	.word	0xffffffff


	//   ....[1]....
        /*006c*/ 	.word	0xffffffff


	//   ....[2]....
        /*0070*/ 	.word	0xffffffff


	//   ....[3]....
        /*0074*/ 	.word	0xffffffff


	//   ....[4]....
        /*0078*/ 	.word	0xffffffff


	//   ....[5]....
        /*007c*/ 	.word	0xffffffff


	//   ....[6]....
        /*0080*/ 	.word	0xffffffff


	//   ....[7]....
        /*0084*/ 	.word	0xffffffff


	//   ....[8]....
        /*0088*/ 	.word	0xffffffff


	//   ....[9]....
        /*008c*/ 	.word	0xffffffff


	//----- nvinfo : EIATTR_COOP_GROUP_INSTR_OFFSETS
	.align		4
.L_1579:
        /*0090*/ 	.byte	0x04, 0x28
        /*0092*/ 	.short	(.L_1581 - .L_1580)


	//   ....[0]....
.L_1580:
        /*0094*/ 	.word	0x00001b80


	//   ....[1]....
        /*0098*/ 	.word	0x00001b90


	//   ....[2]....
        /*009c*/ 	.word	0x00001bc0


	//   ....[3]....
        /*00a0*/ 	.word	0x00001bd0


	//   ....[4]....
        /*00a4*/ 	.word	0x00001c10


	//   ....[5]....
        /*00a8*/ 	.word	0x00001c20


	//   ....[6]....
        /*00ac*/ 	.word	0x00001c60


	//   ....[7]....
        /*00b0*/ 	.word	0x00001c70


	//   ....[8]....
        /*00b4*/ 	.word	0x00001cf0


	//   ....[9]....
        /*00b8*/ 	.word	0x00001d00


	//----- nvinfo : EIATTR_VRC_CTA_INIT_COUNT
	.align		4
.L_1581:
        /*00bc*/ 	.byte	0x02, 0x4a
	.zero		1
	.zero		1


	//----- nvinfo : EIATTR_EXIT_INSTR_OFFSETS
	.align		4
        /*00c0*/ 	.byte	0x04, 0x1c
        /*00c2*/ 	.short	(.L_1583 - .L_1582)


	//   ....[0]....
.L_1582:
        /*00c4*/ 	.word	0x00000070


	//   ....[1]....
        /*00c8*/ 	.word	0x00006b90


	//----- nvinfo : EIATTR_MAX_THREADS
	.align		4
.L_1583:
        /*00cc*/ 	.byte	0x04, 0x05
        /*00ce*/ 	.short	(.L_1585 - .L_1584)
.L_1584:
        /*00d0*/ 	.word	0x00000100
        /*00d4*/ 	.word	0x00000001
        /*00d8*/ 	.word	0x00000001


	//----- nvinfo : EIATTR_CRS_STACK_SIZE
	.align		4
.L_1585:
        /*00dc*/ 	.byte	0x04, 0x1e
        /*00de*/ 	.short	(.L_1587 - .L_1586)
.L_1586:
        /*00e0*/ 	.word	0x00000000


	//----- nvinfo : EIATTR_CBANK_PARAM_SIZE
	.align		4
.L_1587:
        /*00e4*/ 	.byte	0x03, 0x19
        /*00e6*/ 	.short	0x00a0


	//----- nvinfo : EIATTR_PARAM_CBANK
	.align		4
        /*00e8*/ 	.byte	0x04, 0x0a
        /*00ea*/ 	.short	(.L_1589 - .L_1588)
	.align		4
.L_1588:
        /*00ec*/ 	.word	index@(.nv.constant0._Z35group_norm_nhwc_fwd_one_pass_kernelI11Fp16IOBf16WLi512ELi16ELi256EEv26Group_norm_nhwc_fwd_params)
        /*00f0*/ 	.short	0x0380
        /*00f2*/ 	.short	0x00a0


	//----- nvinfo : EIATTR_SW_WAR
	.align		4
.L_1589:
        /*00f4*/ 	.byte	0x04, 0x36
        /*00f6*/ 	.short	(.L_1591 - .L_1590)
.L_1590:
        /*00f8*/ 	.word	0x00000008
.L_1591:


//--------------------- .nv.info._Z35group_norm_nhwc_fwd_one_pass_kernelI11Fp16IOFp16WLi64ELi16ELi256EEv26Group_norm_nhwc_fwd_params --------------------------
	.section	.nv.info._Z35group_norm_nhwc_fwd_one_pass_kernelI11Fp16IOFp16WLi64ELi16ELi256EEv26Group_norm_nhwc_fwd_params,"",@"SHT_CUDA_INFO"
	.sectionflags	@""
	.align	4


	//----- nvinfo : EIATTR_CUDA_API_VERSION
	.align		4
        /*0000*/ 	.byte	0x04, 0x37
        /*0002*/ 	.short	(.L_1593 - .L_1592)
.L_1592:
        /*0004*/ 	.word	0x00000082


	//----- nvinfo : EIATTR_KPARAM_INFO
	.align		4
.L_1593:
        /*0008*/ 	.byte	0x04, 0x17
        /*000a*/ 	.short	(.L_1595 - .L_1594)
.L_1594:
        /*000c*/ 	.word	0x00000000
        /*0010*/ 	.short	0x0000
        /*0012*/ 	.short	0x0000
        /*0014*/ 	.byte	0x00, 0xf0, 0x81, 0x02


	//----- nvinfo : EIATTR_SPARSE_MMA_MASK
	.align		4
.L_1595:
        /*0018*/ 	.byte	0x03, 0x50
        /*001a*/ 	.short	0x0000


	//----- nvinfo : EIATTR_MAXREG_COUNT
	.align		4
        /*001c*/ 	.byte	0x03, 0x1b
        /*001e*/ 	.short	0x00ff


	//----- nvinfo : EIATTR_NUM_BARRIERS
	.align		4
        /*0020*/ 	.byte	0x02, 0x4c
        /*0022*/ 	.byte	0x01
	.zero		1


	//----- nvinfo : EIATTR_MERCURY_ISA_VERSION
	.align		4
        /*0024*/ 	.byte	0x03, 0x5f
        /*0026*/ 	.short	0x0101


	//----- nvinfo : EIATTR_INT_WARP_WIDE_INSTR_OFFSETS
	.align		4
        /*0028*/ 	.byte	0x04, 0x31
        /*002a*/ 	.short	(.L_1597 - .L_1596)


	//   ....[0]....
.L_1596:
        /*002c*/ 	.word	0x00000ec0


	//   ....[1]....
        /*0030*/ 	.word	0x00000f00


	//   ....[2]....
        /*0034*/ 	.word	0x00000f20


	//   ....[3]....
        /*0038*/ 	.word	0x00000f50


	//   ....[4]....
        /*003c*/ 	.word	0x00001120


	//   ....[5]....
        /*0040*/ 	.word	0x00001180


	//   ....[6]....
        /*0044*/ 	.word	0x000011b0


	//   ....[7]....
        /*0048*/ 	.word	0x000011d0


	//   ....[8]....
        /*004c*/ 	.word	0x00001480


	//   ....[9]....
        /*0050*/ 	.word	0x00001560


	//   ....[10]....
        /*0054*/ 	.word	0x00001570


	//   ....[11]....
        /*0058*/ 	.word	0x00001640


	//   ....[12]....
        /*005c*/ 	.word	0x000017c0


	//   ....[13]....
        /*0060*/ 	.word	0x000017e0


	//----- nvinfo : EIATTR_COOP_GROUP_MASK_REGIDS
	.align		4
.L_1597:
        /*0064*/ 	.byte	0x04, 0x29
        /*0066*/ 	.short	(.L_1599 - .L_1598)


	//   ....[0]....
.L_1598:
        /*0068*/ 	.word	0xffffffff


	//   ....[1]....
        /*006c*/ 	.word	0xffffffff


	//   ....[2]....
        /*0070*/ 	.word	0xffffffff


	//   ....[3]....
        /*0074*/ 	.word	0xffffffff


	//   ....[4]....
        /*0078*/ 	.word	0xffffffff


	//   ....[5]....
        /*007c*/ 	.word	0xffffffff


	//   ....[6]....
        /*0080*/ 	.word	0xffffffff


	//   ....[7]....
        /*0084*/ 	.word	0xffffffff


	//   ....[8]....
        /*0088*/ 	.word	0xffffffff


	//   ....[9]....
        /*008c*/ 	.word	0xffffffff


	//----- nvinfo : EIATTR_COOP_GROUP_INSTR_OFFSETS
	.align		4
.L_1599:
        /*0090*/ 	.byte	0x04, 0x28
        /*0092*/ 	.short	(.L_1601 - .L_1600)


	//   ....[0]....
.L_1600:
        /*0094*/ 	.word	0x00000730


	//   ....[1]....
        /*0098*/ 	.word	0x00000740


	//   ....[2]....
        /*009c*/ 	.word	0x00000770


	//   ....[3]....
        /*00a0*/ 	.word	0x00000780


	//   ....[4]....
        /*00a4*/ 	.word	0x000007c0


	//   ....[5]....
        /*00a8*/ 	.word	0x000007d0


	//   ....[6]....
        /*00ac*/ 	.word	0x00000810


	//   ....[7]....
        /*00b0*/ 	.word	0x00000820


	//   ....[8]....
        /*00b4*/ 	.word	0x00000880


	//   ....[9]....
        /*00b8*/ 	.word	0x00000890


	//----- nvinfo : EIATTR_VRC_CTA_INIT_COUNT
	.align		4
.L_1601:
        /*00bc*/ 	.byte	0x02, 0x4a
	.zero		1
	.zero		1


	//----- nvinfo : EIATTR_EXIT_INSTR_OFFSETS
	.align		4
        /*00c0*/ 	.byte	0x04, 0x1c
        /*00c2*/ 	.short	(.L_1603 - .L_1602)


	//   ....[0]....
.L_1602:
        /*00c4*/ 	.word	0x00000070


	//   ....[1]....
        /*00c8*/ 	.word	0x000023a0


	//----- nvinfo : EIATTR_MAX_THREADS
	.align		4
.L_1603:
        /*00cc*/ 	.byte	0x04, 0x05
        /*00ce*/ 	.short	(.L_1605 - .L_1604)
.L_1604:
        /*00d0*/ 	.word	0x00000100
        /*00d4*/ 	.word	0x00000001
        /*00d8*/ 	.word	0x00000001


	//----- nvinfo : EIATTR_CRS_STACK_SIZE
	.align		4
.L_1605:
        /*00dc*/ 	.byte	0x04, 0x1e
        /*00de*/ 	.short	(.L_1607 - .L_1606)
.L_1606:
        /*00e0*/ 	.word	0x00000000


	//----- nvinfo : EIATTR_CBANK_PARAM_SIZE
	.align		4
.L_1607:
        /*00e4*/ 	.byte	0x03, 0x19
        /*00e6*/ 	.short	0x00a0


	//----- nvinfo : EIATTR_PARAM_CBANK
	.align		4
        /*00e8*/ 	.byte	0x04, 0x0a
        /*00ea*/ 	.short	(.L_1609 - .L_1608)
	.align		4
.L_1608:
        /*00ec*/ 	.word	index@(.nv.constant0._Z35group_norm_nhwc_fwd_one_pass_kernelI11Fp16IOFp16WLi64ELi16ELi256EEv26Group_norm_nhwc_fwd_params)
        /*00f0*/ 	.short	0x0380
        /*00f2*/ 	.short	0x00a0


	//----- nvinfo : EIATTR_SW_WAR
	.align		4
.L_1609:
        /*00f4*/ 	.byte	0x04, 0x36
        /*00f6*/ 	.short	(.L_1611 - .L_1610)
.L_1610:
        /*00f8*/ 	.word	0x00000008
.L_1611:


//--------------------- .nv.info._Z35group_norm_nhwc_fwd_one_pass_kernelI11Fp16IOFp16WLi128ELi16ELi256EEv26Group_norm_nhwc_fwd_params --------------------------
	.section	.nv.info._Z35group_norm_nhwc_fwd_one_pass_kernelI11Fp16IOFp16WLi128ELi16ELi256EEv26Group_norm_nhwc_fwd_params,"",@"SHT_CUDA_INFO"
	.sectionflags	@""
	.align	4


	//----- nvinfo : EIATTR_CUDA_API_VERSION
	.align		4
        /*0000*/ 	.byte	0x04, 0x37
        /*0002*/ 	.short	(.L_1613 - .L_1612)
.L_1612:
        /*0004*/ 	.word	0x00000082


	//----- nvinfo : EIATTR_KPARAM_INFO
	.align		4
.L_1613:
        /*0008*/ 	.byte	0x04, 0x17
        /*000a*/ 	.short	(.L_1615 - .L_1614)
.L_1614:
        /*000c*/ 	.word	0x00000000
        /*0010*/ 	.short	0x0000
        /*0012*/ 	.short	0x0000
        /*0014*/ 	.byte	0x00, 0xf0, 0x81, 0x02


	//----- nvinfo : EIATTR_SPARSE_MMA_MASK
	.align		4
.L_1615:
        /*0018*/ 	.byte	0x03, 0x50
        /*001a*/ 	.short	0x0000


	//----- nvinfo : EIATTR_MAXREG_COUNT
	.align		4
        /*001c*/ 	.byte	0x03, 0x1b
        /*001e*/ 	.short	0x00ff


	//----- nvinfo : EIATTR_NUM_BARRIERS
	.align		4
        /*0020*/ 	.byte	0x02, 0x4c
        /*0022*/ 	.byte	0x01
	.zero		1


	//----- nvinfo : EIATTR_MERCURY_ISA_VERSION
	.align		4
        /*0024*/ 	.byte	0x03, 0x5f
        /*0026*/ 	.short	0x0101


	//----- nvinfo : EIATTR_INT_WARP_WIDE_INSTR_OFFSETS
	.align		4
        /*0028*/ 	.byte	0x04, 0x31
        /*002a*/ 	.short	(.L_1617 - .L_1616)


	//   ....[0]....
.L_1616:
        /*002c*/ 	.word	0x00001140


	//   ....[1]....
        /*0030*/ 	.word	0x000011b0


	//   ....[2]....
        /*0034*/ 	.word	0x000011c0


	//   ....[3]....
        /*0038*/ 	.word	0x000011f0


	//   ....[4]....
        /*003c*/ 	.word	0x000013b0


	//   ....[5]....
        /*0040*/ 	.word	0x00001410


	//   ....[6]....
        /*0044*/ 	.word	0x00001430


	//   ....[7]....
        /*0048*/ 	.word	0x00001460


	//   ....[8]....
        /*004c*/ 	.word	0x00001780


	//   ....[9]....
        /*0050*/ 	.word	0x000017a0


	//   ....[10]....
        /*0054*/ 	.word	0x000017c0


	//   ....[11]....
        /*0058*/ 	.word	0x000017e0


	//   ....[12]....
        /*005c*/ 	.word	0x00001a40


	//   ....[13]....
        /*0060*/ 	.word	0x00001a60


	//----- nvinfo : EIATTR_COOP_GROUP_MASK_REGIDS
	.align		4
.L_1617:
        /*0064*/ 	.byte	0x04, 0x29
        /*0066*/ 	.short	(.L_1619 - .L_1618)


	//   ....[0]....
.L_1618:
        /*0068*/ 	.word	0xffffffff


	//   ....[1]....
        /*006c*/ 	.word	0xffffffff


	//   ....[2]....
        /*0070*/ 	.word	0xffffffff


	//   ....[3]....
        /*0074*/ 	.word	0xffffffff


	//   ....[4]....
        /*0078*/ 	.word	0xffffffff


	//   ....[5]....
        /*007c*/ 	.word	0xffffffff


	//   ....[6]....
        /*0080*/ 	.word	0xffffffff


	//   ....[7]....
        /*0084*/ 	.word	0xffffffff


	//   ....[8]....
        /*0088*/ 	.word	0xffffffff


	//   ....[9]....
        /*008c*/ 	.word	0xffffffff


	//----- nvinfo : EIATTR_COOP_GROUP_INSTR_OFFSETS
	.align		4
.L_1619:
        /*0090*/ 	.byte	0x04, 0x28
        /*0092*/ 	.short	(.L_1621 - .L_1620)


	//   ....[0]....
.L_1620:
        /*0094*/ 	.word	0x000009a0


	//   ....[1]....
        /*0098*/ 	.word	0x000009b0


	//   ....[2]....
        /*009c*/ 	.word	0x000009f0


	//   ....[3]....
        /*00a0*/ 	.word	0x00000a00


	//   ....[4]....
        /*00a4*/ 	.word	0x00000a40


	//   ....[5]....
        /*00a8*/ 	.word	0x00000a50


	//   ....[6]....
        /*00ac*/ 	.word	0x00000a90


	//   ....[7]....
        /*00b0*/ 	.word	0x00000aa0


	//   ....[8]....
        /*00b4*/ 	.word	0x00000b10


	//   ....[9]....
        /*00b8*/ 	.word	0x00000b20


	//----- nvinfo : EIATTR_VRC_CTA_INIT_COUNT
	.align		4
.L_1621:
        /*00bc*/ 	.byte	0x02, 0x4a
	.zero		1
	.zero		1


	//----- nvinfo : EIATTR_EXIT_INSTR_OFFSETS
	.align		4
        /*00c0*/ 	.byte	0x04, 0x1c
        /*00c2*/ 	.short	(.L_1623 - .L_1622)


	//   ....[0]....
.L_1622:
        /*00c4*/ 	.word	0x00000070


	//   ....[1]....
        /*00c8*/ 	.word	0x00002dc0


	//----- nvinfo : EIATTR_MAX_THREADS
	.align		4
.L_1623:
        /*00cc*/ 	.byte	0x04, 0x05
        /*00ce*/ 	.short	(.L_1625 - .L_1624)
.L_1624:
        /*00d0*/ 	.word	0x00000100
        /*00d4*/ 	.word	0x00000001
        /*00d8*/ 	.word	0x00000001


	//----- nvinfo : EIATTR_CRS_STACK_SIZE
	.align		4
.L_1625:
        /*00dc*/ 	.byte	0x04, 0x1e
        /*00de*/ 	.short	(.L_1627 - .L_1626)
.L_1626:
        /*00e0*/ 	.word	0x00000000


	//----- nvinfo : EIATTR_CBANK_PARAM_SIZE
	.align		4
.L_1627:
        /*00e4*/ 	.byte	0x03, 0x19
        /*00e6*/ 	.short	0x00a0


	//----- nvinfo : EIATTR_PARAM_CBANK
	.align		4
        /*00e8*/ 	.byte	0x04, 0x0a
        /*00ea*/ 	.short	(.L_1629 - .L_1628)
	.align		4
.L_1628:
        /*00ec*/ 	.word	index@(.nv.constant0._Z35group_norm_nhwc_fwd_one_pass_kernelI11Fp16IOFp16WLi128ELi16ELi256EEv26Group_norm_nhwc_fwd_params)
        /*00f0*/ 	.short	0x0380
        /*00f2*/ 	.short	0x00a0


	//----- nvinfo : EIATTR_SW_WAR
	.align		4
.L_1629:
        /*00f4*/ 	.byte	0x04, 0x36
        /*00f6*/ 	.short	(.L_1631 - .L_1630)
.L_1630:
        /*00f8*/ 	.word	0x00000008
.L_1631:


//--------------------- .nv.info._Z35group_norm_nhwc_fwd_one_pass_kernelI11Fp16IOFp16WLi256ELi16ELi256EEv26Group_norm_nhwc_fwd_params --------------------------
	.section	.nv.info._Z35group_norm_nhwc_fwd_one_pass_kernelI11Fp16IOFp16WLi256ELi16ELi256EEv26Group_norm_nhwc_fwd_params,"",@"SHT_CUDA_INFO"
	.sectionflags	@""
	.align	4


	//----- nvinfo : EIATTR_CUDA_API_VERSION
	.align		4
        /*0000*/ 	.byte	0x04, 0x37
        /*0002*/ 	.short	(.L_1633 - .L_1632)
.L_1632:
        /*0004*/ 	.word	0x00000082


	//----- nvinfo : EIATTR_KPARAM_INFO
	.align		4
.L_1633:
        /*0008*/ 	.byte	0x04, 0x17
        /*000a*/ 	.short	(.L_1635 - .L_1634)
.L_1634:
        /*000c*/ 	.word	0x00000000
        /*0010*/ 	.short	0x0000
        /*0012*/ 	.short	0x0000
        /*0014*/ 	.byte	0x00, 0xf0, 0x81, 0x02


	//----- nvinfo : EIATTR_SPARSE_MMA_MASK
	.align		4
.L_1635:
        /*0018*/ 	.byte	0x03, 0x50
        /*001a*/ 	.short	0x0000


	//----- nvinfo : EIATTR_MAXREG_COUNT
	.align		4
        /*001c*/ 	.byte	0x03, 0x1b
        /*001e*/ 	.short	0x00ff


	//----- nvinfo : EIATTR_NUM_BARRIERS
	.align		4
        /*0020*/ 	.byte	0x02, 0x4c
        /*0022*/ 	.byte	0x01
	.zero		1


	//----- nvinfo : EIATTR_MERCURY_ISA_VERSION
	.align		4
        /*0024*/ 	.byte	0x03, 0x5f
        /*0026*/ 	.short	0x0101


	//----- nvinfo : EIATTR_INT_WARP_WIDE_INSTR_OFFSETS
	.align		4
        /*0028*/ 	.byte	0x04, 0x31
        /*002a*/ 	.short	(.L_1637 - .L_1636)


	//   ....[0]....
.L_1636:
        /*002c*/ 	.word	0x00001780


	//   ....[1]....
        /*0030*/ 	.word	0x000017a0


	//   ....[2]....
        /*0034*/ 	.word	0x00001880


	//   ....[3]....
        /*0038*/ 	.word	0x000018d0


	//   ....[4]....
        /*003c*/ 	.word	0x000019b0


	//   ....[5]....
        /*0040*/ 	.word	0x00001a30


	//   ....[6]....
        /*0044*/ 	.word	0x00001b00


	//   ....[7]....
        /*0048*/ 	.word	0x00001b20


	//   ....[8]....
        /*004c*/ 	.word	0x00001d70


	//   ....[9]....
        /*0050*/ 	.word	0x00001e60


	//   ....[10]....
        /*0054*/ 	.word	0x00001e80


	//   ....[11]....
        /*0058*/ 	.word	0x00001eb0


	//   ....[12]....
        /*005c*/ 	.word	0x000020c0


	//   ....[13]....
        /*0060*/ 	.word	0x000020e0


	//----- nvinfo : EIATTR_COOP_GROUP_MASK_REGIDS
	.align		4
.L_1637:
        /*0064*/ 	.byte	0x04, 0x29
        /*0066*/ 	.short	(.L_1639 - .L_1638)


	//   ....[0]....
.L_1638:
        /*0068*/ 	.word	0xffffffff


	//   ....[1]....
        /*006c*/ 	.word	0xffffffff


	//   ....[2]....
        /*0070*/ 	.word	0xffffffff


	//   ....[3]....
        /*0074*/ 	.word	0xffffffff


	//   ....[4]....
        /*0078*/ 	.word	0xffffffff


	//   ....[5]....
        /*007c*/ 	.word	0xffffffff


	//   ....[6]....
        /*0080*/ 	.word	0xffffffff


	//   ....[7]....
        /*0084*/ 	.word	0xffffffff


	//   ....[8]....
        /*0088*/ 	.word	0xffffffff


	//   ....[9]....
        /*008c*/ 	.word	0xffffffff


	//----- nvinfo : EIATTR_COOP_GROUP_INSTR_OFFSETS
	.align		4
.L_1639:
        /*0090*/ 	.byte	0x04, 0x28
        /*0092*/ 	.short	(.L_1641 - .L_1640)


	//   ....[0]....
.L_1640:
        /*0094*/ 	.word	0x00001060


	//   ....[1]....
        /*0098*/ 	.word	0x00001070


	//   ....[2]....
        /*009c*/ 	.word	0x000010a0


	//   ....[3]....
        /*00a0*/ 	.word	0x000010b0


	//   ....[4]....
        /*00a4*/ 	.word	0x000010f0


	//   ....[5]....
        /*00a8*/ 	.word	0x00001100


	//   ....[6]....
        /*00ac*/ 	.word	0x00001140


	//   ....[7]....
        /*00b0*/ 	.word	0x00001150


	//   ....[8]....
        /*00b4*/ 	.word	0x000011c0


	//   ....[9]....
        /*00b8*/ 	.word	0x000011d0


	//----- nvinfo : EIATTR_VRC_CTA_INIT_COUNT
	.align		4
.L_1641:
        /*00bc*/ 	.byte	0x02, 0x4a
	.zero		1
	.zero		1


	//----- nvinfo : EIATTR_EXIT_INSTR_OFFSETS
	.align		4
        /*00c0*/ 	.byte	0x04, 0x1c
        /*00c2*/ 	.short	(.L_1643 - .L_1642)


	//   ....[0]....
.L_1642:
        /*00c4*/ 	.word	0x00000070


	//   ....[1]....
        /*00c8*/ 	.word	0x00004230


	//----- nvinfo : EIATTR_MAX_THREADS
	.align		4
.L_1643:
        /*00cc*/ 	.byte	0x04, 0x05
        /*00ce*/ 	.short	(.L_1645 - .L_1644)
.L_1644:
        /*00d0*/ 	.word	0x00000100
        /*00d4*/ 	.word	0x00000001
        /*00d8*/ 	.word	0x00000001


	//----- nvinfo : EIATTR_CRS_STACK_SIZE
	.align		4
.L_1645:
        /*00dc*/ 	.byte	0x04, 0x1e
        /*00de*/ 	.short	(.L_1647 - .L_1646)
.L_1646:
        /*00e0*/ 	.word	0x00000000


	//----- nvinfo : EIATTR_CBANK_PARAM_SIZE
	.align		4
.L_1647:
        /*00e4*/ 	.byte	0x03, 0x19
        /*00e6*/ 	.short	0x00a0


	//----- nvinfo : EIATTR_PARAM_CBANK
	.align		4
        /*00e8*/ 	.byte	0x04, 0x0a
        /*00ea*/ 	.short	(.L_1649 - .L_1648)
	.align		4
.L_1648:
        /*00ec*/ 	.word	index@(.nv.constant0._Z35group_norm_nhwc_fwd_one_pass_kernelI11Fp16IOFp16WLi256ELi16ELi256EEv26Group_norm_nhwc_fwd_params)
        /*00f0*/ 	.short	0x0380
        /*00f2*/ 	.short	0x00a0


	//----- nvinfo : EIATTR_SW_WAR
	.align		4
.L_1649:
        /*00f4*/ 	.byte	0x04, 0x36
        /*00f6*/ 	.short	(.L_1651 - .L_1650)
.L_1650:
        /*00f8*/ 	.word	0x00000008
.L_1651:


//--------------------- .nv.info._Z35group_norm_nhwc_fwd_one_pass_kernelI11Fp16IOFp16WLi512ELi16ELi256EEv26Group_norm_nhwc_fwd_params --------------------------
	.section	.nv.info._Z35group_norm_nhwc_fwd_one_pass_kernelI11Fp16IOFp16WLi512ELi16ELi256EEv26Group_norm_nhwc_fwd_params,"",@"SHT_CUDA_INFO"
	.sectionflags	@""
	.align	4


	//----- nvinfo : EIATTR_CUDA_API_VERSION
	.align		4
        /*0000*/ 	.byte	0x04, 0x37
        /*0002*/ 	.short	(.L_1653 - .L_1652)
.L_1652:
        /*0004*/ 	.word	0x00000082


	//----- nvinfo : EIATTR_KPARAM_INFO
	.align		4
.L_1653:
        /*0008*/ 	.byte	0x04, 0x17
        /*000a*/ 	.short	(.L_1655 - .L_1654)
.L_1654:
        /*000c*/ 	.word	0x00000000
        /*0010*/ 	.short	0x0000
        /*0012*/ 	.short	0x0000
        /*0014*/ 	.byte	0x00, 0xf0, 0x81, 0x02


	//----- nvinfo : EIATTR_SPARSE_MMA_MASK
	.align		4
.L_1655:
        /*0018*/ 	.byte	0x03, 0x50
        /*001a*/ 	.short	0x0000


	//----- nvinfo : EIATTR_MAXREG_COUNT
	.align		4
        /*001c*/ 	.byte	0x03, 0x1b
        /*001e*/ 	.short	0x00ff


	//----- nvinfo : EIATTR_NUM_BARRIERS
	.align		4
        /*0020*/ 	.byte	0x02, 0x4c
        /*0022*/ 	.byte	0x01
	.zero		1


	//----- nvinfo : EIATTR_MERCURY_ISA_VERSION
	.align		4
        /*0024*/ 	.byte	0x03, 0x5f
        /*0026*/ 	.short	0x0101


	//----- nvinfo : EIATTR_INT_WARP_WIDE_INSTR_OFFSETS
	.align		4
        /*0028*/ 	.byte	0x04, 0x31
        /*002a*/ 	.short	(.L_1657 - .L_1656)


	//   ....[0]....
.L_1656:
        /*002c*/ 	.word	0x000022c0


	//   ....[1]....
        /*0030*/ 	.word	0x00002340


	//   ....[2]....
        /*0034*/ 	.word	0x000023e0


	//   ....[3]....
        /*0038*/ 	.word	0x00002480


	//   ....[4]....
        /*003c*/ 	.word	0x00002520


	//   ....[5]....
        /*0040*/ 	.word	0x000025c0


	//   ....[6]....
        /*0044*/ 	.word	0x00002660


	//   ....[7]....
        /*0048*/ 	.word	0x00002700


	//   ....[8]....
        /*004c*/ 	.word	0x00002910


	//   ....[9]....
        /*0050*/ 	.word	0x00002970


	//   ....[10]....
        /*0054*/ 	.word	0x00002a10


	//   ....[11]....
        /*0058*/ 	.word	0x00002ab0


	//   ....[12]....
        /*005c*/ 	.word	0x00002c30


	//   ....[13]....
        /*0060*/ 	.word	0x00002c60


	//----- nvinfo : EIATTR_COOP_GROUP_MASK_REGIDS
	.align		4
.L_1657:
        /*0064*/ 	.byte	0x04, 0x29
        /*0066*/ 	.short	(.L_1659 - .L_1658)


	//   ....[0]....
.L_1658:
        /*0068*/ 	.word	0xffffffff


	//   ....[1]....
        /*006c*/ 	.word	0xffffffff


	//   ....[2]....
        /*0070*/ 	.word	0xffffffff


	//   ....[3]....
        /*0074*/ 	.word	0xffffffff


	//   ....[4]....
        /*0078*/ 	.word	0xffffffff


	//   ....[5]....
        /*007c*/ 	.word	0xffffffff


	//   ....[6]....
        /*0080*/ 	.word	0xffffffff


	//   ....[7]....
        /*0084*/ 	.word	0xffffffff


	//   ....[8]....
        /*0088*/ 	.word	0xffffffff


	//   ....[9]....
        /*008c*/ 	.word	0xffffffff


	//----- nvinfo : EIATTR_COOP_GROUP_INSTR_OFFSETS
	.align		4
.L_1659:
        /*0090*/ 	.byte	0x04, 0x28
        /*0092*/ 	.short	(.L_1661 - .L_1660)


	//   ....[0]....
.L_1660:
        /*0094*/ 	.word	0x00001b80


	//   ....[1]....
        /*0098*/ 	.word	0x00001b90


	//   ....[2]....
        /*009c*/ 	.word	0x00001bc0


	//   ....[3]....
        /*00a0*/ 	.word	0x00001bd0


	//   ....[4]....
        /*00a4*/ 	.word	0x00001c10


	//   ....[5]....
        /*00a8*/ 	.word	0x00001c20


	//   ....[6]....
        /*00ac*/ 	.word	0x00001c60


	//   ....[7]....
        /*00b0*/ 	.word	0x00001c70


	//   ....[8]....
        /*00b4*/ 	.word	0x00001cf0


	//   ....[9]....
        /*00b8*/ 	.word	0x00001d00


	//----- nvinfo : EIATTR_VRC_CTA_INIT_COUNT
	.align		4
.L_1661:
        /*00bc*/ 	.byte	0x02, 0x4a
	.zero		1
	.zero		1


	//----- nvinfo : EIATTR_EXIT_INSTR_OFFSETS
	.align		4
        /*00c0*/ 	.byte	0x04, 0x1c
        /*00c2*/ 	.short	(.L_1663 - .L_1662)


	//   ....[0]....
.L_1662:
        /*00c4*/ 	.word	0x00000070


	//   ....[1]....
        /*00c8*/ 	.word	0x00006b90


	//----- nvinfo : EIATTR_MAX_THREADS
	.align		4
.L_1663:
        /*00cc*/ 	.byte	0x04, 0x05
        /*00ce*/ 	.short	(.L_1665 - .L_1664)
.L_1664:
        /*00d0*/ 	.word	0x00000100
        /*00d4*/ 	.word	0x00000001
        /*00d8*/ 	.word	0x00000001


	//----- nvinfo : EIATTR_CRS_STACK_SIZE
	.align		4
.L_1665:
        /*00dc*/ 	.byte	0x04, 0x1e
        /*00de*/ 	.short	(.L_1667 - .L_1666)
.L_1666:
        /*00e0*/ 	.word	0x00000000


	//----- nvinfo : EIATTR_CBANK_PARAM_SIZE
	.align		4
.L_1667:
        /*00e4*/ 	.byte	0x03, 0x19
        /*00e6*/ 	.short	0x00a0


	//----- nvinfo : EIATTR_PARAM_CBANK
	.align		4
        /*00e8*/ 	.byte	0x04, 0x0a
        /*00ea*/ 	.short	(.L_1669 - .L_1668)
	.align		4
.L_1668:
        /*00ec*/ 	.word	index@(.nv.constant0._Z35group_norm_nhwc_fwd_one_pass_kernelI11Fp16IOFp16WLi512ELi16ELi256EEv26Group_norm_nhwc_fwd_params)
        /*00f0*/ 	.short	0x0380
        /*00f2*/ 	.short	0x00a0


	//----- nvinfo : EIATTR_SW_WAR
	.align		4
.L_1669:
        /*00f4*/ 	.byte	0x04, 0x36
        /*00f6*/ 	.short	(.L_1671 - .L_1670)
.L_1670:
        /*00f8*/ 	.word	0x00000008
.L_1671:


//--------------------- .nv.info._Z35group_norm_nhwc_fwd_one_pass_kernelI11Fp32IOFp32WLi64ELi16ELi256EEv26Group_norm_nhwc_fwd_params --------------------------
	.section	.nv.info._Z35group_norm_nhwc_fwd_one_pass_kernelI11Fp32IOFp32WLi64ELi16ELi256EEv26Group_norm_nhwc_fwd_params,"",@"SHT_CUDA_INFO"
	.sectionflags	@""
	.align	4


	//----- nvinfo : EIATTR_CUDA_API_VERSION
	.align		4
        /*0000*/ 	.byte	0x04, 0x37
        /*0002*/ 	.short	(.L_1673 - .L_1672)
.L_1672:
        /*0004*/ 	.word	0x00000082


	//----- nvinfo : EIATTR_KPARAM_INFO
	.align		4
.L_1673:
        /*0008*/ 	.byte	0x04, 0x17
        /*000a*/ 	.short	(.L_1675 - .L_1674)
.L_1674:
        /*000c*/ 	.word	0x00000000
        /*0010*/ 	.short	0x0000
        /*0012*/ 	.short	0x0000
        /*0014*/ 	.byte	0x00, 0xf0, 0x81, 0x02


	//----- nvinfo : EIATTR_SPARSE_MMA_MASK
	.align		4
.L_1675:
        /*0018*/ 	.byte	0x03, 0x50
        /*001a*/ 	.short	0x0000


	//----- nvinfo : EIATTR_MAXREG_COUNT
	.align		4
        /*001c*/ 	.byte	0x03, 0x1b
        /*001e*/ 	.short	0x00ff


	//----- nvinfo : EIATTR_NUM_BARRIERS
	.align		4
        /*0020*/ 	.byte	0x02, 0x4c
        /*0022*/ 	.byte	0x01
	.zero		1


	//----- nvinfo : EIATTR_MERCURY_ISA_VERSION
	.align		4
        /*0024*/ 	.byte	0x03, 0x5f
        /*0026*/ 	.short	0x0101


	//----- nvinfo : EIATTR_INT_WARP_WIDE_INSTR_OFFSETS
	.align		4
        /*0028*/ 	.byte	0x04, 0x31
        /*002a*/ 	.short	(.L_1677 - .L_1676)


	//   ....[0]....
.L_1676:
        /*002c*/ 	.word	0x00000e70


	//   ....[1]....
        /*0030*/ 	.word	0x00000eb0


	//   ....[2]....
        /*0034*/ 	.word	0x00000ee0


	//   ....[3]....
        /*0038*/ 	.word	0x00000f00


	//   ....[4]....
        /*003c*/ 	.word	0x000010d0


	//   ....[5]....
        /*0040*/ 	.word	0x00001130


	//   ....[6]....
        /*0044*/ 	.word	0x00001170


	//   ....[7]....
        /*0048*/ 	.word	0x00001180


	//   ....[8]....
        /*004c*/ 	.word	0x00001430


	//   ....[9]....
        /*0050*/ 	.word	0x00001510


	//   ....[10]....
        /*0054*/ 	.word	0x00001520


	//   ....[11]....
        /*0058*/ 	.word	0x00001600


	//   ....[12]....
        /*005c*/ 	.word	0x00001770


	//   ....[13]....
        /*0060*/ 	.word	0x00001790


	//----- nvinfo : EIATTR_COOP_GROUP_MASK_REGIDS
	.align		4
.L_1677:
        /*0064*/ 	.byte	0x04, 0x29
        /*0066*/ 	.short	(.L_1679 - .L_1678)


	//   ....[0]....
.L_1678:
        /*0068*/ 	.word	0xffffffff


	//   ....[1]....
        /*006c*/ 	.word	0xffffffff


	//   ....[2]....
        /*0070*/ 	.word	0xffffffff


	//   ....[3]....
        /*0074*/ 	.word	0xffffffff


	//   ....[4]....
        /*0078*/ 	.word	0xffffffff


	//   ....[5]....
        /*007c*/ 	.word	0xffffffff


	//   ....[6]....
        /*0080*/ 	.word	0xffffffff


	//   ....[7]....
        /*0084*/ 	.word	0xffffffff


	//   ....[8]....
        /*0088*/ 	.word	0xffffffff


	//   ....[9]....
        /*008c*/ 	.word	0xffffffff


	//----- nvinfo : EIATTR_COOP_GROUP_INSTR_OFFSETS
	.align		4
.L_1679:
        /*0090*/ 	.byte	0x04, 0x28
        /*0092*/ 	.short	(.L_1681 - .L_1680)


	//   ....[0]....
.L_1680:
        /*0094*/ 	.word	0x000006d0


	//   ....[1]....
        /*0098*/ 	.word	0x000006e0


	//   ....[2]....
        /*009c*/ 	.word	0x00000710


	//   ....[3]....
        /*00a0*/ 	.word	0x00000730


	//   ....[4]....
        /*00a4*/ 	.word	0x00000760


	//   ....[5]....
        /*00a8*/ 	.word	0x00000780


	//   ....[6]....
        /*00ac*/ 	.word	0x000007b0


	//   ....[7]....
        /*00b0*/ 	.word	0x000007d0


	//   ....[8]....
        /*00b4*/ 	.word	0x00000820


	//   ....[9]....
        /*00b8*/ 	.word	0x00000830


	//----- nvinfo : EIATTR_VRC_CTA_INIT_COUNT
	.align		4
.L_1681:
        /*00bc*/ 	.byte	0x02, 0x4a
	.zero		1
	.zero		1


	//----- nvinfo : EIATTR_EXIT_INSTR_OFFSETS
	.align		4
        /*00c0*/ 	.byte	0x04, 0x1c
        /*00c2*/ 	.short	(.L_1683 - .L_1682)


	//   ....[0]....
.L_1682:
        /*00c4*/ 	.word	0x00000070


	//   ....[1]....
        /*00c8*/ 	.word	0x000022a0


	//----- nvinfo : EIATTR_MAX_THREADS
	.align		4
.L_1683:
        /*00cc*/ 	.byte	0x04, 0x05
        /*00ce*/ 	.short	(.L_1685 - .L_1684)
.L_1684:
        /*00d0*/ 	.word	0x00000100
        /*00d4*/ 	.word	0x00000001
        /*00d8*/ 	.word	0x00000001


	//----- nvinfo : EIATTR_CRS_STACK_SIZE
	.align		4
.L_1685:
        /*00dc*/ 	.byte	0x04, 0x1e
        /*00de*/ 	.short	(.L_1687 - .L_1686)
.L_1686:
        /*00e0*/ 	.word	0x00000000


	//----- nvinfo : EIATTR_CBANK_PARAM_SIZE
	.align		4
.L_1687:
        /*00e4*/ 	.byte	0x03, 0x19
        /*00e6*/ 	.short	0x00a0


	//----- nvinfo : EIATTR_PARAM_CBANK
	.align		4
        /*00e8*/ 	.byte	0x04, 0x0a
        /*00ea*/ 	.short	(.L_1689 - .L_1688)
	.align		4
.L_1688:
        /*00ec*/ 	.word	index@(.nv.constant0._Z35group_norm_nhwc_fwd_one_pass_kernelI11Fp32IOFp32WLi64ELi16ELi256EEv26Group_norm_nhwc_fwd_params)
        /*00f0*/ 	.short	0x0380
        /*00f2*/ 	.short	0x00a0


	//----- nvinfo : EIATTR_SW_WAR
	.align		4
.L_1689:
        /*00f4*/ 	.byte	0x04, 0x36
        /*00f6*/ 	.short	(.L_1691 - .L_1690)
.L_1690:
        /*00f8*/ 	.word	0x00000008
.L_1691:


//--------------------- .nv.info._Z35group_norm_nhwc_fwd_one_pass_kernelI11Fp32IOFp32WLi128ELi16ELi256EEv26Group_norm_nhwc_fwd_params --------------------------
	.section	.nv.info._Z35group_norm_nhwc_fwd_one_pass_kernelI11Fp32IOFp32WLi128ELi16ELi256EEv26Group_norm_nhwc_fwd_params,"",@"SHT_CUDA_INFO"
	.sectionflags	@""
	.align	4


	//----- nvinfo : EIATTR_CUDA_API_VERSION
	.align		4
        /*0000*/ 	.byte	0x04, 0x37
        /*0002*/ 	.short	(.L_1693 - .L_1692)
.L_1692:
        /*0004*/ 	.word	0x00000082


	//----- nvinfo : EIATTR_KPARAM_INFO
	.align		4
.L_1693:
        /*0008*/ 	.byte	0x04, 0x17
        /*000a*/ 	.short	(.L_1695 - .L_1694)
.L_1694:
        /*000c*/ 	.word	0x00000000
        /*0010*/ 	.short	0x0000
        /*0012*/ 	.short	0x0000
        /*0014*/ 	.byte	0x00, 0xf0, 0x81, 0x02


	//----- nvinfo : EIATTR_SPARSE_MMA_MASK
	.align		4
.L_1695:
        /*0018*/ 	.byte	0x03, 0x50
        /*001a*/ 	.short	0x0000


	//----- nvinfo : EIATTR_MAXREG_COUNT
	.align		4
        /*001c*/ 	.byte	0x03, 0x1b
        /*001e*/ 	.short	0x00ff


	//----- nvinfo : EIATTR_NUM_BARRIERS
	.align		4
        /*0020*/ 	.byte	0x02, 0x4c
        /*0022*/ 	.byte	0x01
	.zero		1


	//----- nvinfo : EIATTR_MERCURY_ISA_VERSION
	.align		4
        /*0024*/ 	.byte	0x03, 0x5f
        /*0026*/ 	.short	0x0101


	//----- nvinfo : EIATTR_INT_WARP_WIDE_INSTR_OFFSETS
	.align		4
        /*0028*/ 	.byte	0x04, 0x31
        /*002a*/ 	.short	(.L_1697 - .L_1696)


	//   ....[0]....
.L_1696:
        /*002c*/ 	.word	0x000010f0


	//   ....[1]....
        /*0030*/ 	.word	0x00001120


	//   ....[2]....
        /*0034*/ 	.word	0x00001130


	//   ....[3]....
        /*0038*/ 	.word	0x00001180


	//   ....[4]....
        /*003c*/ 	.word	0x00001340


	//   ....[5]....
        /*0040*/ 	.word	0x000013a0


	//   ....[6]....
        /*0044*/ 	.word	0x000013d0


	//   ....[7]....
        /*0048*/ 	.word	0x000013f0


	//   ....[8]....
        /*004c*/ 	.word	0x00001710


	//   ....[9]....
        /*0050*/ 	.word	0x00001730


	//   ....[10]....
        /*0054*/ 	.word	0x00001750


	//   ....[11]....
        /*0058*/ 	.word	0x00001770


	//   ....[12]....
        /*005c*/ 	.word	0x000019d0


	//   ....[13]....
        /*0060*/ 	.word	0x000019f0


	//----- nvinfo : EIATTR_COOP_GROUP_MASK_REGIDS
	.align		4
.L_1697:
        /*0064*/ 	.byte	0x04, 0x29
        /*0066*/ 	.short	(.L_1699 - .L_1698)


	//   ....[0]....
.L_1698:
        /*0068*/ 	.word	0xffffffff


	//   ....[1]....
        /*006c*/ 	.word	0xffffffff


	//   ....[2]....
        /*0070*/ 	.word	0xffffffff


	//   ....[3]....
        /*0074*/ 	.word	0xffffffff


	//   ....[4]....
        /*0078*/ 	.word	0xffffffff


	//   ....[5]....
        /*007c*/ 	.word	0xffffffff


	//   ....[6]....
        /*0080*/ 	.word	0xffffffff


	//   ....[7]....
        /*0084*/ 	.word	0xffffffff


	//   ....[8]....
        /*0088*/ 	.word	0xffffffff


	//   ....[9]....
        /*008c*/ 	.word	0xffffffff


	//----- nvinfo : EIATTR_COOP_GROUP_INSTR_OFFSETS
	.align		4
.L_1699:
        /*0090*/ 	.byte	0x04, 0x28
        /*0092*/ 	.short	(.L_1701 - .L_1700)


	//   ....[0]....
.L_1700:
        /*0094*/ 	.word	0x00000950


	//   ....[1]....
        /*0098*/ 	.word	0x00000960


	//   ....[2]....
        /*009c*/ 	.word	0x00000990


	//   ....[3]....
        /*00a0*/ 	.word	0x000009a0


	//   ....[4]....
        /*00a4*/ 	.word	0x000009e0


	//   ....[5]....
        /*00a8*/ 	.word	0x000009f0


	//   ....[6]....
        /*00ac*/ 	.word	0x00000a30


	//   ....[7]....
        /*00b0*/ 	.word	0x00000a40


	//   ....[8]....
        /*00b4*/ 	.word	0x00000aa0


	//   ....[9]....
        /*00b8*/ 	.word	0x00000ab0


	//----- nvinfo : EIATTR_VRC_CTA_INIT_COUNT
	.align		4
.L_1701:
        /*00bc*/ 	.byte	0x02, 0x4a
	.zero		1
	.zero		1


	//----- nvinfo : EIATTR_EXIT_INSTR_OFFSETS
	.align		4
        /*00c0*/ 	.byte	0x04, 0x1c
        /*00c2*/ 	.short	(.L_1703 - .L_1702)


	//   ....[0]....
.L_1702:
        /*00c4*/ 	.word	0x00000070


	//   ....[1]....
        /*00c8*/ 	.word	0x00002c80


	//----- nvinfo : EIATTR_MAX_THREADS
	.align		4
.L_1703:
        /*00cc*/ 	.byte	0x04, 0x05
        /*00ce*/ 	.short	(.L_1705 - .L_1704)
.L_1704:
        /*00d0*/ 	.word	0x00000100
        /*00d4*/ 	.word	0x00000001
        /*00d8*/ 	.word	0x00000001


	//----- nvinfo : EIATTR_CRS_STACK_SIZE
	.align		4
.L_1705:
        /*00dc*/ 	.byte	0x04, 0x1e
        /*00de*/ 	.short	(.L_1707 - .L_1706)
.L_1706:
        /*00e0*/ 	.word	0x00000000


	//----- nvinfo : EIATTR_CBANK_PARAM_SIZE
	.align		4
.L_1707:
        /*00e4*/ 	.byte	0x03, 0x19
        /*00e6*/ 	.short	0x00a0


	//----- nvinfo : EIATTR_PARAM_CBANK
	.align		4
        /*00e8*/ 	.byte	0x04, 0x0a
        /*00ea*/ 	.short	(.L_1709 - .L_1708)
	.align		4
.L_1708:
        /*00ec*/ 	.word	index@(.nv.constant0._Z35group_norm_nhwc_fwd_one_pass_kernelI11Fp32IOFp32WLi128ELi16ELi256EEv26Group_norm_nhwc_fwd_params)
        /*00f0*/ 	.short	0x0380
        /*00f2*/ 	.short	0x00a0


	//----- nvinfo : EIATTR_SW_WAR
	.align		4
.L_1709:
        /*00f4*/ 	.byte	0x04, 0x36
        /*00f6*/ 	.short	(.L_1711 - .L_1710)
.L_1710:
        /*00f8*/ 	.word	0x00000008
.L_1711:


//--------------------- .nv.info._Z35group_norm_nhwc_fwd_one_pass_kernelI11Fp32IOFp32WLi256ELi16ELi256EEv26Group_norm_nhwc_fwd_params --------------------------
	.section	.nv.info._Z35group_norm_nhwc_fwd_one_pass_kernelI11Fp32IOFp32WLi256ELi16ELi256EEv26Group_norm_nhwc_fwd_params,"",@"SHT_CUDA_INFO"
	.sectionflags	@""
	.align	4


	//----- nvinfo : EIATTR_CUDA_API_VERSION
	.align		4
        /*0000*/ 	.byte	0x04, 0x37
        /*0002*/ 	.short	(.L_1713 - .L_1712)
.L_1712:
        /*0004*/ 	.word	0x00000082


	//----- nvinfo : EIATTR_KPARAM_INFO
	.align		4
.L_1713:
        /*0008*/ 	.byte	0x04, 0x17
        /*000a*/ 	.short	(.L_1715 - .L_1714)
.L_1714:
        /*000c*/ 	.word	0x00000000
        /*0010*/ 	.short	0x0000
        /*0012*/ 	.short	0x0000
        /*0014*/ 	.byte	0x00, 0xf0, 0x81, 0x02


	//----- nvinfo : EIATTR_SPARSE_MMA_MASK
	.align		4
.L_1715:
        /*0018*/ 	.byte	0x03, 0x50
        /*001a*/ 	.short	0x0000


	//----- nvinfo : EIATTR_MAXREG_COUNT
	.align		4
        /*001c*/ 	.byte	0x03, 0x1b
        /*001e*/ 	.short	0x00ff


	//----- nvinfo : EIATTR_NUM_BARRIERS
	.align		4
        /*0020*/ 	.byte	0x02, 0x4c
        /*0022*/ 	.byte	0x01
	.zero		1


	//----- nvinfo : EIATTR_MERCURY_ISA_VERSION
	.align		4
        /*0024*/ 	.byte	0x03, 0x5f
        /*0026*/ 	.short	0x0101


	//----- nvinfo : EIATTR_INT_WARP_WIDE_INSTR_OFFSETS
	.align		4
        /*0028*/ 	.byte	0x04, 0x31
        /*002a*/ 	.short	(.L_1717 - .L_1716)


	//   ....[0]....
.L_1716:
        /*002c*/ 	.word	0x000016b0


	//   ....[1]....
        /*0030*/ 	.word	0x000016d0


	//   ....[2]....
        /*0034*/ 	.word	0x000017b0


	//   ....[3]....
        /*0038*/ 	.word	0x00001800


	//   ....[4]....
        /*003c*/ 	.word	0x000018e0


	//   ....[5]....
        /*0040*/ 	.word	0x00001960


	//   ....[6]....
        /*0044*/ 	.word	0x00001a30


	//   ....[7]....
        /*0048*/ 	.word	0x00001a50


	//   ....[8]....
        /*004c*/ 	.word	0x00001ca0


	//   ....[9]....
        /*0050*/ 	.word	0x00001d90


	//   ....[10]....
        /*0054*/ 	.word	0x00001db0


	//   ....[11]....
        /*0058*/ 	.word	0x00001dd0


	//   ....[12]....
        /*005c*/ 	.word	0x00001ff0


	//   ....[13]....
        /*0060*/ 	.word	0x00002010


	//----- nvinfo : EIATTR_COOP_GROUP_MASK_REGIDS
	.align		4
.L_1717:
        /*0064*/ 	.byte	0x04, 0x29
        /*0066*/ 	.short	(.L_1719 - .L_1718)


	//   ....[0]....
.L_1718:
        /*0068*/ 	.word	0xffffffff


	//   ....[1]....
        /*006c*/ 	.word	0xffffffff


	//   ....[2]....
        /*0070*/ 	.word	0xffffffff


	//   ....[3]....
        /*0074*/ 	.word	0xffffffff


	//   ....[4]....
        /*0078*/ 	.word	0xffffffff


	//   ....[5]....
        /*007c*/ 	.word	0xffffffff


	//   ....[6]....
        /*0080*/ 	.word	0xffffffff


	//   ....[7]....
        /*0084*/ 	.word	0xffffffff


	//   ....[8]....
        /*0088*/ 	.word	0xffffffff


	//   ....[9]....
        /*008c*/ 	.word	0xffffffff


	//----- nvinfo : EIATTR_COOP_GROUP_INSTR_OFFSETS
	.align		4
.L_1719:
        /*0090*/ 	.byte	0x04, 0x28
        /*0092*/ 	.short	(.L_1721 - .L_1720)


	//   ....[0]....
.L_1720:
        /*0094*/ 	.word	0x00000fa0


	//   ....[1]....
        /*0098*/ 	.word	0x00000fb0


	//   ....[2]....
        /*009c*/ 	.word	0x00000fe0


	//   ....[3]....
        /*00a0*/ 	.word	0x00000ff0


	//   ....[4]....
        /*00a4*/ 	.word	0x00001030


	//   ....[5]....
        /*00a8*/ 	.word	0x00001040


	//   ....[6]....
        /*00ac*/ 	.word	0x00001080


	//   ....[7]....
        /*00b0*/ 	.word	0x00001090


	//   ....[8]....
        /*00b4*/ 	.word	0x000010f0


	//   ....[9]....
        /*00b8*/ 	.word	0x00001100


	//----- nvinfo : EIATTR_VRC_CTA_INIT_COUNT
	.align		4
.L_1721:
        /*00bc*/ 	.byte	0x02, 0x4a
	.zero		1
	.zero		1


	//----- nvinfo : EIATTR_EXIT_INSTR_OFFSETS
	.align		4
        /*00c0*/ 	.byte	0x04, 0x1c
        /*00c2*/ 	.short	(.L_1723 - .L_1722)


	//   ....[0]....
.L_1722:
        /*00c4*/ 	.word	0x00000070


	//   ....[1]....
        /*00c8*/ 	.word	0x00004020


	//----- nvinfo : EIATTR_MAX_THREADS
	.align		4
.L_1723:
        /*00cc*/ 	.byte	0x04, 0x05
        /*00ce*/ 	.short	(.L_1725 - .L_1724)
.L_1724:
        /*00d0*/ 	.word	0x00000100
        /*00d4*/ 	.word	0x00000001
        /*00d8*/ 	.word	0x00000001


	//----- nvinfo : EIATTR_CRS_STACK_SIZE
	.align		4
.L_1725:
        /*00dc*/ 	.byte	0x04, 0x1e
        /*00de*/ 	.short	(.L_1727 - .L_1726)
.L_1726:
        /*00e0*/ 	.word	0x00000000


	//----- nvinfo : EIATTR_CBANK_PARAM_SIZE
	.align		4
.L_1727:
        /*00e4*/ 	.byte	0x03, 0x19
        /*00e6*/ 	.short	0x00a0


	//----- nvinfo : EIATTR_PARAM_CBANK
	.align		4
        /*00e8*/ 	.byte	0x04, 0x0a
        /*00ea*/ 	.short	(.L_1729 - .L_1728)
	.align		4
.L_1728:
        /*00ec*/ 	.word	index@(.nv.constant0._Z35group_norm_nhwc_fwd_one_pass_kernelI11Fp32IOFp32WLi256ELi16ELi256EEv26Group_norm_nhwc_fwd_params)
        /*00f0*/ 	.short	0x0380
        /*00f2*/ 	.short	0x00a0


	//----- nvinfo : EIATTR_SW_WAR
	.align		4
.L_1729:
        /*00f4*/ 	.byte	0x04, 0x36
        /*00f6*/ 	.short	(.L_1731 - .L_1730)
.L_1730:
        /*00f8*/ 	.word	0x00000008
.L_1731:


//--------------------- .nv.info._Z35group_norm_nhwc_fwd_one_pass_kernelI11Fp32IOFp32WLi512ELi16ELi256EEv26Group_norm_nhwc_fwd_params --------------------------
	.section	.nv.info._Z35group_norm_nhwc_fwd_one_pass_kernelI11Fp32IOFp32WLi512ELi16ELi256EEv26Group_norm_nhwc_fwd_params,"",@"SHT_CUDA_INFO"
	.sectionflags	@""
	.align	4


	//----- nvinfo : EIATTR_CUDA_API_VERSION
	.align		4
        /*0000*/ 	.byte	0x04, 0x37
        /*0002*/ 	.short	(.L_1733 - .L_1732)
.L_1732:
        /*0004*/ 	.word	0x00000082


	//----- nvinfo : EIATTR_KPARAM_INFO
	.align		4
.L_1733:
        /*0008*/ 	.byte	0x04, 0x17
        /*000a*/ 	.short	(.L_1735 - .L_1734)
.L_1734:
        /*000c*/ 	.word	0x00000000
        /*0010*/ 	.short	0x0000
        /*0012*/ 	.short	0x0000
        /*0014*/ 	.byte	0x00, 0xf0, 0x81, 0x02


	//----- nvinfo : EIATTR_SPARSE_MMA_MASK
	.align		4
.L_1735:
        /*0018*/ 	.byte	0x03, 0x50
        /*001a*/ 	.short	0x0000


	//----- nvinfo : EIATTR_MAXREG_COUNT
	.align		4
        /*001c*/ 	.byte	0x03, 0x1b
        /*001e*/ 	.short	0x00ff


	//----- nvinfo : EIATTR_NUM_BARRIERS
	.align		4
        /*0020*/ 	.byte	0x02, 0x4c
        /*0022*/ 	.byte	0x01
	.zero		1


	//----- nvinfo : EIATTR_MERCURY_ISA_VERSION
	.align		4
        /*0024*/ 	.byte	0x03, 0x5f
        /*0026*/ 	.short	0x0101


	//----- nvinfo : EIATTR_INT_WARP_WIDE_INSTR_OFFSETS
	.align		4
        /*0028*/ 	.byte	0x04, 0x31
        /*002a*/ 	.short	(.L_1737 - .L_1736)


	//   ....[0]....
.L_1736:
        /*002c*/ 	.word	0x000020d0


	//   ....[1]....
        /*0030*/ 	.word	0x00002150


	//   ....[2]....
        /*0034*/ 	.word	0x000021f0


	//   ....[3]....
        /*0038*/ 	.word	0x00002290


	//   ....[4]....
        /*003c*/ 	.word	0x00002330


	//   ....[5]....
        /*0040*/ 	.word	0x000023d0


	//   ....[6]....
        /*0044*/ 	.word	0x00002470


	//   ....[7]....
        /*0048*/ 	.word	0x00002510


	//   ....[8]....
        /*004c*/ 	.word	0x00002720


	//   ....[9]....
        /*0050*/ 	.word	0x00002780


	//   ....[10]....
        /*0054*/ 	.word	0x00002820


	//   ....[11]....
        /*0058*/ 	.word	0x000028c0


	//   ....[12]....
        /*005c*/ 	.word	0x00002a40


	//   ....[13]....
        /*0060*/ 	.word	0x00002a70


	//----- nvinfo : EIATTR_COOP_GROUP_MASK_REGIDS
	.align		4
.L_1737:
        /*0064*/ 	.byte	0x04, 0x29
        /*0066*/ 	.short	(.L_1739 - .L_1738)


	//   ....[0]....
.L_1738:
        /*0068*/ 	.word	0xffffffff


	//   ....[1]....
        /*006c*/ 	.word	0xffffffff


	//   ....[2]....
        /*0070*/ 	.word	0xffffffff


	//   ....[3]....
        /*0074*/ 	.word	0xffffffff


	//   ....[4]....
        /*0078*/ 	.word	0xffffffff


	//   ....[5]....
        /*007c*/ 	.word	0xffffffff


	//   ....[6]....
        /*0080*/ 	.word	0xffffffff


	//   ....[7]....
        /*0084*/ 	.word	0xffffffff


	//   ....[8]....
        /*0088*/ 	.word	0xffffffff


	//   ....[9]....
        /*008c*/ 	.word	0xffffffff


	//----- nvinfo : EIATTR_COOP_GROUP_INSTR_OFFSETS
	.align		4
.L_1739:
        /*0090*/ 	.byte	0x04, 0x28
        /*0092*/ 	.short	(.L_1741 - .L_1740)


	//   ....[0]....
.L_1740:
        /*0094*/ 	.word	0x00001980


	//   ....[1]....
        /*0098*/ 	.word	0x00001990


	//   ....[2]....
        /*009c*/ 	.word	0x000019d0


	//   ....[3]....
        /*00a0*/ 	.word	0x000019e0


	//   ....[4]....
        /*00a4*/ 	.word	0x00001a20


	//   ....[5]....
        /*00a8*/ 	.word	0x00001a30


	//   ....[6]....
        /*00ac*/ 	.word	0x00001a70


	//   ....[7]....
        /*00b0*/ 	.word	0x00001a80


	//   ....[8]....
        /*00b4*/ 	.word	0x00001b00


	//   ....[9]....
        /*00b8*/ 	.word	0x00001b10


	//----- nvinfo : EIATTR_VRC_CTA_INIT_COUNT
	.align		4
.L_1741:
        /*00bc*/ 	.byte	0x02, 0x4a
	.zero		1
	.zero		1


	//----- nvinfo : EIATTR_EXIT_INSTR_OFFSETS
	.align		4
        /*00c0*/ 	.byte	0x04, 0x1c
        /*00c2*/ 	.short	(.L_1743 - .L_1742)


	//   ....[0]....
.L_1742:
        /*00c4*/ 	.word	0x00000070


	//   ....[1]....
        /*00c8*/ 	.word	0x00006740


	//----- nvinfo : EIATTR_MAX_THREADS
	.align		4
.L_1743:
        /*00cc*/ 	.byte	0x04, 0x05
        /*00ce*/ 	.short	(.L_1745 - .L_1744)
.L_1744:
        /*00d0*/ 	.word	0x00000100
        /*00d4*/ 	.word	0x00000001
        /*00d8*/ 	.word	0x00000001


	//----- nvinfo : EIATTR_CRS_STACK_SIZE
	.align		4
.L_1745:
        /*00dc*/ 	.byte	0x04, 0x1e
        /*00de*/ 	.short	(.L_1747 - .L_1746)
.L_1746:
        /*00e0*/ 	.word	0x00000000


	//----- nvinfo : EIATTR_CBANK_PARAM_SIZE
	.align		4
.L_1747:
        /*00e4*/ 	.byte	0x03, 0x19
        /*00e6*/ 	.short	0x00a0


	//----- nvinfo : EIATTR_PARAM_CBANK
	.align		4
        /*00e8*/ 	.byte	0x04, 0x0a
        /*00ea*/ 	.short	(.L_1749 - .L_1748)
	.align		4
.L_1748:
        /*00ec*/ 	.word	index@(.nv.constant0._Z35group_norm_nhwc_fwd_one_pass_kernelI11Fp32IOFp32WLi512ELi16ELi256EEv26Group_norm_nhwc_fwd_params)
        /*00f0*/ 	.short	0x0380
        /*00f2*/ 	.short	0x00a0


	//----- nvinfo : EIATTR_SW_WAR
	.align		4
.L_1749:
        /*00f4*/ 	.byte	0x04, 0x36
        /*00f6*/ 	.short	(.L_1751 - .L_1750)
.L_1750:
        /*00f8*/ 	.word	0x00000008
.L_1751:


//--------------------- .nv.info._Z35group_norm_nhwc_fwd_one_pass_kernelI11Fp32IOBf16WLi64ELi16ELi256EEv26Group_norm_nhwc_fwd_params --------------------------
	.section	.nv.info._Z35group_norm_nhwc_fwd_one_pass_kernelI11Fp32IOBf16WLi64ELi16ELi256EEv26Group_norm_nhwc_fwd_params,"",@"SHT_CUDA_INFO"
	.sectionflags	@""
	.align	4


	//----- nvinfo : EIATTR_CUDA_API_VERSION
	.align		4
        /*0000*/ 	.byte	0x04, 0x37
        /*0002*/ 	.short	(.L_1753 - .L_1752)
.L_1752:
        /*0004*/ 	.word	0x00000082


	//----- nvinfo : EIATTR_KPARAM_INFO
	.align		4
.L_1753:
        /*0008*/ 	.byte	0x04, 0x17
        /*000a*/ 	.short	(.L_1755 - .L_1754)
.L_1754:
        /*000c*/ 	.word	0x00000000
        /*0010*/ 	.short	0x0000
        /*0012*/ 	.short	0x0000
        /*0014*/ 	.byte	0x00, 0xf0, 0x81, 0x02


	//----- nvinfo : EIATTR_SPARSE_MMA_MASK
	.align		4
.L_1755:
        /*0018*/ 	.byte	0x03, 0x50
        /*001a*/ 	.short	0x0000


	//----- nvinfo : EIATTR_MAXREG_COUNT
	.align		4
        /*001c*/ 	.byte	0x03, 0x1b
        /*001e*/ 	.short	0x00ff


	//----- nvinfo : EIATTR_NUM_BARRIERS
	.align		4
        /*0020*/ 	.byte	0x02, 0x4c
        /*0022*/ 	.byte	0x01
	.zero		1


	//----- nvinfo : EIATTR_MERCURY_ISA_VERSION
	.align		4
        /*0024*/ 	.byte	0x03, 0x5f
        /*0026*/ 	.short	0x0101


	//----- nvinfo : EIATTR_INT_WARP_WIDE_INSTR_OFFSETS
	.align		4
        /*0028*/ 	.byte	0x04, 0x31
        /*002a*/ 	.short	(.L_1757 - .L_1756)


	//   ....[0]....
.L_1756:
        /*002c*/ 	.word	0x00000e70


	//   ....[1]....
        /*0030*/ 	.word	0x00000eb0


	//   ....[2]....
        /*0034*/ 	.word	0x00000ee0


	//   ....[3]....
        /*0038*/ 	.word	0x00000f00


	//   ....[4]....
        /*003c*/ 	.word	0x000010d0


	//   ....[5]....
        /*0040*/ 	.word	0x00001130


	//   ....[6]....
        /*0044*/ 	.word	0x00001160


	//   ....[7]....
        /*0048*/ 	.word	0x00001180


	//   ....[8]....
        /*004c*/ 	.word	0x00001430


	//   ....[9]....
        /*0050*/ 	.word	0x00001510


	//   ....[10]....
        /*0054*/ 	.word	0x00001520


	//   ....[11]....
        /*0058*/ 	.word	0x000015f0


	//   ....[12]....
        /*005c*/ 	.word	0x00001770


	//   ....[13]....
        /*0060*/ 	.word	0x00001790


	//----- nvinfo : EIATTR_COOP_GROUP_MASK_REGIDS
	.align		4
.L_1757:
        /*0064*/ 	.byte	0x04, 0x29
        /*0066*/ 	.short	(.L_1759 - .L_1758)


	//   ....[0]....
.L_1758:
        /*0068*/ 	.word	0xffffffff


	//   ....[1]....
        /*006c*/ 	.word	0xffffffff


	//   ....[2]....
        /*0070*/ 	.word	0xffffffff


	//   ....[3]....
        /*0074*/ 	.word	0xffffffff


	//   ....[4]....
        /*0078*/ 	.word	0xffffffff


	//   ....[5]....
        /*007c*/ 	.word	0xffffffff


	//   ....[6]....
        /*0080*/ 	.word	0xffffffff


	//   ....[7]....
        /*0084*/ 	.word	0xffffffff


	//   ....[8]....
        /*0088*/ 	.word	0xffffffff


	//   ....[9]....
        /*008c*/ 	.word	0xffffffff


	//----- nvinfo : EIATTR_COOP_GROUP_INSTR_OFFSETS
	.align		4
.L_1759:
        /*0090*/ 	.byte	0x04, 0x28
        /*0092*/ 	.short	(.L_1761 - .L_1760)


	//   ....[0]....
.L_1760:
        /*0094*/ 	.word	0x000006d0


	//   ....[1]....
        /*0098*/ 	.word	0x000006e0


	//   ....[2]....
        /*009c*/ 	.word	0x00000710


	//   ....[3]....
        /*00a0*/ 	.word	0x00000730


	//   ....[4]....
        /*00a4*/ 	.word	0x00000760


	//   ....[5]....
        /*00a8*/ 	.word	0x00000780


	//   ....[6]....
        /*00ac*/ 	.word	0x000007b0


	//   ....[7]....
        /*00b0*/ 	.word	0x000007d0


	//   ....[8]....
        /*00b4*/ 	.word	0x00000820


	//   ....[9]....
        /*00b8*/ 	.word	0x00000830


	//----- nvinfo : EIATTR_VRC_CTA_INIT_COUNT
	.align		4
.L_1761:
        /*00bc*/ 	.byte	0x02, 0x4a
	.zero		1
	.zero		1


	//----- nvinfo : EIATTR_EXIT_INSTR_OFFSETS
	.align		4
        /*00c0*/ 	.byte	0x04, 0x1c
        /*00c2*/ 	.short	(.L_1763 - .L_1762)


	//   ....[0]....
.L_1762:
        /*00c4*/ 	.word	0x00000070


	//   ....[1]....
        /*00c8*/ 	.word	0x00002310


	//----- nvinfo : EIATTR_MAX_THREADS
	.align		4
.L_1763:
        /*00cc*/ 	.byte	0x04, 0x05
        /*00ce*/ 	.short	(.L_1765 - .L_1764)
.L_1764:
        /*00d0*/ 	.word	0x00000100
        /*00d4*/ 	.word	0x00000001
        /*00d8*/ 	.word	0x00000001


	//----- nvinfo : EIATTR_CRS_STACK_SIZE
	.align		4
.L_1765:
        /*00dc*/ 	.byte	0x04, 0x1e
        /*00de*/ 	.short	(.L_1767 - .L_1766)
.L_1766:
        /*00e0*/ 	.word	0x00000000


	//----- nvinfo : EIATTR_CBANK_PARAM_SIZE
	.align		4
.L_1767:
        /*00e4*/ 	.byte	0x03, 0x19
        /*00e6*/ 	.short	0x00a0


	//----- nvinfo : EIATTR_PARAM_CBANK
	.align		4
        /*00e8*/ 	.byte	0x04, 0x0a
        /*00ea*/ 	.short	(.L_1769 - .L_1768)
	.align		4
.L_1768:
        /*00ec*/ 	.word	index@(.nv.constant0._Z35group_norm_nhwc_fwd_one_pass_kernelI11Fp32IOBf16WLi64ELi16ELi256EEv26Group_norm_nhwc_fwd_params)
        /*00f0*/ 	.short	0x0380
        /*00f2*/ 	.short	0x00a0


	//----- nvinfo : EIATTR_SW_WAR
	.align		4
.L_1769:
        /*00f4*/ 	.byte	0x04, 0x36
        /*00f6*/ 	.short	(.L_1771 - .L_1770)
.L_1770:
        /*00f8*/ 	.word	0x00000008
.L_1771:


//--------------------- .nv.info._Z35group_norm_nhwc_fwd_one_pass_kernelI11Fp32IOBf16WLi128ELi16ELi256EEv26Group_norm_nhwc_fwd_params --------------------------
	.section	.nv.info._Z35group_norm_nhwc_fwd_one_pass_kernelI11Fp32IOBf16WLi128ELi16ELi256EEv26Group_norm_nhwc_fwd_params,"",@"SHT_CUDA_INFO"
	.sectionflags	@""
	.align	4


	//----- nvinfo : EIATTR_CUDA_API_VERSION
	.align		4
        /*0000*/ 	.byte	0x04, 0x37
        /*0002*/ 	.short	(.L_1773 - .L_1772)
.L_1772:
        /*0004*/ 	.word	0x00000082


	//----- nvinfo : EIATTR_KPARAM_INFO
	.align		4
.L_1773:
        /*0008*/ 	.byte	0x04, 0x17
        /*000a*/ 	.short	(.L_1775 - .L_1774)
.L_1774:
        /*000c*/ 	.word	0x00000000
        /*0010*/ 	.short	0x0000
        /*0012*/ 	.short	0x0000
        /*0014*/ 	.byte	0x00, 0xf0, 0x81, 0x02


	//----- nvinfo : EIATTR_SPARSE_MMA_MASK
	.align		4
.L_1775:
        /*0018*/ 	.byte	0x03, 0x50
        /*001a*/ 	.short	0x0000


	//----- nvinfo : EIATTR_MAXREG_COUNT
	.align		4
        /*001c*/ 	.byte	0x03, 0x1b
        /*001e*/ 	.short	0x00ff


	//----- nvinfo : EIATTR_NUM_BARRIERS
	.align		4
        /*0020*/ 	.byte	0x02, 0x4c
        /*0022*/ 	.byte	0x01
	.zero		1


	//----- nvinfo : EIATTR_MERCURY_ISA_VERSION
	.align		4
        /*0024*/ 	.byte	0x03, 0x5f
        /*0026*/ 	.short	0x0101


	//----- nvinfo : EIATTR_INT_WARP_WIDE_INSTR_OFFSETS
	.align		4
        /*0028*/ 	.byte	0x04, 0x31
        /*002a*/ 	.short	(.L_1777 - .L_1776)


	//   ....[0]....
.L_1776:
        /*002c*/ 	.word	0x000010f0


	//   ....[1]....
        /*0030*/ 	.word	0x00001120


	//   ....[2]....
        /*0034*/ 	.word	0x00001130


	//   ....[3]....
        /*0038*/ 	.word	0x00001180


	//   ....[4]....
        /*003c*/ 	.word	0x00001350


	//   ....[5]....
        /*0040*/ 	.word	0x000013a0


	//   ....[6]....
        /*0044*/ 	.word	0x000013c0


	//   ....[7]....
        /*0048*/ 	.word	0x000013f0


	//   ....[8]....
        /*004c*/ 	.word	0x00001710


	//   ....[9]....
        /*0050*/ 	.word	0x00001730


	//   ....[10]....
        /*0054*/ 	.word	0x00001750


	//   ....[11]....
        /*0058*/ 	.word	0x00001770


	//   ....[12]....
        /*005c*/ 	.word	0x000019d0


	//   ....[13]....
        /*0060*/ 	.word	0x000019f0


	//----- nvinfo : EIATTR_COOP_GROUP_MASK_REGIDS
	.align		4
.L_1777:
        /*0064*/ 	.byte	0x04, 0x29
        /*0066*/ 	.short	(.L_1779 - .L_1778)


	//   ....[0]....
.L_1778:
        /*0068*/ 	.word	0xffffffff


	//   ....[1]....
        /*006c*/ 	.word	0xffffffff


	//   ....[2]....
        /*0070*/ 	.word	0xffffffff


	//   ....[3]....
        /*0074*/ 	.word	0xffffffff


	//   ....[4]....
        /*0078*/ 	.word	0xffffffff


	//   ....[5]....
        /*007c*/ 	.word	0xffffffff


	//   ....[6]....
        /*0080*/ 	.word	0xffffffff


	//   ....[7]....
        /*0084*/ 	.word	0xffffffff


	//   ....[8]....
        /*0088*/ 	.word	0xffffffff


	//   ....[9]....
        /*008c*/ 	.word	0xffffffff


	//----- nvinfo : EIATTR_COOP_GROUP_INSTR_OFFSETS
	.align		4
.L_1779:
        /*0090*/ 	.byte	0x04, 0x28
        /*0092*/ 	.short	(.L_1781 - .L_1780)


	//   ....[0]....
.L_1780:
        /*0094*/ 	.word	0x00000950


	//   ....[1]....
        /*0098*/ 	.word	0x00000960


	//   ....[2]....
        /*009c*/ 	.word	0x00000990


	//   ....[3]....
        /*00a0*/ 	.word	0x000009a0


	//   ....[4]....
        /*00a4*/ 	.word	0x000009e0


	//   ....[5]....
        /*00a8*/ 	.word	0x000009f0


	//   ....[6]....
        /*00ac*/ 	.word	0x00000a30


	//   ....[7]....
        /*00b0*/ 	.word	0x00000a40


	//   ....[8]....
        /*00b4*/ 	.word	0x00000aa0


	//   ....[9]....
        /*00b8*/ 	.word	0x00000ab0


	//----- nvinfo : EIATTR_VRC_CTA_INIT_COUNT
	.align		4
.L_1781:
        /*00bc*/ 	.byte	0x02, 0x4a
	.zero		1
	.zero		1


	//----- nvinfo : EIATTR_EXIT_INSTR_OFFSETS
	.align		4
        /*00c0*/ 	.byte	0x04, 0x1c
        /*00c2*/ 	.short	(.L_1783 - .L_1782)


	//   ....[0]....
.L_1782:
        /*00c4*/ 	.word	0x00000070


	//   ....[1]....
        /*00c8*/ 	.word	0x00002ce0


	//----- nvinfo : EIATTR_MAX_THREADS
	.align		4
.L_1783:
        /*00cc*/ 	.byte	0x04, 0x05
        /*00ce*/ 	.short	(.L_1785 - .L_1784)
.L_1784:
        /*00d0*/ 	.word	0x00000100
        /*00d4*/ 	.word	0x00000001
        /*00d8*/ 	.word	0x00000001


	//----- nvinfo : EIATTR_CRS_STACK_SIZE
	.align		4
.L_1785:
        /*00dc*/ 	.byte	0x04, 0x1e
        /*00de*/ 	.short	(.L_1787 - .L_1786)
.L_1786:
        /*00e0*/ 	.word	0x00000000


	//----- nvinfo : EIATTR_CBANK_PARAM_SIZE
	.align		4
.L_1787:
        /*00e4*/ 	.byte	0x03, 0x19
        /*00e6*/ 	.short	0x00a0


	//----- nvinfo : EIATTR_PARAM_CBANK
	.align		4
        /*00e8*/ 	.byte	0x04, 0x0a
        /*00ea*/ 	.short	(.L_1789 - .L_1788)
	.align		4
.L_1788:
        /*00ec*/ 	.word	index@(.nv.constant0._Z35group_norm_nhwc_fwd_one_pass_kernelI11Fp32IOBf16WLi128ELi16ELi256EEv26Group_norm_nhwc_fwd_params)
        /*00f0*/ 	.short	0x0380
        /*00f2*/ 	.short	0x00a0


	//----- nvinfo : EIATTR_SW_WAR
	.align		4
.L_1789:
        /*00f4*/ 	.byte	0x04, 0x36
        /*00f6*/ 	.short	(.L_1791 - .L_1790)
.L_1790:
        /*00f8*/ 	.word	0x00000008
.L_1791:


//--------------------- .nv.info._Z35group_norm_nhwc_fwd_one_pass_kernelI11Fp32IOBf16WLi256ELi16ELi256EEv26Group_norm_nhwc_fwd_params --------------------------
	.section	.nv.info._Z35group_norm_nhwc_fwd_one_pass_kernelI11Fp32IOBf16WLi256ELi16ELi256EEv26Group_norm_nhwc_fwd_params,"",@"SHT_CUDA_INFO"
	.sectionflags	@""
	.align	4


	//----- nvinfo : EIATTR_CUDA_API_VERSION
	.align		4
        /*0000*/ 	.byte	0x04, 0x37
        /*0002*/ 	.short	(.L_1793 - .L_1792)
.L_1792:
        /*0004*/ 	.word	0x00000082


	//----- nvinfo : EIATTR_KPARAM_INFO
	.align		4
.L_1793:
        /*0008*/ 	.byte	0x04, 0x17
        /*000a*/ 	.short	(.L_1795 - .L_1794)
.L_1794:
        /*000c*/ 	.word	0x00000000
        /*0010*/ 	.short	0x0000
        /*0012*/ 	.short	0x0000
        /*0014*/ 	.byte	0x00, 0xf0, 0x81, 0x02


	//----- nvinfo : EIATTR_SPARSE_MMA_MASK
	.align		4
.L_1795:
        /*0018*/ 	.byte	0x03, 0x50
        /*001a*/ 	.short	0x0000


	//----- nvinfo : EIATTR_MAXREG_COUNT
	.align		4
        /*001c*/ 	.byte	0x03, 0x1b
        /*001e*/ 	.short	0x00ff


	//----- nvinfo : EIATTR_NUM_BARRIERS
	.align		4
        /*0020*/ 	.byte	0x02, 0x4c
        /*0022*/ 	.byte	0x01
	.zero		1


	//----- nvinfo : EIATTR_MERCURY_ISA_VERSION
	.align		4
        /*0024*/ 	.byte	0x03, 0x5f
        /*0026*/ 	.short	0x0101


	//----- nvinfo : EIATTR_INT_WARP_WIDE_INSTR_OFFSETS
	.align		4
        /*0028*/ 	.byte	0x04, 0x31
        /*002a*/ 	.short	(.L_1797 - .L_1796)


	//   ....[0]....
.L_1796:
        /*002c*/ 	.word	0x000016b0


	//   ....[1]....
        /*0030*/ 	.word	0x000016d0


	//   ....[2]....
        /*0034*/ 	.word	0x000017b0


	//   ....[3]....
        /*0038*/ 	.word	0x00001800


	//   ....[4]....
        /*003c*/ 	.word	0x000018e0


	//   ....[5]....
        /*0040*/ 	.word	0x00001960


	//   ....[6]....
        /*0044*/ 	.word	0x00001a30


	//   ....[7]....
        /*0048*/ 	.word	0x00001a50


	//   ....[8]....
        /*004c*/ 	.word	0x00001ca0


	//   ....[9]....
        /*0050*/ 	.word	0x00001d90


	//   ....[10]....
        /*0054*/ 	.word	0x00001db0


	//   ....[11]....
        /*0058*/ 	.word	0x00001dd0


	//   ....[12]....
        /*005c*/ 	.word	0x00001ff0


	//   ....[13]....
        /*0060*/ 	.word	0x00002010


	//----- nvinfo : EIATTR_COOP_GROUP_MASK_REGIDS
	.align		4
.L_1797:
        /*0064*/ 	.byte	0x04, 0x29
        /*0066*/ 	.short	(.L_1799 - .L_1798)


	//   ....[0]....
.L_1798:
        /*0068*/ 	.word	0xffffffff


	//   ....[1]....
        /*006c*/ 	.word	0xffffffff


	//   ....[2]....
        /*0070*/ 	.word	0xffffffff


	//   ....[3]....
        /*0074*/ 	.word	0xffffffff


	//   ....[4]....
        /*0078*/ 	.word	0xffffffff


	//   ....[5]....
        /*007c*/ 	.word	0xffffffff


	//   ....[6]....
        /*0080*/ 	.word	0xffffffff


	//   ....[7]....
        /*0084*/ 	.word	0xffffffff


	//   ....[8]....
        /*0088*/ 	.word	0xffffffff


	//   ....[9]....
        /*008c*/ 	.word	0xffffffff


	//----- nvinfo : EIATTR_COOP_GROUP_INSTR_OFFSETS
	.align		4
.L_1799:
        /*0090*/ 	.byte	0x04, 0x28
        /*0092*/ 	.short	(.L_1801 - .L_1800)


	//   ....[0]....
.L_1800:
        /*0094*/ 	.word	0x00000fa0


	//   ....[1]....
        /*0098*/ 	.word	0x00000fb0


	//   ....[2]....
        /*009c*/ 	.word	0x00000fe0


	//   ....[3]....
        /*00a0*/ 	.word	0x00000ff0


	//   ....[4]....
        /*00a4*/ 	.word	0x00001030


	//   ....[5]....
        /*00a8*/ 	.word	0x00001040


	//   ....[6]....
        /*00ac*/ 	.word	0x00001080


	//   ....[7]....
        /*00b0*/ 	.word	0x00001090


	//   ....[8]....
        /*00b4*/ 	.word	0x000010f0


	//   ....[9]....
        /*00b8*/ 	.word	0x00001100


	//----- nvinfo : EIATTR_VRC_CTA_INIT_COUNT
	.align		4
.L_1801:
        /*00bc*/ 	.byte	0x02, 0x4a
	.zero		1
	.zero		1


	//----- nvinfo : EIATTR_EXIT_INSTR_OFFSETS
	.align		4
        /*00c0*/ 	.byte	0x04, 0x1c
        /*00c2*/ 	.short	(.L_1803 - .L_1802)


	//   ....[0]....
.L_1802:
        /*00c4*/ 	.word	0x00000070


	//   ....[1]....
        /*00c8*/ 	.word	0x00004080


	//----- nvinfo : EIATTR_MAX_THREADS
	.align		4
.L_1803:
        /*00cc*/ 	.byte	0x04, 0x05
        /*00ce*/ 	.short	(.L_1805 - .L_1804)
.L_1804:
        /*00d0*/ 	.word	0x00000100
        /*00d4*/ 	.word	0x00000001
        /*00d8*/ 	.word	0x00000001


	//----- nvinfo : EIATTR_CRS_STACK_SIZE
	.align		4
.L_1805:
        /*00dc*/ 	.byte	0x04, 0x1e
        /*00de*/ 	.short	(.L_1807 - .L_1806)
.L_1806:
        /*00e0*/ 	.word	0x00000000


	//----- nvinfo : EIATTR_CBANK_PARAM_SIZE
	.align		4
.L_1807:
        /*00e4*/ 	.byte	0x03, 0x19
        /*00e6*/ 	.short	0x00a0


	//----- nvinfo : EIATTR_PARAM_CBANK
	.align		4
        /*00e8*/ 	.byte	0x04, 0x0a
        /*00ea*/ 	.short	(.L_1809 - .L_1808)
	.align		4
.L_1808:
        /*00ec*/ 	.word	index@(.nv.constant0._Z35group_norm_nhwc_fwd_one_pass_kernelI11Fp32IOBf16WLi256ELi16ELi256EEv26Group_norm_nhwc_fwd_params)
        /*00f0*/ 	.short	0x0380
        /*00f2*/ 	.short	0x00a0


	//----- nvinfo : EIATTR_SW_WAR
	.align		4
.L_1809:
        /*00f4*/ 	.byte	0x04, 0x36
        /*00f6*/ 	.short	(.L_1811 - .L_1810)
.L_1810:
        /*00f8*/ 	.word	0x00000008
.L_1811:


//--------------------- .nv.info._Z35group_norm_nhwc_fwd_one_pass_kernelI11Fp32IOBf16WLi512ELi16ELi256EEv26Group_norm_nhwc_fwd_params --------------------------
	.section	.nv.info._Z35group_norm_nhwc_fwd_one_pass_kernelI11Fp32IOBf16WLi512ELi16ELi256EEv26Group_norm_nhwc_fwd_params,"",@"SHT_CUDA_INFO"
	.sectionflags	@""
	.align	4


	//----- nvinfo : EIATTR_CUDA_API_VERSION
	.align		4
        /*0000*/ 	.byte	0x04, 0x37
        /*0002*/ 	.short	(.L_1813 - .L_1812)
.L_1812:
        /*0004*/ 	.word	0x00000082


	//----- nvinfo : EIATTR_KPARAM_INFO
	.align		4
.L_1813:
        /*0008*/ 	.byte	0x04, 0x17
        /*000a*/ 	.short	(.L_1815 - .L_1814)
.L_1814:
        /*000c*/ 	.word	0x00000000
        /*0010*/ 	.short	0x0000
        /*0012*/ 	.short	0x0000
        /*0014*/ 	.byte	0x00, 0xf0, 0x81, 0x02


	//----- nvinfo : EIATTR_SPARSE_MMA_MASK
	.align		4
.L_1815:
        /*0018*/ 	.byte	0x03, 0x50
        /*001a*/ 	.short	0x0000


	//----- nvinfo : EIATTR_MAXREG_COUNT
	.align		4
        /*001c*/ 	.byte	0x03, 0x1b
        /*001e*/ 	.short	0x00ff


	//----- nvinfo : EIATTR_NUM_BARRIERS
	.align		4
        /*0020*/ 	.byte	0x02, 0x4c
        /*0022*/ 	.byte	0x01
	.zero		1


	//----- nvinfo : EIATTR_MERCURY_ISA_VERSION
	.align		4
        /*0024*/ 	.byte	0x03, 0x5f
        /*0026*/ 	.short	0x0101


	//----- nvinfo : EIATTR_INT_WARP_WIDE_INSTR_OFFSETS
	.align		4
        /*0028*/ 	.byte	0x04, 0x31
        /*002a*/ 	.short	(.L_1817 - .L_1816)


	//   ....[0]....
.L_1816:
        /*002c*/ 	.word	0x000020c0


	//   ....[1]....
        /*0030*/ 	.word	0x00002140


	//   ....[2]....
        /*0034*/ 	.word	0x000021e0


	//   ....[3]....
        /*0038*/ 	.word	0x00002280


	//   ....[4]....
        /*003c*/ 	.word	0x00002320


	//   ....[5]....
        /*0040*/ 	.word	0x000023c0


	//   ....[6]....
        /*0044*/ 	.word	0x00002460


	//   ....[7]....
        /*0048*/ 	.word	0x00002500


	//   ....[8]....
        /*004c*/ 	.word	0x00002710


	//   ....[9]....
        /*0050*/ 	.word	0x00002770


	//   ....[10]....
        /*0054*/ 	.word	0x00002810


	//   ....[11]....
        /*0058*/ 	.word	0x000028b0


	//   ....[12]....
        /*005c*/ 	.word	0x00002a30


	//   ....[13]....
        /*0060*/ 	.word	0x00002a60


	//----- nvinfo : EIATTR_COOP_GROUP_MASK_REGIDS
	.align		4
.L_1817:
        /*0064*/ 	.byte	0x04, 0x29
        /*0066*/ 	.short	(.L_1819 - .L_1818)


	//   ....[0]....
.L_1818:
        /*0068*/ 	.word	0xffffffff


	//   ....[1]....
        /*006c*/ 	.word	0xffffffff


	//   ....[2]....
        /*0070*/ 	.word	0xffffffff


	//   ....[3]....
        /*0074*/ 	.word	0xffffffff


	//   ....[4]....
        /*0078*/ 	.word	0xffffffff


	//   ....[5]....
        /*007c*/ 	.word	0xffffffff


	//   ....[6]....
        /*0080*/ 	.word	0xffffffff


	//   ....[7]....
        /*0084*/ 	.word	0xffffffff


	//   ....[8]....
        /*0088*/ 	.word	0xffffffff


	//   ....[9]....
        /*008c*/ 	.word	0xffffffff


	//----- nvinfo : EIATTR_COOP_GROUP_INSTR_OFFSETS
	.align		4
.L_1819:
        /*0090*/ 	.byte	0x04, 0x28
        /*0092*/ 	.short	(.L_1821 - .L_1820)


	//   ....[0]....
.L_1820:
        /*0094*/ 	.word	0x00001970


	//   ....[1]....
        /*0098*/ 	.word	0x00001980


	//   ....[2]....
        /*009c*/ 	.word	0x000019c0


	//   ....[3]....
        /*00a0*/ 	.word	0x000019d0


	//   ....[4]....
        /*00a4*/ 	.word	0x00001a10


	//   ....[5]....
        /*00a8*/ 	.word	0x00001a20


	//   ....[6]....
        /*00ac*/ 	.word	0x00001a60


	//   ....[7]....
        /*00b0*/ 	.word	0x00001a70


	//   ....[8]....
        /*00b4*/ 	.word	0x00001af0


	//   ....[9]....
        /*00b8*/ 	.word	0x00001b00


	//----- nvinfo : EIATTR_VRC_CTA_INIT_COUNT
	.align		4
.L_1821:
        /*00bc*/ 	.byte	0x02, 0x4a
	.zero		1
	.zero		1


	//----- nvinfo : EIATTR_EXIT_INSTR_OFFSETS
	.align		4
        /*00c0*/ 	.byte	0x04, 0x1c
        /*00c2*/ 	.short	(.L_1823 - .L_1822)


	//   ....[0]....
.L_1822:
        /*00c4*/ 	.word	0x00000070


	//   ....[1]....
        /*00c8*/ 	.word	0x00006790


	//----- nvinfo : EIATTR_MAX_THREADS
	.align		4
.L_1823:
        /*00cc*/ 	.byte	0x04, 0x05
        /*00ce*/ 	.short	(.L_1825 - .L_1824)
.L_1824:
        /*00d0*/ 	.word	0x00000100
        /*00d4*/ 	.word	0x00000001
        /*00d8*/ 	.word	0x00000001


	//----- nvinfo : EIATTR_CRS_STACK_SIZE
	.align		4
.L_1825:
        /*00dc*/ 	.byte	0x04, 0x1e
        /*00de*/ 	.short	(.L_1827 - .L_1826)
.L_1826:
        /*00e0*/ 	.word	0x00000000


	//----- nvinfo : EIATTR_CBANK_PARAM_SIZE
	.align		4
.L_1827:
        /*00e4*/ 	.byte	0x03, 0x19
        /*00e6*/ 	.short	0x00a0


	//----- nvinfo : EIATTR_PARAM_CBANK
	.align		4
        /*00e8*/ 	.byte	0x04, 0x0a
        /*00ea*/ 	.short	(.L_1829 - .L_1828)
	.align		4
.L_1828:
        /*00ec*/ 	.word	index@(.nv.constant0._Z35group_norm_nhwc_fwd_one_pass_kernelI11Fp32IOBf16WLi512ELi16ELi256EEv26Group_norm_nhwc_fwd_params)
        /*00f0*/ 	.short	0x0380
        /*00f2*/ 	.short	0x00a0


	//----- nvinfo : EIATTR_SW_WAR
	.align		4
.L_1829:
        /*00f4*/ 	.byte	0x04, 0x36
        /*00f6*/ 	.short	(.L_1831 - .L_1830)
.L_1830:
        /*00f8*/ 	.word	0x00000008
.L_1831:


//--------------------- .nv.info._Z35group_norm_nhwc_fwd_one_pass_kernelI11Fp32IOFp16WLi64ELi16ELi256EEv26Group_norm_nhwc_fwd_params --------------------------
	.section	.nv.info._Z35group_norm_nhwc_fwd_one_pass_kernelI11Fp32IOFp16WLi64ELi16ELi256EEv26Group_norm_nhwc_fwd_params,"",@"SHT_CUDA_INFO"
	.sectionflags	@""
	.align	4


	//----- nvinfo : EIATTR_CUDA_API_VERSION
	.align		4
        /*0000*/ 	.byte	0x04, 0x37
        /*0002*/ 	.short	(.L_1833 - .L_1832)
.L_1832:
        /*0004*/ 	.word	0x00000082


	//----- nvinfo : EIATTR_KPARAM_INFO
	.align		4
.L_1833:
        /*0008*/ 	.byte	0x04, 0x17
        /*000a*/ 	.short	(.L_1835 - .L_1834)
.L_1834:
        /*000c*/ 	.word	0x00000000
        /*0010*/ 	.short	0x0000
        /*0012*/ 	.short	0x0000
        /*0014*/ 	.byte	0x00, 0xf0, 0x81, 0x02


	//----- nvinfo : EIATTR_SPARSE_MMA_MASK
	.align		4
.L_1835:
        /*0018*/ 	.byte	0x03, 0x50
        /*001a*/ 	.short	0x0000


	//----- nvinfo : EIATTR_MAXREG_COUNT
	.align		4
        /*001c*/ 	.byte	0x03, 0x1b
        /*001e*/ 	.short	0x00ff


	//----- nvinfo : EIATTR_NUM_BARRIERS
	.align		4
        /*0020*/ 	.byte	0x02, 0x4c
        /*0022*/ 	.byte	0x01
	.zero		1


	//----- nvinfo : EIATTR_MERCURY_ISA_VERSION
	.align		4
        /*0024*/ 	.byte	0x03, 0x5f
        /*0026*/ 	.short	0x0101


	//----- nvinfo : EIATTR_INT_WARP_WIDE_INSTR_OFFSETS
	.align		4
        /*0028*/ 	.byte	0x04, 0x31
        /*002a*/ 	.short	(.L_1837 - .L_1836)


	//   ....[0]....
.L_1836:
        /*002c*/ 	.word	0x00000e70


	//   ....[1]....
        /*0030*/ 	.word	0x00000eb0


	//   ....[2]....
        /*0034*/ 	.word	0x00000ed0


	//   ....[3]....
        /*0038*/ 	.word	0x00000f00


	//   ....[4]....
        /*003c*/ 	.word	0x000010d0


	//   ....[5]....
        /*0040*/ 	.word	0x00001130


	//   ....[6]....
        /*0044*/ 	.word	0x00001160


	//   ....[7]....
        /*0048*/ 	.word	0x00001180


	//   ....[8]....
        /*004c*/ 	.word	0x00001430


	//   ....[9]....
        /*0050*/ 	.word	0x00001510


	//   ....[10]....
        /*0054*/ 	.word	0x00001520


	//   ....[11]....
        /*0058*/ 	.word	0x000015f0


	//   ....[12]....
        /*005c*/ 	.word	0x00001770


	//   ....[13]....
        /*0060*/ 	.word	0x00001790


	//----- nvinfo : EIATTR_COOP_GROUP_MASK_REGIDS
	.align		4
.L_1837:
        /*0064*/ 	.byte	0x04, 0x29
        /*0066*/ 	.short	(.L_1839 - .L_1838)


	//   ....[0]....
.L_1838:
        /*0068*/ 	.word	0xffffffff


	//   ....[1]....
        /*006c*/ 	.word	0xffffffff


	//   ....[2]....
        /*0070*/ 	.word	0xffffffff


	//   ....[3]....
        /*0074*/ 	.word	0xffffffff


	//   ....[4]....
        /*0078*/ 	.word	0xffffffff


	//   ....[5]....
        /*007c*/ 	.word	0xffffffff


	//   ....[6]....
        /*0080*/ 	.word	0xffffffff


	//   ....[7]....
        /*0084*/ 	.word	0xffffffff


	//   ....[8]....
        /*0088*/ 	.word	0xffffffff


	//   ....[9]....
        /*008c*/ 	.word	0xffffffff


	//----- nvinfo : EIATTR_COOP_GROUP_INSTR_OFFSETS
	.align		4
.L_1839:
        /*0090*/ 	.byte	0x04, 0x28
        /*0092*/ 	.short	(.L_1841 - .L_1840)


	//   ....[0]....
.L_1840:
        /*0094*/ 	.word	0x000006d0


	//   ....[1]....
        /*0098*/ 	.word	0x000006e0


	//   ....[2]....
        /*009c*/ 	.word	0x00000710


	//   ....[3]....
        /*00a0*/ 	.word	0x00000730


	//   ....[4]....
        /*00a4*/ 	.word	0x00000760


	//   ....[5]....
        /*00a8*/ 	.word	0x00000780


	//   ....[6]....
        /*00ac*/ 	.word	0x000007b0


	//   ....[7]....
        /*00b0*/ 	.word	0x000007d0


	//   ....[8]....
        /*00b4*/ 	.word	0x00000820


	//   ....[9]....
        /*00b8*/ 	.word	0x00000830


	//----- nvinfo : EIATTR_VRC_CTA_INIT_COUNT
	.align		4
.L_1841:
        /*00bc*/ 	.byte	0x02, 0x4a
	.zero		1
	.zero		1


	//----- nvinfo : EIATTR_EXIT_INSTR_OFFSETS
	.align		4
        /*00c0*/ 	.byte	0x04, 0x1c
        /*00c2*/ 	.short	(.L_1843 - .L_1842)


	//   ....[0]....
.L_1842:
        /*00c4*/ 	.word	0x00000070


	//   ....[1]....
        /*00c8*/ 	.word	0x00002310


	//----- nvinfo : EIATTR_MAX_THREADS
	.align		4
.L_1843:
        /*00cc*/ 	.byte	0x04, 0x05
        /*00ce*/ 	.short	(.L_1845 - .L_1844)
.L_1844:
        /*00d0*/ 	.word	0x00000100
        /*00d4*/ 	.word	0x00000001
        /*00d8*/ 	.word	0x00000001


	//----- nvinfo : EIATTR_CRS_STACK_SIZE
	.align		4
.L_1845:
        /*00dc*/ 	.byte	0x04, 0x1e
        /*00de*/ 	.short	(.L_1847 - .L_1846)
.L_1846:
        /*00e0*/ 	.word	0x00000000


	//----- nvinfo : EIATTR_CBANK_PARAM_SIZE
	.align		4
.L_1847:
        /*00e4*/ 	.byte	0x03, 0x19
        /*00e6*/ 	.short	0x00a0


	//----- nvinfo : EIATTR_PARAM_CBANK
	.align		4
        /*00e8*/ 	.byte	0x04, 0x0a
        /*00ea*/ 	.short	(.L_1849 - .L_1848)
	.align		4
.L_1848:
        /*00ec*/ 	.word	index@(.nv.constant0._Z35group_norm_nhwc_fwd_one_pass_kernelI11Fp32IOFp16WLi64ELi16ELi256EEv26Group_norm_nhwc_fwd_params)
        /*00f0*/ 	.short	0x0380
        /*00f2*/ 	.short	0x00a0


	//----- nvinfo : EIATTR_SW_WAR
	.align		4
.L_1849:
        /*00f4*/ 	.byte	0x04, 0x36
        /*00f6*/ 	.short	(.L_1851 - .L_1850)
.L_1850:
        /*00f8*/ 	.word	0x00000008
.L_1851:


//--------------------- .nv.info._Z35group_norm_nhwc_fwd_one_pass_kernelI11Fp32IOFp16WLi128ELi16ELi256EEv26Group_norm_nhwc_fwd_params --------------------------
	.section	.nv.info._Z35group_norm_nhwc_fwd_one_pass_kernelI11Fp32IOFp16WLi128ELi16ELi256EEv26Group_norm_nhwc_fwd_params,"",@"SHT_CUDA_INFO"
	.sectionflags	@""
	.align	4


	//----- nvinfo : EIATTR_CUDA_API_VERSION
	.align		4
        /*0000*/ 	.byte	0x04, 0x37
        /*0002*/ 	.short	(.L_1853 - .L_1852)
.L_1852:
        /*0004*/ 	.word	0x00000082


	//----- nvinfo : EIATTR_KPARAM_INFO
	.align		4
.L_1853:
        /*0008*/ 	.byte	0x04, 0x17
        /*000a*/ 	.short	(.L_1855 - .L_1854)
.L_1854:
        /*000c*/ 	.word	0x00000000
        /*0010*/ 	.short	0x0000
        /*0012*/ 	.short	0x0000
        /*0014*/ 	.byte	0x00, 0xf0, 0x81, 0x02


	//----- nvinfo : EIATTR_SPARSE_MMA_MASK
	.align		4
.L_1855:
        /*0018*/ 	.byte	0x03, 0x50
        /*001a*/ 	.short	0x0000


	//----- nvinfo : EIATTR_MAXREG_COUNT
	.align		4
        /*001c*/ 	.byte	0x03, 0x1b
        /*001e*/ 	.short	0x00ff


	//----- nvinfo : EIATTR_NUM_BARRIERS
	.align		4
        /*0020*/ 	.byte	0x02, 0x4c
        /*0022*/ 	.byte	0x01
	.zero		1


	//----- nvinfo : EIATTR_MERCURY_ISA_VERSION
	.align		4
        /*0024*/ 	.byte	0x03, 0x5f
        /*0026*/ 	.short	0x0101


	//----- nvinfo : EIATTR_INT_WARP_WIDE_INSTR_OFFSETS
	.align		4
        /*0028*/ 	.byte	0x04, 0x31
        /*002a*/ 	.short	(.L_1857 - .L_1856)


	//   ....[0]....
.L_1856:
        /*002c*/ 	.word	0x000010e0


	//   ....[1]....
        /*0030*/ 	.word	0x00001120


	//   ....[2]....
        /*0034*/ 	.word	0x00001140


	//   ....[3]....
        /*0038*/ 	.word	0x00001170


	//   ....[4]....
        /*003c*/ 	.word	0x00001350


	//   ....[5]....
        /*0040*/ 	.word	0x000013a0


	//   ....[6]....
        /*0044*/ 	.word	0x000013c0


	//   ....[7]....
        /*0048*/ 	.word	0x000013f0


	//   ....[8]....
        /*004c*/ 	.word	0x00001710


	//   ....[9]....
        /*0050*/ 	.word	0x00001730


	//   ....[10]....
        /*0054*/ 	.word	0x00001750


	//   ....[11]....
        /*0058*/ 	.word	0x00001770


	//   ....[12]....
        /*005c*/ 	.word	0x000019d0


	//   ....[13]....
        /*0060*/ 	.word	0x000019f0


	//----- nvinfo : EIATTR_COOP_GROUP_MASK_REGIDS
	.align		4
.L_1857:
        /*0064*/ 	.byte	0x04, 0x29
        /*0066*/ 	.short	(.L_1859 - .L_1858)


	//   ....[0]....
.L_1858:
        /*0068*/ 	.word	0xffffffff


	//   ....[1]....
        /*006c*/ 	.word	0xffffffff


	//   ....[2]....
        /*0070*/ 	.word	0xffffffff


	//   ....[3]....
        /*0074*/ 	.word	0xffffffff


	//   ....[4]....
        /*0078*/ 	.word	0xffffffff


	//   ....[5]....
        /*007c*/ 	.word	0xffffffff


	//   ....[6]....
        /*0080*/ 	.word	0xffffffff


	//   ....[7]....
        /*0084*/ 	.word	0xffffffff


	//   ....[8]....
        /*0088*/ 	.word	0xffffffff


	//   ....[9]....
        /*008c*/ 	.word	0xffffffff


	//----- nvinfo : EIATTR_COOP_GROUP_INSTR_OFFSETS
	.align		4
.L_1859:
        /*0090*/ 	.byte	0x04, 0x28
        /*0092*/ 	.short	(.L_1861 - .L_1860)


	//   ....[0]....
.L_1860:
        /*0094*/ 	.word	0x00000950


	//   ....[1]....
        /*0098*/ 	.word	0x00000960


	//   ....[2]....
        /*009c*/ 	.word	0x00000990


	//   ....[3]....
        /*00a0*/ 	.word	0x000009a0


	//   ....[4]....
        /*00a4*/ 	.word	0x000009e0


	//   ....[5]....
        /*00a8*/ 	.word	0x000009f0


	//   ....[6]....
        /*00ac*/ 	.word	0x00000a30


	//   ....[7]....
        /*00b0*/ 	.word	0x00000a40


	//   ....[8]....
        /*00b4*/ 	.word	0x00000aa0


	//   ....[9]....
        /*00b8*/ 	.word	0x00000ab0


	//----- nvinfo : EIATTR_VRC_CTA_INIT_COUNT
	.align		4
.L_1861:
        /*00bc*/ 	.byte	0x02, 0x4a
	.zero		1
	.zero		1


	//----- nvinfo : EIATTR_EXIT_INSTR_OFFSETS
	.align		4
        /*00c0*/ 	.byte	0x04, 0x1c
        /*00c2*/ 	.short	(.L_1863 - .L_1862)


	//   ....[0]....
.L_1862:
        /*00c4*/ 	.word	0x00000070


	//   ....[1]....
        /*00c8*/ 	.word	0x00002ce0


	//----- nvinfo : EIATTR_MAX_THREADS
	.align		4
.L_1863:
        /*00cc*/ 	.byte	0x04, 0x05
        /*00ce*/ 	.short	(.L_1865 - .L_1864)
.L_1864:
        /*00d0*/ 	.word	0x00000100
        /*00d4*/ 	.word	0x00000001
        /*00d8*/ 	.word	0x00000001


	//----- nvinfo : EIATTR_CRS_STACK_SIZE
	.align		4
.L_1865:
        /*00dc*/ 	.byte	0x04, 0x1e
        /*00de*/ 	.short	(.L_1867 - .L_1866)
.L_1866:
        /*00e0*/ 	.word	0x00000000


	//----- nvinfo : EIATTR_CBANK_PARAM_SIZE
	.align		4
.L_1867:
        /*00e4*/ 	.byte	0x03, 0x19
        /*00e6*/ 	.short	0x00a0


	//----- nvinfo : EIATTR_PARAM_CBANK
	.align		4
        /*00e8*/ 	.byte	0x04, 0x0a
        /*00ea*/ 	.short	(.L_1869 - .L_1868)
	.align		4
.L_1868:
        /*00ec*/ 	.word	index@(.nv.constant0._Z35group_norm_nhwc_fwd_one_pass_kernelI11Fp32IOFp16WLi128ELi16ELi256EEv26Group_norm_nhwc_fwd_params)
        /*00f0*/ 	.short	0x0380
        /*00f2*/ 	.short	0x00a0


	//----- nvinfo : EIATTR_SW_WAR
	.align		4
.L_1869:
        /*00f4*/ 	.byte	0x04, 0x36
        /*00f6*/ 	.short	(.L_1871 - .L_1870)
.L_1870:
        /*00f8*/ 	.word	0x00000008
.L_1871:


//--------------------- .nv.info._Z35group_norm_nhwc_fwd_one_pass_kernelI11Fp32IOFp16WLi256ELi16ELi256EEv26Group_norm_nhwc_fwd_params --------------------------
	.section	.nv.info._Z35group_norm_nhwc_fwd_one_pass_kernelI11Fp32IOFp16WLi256ELi16ELi256EEv26Group_norm_nhwc_fwd_params,"",@"SHT_CUDA_INFO"
	.sectionflags	@""
	.align	4


	//----- nvinfo : EIATTR_CUDA_API_VERSION
	.align		4
        /*0000*/ 	.byte	0x04, 0x37
        /*0002*/ 	.short	(.L_1873 - .L_1872)
.L_1872:
        /*0004*/ 	.word	0x00000082


	//----- nvinfo : EIATTR_KPARAM_INFO
	.align		4
.L_1873:
        /*0008*/ 	.byte	0x04, 0x17
        /*000a*/ 	.short	(.L_1875 - .L_1874)
.L_1874:
        /*000c*/ 	.word	0x00000000
        /*0010*/ 	.short	0x0000
        /*0012*/ 	.short	0x0000
        /*0014*/ 	.byte	0x00, 0xf0, 0x81, 0x02


	//----- nvinfo : EIATTR_SPARSE_MMA_MASK
	.align		4
.L_1875:
        /*0018*/ 	.byte	0x03, 0x50
        /*001a*/ 	.short	0x0000


	//----- nvinfo : EIATTR_MAXREG_COUNT
	.align		4
        /*001c*/ 	.byte	0x03, 0x1b
        /*001e*/ 	.short	0x00ff


	//----- nvinfo : EIATTR_NUM_BARRIERS
	.align		4
        /*0020*/ 	.byte	0x02, 0x4c
        /*0022*/ 	.byte	0x01
	.zero		1


	//----- nvinfo : EIATTR_MERCURY_ISA_VERSION
	.align		4
        /*0024*/ 	.byte	0x03, 0x5f
        /*0026*/ 	.short	0x0101


	//----- nvinfo : EIATTR_INT_WARP_WIDE_INSTR_OFFSETS
	.align		4
        /*0028*/ 	.byte	0x04, 0x31
        /*002a*/ 	.short	(.L_1877 - .L_1876)


	//   ....[0]....
.L_1876:
        /*002c*/ 	.word	0x000016b0


	//   ....[1]....
        /*0030*/ 	.word	0x000016d0


	//   ....[2]....
        /*0034*/ 	.word	0x000017b0


	//   ....[3]....
        /*0038*/ 	.word	0x00001800


	//   ....[4]....
        /*003c*/ 	.word	0x000018e0


	//   ....[5]....
        /*0040*/ 	.word	0x00001960


	//   ....[6]....
        /*0044*/ 	.word	0x00001a30


	//   ....[7]....
        /*0048*/ 	.word	0x00001a50


	//   ....[8]....
        /*004c*/ 	.word	0x00001ca0


	//   ....[9]....
        /*0050*/ 	.word	0x00001d90


	//   ....[10]....
        /*0054*/ 	.word	0x00001db0


	//   ....[11]....
        /*0058*/ 	.word	0x00001dd0


	//   ....[12]....
        /*005c*/ 	.word	0x00001ff0


	//   ....[13]....
        /*0060*/ 	.word	0x00002010


	//----- nvinfo : EIATTR_COOP_GROUP_MASK_REGIDS
	.align		4
.L_1877:
        /*0064*/ 	.byte	0x04, 0x29
        /*0066*/ 	.short	(.L_1879 - .L_1878)


	//   ....[0]....
.L_1878:
        /*0068*/ 	.word	0xffffffff


	//   ....[1]....
        /*006c*/ 	.word	0xffffffff


	//   ....[2]....
        /*0070*/ 	.word	0xffffffff


	//   ....[3]....
        /*0074*/ 	.word	0xffffffff


	//   ....[4]....
        /*0078*/ 	.word	0xffffffff


	//   ....[5]....
        /*007c*/ 	.word	0xffffffff


	//   ....[6]....
        /*0080*/ 	.word	0xffffffff


	//   ....[7]....
        /*0084*/ 	.word	0xffffffff


	//   ....[8]....
        /*0088*/ 	.word	0xffffffff


	//   ....[9]....
        /*008c*/ 	.word	0xffffffff


	//----- nvinfo : EIATTR_COOP_GROUP_INSTR_OFFSETS
	.align		4
.L_1879:
        /*0090*/ 	.byte	0x04, 0x28
        /*0092*/ 	.short	(.L_1881 - .L_1880)


	//   ....[0]....
.L_1880:
        /*0094*/ 	.word	0x00000fa0


	//   ....[1]....
        /*0098*/ 	.word	0x00000fb0


	//   ....[2]....
        /*009c*/ 	.word	0x00000fe0


	//   ....[3]....
        /*00a0*/ 	.word	0x00000ff0


	//   ....[4]....
        /*00a4*/ 	.word	0x00001030


	//   ....[5]....
        /*00a8*/ 	.word	0x00001040


	//   ....[6]....
        /*00ac*/ 	.word	0x00001080


	//   ....[7]....
        /*00b0*/ 	.word	0x00001090


	//   ....[8]....
        /*00b4*/ 	.word	0x000010f0


	//   ....[9]....
        /*00b8*/ 	.word	0x00001100


	//----- nvinfo : EIATTR_VRC_CTA_INIT_COUNT
	.align		4
.L_1881:
        /*00bc*/ 	.byte	0x02, 0x4a
	.zero		1
	.zero		1


	//----- nvinfo : EIATTR_EXIT_INSTR_OFFSETS
	.align		4
        /*00c0*/ 	.byte	0x04, 0x1c
        /*00c2*/ 	.short	(.L_1883 - .L_1882)


	//   ....[0]....
.L_1882:
        /*00c4*/ 	.word	0x00000070


	//   ....[1]....
        /*00c8*/ 	.word	0x00004080


	//----- nvinfo : EIATTR_MAX_THREADS
	.align		4
.L_1883:
        /*00cc*/ 	.byte	0x04, 0x05
        /*00ce*/ 	.short	(.L_1885 - .L_1884)
.L_1884:
        /*00d0*/ 	.word	0x00000100
        /*00d4*/ 	.word	0x00000001
        /*00d8*/ 	.word	0x00000001


	//----- nvinfo : EIATTR_CRS_STACK_SIZE
	.align		4
.L_1885:
        /*00dc*/ 	.byte	0x04, 0x1e
        /*00de*/ 	.short	(.L_1887 - .L_1886)
.L_1886:
        /*00e0*/ 	.word	0x00000000


	//----- nvinfo : EIATTR_CBANK_PARAM_SIZE
	.align		4
.L_1887:
        /*00e4*/ 	.byte	0x03, 0x19
        /*00e6*/ 	.short	0x00a0


	//----- nvinfo : EIATTR_PARAM_CBANK
	.align		4
        /*00e8*/ 	.byte	0x04, 0x0a
        /*00ea*/ 	.short	(.L_1889 - .L_1888)
	.align		4
.L_1888:
        /*00ec*/ 	.word	index@(.nv.constant0._Z35group_norm_nhwc_fwd_one_pass_kernelI11Fp32IOFp16WLi256ELi16ELi256EEv26Group_norm_nhwc_fwd_params)
        /*00f0*/ 	.short	0x0380
        /*00f2*/ 	.short	0x00a0


	//----- nvinfo : EIATTR_SW_WAR
	.align		4
.L_1889:
        /*00f4*/ 	.byte	0x04, 0x36
        /*00f6*/ 	.short	(.L_1891 - .L_1890)
.L_1890:
        /*00f8*/ 	.word	0x00000008
.L_1891:


//--------------------- .nv.info._Z35group_norm_nhwc_fwd_one_pass_kernelI11Fp32IOFp16WLi512ELi16ELi256EEv26Group_norm_nhwc_fwd_params --------------------------
	.section	.nv.info._Z35group_norm_nhwc_fwd_one_pass_kernelI11Fp32IOFp16WLi512ELi16ELi256EEv26Group_norm_nhwc_fwd_params,"",@"SHT_CUDA_INFO"
	.sectionflags	@""
	.align	4


	//----- nvinfo : EIATTR_CUDA_API_VERSION
	.align		4
        /*0000*/ 	.byte	0x04, 0x37
        /*0002*/ 	.short	(.L_1893 - .L_1892)
.L_1892:
        /*0004*/ 	.word	0x00000082


	//----- nvinfo : EIATTR_KPARAM_INFO
	.align		4
.L_1893:
        /*0008*/ 	.byte	0x04, 0x17
        /*000a*/ 	.short	(.L_1895 - .L_1894)
.L_1894:
        /*000c*/ 	.word	0x00000000
        /*0010*/ 	.short	0x0000
        /*0012*/ 	.short	0x0000
        /*0014*/ 	.byte	0x00, 0xf0, 0x81, 0x02


	//----- nvinfo : EIATTR_SPARSE_MMA_MASK
	.align		4
.L_1895:
        /*0018*/ 	.byte	0x03, 0x50
        /*001a*/ 	.short	0x0000


	//----- nvinfo : EIATTR_MAXREG_COUNT
	.align		4
        /*001c*/ 	.byte	0x03, 0x1b
        /*001e*/ 	.short	0x00ff


	//----- nvinfo : EIATTR_NUM_BARRIERS
	.align		4
        /*0020*/ 	.byte	0x02, 0x4c
        /*0022*/ 	.byte	0x01
	.zero		1


	//----- nvinfo : EIATTR_MERCURY_ISA_VERSION
	.align		4
        /*0024*/ 	.byte	0x03, 0x5f
        /*0026*/ 	.short	0x0101


	//----- nvinfo : EIATTR_INT_WARP_WIDE_INSTR_OFFSETS
	.align		4
        /*0028*/ 	.byte	0x04, 0x31
        /*002a*/ 	.short	(.L_1897 - .L_1896)


	//   ....[0]....
.L_1896:
        /*002c*/ 	.word	0x000020c0


	//   ....[1]....
        /*0030*/ 	.word	0x00002140


	//   ....[2]....
        /*0034*/ 	.word	0x000021e0


	//   ....[3]....
        /*0038*/ 	.word	0x00002280


	//   ....[4]....
        /*003c*/ 	.word	0x00002320


	//   ....[5]....
        /*0040*/ 	.word	0x000023c0


	//   ....[6]....
        /*0044*/ 	.word	0x00002460


	//   ....[7]....
        /*0048*/ 	.word	0x00002500


	//   ....[8]....
        /*004c*/ 	.word	0x00002710


	//   ....[9]....
        /*0050*/ 	.word	0x00002770


	//   ....[10]....
        /*0054*/ 	.word	0x00002810


	//   ....[11]....
        /*0058*/ 	.word	0x000028b0


	//   ....[12]....
        /*005c*/ 	.word	0x00002a30


	//   ....[13]....
        /*0060*/ 	.word	0x00002a60


	//----- nvinfo : EIATTR_COOP_GROUP_MASK_REGIDS
	.align		4
.L_1897:
        /*0064*/ 	.byte	0x04, 0x29
        /*0066*/ 	.short	(.L_1899 - .L_1898)


	//   ....[0]....
.L_1898:
        /*0068*/ 	.word	0xffffffff


	//   ....[1]....
        /*006c*/ 	.word	0xffffffff


	//   ....[2]....
        /*0070*/ 	.word	0xffffffff


	//   ....[3]....
        /*0074*/ 	.word	0xffffffff


	//   ....[4]....
        /*0078*/ 	.word	0xffffffff


	//   ....[5]....
        /*007c*/ 	.word	0xffffffff


	//   ....[6]....
        /*0080*/ 	.word	0xffffffff


	//   ....[7]....
        /*0084*/ 	.word	0xffffffff


	//   ....[8]....
        /*0088*/ 	.word	0xffffffff


	//   ....[9]....
        /*008c*/ 	.word	0xffffffff


	//----- nvinfo : EIATTR_COOP_GROUP_INSTR_OFFSETS
	.align		4
.L_1899:
        /*0090*/ 	.byte	0x04, 0x28
        /*0092*/ 	.short	(.L_1901 - .L_1900)


	//   ....[0]....
.L_1900:
        /*0094*/ 	.word	0x00001970


	//   ....[1]....
        /*0098*/ 	.word	0x00001980


	//   ....[2]....
        /*009c*/ 	.word	0x000019c0


	//   ....[3]....
        /*00a0*/ 	.word	0x000019d0


	//   ....[4]....
        /*00a4*/ 	.word	0x00001a10


	//   ....[5]....
        /*00a8*/ 	.word	0x00001a20


	//   ....[6]....
        /*00ac*/ 	.word	0x00001a60


	//   ....[7]....
        /*00b0*/ 	.word	0x00001a70


	//   ....[8]....
        /*00b4*/ 	.word	0x00001af0


	//   ....[9]....
        /*00b8*/ 	.word	0x00001b00


	//----- nvinfo : EIATTR_VRC_CTA_INIT_COUNT
	.align		4
.L_1901:
        /*00bc*/ 	.byte	0x02, 0x4a
	.zero		1
	.zero		1


	//----- nvinfo : EIATTR_EXIT_INSTR_OFFSETS
	.align		4
        /*00c0*/ 	.byte	0x04, 0x1c
        /*00c2*/ 	.short	(.L_1903 - .L_1902)


	//   ....[0]....
.L_1902:
        /*00c4*/ 	.word	0x00000070


	//   ....[1]....
        /*00c8*/ 	.word	0x00006790


	//----- nvinfo : EIATTR_MAX_THREADS
	.align		4
.L_1903:
        /*00cc*/ 	.byte	0x04, 0x05
        /*00ce*/ 	.short	(.L_1905 - .L_1904)
.L_1904:
        /*00d0*/ 	.word	0x00000100
        /*00d4*/ 	.word	0x00000001
        /*00d8*/ 	.word	0x00000001


	//----- nvinfo : EIATTR_CRS_STACK_SIZE
	.align		4
.L_1905:
        /*00dc*/ 	.byte	0x04, 0x1e
        /*00de*/ 	.short	(.L_1907 - .L_1906)
.L_1906:
        /*00e0*/ 	.word	0x00000000


	//----- nvinfo : EIATTR_CBANK_PARAM_SIZE
	.align		4
.L_1907:
        /*00e4*/ 	.byte	0x03, 0x19
        /*00e6*/ 	.short	0x00a0


	//----- nvinfo : EIATTR_PARAM_CBANK
	.align		4
        /*00e8*/ 	.byte	0x04, 0x0a
        /*00ea*/ 	.short	(.L_1909 - .L_1908)
	.align		4
.L_1908:
        /*00ec*/ 	.word	index@(.nv.constant0._Z35group_norm_nhwc_fwd_one_pass_kernelI11Fp32IOFp16WLi512ELi16ELi256EEv26Group_norm_nhwc_fwd_params)
        /*00f0*/ 	.short	0x0380
        /*00f2*/ 	.short	0x00a0


	//----- nvinfo : EIATTR_SW_WAR
	.align		4
.L_1909:
        /*00f4*/ 	.byte	0x04, 0x36
        /*00f6*/ 	.short	(.L_1911 - .L_1910)
.L_1910:
        /*00f8*/ 	.word	0x00000008
.L_1911:


//--------------------- .nv.callgraph             --------------------------
	.section	.nv.callgraph,"",@"SHT_CUDA_CALLGRAPH"
	.align	4
	.sectionentsize	8
	.align		4
        /*0000*/ 	.word	0x00000000
	.align		4
        /*0004*/ 	.word	0xffffffff
	.align		4
        /*0008*/ 	.word	0x00000000
	.align		4
        /*000c*/ 	.word	0xfffffffe
	.align		4
        /*0010*/ 	.word	0x00000000
	.align		4
        /*0014*/ 	.word	0xfffffffd
	.align		4
        /*0018*/ 	.word	0x00000000
	.align		4
        /*001c*/ 	.word	0xfffffffc


//--------------------- .nv.constant4             --------------------------
	.section	.nv.constant4,"a",@progbits
	.align	8
	.align		8
.nv.constant4:
        /*0000*/ 	.dword	_ZN61_INTERNAL_e45974a8_30_group_norm_nhwc_one_pass_16_cu_0f6b7c024cuda3std3__45__cpo5beginE
	.align		8
        /*0008*/ 	.dword	_ZN61_INTERNAL_e45974a8_30_group_norm_nhwc_one_pass_16_cu_0f6b7c024cuda3std3__45__cpo3endE
	.align		8
        /*0010*/ 	.dword	_ZN61_INTERNAL_e45974a8_30_group_norm_nhwc_one_pass_16_cu_0f6b7c024cuda3std3__45__cpo6cbeginE
	.align		8
        /*0018*/ 	.dword	_ZN61_INTERNAL_e45974a8_30_group_norm_nhwc_one_pass_16_cu_0f6b7c024cuda3std3__45__cpo4cendE
	.align		8
        /*0020*/ 	.dword	_ZN61_INTERNAL_e45974a8_30_group_norm_nhwc_one_pass_16_cu_0f6b7c024cuda3std3__45__cpo6rbeginE
	.align		8
        /*0028*/ 	.dword	_ZN61_INTERNAL_e45974a8_30_group_norm_nhwc_one_pass_16_cu_0f6b7c024cuda3std3__45__cpo4rendE
	.align		8
        /*0030*/ 	.dword	_ZN61_INTERNAL_e45974a8_30_group_norm_nhwc_one_pass_16_cu_0f6b7c024cuda3std3__45__cpo7crbeginE
	.align		8
        /*0038*/ 	.dword	_ZN61_INTERNAL_e45974a8_30_group_norm_nhwc_one_pass_16_cu_0f6b7c024cuda3std3__45__cpo5crendE
	.align		8
        /*0040*/ 	.dword	_ZN61_INTERNAL_e45974a8_30_group_norm_nhwc_one_pass_16_cu_0f6b7c024cuda3std3__463_GLOBAL__N__e45974a8_30_group_norm_nhwc_one_pass_16_cu_0f6b7c026ignoreE
	.align		8
        /*0048*/ 	.dword	_ZN61_INTERNAL_e45974a8_30_group_norm_nhwc_one_pass_16_cu_0f6b7c024cuda3std3__419piecewise_constructE
	.align		8
        /*0050*/ 	.dword	_ZN61_INTERNAL_e45974a8_30_group_norm_nhwc_one_pass_16_cu_0f6b7c024cuda3std3__48in_placeE
	.align		8
        /*0058*/ 	.dword	_ZN61_INTERNAL_e45974a8_30_group_norm_nhwc_one_pass_16_cu_0f6b7c024cuda3std3__420unreachable_sentinelE
	.align		8
        /*0060*/ 	.dword	_ZN61_INTERNAL_e45974a8_30_group_norm_nhwc_one_pass_16_cu_0f6b7c024cuda3std3__47nulloptE
	.align		8
        /*0068*/ 	.dword	_ZN61_INTERNAL_e45974a8_30_group_norm_nhwc_one_pass_16_cu_0f6b7c024cuda3std3__48unexpectE
	.align		8
        /*0070*/ 	.dword	_ZN61_INTERNAL_e45974a8_30_group_norm_nhwc_one_pass_16_cu_0f6b7c024cuda3std6ranges3__45__cpo4swapE
	.align		8
        /*0078*/ 	.dword	_ZN61_INTERNAL_e45974a8_30_group_norm_nhwc_one_pass_16_cu_0f6b7c024cuda3std6ranges3__45__cpo9iter_moveE
	.align		8
        /*0080*/ 	.dword	_ZN61_INTERNAL_e45974a8_30_group_norm_nhwc_one_pass_16_cu_0f6b7c024cuda3std6ranges3__45__cpo5beginE
	.align		8
        /*0088*/ 	.dword	_ZN61_INTERNAL_e45974a8_30_group_norm_nhwc_one_pass_16_cu_0f6b7c024cuda3std6ranges3__45__cpo3endE
	.align		8
        /*0090*/ 	.dword	_ZN61_INTERNAL_e45974a8_30_group_norm_nhwc_one_pass_16_cu_0f6b7c024cuda3std6ranges3__45__cpo6cbeginE
	.align		8
        /*0098*/ 	.dword	_ZN61_INTERNAL_e45974a8_30_group_norm_nhwc_one_pass_16_cu_0f6b7c024cuda3std6ranges3__45__cpo4cendE
	.align		8
        /*00a0*/ 	.dword	_ZN61_INTERNAL_e45974a8_30_group_norm_nhwc_one_pass_16_cu_0f6b7c024cuda3std6ranges3__45__cpo7advanceE
	.align		8
        /*00a8*/ 	.dword	_ZN61_INTERNAL_e45974a8_30_group_norm_nhwc_one_pass_16_cu_0f6b7c024cuda3std6ranges3__45__cpo9iter_swapE
	.align		8
        /*00b0*/ 	.dword	_ZN61_INTERNAL_e45974a8_30_group_norm_nhwc_one_pass_16_cu_0f6b7c024cuda3std6ranges3__45__cpo4nextE
	.align		8
        /*00b8*/ 	.dword	_ZN61_INTERNAL_e45974a8_30_group_norm_nhwc_one_pass_16_cu_0f6b7c024cuda3std6ranges3__45__cpo4prevE
	.align		8
        /*00c0*/ 	.dword	_ZN61_INTERNAL_e45974a8_30_group_norm_nhwc_one_pass_16_cu_0f6b7c024cuda3std6ranges3__45__cpo4dataE
	.align		8
        /*00c8*/ 	.dword	_ZN61_INTERNAL_e45974a8_30_group_norm_nhwc_one_pass_16_cu_0f6b7c024cuda3std6ranges3__45__cpo5cdataE
	.align		8
        /*00d0*/ 	.dword	_ZN61_INTERNAL_e45974a8_30_group_norm_nhwc_one_pass_16_cu_0f6b7c024cuda3std6ranges3__45__cpo4sizeE
	.align		8
        /*00d8*/ 	.dword	_ZN61_INTERNAL_e45974a8_30_group_norm_nhwc_one_pass_16_cu_0f6b7c024cuda3std6ranges3__45__cpo5ssizeE
	.align		8
        /*00e0*/ 	.dword	_ZN61_INTERNAL_e45974a8_30_group_norm_nhwc_one_pass_16_cu_0f6b7c024cuda3std6ranges3__45__cpo8distanceE
	.align		8
        /*00e8*/ 	.dword	_ZN61_INTERNAL_e45974a8_30_group_norm_nhwc_one_pass_16_cu_0f6b7c026thrust24THRUST_300001_SM_1030_NS6system6detail10sequential3seqE
	.align		8
        /*00f0*/ 	.dword	_ZN61_INTERNAL_e45974a8_30_group_norm_nhwc_one_pass_16_cu_0f6b7c026thrust24THRUST_300001_SM_1030_NS12placeholders2_1E
	.align		8
        /*00f8*/ 	.dword	_ZN61_INTERNAL_e45974a8_30_group_norm_nhwc_one_pass_16_cu_0f6b7c026thrust24THRUST_300001_SM_1030_NS12placeholders2_2E
	.align		8
        /*0100*/ 	.dword	_ZN61_INTERNAL_e45974a8_30_group_norm_nhwc_one_pass_16_cu_0f6b7c026thrust24THRUST_300001_SM_1030_NS12placeholders2_3E
	.align		8
        /*0108*/ 	.dword	_ZN61_INTERNAL_e45974a8_30_group_norm_nhwc_one_pass_16_cu_0f6b7c026thrust24THRUST_300001_SM_1030_NS12placeholders2_4E
	.align		8
        /*0110*/ 	.dword	_ZN61_INTERNAL_e45974a8_30_group_norm_nhwc_one_pass_16_cu_0f6b7c026thrust24THRUST_300001_SM_1030_NS12placeholders2_5E
	.align		8
        /*0118*/ 	.dword	_ZN61_INTERNAL_e45974a8_30_group_norm_nhwc_one_pass_16_cu_0f6b7c026thrust24THRUST_300001_SM_1030_NS12placeholders2_6E
	.align		8
        /*0120*/ 	.dword	_ZN61_INTERNAL_e45974a8_30_group_norm_nhwc_one_pass_16_cu_0f6b7c026thrust24THRUST_300001_SM_1030_NS12placeholders2_7E
	.align		8
        /*0128*/ 	.dword	_ZN61_INTERNAL_e45974a8_30_group_norm_nhwc_one_pass_16_cu_0f6b7c026thrust24THRUST_300001_SM_1030_NS12placeholders2_8E
	.align		8
        /*0130*/ 	.dword	_ZN61_INTERNAL_e45974a8_30_group_norm_nhwc_one_pass_16_cu_0f6b7c026thrust24THRUST_300001_SM_1030_NS12placeholders2_9E
	.align		8
        /*0138*/ 	.dword	_ZN61_INTERNAL_e45974a8_30_group_norm_nhwc_one_pass_16_cu_0f6b7c026thrust24THRUST_300001_SM_1030_NS12placeholders3_10E


//--------------------- .text._ZN3cub18CUB_300001_SM_10306detail11EmptyKernelIvEEvv --------------------------
	.section	.text._ZN3cub18CUB_300001_SM_10306detail11EmptyKernelIvEEvv,"ax",@progbits
	.align	128
        .global         _ZN3cub18CUB_300001_SM_10306detail11EmptyKernelIvEEvv
        .type           _ZN3cub18CUB_300001_SM_10306detail11EmptyKernelIvEEvv,@function
        .size           _ZN3cub18CUB_300001_SM_10306detail11EmptyKernelIvEEvv,(.L_x_3406 - _ZN3cub18CUB_300001_SM_10306detail11EmptyKernelIvEEvv)
        .other          _ZN3cub18CUB_300001_SM_10306detail11EmptyKernelIvEEvv,@"STO_CUDA_ENTRY STV_DEFAULT"
_ZN3cub18CUB_300001_SM_10306detail11EmptyKernelIvEEvv:
.text._ZN3cub18CUB_300001_SM_10306detail11EmptyKernelIvEEvv:
[----:B------:R-:W-:Y:S01]  /*0000*/  LDC R1, c[0x0][0x37c] ;  /* 0x0000df00ff017b82 */ /* 0x000fe20000000800 */
[----:B------:R-:W-:Y:S05]  /*0010*/  EXIT ;  /* 0x000000000000794d */ /* 0x000fea0003800000 */
.L_x_0:
[----:B------:R-:W-:-:S00]  /*0020*/  BRA `(.L_x_0) ;  /* 0xfffffffc00fc7947 */ /* 0x000fc0000383ffff */
[----:B------:R-:W-:-:S00]  /*0030*/  NOP ;  /* 0x0000000000007918 */ /* 0x000fc00000000000 */
        /* <DEDUP_REMOVED lines=12> */
.L_x_3406:


//--------------------- .text._Z35group_norm_nhwc_bwd_one_pass_kernelI11Bf16IOFp32WLi64ELi16ELi256EEv26Group_norm_nhwc_bwd_params --------------------------
	.section	.text._Z35group_norm_nhwc_bwd_one_pass_kernelI11Bf16IOFp32WLi64ELi16ELi256EEv26Group_norm_nhwc_bwd_params,"ax",@progbits
	.align	128
        .global         _Z35group_norm_nhwc_bwd_one_pass_kernelI11Bf16IOFp32WLi64ELi16ELi256EEv26Group_norm_nhwc_bwd_params
        .type           _Z35group_norm_nhwc_bwd_one_pass_kernelI11Bf16IOFp32WLi64ELi16ELi256EEv26Group_norm_nhwc_bwd_params,@function
        .size           _Z35group_norm_nhwc_bwd_one_pass_kernelI11Bf16IOFp32WLi64ELi16ELi256EEv26Group_norm_nhwc_bwd_params,(.L_x_3407 - _Z35group_norm_nhwc_bwd_one_pass_kernelI11Bf16IOFp32WLi64ELi16ELi256EEv26Group_norm_nhwc_bwd_params)
        .other          _Z35group_norm_nhwc_bwd_one_pass_kernelI11Bf16IOFp32WLi64ELi16ELi256EEv26Group_norm_nhwc_bwd_params,@"STO_CUDA_ENTRY STV_DEFAULT"
_Z35group_norm_nhwc_bwd_one_pass_kernelI11Bf16IOFp32WLi64ELi16ELi256EEv26Group_norm_nhwc_bwd_params:
.text._Z35group_norm_nhwc_bwd_one_pass_kernelI11Bf16IOFp32WLi64ELi16ELi256EEv26Group_norm_nhwc_bwd_params:
[----:B------:R-:W-:Y:S08]  /*0000*/  LDC R1, c[0x0][0x37c] ;  /* 0x0000df00ff017b82 */ /* 0x000ff00000000800 */
[----:B------:R-:W0:Y:S01]  /*0010*/  S2UR UR5, SR_CTAID.Y ;  /* 0x00000000000579c3 */ /* 0x000e220000002600 */
[----:B------:R-:W1:Y:S01]  /*0020*/  LDCU UR8, c[0x0][0x410] ;  /* 0x00008200ff0877ac */ /* 0x000e620008000800 */
[----:B------:R-:W2:Y:S01]  /*0030*/  S2R R0, SR_TID.X ;  /* 0x0000000000007919 */ /* 0x000ea20000002100 */
[----:B------:R-:W1:Y:S05]  /*0040*/  LDCU UR4, c[0x0][0x3e0] ;  /* 0x00007c00ff0477ac */ /* 0x000e6a0008000800 */
[----:B------:R-:W3:Y:S01]  /*0050*/  S2UR UR22, SR_CTAID.X ;  /* 0x00000000001679c3 */ /* 0x000ee20000002500 */
[----:B------:R-:W4:Y:S01]  /*0060*/  LDCU.64 UR20, c[0x0][0x358] ;  /* 0x00006b00ff1477ac */ /* 0x000f220008000a00 */
[----:B-1----:R-:W-:-:S04]  /*0070*/  UIMAD UR8, UR8, UR4, URZ ;  /* 0x00000004080872a4 */ /* 0x002fc8000f8e02ff */
[----:B0-----:R-:W-:-:S09]  /*0080*/  UISETP.GE.AND UP0, UPT, UR5, UR8, UPT ;  /* 0x000000080500728c */ /* 0x001fd2000bf06270 */
[----:B--234-:R-:W-:Y:S05]  /*0090*/  BRA.U UP0, `(.L_x_1) ;  /* 0x0000003100d47547 */ /* 0x01cfea000b800000 */
[----:B------:R-:W0:Y:S01]  /*00a0*/  LDC R3, c[0x0][0x41c] ;  /* 0x00010700ff037b82 */ /* 0x000e220000000800 */
[----:B------:R-:W1:Y:S01]  /*00b0*/  S2R R2, SR_LANEID ;  /* 0x0000000000027919 */ /* 0x000e620000000000 */
[----:B------:R-:W2:Y:S01]  /*00c0*/  LDCU UR23, c[0x0][0x374] ;  /* 0x00006e80ff1777ac */ /* 0x000ea20008000800 */
[--C-:B------:R-:W-:Y:S02]  /*00d0*/  SHF.R.U32.HI R38, RZ, 0x3, R0.reuse ;  /* 0x00000003ff267819 */ /* 0x100fe40000011600 */
[----:B------:R-:W-:Y:S01]  /*00e0*/  SHF.L.U32 R39, R0, 0x1, RZ ;  /* 0x0000000100277819 */ /* 0x000fe200000006ff */
[----:B------:R-:W3:Y:S01]  /*00f0*/  LDCU UR24, c[0x0][0x370] ;  /* 0x00006e00ff1877ac */ /* 0x000ee20008000800 */
[----:B------:R-:W-:Y:S01]  /*0100*/  SHF.R.U32.HI R36, RZ, 0x2, R0 ;  /* 0x00000002ff247819 */ /* 0x000fe20000011600 */
[----:B------:R-:W4:Y:S01]  /*0110*/  S2UR UR6, SR_CgaCtaId ;  /* 0x00000000000679c3 */ /* 0x000f220000008800 */
[----:B------:R-:W-:Y:S01]  /*0120*/  LOP3.LUT R39, R39, 0xe, RZ, 0xc0, !PT ;  /* 0x0000000e27277812 */ /* 0x000fe200078ec0ff */
[----:B------:R-:W-:Y:S01]  /*0130*/  UMOV UR13, 0x400 ;  /* 0x00000400000d7882 */ /* 0x000fe20000000000 */
[----:B------:R-:W-:Y:S01]  /*0140*/  LOP3.LUT R36, R36, 0xf8, RZ, 0xc0, !PT ;  /* 0x000000f824247812 */ /* 0x000fe200078ec0ff */
[----:B------:R-:W-:Y:S01]  /*0150*/  UIADD3 UR4, UPT, UPT, UR13, 0x60, URZ ;  /* 0x000000600d047890 */ /* 0x000fe2000fffe0ff */
[----:B------:R-:W0:Y:S01]  /*0160*/  LDCU.U8 UR25, c[0x0][0x414] ;  /* 0x00008280ff1977ac */ /* 0x000e220008000000 */
[----:B------:R-:W-:Y:S01]  /*0170*/  UMOV UR14, UR5 ;  /* 0x00000005000e7c82 */ /* 0x000fe20008000000 */
[----:B--2---:R-:W-:-:S02]  /*0180*/  UIMAD UR26, UR22, UR23, UR5 ;  /* 0x00000017161a72a4 */ /* 0x004fc4000f8e0205 */
[----:B------:R-:W-:Y:S01]  /*0190*/  UIMAD UR12, UR23, 0x7, UR5 ;  /* 0x00000007170c78a4 */ /* 0x000fe2000f8e0205 */
[----:B0-----:R-:W-:Y:S01]  /*01a0*/  IMAD R38, R3, UR22, R38 ;  /* 0x0000001603267c24 */ /* 0x001fe2000f8e0226 */
[----:B------:R-:W-:Y:S02]  /*01b0*/  UIMAD UR11, UR23, 0x6, UR5 ;  /* 0x00000006170b78a4 */ /* 0x000fe4000f8e0205 */
[----:B------:R-:W-:Y:S02]  /*01c0*/  UIMAD UR10, UR23, 0x3, UR5 ;  /* 0x00000003170a78a4 */ /* 0x000fe4000f8e0205 */
[----:B------:R-:W-:Y:S01]  /*01d0*/  IADD3 R35, PT, PT, R38, 0x20, RZ ;  /* 0x0000002026237810 */ /* 0x000fe20007ffe0ff */
[----:B------:R-:W-:Y:S01]  /*01e0*/  ULEA UR9, UR23, UR5, 0x1 ;  /* 0x0000000517097291 */ /* 0x000fe2000f8e08ff */
[----:B------:R-:W-:Y:S01]  /*01f0*/  SHF.R.S32.HI R3, RZ, 0x1f, R38 ;  /* 0x0000001fff037819 */ /* 0x000fe20000011426 */
[----:B----4-:R-:W-:Y:S01]  /*0200*/  ULEA UR4, UR6, UR4, 0x18 ;  /* 0x0000000406047291 */ /* 0x010fe2000f8ec0ff */
[----:B------:R-:W-:Y:S01]  /*0210*/  SHF.R.S32.HI R5, RZ, 0x1f, R35 ;  /* 0x0000001fff057819 */ /* 0x000fe20000011423 */
[----:B------:R-:W-:-:S02]  /*0220*/  ULEA UR13, UR6, UR13, 0x18 ;  /* 0x0000000d060d7291 */ /* 0x000fc4000f8ec0ff */
[----:B---3--:R-:W-:Y:S02]  /*0230*/  ULOP3.LUT UR27, UR24, 0x7, URZ, 0xc0, !UPT ;  /* 0x00000007181b7892 */ /* 0x008fe4000f8ec0ff */
[----:B------:R-:W-:Y:S01]  /*0240*/  LEA R37, R0, UR4, 0x4 ;  /* 0x0000000400257c11 */ /* 0x000fe2000f8e20ff */
[----:B------:R-:W-:Y:S01]  /*0250*/  ULOP3.LUT UR28, UR24, 0x7ffffff8, URZ, 0xc0, !UPT ;  /* 0x7ffffff8181c7892 */ /* 0x000fe2000f8ec0ff */
[----:B-1----:R-:W-:-:S11]  /*0260*/  UMOV UR4, URZ ;  /* 0x000000ff00047c82 */ /* 0x002fd60008000000 */
.L_x_26:
[----:B0-----:R-:W0:Y:S01]  /*0270*/  LDC R13, c[0x0][0x410] ;  /* 0x00010400ff0d7b82 */ /* 0x001e220000000800 */
[----:B-1----:R-:W1:Y:S01]  /*0280*/  LDCU.64 UR6, c[0x0][0x3b8] ;  /* 0x00007700ff0677ac */ /* 0x002e620008000a00 */
[----:B------:R-:W2:Y:S01]  /*0290*/  LDCU.128 UR16, c[0x0][0x400] ;  /* 0x00008000ff1077ac */ /* 0x000ea20008000c00 */
[----:B-1----:R-:W-:Y:S01]  /*02a0*/  UIMAD.WIDE UR6, UR14, 0x8, UR6 ;  /* 0x000000080e0678a5 */ /* 0x002fe2000f8e0206 */
[----:B0-----:R-:W-:-:S05]  /*02b0*/  IABS R9, R13 ;  /* 0x0000000d00097213 */ /* 0x001fca0000000000 */
[----:B------:R-:W-:Y:S01]  /*02c0*/  MOV R10, UR6 ;  /* 0x00000006000a7c02 */ /* 0x000fe20008000f00 */
[----:B------:R-:W0:Y:S08]  /*02d0*/  I2F.RP R4, R9 ;  /* 0x0000000900047306 */ /* 0x000e300000209400 */
[----:B0-----:R-:W0:Y:S02]  /*02e0*/  MUFU.RCP R4, R4 ;  /* 0x0000000400047308 */ /* 0x001e240000001000 */
[----:B0-----:R-:W-:-:S06]  /*02f0*/  IADD3 R6, PT, PT, R4, 0xffffffe, RZ ;  /* 0x0ffffffe04067810 */ /* 0x001fcc0007ffe0ff */
[----:B------:R0:W1:Y:S02]  /*0300*/  F2I.FTZ.U32.TRUNC.NTZ R7, R6 ;  /* 0x0000000600077305 */ /* 0x000064000021f000 */
[----:B0-----:R-:W-:Y:S01]  /*0310*/  HFMA2 R6, -RZ, RZ, 0, 0 ;  /* 0x00000000ff067431 */ /* 0x001fe200000001ff */
[----:B-1----:R-:W-:-:S05]  /*0320*/  IADD3 R8, PT, PT, RZ, -R7, RZ ;  /* 0x80000007ff087210 */ /* 0x002fca0007ffe0ff */
[----:B------:R-:W-:Y:S01]  /*0330*/  IMAD R11, R8, R9, RZ ;  /* 0x00000009080b7224 */ /* 0x000fe200078e02ff */
[----:B------:R-:W-:-:S03]  /*0340*/  IABS R8, UR14 ;  /* 0x0000000e00087c13 */ /* 0x000fc60008000000 */
[----:B------:R-:W-:Y:S01]  /*0350*/  IMAD.HI.U32 R7, R7, R11, R6 ;  /* 0x0000000b07077227 */ /* 0x000fe200078e0006 */
[----:B------:R-:W-:-:S05]  /*0360*/  MOV R11, UR7 ;  /* 0x00000007000b7c02 */ /* 0x000fca0008000f00 */
[----:B------:R-:W-:Y:S01]  /*0370*/  IMAD.HI.U32 R7, R7, R8, RZ ;  /* 0x0000000807077227 */ /* 0x000fe200078e00ff */
[----:B------:R-:W3:Y:S04]  /*0380*/  LDG.E.64 R10, desc[UR20][R10.64] ;  /* 0x000000140a0a7981 */ /* 0x000ee8000c1e1b00 */
[----:B------:R-:W-:-:S05]  /*0390*/  IADD3 R4, PT, PT, -R7, RZ, RZ ;  /* 0x000000ff07047210 */ /* 0x000fca0007ffe1ff */
[----:B------:R-:W-:-:S05]  /*03a0*/  IMAD R4, R9, R4, R8 ;  /* 0x0000000409047224 */ /* 0x000fca00078e0208 */
[----:B------:R-:W-:Y:S02]  /*03b0*/  ISETP.GT.U32.AND P1, PT, R9, R4, PT ;  /* 0x000000040900720c */ /* 0x000fe40003f24070 */
[----:B--2---:R-:W-:Y:S02]  /*03c0*/  ISETP.GE.U32.AND P0, PT, R38, UR16, PT ;  /* 0x0000001026007c0c */ /* 0x004fe4000bf06070 */
[----:B------:R-:W-:Y:S02]  /*03d0*/  LOP3.LUT R6, R13, UR14, RZ, 0x3c, !PT ;  /* 0x0000000e0d067c12 */ /* 0x000fe4000f8e3cff */
[----:B------:R-:W-:-:S07]  /*03e0*/  ISETP.GE.AND.EX P0, PT, R3, UR17, PT, P0 ;  /* 0x0000001103007c0c */ /* 0x000fce000bf06300 */
[----:B------:R-:W-:-:S04]  /*03f0*/  @!P1 IADD3 R4, PT, PT, R4, -R9, RZ ;  /* 0x8000000904049210 */ /* 0x000fc80007ffe0ff */
[-C--:B------:R-:W-:Y:S02]  /*0400*/  ISETP.GE.U32.AND P4, PT, R4, R9.reuse, PT ;  /* 0x000000090400720c */ /* 0x080fe40003f86070 */
[----:B------:R-:W-:Y:S01]  /*0410*/  ISETP.LE.AND P3, PT, RZ, UR14, PT ;  /* 0x0000000eff007c0c */ /* 0x000fe2000bf63270 */
[----:B------:R-:W0:Y:S01]  /*0420*/  @!P0 LDC.64 R20, c[0x0][0x398] ;  /* 0x0000e600ff148b82 */ /* 0x000e220000000a00 */
[----:B------:R-:W-:Y:S02]  /*0430*/  ISETP.GE.AND P2, PT, R6, RZ, PT ;  /* 0x000000ff0600720c */ /* 0x000fe40003f46270 */
[----:B------:R-:W-:Y:S02]  /*0440*/  ISETP.GT.U32.AND P5, PT, R9, R4, PT ;  /* 0x000000040900720c */ /* 0x000fe40003fa4070 */
[----:B------:R-:W-:Y:S02]  /*0450*/  IADD3 R9, PT, PT, R4, -R9, RZ ;  /* 0x8000000904097210 */ /* 0x000fe40007ffe0ff */
[----:B------:R-:W-:-:S02]  /*0460*/  @!P1 IADD3 R7, PT, PT, R7, 0x1, RZ ;  /* 0x0000000107079810 */ /* 0x000fc40007ffe0ff */
[----:B------:R-:W-:Y:S02]  /*0470*/  SEL R4, R9, R4, !P5 ;  /* 0x0000000409047207 */ /* 0x000fe40006800000 */
[----:B------:R-:W-:Y:S01]  /*0480*/  @P4 IADD3 R7, PT, PT, R7, 0x1, RZ ;  /* 0x0000000107074810 */ /* 0x000fe20007ffe0ff */
[----:B------:R-:W1:Y:S01]  /*0490*/  @!P0 LDC.64 R8, c[0x0][0x3f8] ;  /* 0x0000fe00ff088b82 */ /* 0x000e620000000a00 */
[----:B------:R-:W-:Y:S02]  /*04a0*/  ISETP.GE.U32.AND P1, PT, R35, UR16, PT ;  /* 0x0000001023007c0c */ /* 0x000fe4000bf26070 */
[----:B------:R-:W-:Y:S02]  /*04b0*/  ISETP.NE.AND P4, PT, R13, RZ, PT ;  /* 0x000000ff0d00720c */ /* 0x000fe40003f85270 */
[----:B------:R-:W-:Y:S02]  /*04c0*/  LOP3.LUT R13, RZ, R13, RZ, 0x33, !PT ;  /* 0x0000000dff0d7212 */ /* 0x000fe400078e33ff */
[----:B------:R-:W-:-:S02]  /*04d0*/  @!P3 IADD3 R4, PT, PT, -R4, RZ, RZ ;  /* 0x000000ff0404b210 */ /* 0x000fc40007ffe1ff */
[----:B------:R-:W-:Y:S02]  /*04e0*/  @!P2 IADD3 R7, PT, PT, -R7, RZ, RZ ;  /* 0x000000ff0707a210 */ /* 0x000fe40007ffe1ff */
[----:B------:R-:W-:Y:S02]  /*04f0*/  ISETP.GE.AND.EX P1, PT, R5, UR17, PT, P1 ;  /* 0x0000001105007c0c */ /* 0x000fe4000bf26310 */
[C---:B------:R-:W-:Y:S02]  /*0500*/  SEL R17, R13.reuse, R4, !P4 ;  /* 0x000000040d117207 */ /* 0x040fe40006000000 */
[----:B------:R-:W-:Y:S02]  /*0510*/  SEL R13, R13, R7, !P4 ;  /* 0x000000070d0d7207 */ /* 0x000fe40006000000 */
[----:B------:R-:W-:Y:S01]  /*0520*/  SHF.L.U32 R4, R17, 0x4, RZ ;  /* 0x0000000411047819 */ /* 0x000fe200000006ff */
[----:B------:R-:W2:Y:S01]  /*0530*/  @!P0 LDC.64 R6, c[0x0][0x3a0] ;  /* 0x0000e800ff068b82 */ /* 0x000ea20000000a00 */
[----:B------:R-:W-:-:S02]  /*0540*/  SHF.R.S32.HI R12, RZ, 0x1f, R13 ;  /* 0x0000001fff0c7819 */ /* 0x000fc4000001140d */
[----:B------:R-:W-:Y:S02]  /*0550*/  SHF.R.S32.HI R43, RZ, 0x1f, R4 ;  /* 0x0000001fff2b7819 */ /* 0x000fe40000011404 */
[----:B------:R-:W-:Y:S01]  /*0560*/  LOP3.LUT R42, R4, R39, RZ, 0xfc, !PT ;  /* 0x00000027042a7212 */ /* 0x000fe200078efcff */
[----:B------:R-:W-:Y:S02]  /*0570*/  IMAD R12, R12, UR18, RZ ;  /* 0x000000120c0c7c24 */ /* 0x000fe4000f8e02ff */
[----:B------:R-:W4:Y:S02]  /*0580*/  @!P1 LDC.64 R22, c[0x0][0x3f8] ;  /* 0x0000fe00ff169b82 */ /* 0x000f240000000a00 */
[----:B------:R-:W-:-:S04]  /*0590*/  IMAD.WIDE.U32 R42, R13, UR18, R42 ;  /* 0x000000120d2a7c25 */ /* 0x000fc8000f8e002a */
[----:B------:R-:W-:Y:S01]  /*05a0*/  IMAD R13, R13, UR19, R12 ;  /* 0x000000130d0d7c24 */ /* 0x000fe2000f8e020c */
[----:B------:R-:W-:Y:S01]  /*05b0*/  @!P0 MOV R44, R42 ;  /* 0x0000002a002c8202 */ /* 0x000fe20000000f00 */
[-C--:B-1----:R-:W-:Y:S01]  /*05c0*/  @!P0 IMAD R12, R3, R8.reuse, RZ ;  /* 0x00000008030c8224 */ /* 0x082fe200078e02ff */
[----:B------:R-:W-:Y:S01]  /*05d0*/  ISETP.NE.AND P2, PT, RZ, UR25, PT ;  /* 0x00000019ff007c0c */ /* 0x000fe2000bf45270 */
[----:B------:R-:W1:Y:S01]  /*05e0*/  @!P1 LDC.64 R14, c[0x0][0x3a0] ;  /* 0x0000e800ff0e9b82 */ /* 0x000e620000000a00 */
[----:B------:R-:W-:Y:S01]  /*05f0*/  IADD3 R45, PT, PT, R43, R13, RZ ;  /* 0x0000000d2b2d7210 */ /* 0x000fe20007ffe0ff */
[C---:B------:R-:W-:Y:S02]  /*0600*/  @!P0 IMAD R13, R38.reuse, R9, R12 ;  /* 0x00000009260d8224 */ /* 0x040fe400078e020c */
[----:B------:R-:W-:-:S04]  /*0610*/  @!P0 IMAD.WIDE.U32 R8, R38, R8, R44 ;  /* 0x0000000826088225 */ /* 0x000fc800078e002c */
[----:B------:R-:W1:Y:S01]  /*0620*/  @!P1 LDC.64 R18, c[0x0][0x398] ;  /* 0x0000e600ff129b82 */ /* 0x000e620000000a00 */
[----:B------:R-:W-:Y:S02]  /*0630*/  @!P0 IADD3 R13, PT, PT, R9, R13, RZ ;  /* 0x0000000d090d8210 */ /* 0x000fe40007ffe0ff */
[C---:B------:R-:W-:Y:S01]  /*0640*/  @!P0 SHF.L.U32 R9, R8.reuse, 0x1, RZ ;  /* 0x0000000108098819 */ /* 0x040fe200000006ff */
[----:B----4-:R-:W-:Y:S01]  /*0650*/  @!P1 IMAD R12, R5, R22, RZ ;  /* 0x00000016050c9224 */ /* 0x010fe200078e02ff */
[----:B------:R-:W-:Y:S02]  /*0660*/  @!P0 SHF.L.U64.HI R16, R8, 0x1, R13 ;  /* 0x0000000108108819 */ /* 0x000fe4000001020d */
[C---:B--2---:R-:W-:Y:S02]  /*0670*/  @!P0 IADD3 R6, P3, PT, R9.reuse, R6, RZ ;  /* 0x0000000609068210 */ /* 0x044fe40007f7e0ff */
[----:B0-----:R-:W-:Y:S02]  /*0680*/  @!P0 IADD3 R20, P4, PT, R9, R20, RZ ;  /* 0x0000001409148210 */ /* 0x001fe40007f9e0ff */
[----:B------:R-:W-:-:S02]  /*0690*/  @!P1 MOV R8, R42 ;  /* 0x0000002a00089202 */ /* 0x000fc40000000f00 */
[----:B------:R-:W-:Y:S01]  /*06a0*/  @!P1 MOV R9, R45 ;  /* 0x0000002d00099202 */ /* 0x000fe20000000f00 */
[C---:B------:R-:W-:Y:S02]  /*06b0*/  @!P1 IMAD R25, R35.reuse, R23, R12 ;  /* 0x0000001723199224 */ /* 0x040fe400078e020c */
[----:B------:R-:W0:Y:S01]  /*06c0*/  LDC.64 R12, c[0x0][0x3a8] ;  /* 0x0000ea00ff0c7b82 */ /* 0x000e220000000a00 */
[----:B------:R-:W-:-:S07]  /*06d0*/  @!P1 IMAD.WIDE.U32 R22, R35, R22, R8 ;  /* 0x0000001623169225 */ /* 0x000fce00078e0008 */
[----:B------:R-:W2:Y:S01]  /*06e0*/  @P2 LDC.64 R8, c[0x0][0x3b0] ;  /* 0x0000ec00ff082b82 */ /* 0x000ea20000000a00 */
[----:B------:R-:W-:Y:S02]  /*06f0*/  @!P1 IADD3 R25, PT, PT, R23, R25, RZ ;  /* 0x0000001917199210 */ /* 0x000fe40007ffe0ff */
[----:B------:R-:W-:Y:S01]  /*0700*/  @!P1 SHF.L.U32 R23, R22, 0x1, RZ ;  /* 0x0000000116179819 */ /* 0x000fe200000006ff */
[----:B------:R-:W-:Y:S01]  /*0710*/  HFMA2 R34, -RZ, RZ, 0, 0 ;  /* 0x00000000ff227431 */ /* 0x000fe200000001ff */
[C---:B------:R-:W-:Y:S02]  /*0720*/  @!P0 IADD3.X R7, PT, PT, R16.reuse, R7, RZ, P3, !PT ;  /* 0x0000000710078210 */ /* 0x040fe40001ffe4ff */
[----:B------:R-:W-:Y:S02]  /*0730*/  @!P0 IADD3.X R21, PT, PT, R16, R21, RZ, P4, !PT ;  /* 0x0000001510158210 */ /* 0x000fe400027fe4ff */
[----:B------:R-:W-:Y:S01]  /*0740*/  @!P1 SHF.L.U64.HI R22, R22, 0x1, R25 ;  /* 0x0000000116169819 */ /* 0x000fe20000010219 */
[----:B------:R-:W-:Y:S01]  /*0750*/  HFMA2 R30, -RZ, RZ, 0, 0 ;  /* 0x00000000ff1e7431 */ /* 0x000fe200000001ff */
[C---:B-1----:R-:W-:Y:S01]  /*0760*/  @!P1 IADD3 R14, P3, PT, R23.reuse, R14, RZ ;  /* 0x0000000e170e9210 */ /* 0x042fe20007f7e0ff */
[----:B------:R1:W4:Y:S01]  /*0770*/  @!P0 LDG.E R34, desc[UR20][R6.64] ;  /* 0x0000001406228981 */ /* 0x000322000c1e1900 */
[----:B------:R-:W-:-:S02]  /*0780*/  @!P1 IADD3 R18, P4, PT, R23, R18, RZ ;  /* 0x0000001217129210 */ /* 0x000fc40007f9e0ff */
[----:B------:R-:W-:Y:S02]  /*0790*/  IADD3 R25, PT, PT, R39, R4, RZ ;  /* 0x0000000427197210 */ /* 0x000fe40007ffe0ff */
[----:B------:R-:W-:Y:S02]  /*07a0*/  MOV R33, RZ ;  /* 0x000000ff00217202 */ /* 0x000fe40000000f00 */
[----:B------:R-:W-:Y:S02]  /*07b0*/  MOV R29, RZ ;  /* 0x000000ff001d7202 */ /* 0x000fe40000000f00 */
[C---:B------:R-:W-:Y:S02]  /*07c0*/  @!P1 IADD3.X R15, PT, PT, R22.reuse, R15, RZ, P3, !PT ;  /* 0x0000000f160f9210 */ /* 0x040fe40001ffe4ff */
[----:B------:R-:W-:Y:S01]  /*07d0*/  @!P1 IADD3.X R19, PT, PT, R22, R19, RZ, P4, !PT ;  /* 0x0000001316139210 */ /* 0x000fe200027fe4ff */
[C---:B--2---:R-:W-:Y:S01]  /*07e0*/  @P2 IMAD.WIDE R22, R25.reuse, 0x4, R8 ;  /* 0x0000000419162825 */ /* 0x044fe200078e0208 */
[----:B-1----:R-:W-:Y:S01]  /*07f0*/  CS2R R6, SRZ ;  /* 0x0000000000067805 */ /* 0x002fe2000001ff00 */
[----:B------:R-:W2:Y:S02]  /*0800*/  @!P0 LDG.E R33, desc[UR20][R20.64] ;  /* 0x0000001414218981 */ /* 0x000ea4000c1e1900 */
[----:B0-----:R-:W-:-:S02]  /*0810*/  IMAD.WIDE R8, R25, 0x4, R12 ;  /* 0x0000000419087825 */ /* 0x001fc400078e020c */
[----:B------:R-:W2:Y:S04]  /*0820*/  @!P1 LDG.E R30, desc[UR20][R14.64] ;  /* 0x000000140e1e9981 */ /* 0x000ea8000c1e1900 */
[----:B------:R-:W2:Y:S04]  /*0830*/  @!P1 LDG.E R29, desc[UR20][R18.64] ;  /* 0x00000014121d9981 */ /* 0x000ea8000c1e1900 */
[----:B------:R0:W5:Y:S04]  /*0840*/  @P2 LDG.E.64 R6, desc[UR20][R22.64] ;  /* 0x0000001416062981 */ /* 0x000168000c1e1b00 */
[----:B------:R-:W5:Y:S01]  /*0850*/  LDG.E.64 R8, desc[UR20][R8.64] ;  /* 0x0000001408087981 */ /* 0x000f62000c1e1b00 */
[----:B------:R-:W-:Y:S01]  /*0860*/  UISETP.NE.AND UP1, UPT, UR25, URZ, UPT ;  /* 0x000000ff1900728c */ /* 0x000fe2000bf25270 */
[----:B------:R-:W-:Y:S01]  /*0870*/  UMOV UR29, 0x3f800000 ;  /* 0x3f800000001d7882 */ /* 0x000fe20000000000 */
[----:B---3--:R-:W-:-:S13]  /*0880*/  R2UR UR38, R10 ;  /* 0x000000000a2672ca */ /* 0x008fda00000e0000 */
[----:B------:R-:W-:-:S05]  /*0890*/  MOV R4, UR38 ;  /* 0x0000002600047c02 */ /* 0x000fca0008000f00 */
[----:B------:R-:W-:-:S05]  /*08a0*/  FFMA.FTZ R11, -R4, UR38, R11 ;  /* 0x00000026040b7c23 */ /* 0x000fca000801010b */
[----:B------:R-:W-:-:S13]  /*08b0*/  FSETP.GTU.FTZ.AND P1, PT, R11, RZ, PT ;  /* 0x000000ff0b00720b */ /* 0x000fda0003f3c000 */
[----:B------:R-:W-:-:S05]  /*08c0*/  VOTEU.ANY UP0, P1 ;  /* 0x0000000000ff7886 */ /* 0x000fca0000800100 */
[----:B------:R-:W1:Y:S01]  /*08d0*/  @UP0 LDCU UR6, c[0x0][0x3c0] ;  /* 0x00007800ff0607ac */ /* 0x000e620008000800 */
[----:B------:R-:W-:-:S13]  /*08e0*/  PLOP3.LUT P1, PT, PT, PT, UP0, 0x80, 0x8 ;  /* 0x000000000008781c */ /* 0x000fda0003f2f008 */
[----:B-1----:R-:W-:-:S06]  /*08f0*/  @P1 FADD.FTZ R10, R11, UR6 ;  /* 0x000000060b0a1e21 */ /* 0x002fcc0008010000 */
[----:B------:R-:W1:Y:S02]  /*0900*/  @P1 MUFU.RSQ R10, R10 ;  /* 0x0000000a000a1308 */ /* 0x000e640000001400 */
[----:B-1----:R-:W-:-:S13]  /*0910*/  @P1 R2UR UR6, R10 ;  /* 0x000000000a0612ca */ /* 0x002fda00000e0000 */
[----:B------:R-:W-:Y:S01]  /*0920*/  @UP0 UMOV UR29, UR6 ;  /* 0x00000006001d0c82 */ /* 0x000fe20008000000 */
[----:B----4-:R-:W-:Y:S02]  /*0930*/  PRMT R31, R34, 0x7632, R31 ;  /* 0x00007632221f7816 */ /* 0x010fe4000000001f */
[----:B--2---:R-:W-:Y:S02]  /*0940*/  PRMT R32, R33, 0x7632, R32 ;  /* 0x0000763221207816 */ /* 0x004fe40000000020 */
[----:B------:R-:W-:Y:S02]  /*0950*/  PRMT R4, R30, 0x7632, R4 ;  /* 0x000076321e047816 */ /* 0x000fe40000000004 */
[----:B------:R-:W-:Y:S01]  /*0960*/  PRMT R28, R29, 0x7632, R28 ;  /* 0x000076321d1c7816 */ /* 0x000fe2000000001c */
[----:B0-----:R-:W-:Y:S06]  /*0970*/  BRA.U UP1, `(.L_x_2) ;  /* 0x0000000101947547 */ /* 0x001fec000b800000 */
[----:B------:R-:W-:Y:S02]  /*0980*/  SHF.L.U32 R12, R34, 0x10, RZ ;  /* 0x00000010220c7819 */ /* 0x000fe400000006ff */
[----:B------:R-:W-:Y:S02]  /*0990*/  SHF.L.U32 R13, R31, 0x10, RZ ;  /* 0x000000101f0d7819 */ /* 0x000fe400000006ff */
[----:B------:R-:W-:Y:S01]  /*09a0*/  SHF.L.U32 R11, R33, 0x10, RZ ;  /* 0x00000010210b7819 */ /* 0x000fe200000006ff */
[----:B------:R-:W-:Y:S01]  /*09b0*/  FADD.FTZ R12, R12, -UR38 ;  /* 0x800000260c0c7e21 */ /* 0x000fe20008010000 */
[----:B------:R-:W-:Y:S01]  /*09c0*/  SHF.L.U32 R10, R32, 0x10, RZ ;  /* 0x00000010200a7819 */ /* 0x000fe200000006ff */
[----:B------:R-:W-:Y:S01]  /*09d0*/  FADD.FTZ R13, R13, -UR38 ;  /* 0x800000260d0d7e21 */ /* 0x000fe20008010000 */
[----:B------:R-:W-:Y:S01]  /*09e0*/  SHF.L.U32 R18, R30, 0x10, RZ ;  /* 0x000000101e127819 */ /* 0x000fe200000006ff */
[----:B-----5:R-:W-:Y:S01]  /*09f0*/  FMUL.FTZ R19, R8, R11 ;  /* 0x0000000b08137220 */ /* 0x020fe20000410000 */
[----:B------:R-:W-:Y:S01]  /*0a00*/  FMUL.FTZ R12, R12, UR29 ;  /* 0x0000001d0c0c7c20 */ /* 0x000fe20008410000 */
[----:B------:R-:W-:Y:S01]  /*0a10*/  FMUL.FTZ R14, R9, R10 ;  /* 0x0000000a090e7220 */ /* 0x000fe20000410000 */
[----:B------:R-:W-:Y:S01]  /*0a20*/  FMUL.FTZ R15, R13, UR29 ;  /* 0x0000001d0d0f7c20 */ /* 0x000fe20008410000 */
[----:B------:R-:W-:Y:S01]  /*0a30*/  FADD.FTZ R21, RZ, R19 ;  /* 0x00000013ff157221 */ /* 0x000fe20000010000 */
[----:B------:R-:W-:Y:S01]  /*0a40*/  FFMA.FTZ R16, R12, R19, RZ ;  /* 0x000000130c107223 */ /* 0x000fe200000100ff */
[----:B------:R-:W-:Y:S01]  /*0a50*/  SHF.L.U32 R13, R29, 0x10, RZ ;  /* 0x000000101d0d7819 */ /* 0x000fe200000006ff */
[----:B------:R-:W-:Y:S01]  /*0a60*/  FADD.FTZ R18, R18, -UR38 ;  /* 0x8000002612127e21 */ /* 0x000fe20008010000 */
[----:B------:R-:W-:Y:S01]  /*0a70*/  FADD.FTZ R21, R14, R21 ;  /* 0x000000150e157221 */ /* 0x000fe20000010000 */
[----:B------:R-:W-:Y:S01]  /*0a80*/  FFMA.FTZ R19, R15, R14, R16 ;  /* 0x0000000e0f137223 */ /* 0x000fe20000010010 */
[----:B------:R-:W-:Y:S01]  /*0a90*/  SHF.L.U32 R14, R4, 0x10, RZ ;  /* 0x00000010040e7819 */ /* 0x000fe200000006ff */
[----:B------:R-:W-:Y:S01]  /*0aa0*/  FMUL.FTZ R22, R8, R13 ;  /* 0x0000000d08167220 */ /* 0x000fe20000410000 */
[----:B------:R-:W-:Y:S01]  /*0ab0*/  FMUL.FTZ R20, R18, UR29 ;  /* 0x0000001d12147c20 */ /* 0x000fe20008410000 */
[----:B------:R-:W-:Y:S01]  /*0ac0*/  SHF.L.U32 R16, R28, 0x10, RZ ;  /* 0x000000101c107819 */ /* 0x000fe200000006ff */
[----:B------:R-:W-:Y:S01]  /*0ad0*/  FFMA.FTZ R12, R11, R12, RZ ;  /* 0x0000000c0b0c7223 */ /* 0x000fe200000100ff */
[----:B------:R-:W-:Y:S01]  /*0ae0*/  FADD.FTZ R14, R14, -UR38 ;  /* 0x800000260e0e7e21 */ /* 0x000fe20008010000 */
[----:B------:R-:W-:Y:S01]  /*0af0*/  FADD.FTZ R23, R21, R22 ;  /* 0x0000001615177221 */ /* 0x000fe20000010000 */
[----:B------:R-:W-:Y:S01]  /*0b00*/  FFMA.FTZ R26, R20, R22, R19 ;  /* 0x00000016141a7223 */ /* 0x000fe20000010013 */
[----:B------:R-:W-:Y:S01]  /*0b10*/  FADD.FTZ R22, RZ, R11 ;  /* 0x0000000bff167221 */ /* 0x000fe20000010000 */
[----:B------:R-:W-:Y:S01]  /*0b20*/  FFMA.FTZ R21, R10, R15, RZ ;  /* 0x0000000f0a157223 */ /* 0x000fe200000100ff */
[----:B------:R-:W-:Y:S01]  /*0b30*/  FMUL.FTZ R24, R9, R16 ;  /* 0x0000001009187220 */ /* 0x000fe20000410000 */
[----:B------:R-:W-:Y:S01]  /*0b40*/  FMUL.FTZ R19, R14, UR29 ;  /* 0x0000001d0e137c20 */ /* 0x000fe20008410000 */
[----:B------:R-:W-:Y:S01]  /*0b50*/  FADD.FTZ R15, RZ, R10 ;  /* 0x0000000aff0f7221 */ /* 0x000fe20000010000 */
[C---:B------:R-:W-:Y:S01]  /*0b60*/  FADD.FTZ R14, R13.reuse, R22 ;  /* 0x000000160d0e7221 */ /* 0x040fe20000010000 */
[----:B------:R-:W-:Y:S01]  /*0b70*/  FFMA.FTZ R12, R13, R20, R12 ;  /* 0x000000140d0c7223 */ /* 0x000fe2000001000c */
[----:B------:R-:W-:Y:S01]  /*0b80*/  FADD.FTZ R18, R24, R23 ;  /* 0x0000001718127221 */ /* 0x000fe20000010000 */
[----:B------:R-:W-:Y:S01]  /*0b90*/  FFMA.FTZ R11, R19, R24, R26 ;  /* 0x00000018130b7223 */ /* 0x000fe2000001001a */
[C---:B------:R-:W-:Y:S01]  /*0ba0*/  FADD.FTZ R15, R16.reuse, R15 ;  /* 0x0000000f100f7221 */ /* 0x040fe20000010000 */
[----:B------:R-:W-:Y:S01]  /*0bb0*/  FFMA.FTZ R13, R16, R19, R21 ;  /* 0x00000013100d7223 */ /* 0x000fe20000010015 */
[----:B------:R-:W-:Y:S06]  /*0bc0*/  BRA `(.L_x_3) ;  /* 0x0000000400207947 */ /* 0x000fec0003800000 */
.L_x_2:
[----:B------:R-:W-:Y:S02]  /*0bd0*/  SHF.L.U32 R10, R34, 0x10, RZ ;  /* 0x00000010220a7819 */ /* 0x000fe400000006ff */
[----:B------:R-:W-:Y:S02]  /*0be0*/  SHF.L.U32 R12, R31, 0x10, RZ ;  /* 0x000000101f0c7819 */ /* 0x000fe400000006ff */
[----:B------:R-:W-:Y:S01]  /*0bf0*/  SHF.L.U32 R13, R30, 0x10, RZ ;  /* 0x000000101e0d7819 */ /* 0x000fe200000006ff */
[----:B------:R-:W-:Y:S01]  /*0c00*/  FADD.FTZ R10, R10, -UR38 ;  /* 0x800000260a0a7e21 */ /* 0x000fe20008010000 */
[----:B------:R-:W-:-:S03]  /*0c10*/  SHF.L.U32 R27, R33, 0x10, RZ ;  /* 0x00000010211b7819 */ /* 0x000fc600000006ff */
[----:B------:R-:W-:Y:S01]  /*0c20*/  FMUL.FTZ R11, R10, UR29 ;  /* 0x0000001d0a0b7c20 */ /* 0x000fe20008410000 */
[----:B------:R-:W-:Y:S01]  /*0c30*/  FADD.FTZ R10, R12, -UR38 ;  /* 0x800000260c0a7e21 */ /* 0x000fe20008010000 */
[----:B------:R-:W-:Y:S01]  /*0c40*/  SHF.L.U32 R12, R4, 0x10, RZ ;  /* 0x00000010040c7819 */ /* 0x000fe200000006ff */
[----:B------:R-:W-:Y:S01]  /*0c50*/  FADD.FTZ R13, R13, -UR38 ;  /* 0x800000260d0d7e21 */ /* 0x000fe20008010000 */
[----:B-----5:R-:W-:Y:S01]  /*0c60*/  FFMA.FTZ R19, R8, R11, R6 ;  /* 0x0000000b08137223 */ /* 0x020fe20000010006 */
[----:B------:R-:W-:Y:S02]  /*0c70*/  FMUL.FTZ R10, R10, UR29 ;  /* 0x0000001d0a0a7c20 */ /* 0x000fe40008410000 */
[----:B------:R-:W-:Y:S01]  /*0c80*/  FADD.FTZ R12, R12, -UR38 ;  /* 0x800000260c0c7e21 */ /* 0x000fe20008010000 */
[----:B------:R-:W-:Y:S01]  /*0c90*/  FMUL.FTZ R18, R19, -1.4426950216293334961 ;  /* 0xbfb8aa3b13127820 */ /* 0x000fe20000410000 */
[----:B------:R-:W-:Y:S01]  /*0ca0*/  FFMA.FTZ R15, R9, R10, R7 ;  /* 0x0000000a090f7223 */ /* 0x000fe20000010007 */
[----:B------:R-:W-:Y:S01]  /*0cb0*/  FMUL.FTZ R13, R13, UR29 ;  /* 0x0000001d0d0d7c20 */ /* 0x000fe20008410000 */
[----:B------:R-:W-:-:S02]  /*0cc0*/  FMUL.FTZ R16, R12, UR29 ;  /* 0x0000001d0c107c20 */ /* 0x000fc40008410000 */
[----:B------:R-:W-:Y:S01]  /*0cd0*/  FMUL.FTZ R24, R15, -1.4426950216293334961 ;  /* 0xbfb8aa3b0f187820 */ /* 0x000fe20000410000 */
[----:B------:R-:W-:Y:S01]  /*0ce0*/  FFMA.FTZ R14, R8, R13, R6 ;  /* 0x0000000d080e7223 */ /* 0x000fe20000010006 */
[----:B------:R-:W0:Y:S01]  /*0cf0*/  MUFU.EX2 R18, R18 ;  /* 0x0000001200127308 */ /* 0x000e220000000800 */
[----:B------:R-:W-:Y:S02]  /*0d00*/  FFMA.FTZ R12, R9, R16, R7 ;  /* 0x00000010090c7223 */ /* 0x000fe40000010007 */
[----:B------:R-:W-:Y:S01]  /*0d10*/  FMUL.FTZ R25, R14, -1.4426950216293334961 ;  /* 0xbfb8aa3b0e197820 */ /* 0x000fe20000410000 */
[----:B------:R-:W1:Y:S01]  /*0d20*/  MUFU.EX2 R24, R24 ;  /* 0x0000001800187308 */ /* 0x000e620000000800 */
[----:B------:R-:W-:-:S04]  /*0d30*/  FMUL.FTZ R26, R12, -1.4426950216293334961 ;  /* 0xbfb8aa3b0c1a7820 */ /* 0x000fc80000410000 */
[----:B------:R-:W2:Y:S04]  /*0d40*/  MUFU.EX2 R25, R25 ;  /* 0x0000001900197308 */ /* 0x000ea80000000800 */
[----:B------:R-:W3:Y:S01]  /*0d50*/  MUFU.EX2 R26, R26 ;  /* 0x0000001a001a7308 */ /* 0x000ee20000000800 */
[----:B0-----:R-:W-:Y:S01]  /*0d60*/  FADD.FTZ R23, R18, 1 ;  /* 0x3f80000012177421 */ /* 0x001fe20000010000 */
[----:B-1----:R-:W-:-:S03]  /*0d70*/  FADD.FTZ R20, R24, 1 ;  /* 0x3f80000018147421 */ /* 0x002fc60000010000 */
[----:B------:R-:W0:Y:S01]  /*0d80*/  MUFU.RCP R22, R23 ;  /* 0x0000001700167308 */ /* 0x000e220000001000 */
[----:B--2---:R-:W-:-:S07]  /*0d90*/  FADD.FTZ R21, R25, 1 ;  /* 0x3f80000019157421 */ /* 0x004fce0000010000 */
[----:B------:R-:W1:Y:S01]  /*0da0*/  MUFU.RCP R20, R20 ;  /* 0x0000001400147308 */ /* 0x000e620000001000 */
[----:B---3--:R-:W-:Y:S01]  /*0db0*/  FADD.FTZ R18, R26, 1 ;  /* 0x3f8000001a127421 */ /* 0x008fe20000010000 */
[----:B------:R-:W-:-:S06]  /*0dc0*/  SHF.L.U32 R26, R29, 0x10, RZ ;  /* 0x000000101d1a7819 */ /* 0x000fcc00000006ff */
[----:B------:R-:W2:Y:S01]  /*0dd0*/  MUFU.RCP R21, R21 ;  /* 0x0000001500157308 */ /* 0x000ea20000001000 */
[----:B0-----:R-:W-:Y:S01]  /*0de0*/  FADD.FTZ R24, -R22, 1 ;  /* 0x3f80000016187421 */ /* 0x001fe20000010100 */
[----:B------:R-:W-:Y:S01]  /*0df0*/  FMUL.FTZ R22, R27, R22 ;  /* 0x000000161b167220 */ /* 0x000fe20000410000 */
[----:B------:R-:W-:Y:S02]  /*0e00*/  SHF.L.U32 R27, R28, 0x10, RZ ;  /* 0x000000101c1b7819 */ /* 0x000fe400000006ff */
[----:B------:R-:W-:Y:S01]  /*0e10*/  FFMA.FTZ R25, R19, R24, 1 ;  /* 0x3f80000013197423 */ /* 0x000fe20000010018 */
[----:B------:R-:W-:Y:S02]  /*0e20*/  SHF.L.U32 R19, R32, 0x10, RZ ;  /* 0x0000001020137819 */ /* 0x000fe400000006ff */
[----:B------:R-:W0:Y:S01]  /*0e30*/  MUFU.RCP R18, R18 ;  /* 0x0000001200127308 */ /* 0x000e220000001000 */
[----:B-1----:R-:W-:-:S04]  /*0e40*/  FADD.FTZ R24, -R20, 1 ;  /* 0x3f80000014187421 */ /* 0x002fc80000010100 */
[----:B------:R-:W-:Y:S01]  /*0e50*/  FFMA.FTZ R23, R15, R24, 1 ;  /* 0x3f8000000f177423 */ /* 0x000fe20000010018 */
[----:B------:R-:W-:Y:S01]  /*0e60*/  FMUL.FTZ R24, R19, R20 ;  /* 0x0000001413187220 */ /* 0x000fe20000410000 */
[----:B------:R-:W-:Y:S01]  /*0e70*/  FMUL.FTZ R15, R22, R25 ;  /* 0x00000019160f7220 */ /* 0x000fe20000410000 */
[----:B--2---:R-:W-:Y:S01]  /*0e80*/  FMUL.FTZ R19, R26, R21 ;  /* 0x000000151a137220 */ /* 0x004fe20000410000 */
[----:B------:R-:W-:-:S04]  /*0e90*/  FADD.FTZ R21, -R21, 1 ;  /* 0x3f80000015157421 */ /* 0x000fc80000010100 */
[----:B------:R-:W-:Y:S01]  /*0ea0*/  FFMA.FTZ R22, R14, R21, 1 ;  /* 0x3f8000000e167423 */ /* 0x000fe20000010015 */
[----:B------:R-:W-:Y:S01]  /*0eb0*/  FMUL.FTZ R14, R24, R23 ;  /* 0x00000017180e7220 */ /* 0x000fe20000410000 */
[----:B0-----:R-:W-:Y:S01]  /*0ec0*/  FMUL.FTZ R20, R27, R18 ;  /* 0x000000121b147220 */ /* 0x001fe20000410000 */
[----:B------:R-:W-:Y:S01]  /*0ed0*/  FADD.FTZ R25, -R18, 1 ;  /* 0x3f80000012197421 */ /* 0x000fe20000010100 */
[----:B------:R-:W-:Y:S01]  /*0ee0*/  FMUL.FTZ R18, R8, R15 ;  /* 0x0000000f08127220 */ /* 0x000fe20000410000 */
[----:B------:R-:W-:Y:S01]  /*0ef0*/  FMUL.FTZ R19, R19, R22 ;  /* 0x0000001613137220 */ /* 0x000fe20000410000 */
[----:B------:R-:W-:Y:S01]  /*0f00*/  FMUL.FTZ R21, R9, R14 ;  /* 0x0000000e09157220 */ /* 0x000fe20000410000 */
[----:B------:R-:W-:Y:S01]  /*0f10*/  FFMA.FTZ R25, R12, R25, 1 ;  /* 0x3f8000000c197423 */ /* 0x000fe20000010019 */
[----:B------:R-:W-:Y:S01]  /*0f20*/  FFMA.FTZ R23, R11, R18, RZ ;  /* 0x000000120b177223 */ /* 0x000fe200000100ff */
[----:B------:R-:W-:Y:S01]  /*0f30*/  FADD.FTZ R18, RZ, R18 ;  /* 0x00000012ff127221 */ /* 0x000fe20000010000 */
[----:B------:R-:W-:Y:S01]  /*0f40*/  FADD.FTZ R22, RZ, R15 ;  /* 0x0000000fff167221 */ /* 0x000fe20000010000 */
[----:B------:R-:W-:Y:S01]  /*0f50*/  FMUL.FTZ R20, R20, R25 ;  /* 0x0000001914147220 */ /* 0x000fe20000410000 */
[----:B------:R-:W-:Y:S01]  /*0f60*/  FMUL.FTZ R25, R8, R19 ;  /* 0x0000001308197220 */ /* 0x000fe20000410000 */
[----:B------:R-:W-:Y:S01]  /*0f70*/  FFMA.FTZ R12, R10, R21, R23 ;  /* 0x000000150a0c7223 */ /* 0x000fe20000010017 */
[----:B------:R-:W-:Y:S01]  /*0f80*/  FADD.FTZ R18, R21, R18 ;  /* 0x0000001215127221 */ /* 0x000fe20000010000 */
[----:B------:R-:W-:-:S02]  /*0f90*/  FMUL.FTZ R21, R9, R20 ;  /* 0x0000001409157220 */ /* 0x000fc40000410000 */
[----:B------:R-:W-:Y:S01]  /*0fa0*/  FFMA.FTZ R23, R13, R25, R12 ;  /* 0x000000190d177223 */ /* 0x000fe2000001000c */
[----:B------:R-:W-:Y:S01]  /*0fb0*/  FADD.FTZ R18, R18, R25 ;  /* 0x0000001912127221 */ /* 0x000fe20000010000 */
[----:B------:R-:W-:Y:S01]  /*0fc0*/  FFMA.FTZ R12, R11, R15, RZ ;  /* 0x0000000f0b0c7223 */ /* 0x000fe200000100ff */
[----:B------:R-:W-:Y:S01]  /*0fd0*/  FADD.FTZ R15, RZ, R14 ;  /* 0x0000000eff0f7221 */ /* 0x000fe20000010000 */
[----:B------:R-:W-:Y:S01]  /*0fe0*/  FFMA.FTZ R11, R16, R21, R23 ;  /* 0x00000015100b7223 */ /* 0x000fe20000010017 */
[----:B------:R-:W-:Y:S01]  /*0ff0*/  FADD.FTZ R18, R21, R18 ;  /* 0x0000001215127221 */ /* 0x000fe20000010000 */
[----:B------:R-:W-:Y:S01]  /*1000*/  FFMA.FTZ R21, R10, R14, RZ ;  /* 0x0000000e0a157223 */ /* 0x000fe200000100ff */
[----:B------:R-:W-:Y:S01]  /*1010*/  FFMA.FTZ R12, R13, R19, R12 ;  /* 0x000000130d0c7223 */ /* 0x000fe2000001000c */
[----:B------:R-:W-:Y:S01]  /*1020*/  FADD.FTZ R14, R22, R19 ;  /* 0x00000013160e7221 */ /* 0x000fe20000010000 */
[----:B------:R-:W-:Y:S01]  /*1030*/  FADD.FTZ R15, R15, R20 ;  /* 0x000000140f0f7221 */ /* 0x000fe20000010000 */
[----:B------:R-:W-:-:S07]  /*1040*/  FFMA.FTZ R13, R16, R20, R21 ;  /* 0x00000014100d7223 */ /* 0x000fce0000010015 */
.L_x_3:
[----:B------:R-:W-:Y:S01]  /*1050*/  MOV R19, R11 ;  /* 0x0000000b00137202 */ /* 0x000fe20000000f00 */
[----:B------:R-:W-:Y:S01]  /*1060*/  STS.128 [R37], R12 ;  /* 0x0000000c25007388 */ /* 0x000fe20000000c00 */
[C---:B------:R-:W-:Y:S01]  /*1070*/  ISETP.GT.AND P1, PT, R2.reuse, 0x1e, PT ;  /* 0x0000001e0200780c */ /* 0x040fe20003f24270 */
[----:B------:R-:W-:Y:S01]  /*1080*/  BSSY.RECONVERGENT B0, `(.L_x_4) ;  /* 0x0000020000007945 */ /* 0x000fe20003800200 */
[----:B------:R-:W-:Y:S01]  /*1090*/  ISETP.GT.AND P4, PT, R2, 0xf, PT ;  /* 0x0000000f0200780c */ /* 0x000fe20003f84270 */
[----:B------:R-:W0:Y:S01]  /*10a0*/  SHFL.DOWN PT, R10, R19, 0x1, 0x1f ;  /* 0x08201f00130a7f89 */ /* 0x000e2200000e0000 */
[C---:B------:R-:W-:Y:S02]  /*10b0*/  ISETP.NE.AND P3, PT, R0.reuse, RZ, PT ;  /* 0x000000ff0000720c */ /* 0x040fe40003f65270 */
[----:B------:R-:W-:Y:S01]  /*10c0*/  ISETP.GT.U32.AND P5, PT, R0, 0x7, PT ;  /* 0x000000070000780c */ /* 0x000fe20003fa4070 */
[----:B------:R-:W1:Y:S06]  /*10d0*/  SHFL.DOWN PT, R11, R18, 0x1, 0x1f ;  /* 0x08201f00120b7f89 */ /* 0x000e6c00000e0000 */
[----:B0-----:R-:W-:Y:S01]  /*10e0*/  @!P1 FADD.FTZ R19, R10, R19 ;  /* 0x000000130a139221 */ /* 0x001fe20000010000 */
[----:B-1----:R-:W-:-:S04]  /*10f0*/  @!P1 FADD.FTZ R18, R11, R18 ;  /* 0x000000120b129221 */ /* 0x002fc80000010000 */
[----:B------:R-:W0:Y:S01]  /*1100*/  SHFL.DOWN PT, R10, R19, 0x2, 0x1f ;  /* 0x08401f00130a7f89 */ /* 0x000e2200000e0000 */
[----:B------:R-:W-:-:S03]  /*1110*/  ISETP.GT.AND P1, PT, R2, 0x1d, PT ;  /* 0x0000001d0200780c */ /* 0x000fc60003f24270 */
[----:B------:R-:W1:Y:S10]  /*1120*/  SHFL.DOWN PT, R11, R18, 0x2, 0x1f ;  /* 0x08401f00120b7f89 */ /* 0x000e7400000e0000 */
        /* <DEDUP_REMOVED lines=9> */
[----:B------:R-:W1:Y:S01]  /*11c0*/  SHFL.DOWN PT, R11, R18, 0x8, 0x1f ;  /* 0x09001f00120b7f89 */ /* 0x000e6200000e0000 */
[----:B0-----:R-:W-:Y:S01]  /*11d0*/  FADD.FTZ R16, R19, R10 ;  /* 0x0000000a13107221 */ /* 0x001fe20000010000 */
[----:B-1----:R-:W-:-:S04]  /*11e0*/  FADD.FTZ R21, R18, R11 ;  /* 0x0000000b12157221 */ /* 0x002fc80000010000 */
[----:B------:R-:W-:Y:S02]  /*11f0*/  FSEL R10, R19, R16, P1 ;  /* 0x00000010130a7208 */ /* 0x000fe40000800000 */
[----:B------:R-:W-:-:S03]  /*1200*/  FSEL R11, R18, R21, P1 ;  /* 0x00000015120b7208 */ /* 0x000fc60000800000 */
[----:B------:R0:W1:Y:S04]  /*1210*/  SHFL.DOWN PT, R19, R10, 0x10, 0x1f ;  /* 0x0a001f000a137f89 */ /* 0x00006800000e0000 */
[----:B------:R0:W2:Y:S01]  /*1220*/  SHFL.DOWN PT, R18, R11, 0x10, 0x1f ;  /* 0x0a001f000b127f89 */ /* 0x0000a200000e0000 */
[----:B------:R-:W-:Y:S05]  /*1230*/  @P4 BRA `(.L_x_5) ;  /* 0x0000000000104947 */ /* 0x000fea0003800000 */
[----:B------:R-:W-:Y:S01]  /*1240*/  ISETP.NE.AND P1, PT, R2, RZ, PT ;  /* 0x000000ff0200720c */ /* 0x000fe20003f25270 */
[----:B01----:R-:W-:Y:S01]  /*1250*/  FADD.FTZ R10, R16, R19 ;  /* 0x00000013100a7221 */ /* 0x003fe20000010000 */
[----:B--2---:R-:W-:-:S11]  /*1260*/  FADD.FTZ R11, R21, R18 ;  /* 0x00000012150b7221 */ /* 0x004fd60000010000 */
[----:B------:R3:W-:Y:S02]  /*1270*/  @!P1 STS.64 [R36+UR13+0x8], R10 ;  /* 0x0000080a24009988 */ /* 0x0007e40008000a0d */
.L_x_5:
[----:B------:R-:W-:Y:S05]  /*1280*/  BSYNC.RECONVERGENT B0 ;  /* 0x0000000000007941 */ /* 0x000fea0003800200 */
.L_x_4:
[----:B------:R-:W-:Y:S01]  /*1290*/  BAR.SYNC.DEFER_BLOCKING 0x0 ;  /* 0x0000000000007b1d */ /* 0x000fe20000010000 */
[----:B------:R-:W-:-:S05]  /*12a0*/  LEA R40, R17, R0, 0x3 ;  /* 0x0000000011287211 */ /* 0x000fca00078e18ff */
[----:B------:R-:W-:Y:S04]  /*12b0*/  BSSY.RECONVERGENT B0, `(.L_x_6) ;  /* 0x0000017000007945 */ /* 0x000fe80003800200 */
[----:B------:R-:W-:Y:S05]  /*12c0*/  @P3 BRA `(.L_x_7) ;  /* 0x0000000000543947 */ /* 0x000fea0003800000 */
[----:B------:R-:W4:Y:S01]  /*12d0*/  S2UR UR7, SR_CgaCtaId ;  /* 0x00000000000779c3 */ /* 0x000f220000008800 */
[----:B------:R-:W-:Y:S02]  /*12e0*/  UMOV UR6, 0x400 ;  /* 0x0000040000067882 */ /* 0x000fe40000000000 */
[----:B----4-:R-:W-:-:S09]  /*12f0*/  ULEA UR6, UR7, UR6, 0x18 ;  /* 0x0000000607067291 */ /* 0x010fd2000f8ec0ff */
[----:B------:R-:W4:Y:S04]  /*1300*/  LDS.128 R20, [UR6+0x10] ;  /* 0x00001006ff147984 */ /* 0x000f280008000c00 */
[----:B------:R-:W5:Y:S04]  /*1310*/  LDS.128 R24, [UR6+0x20] ;  /* 0x00002006ff187984 */ /* 0x000f680008000c00 */
[----:B-12---:R-:W1:Y:S01]  /*1320*/  LDS.128 R16, [UR6+0x30] ;  /* 0x00003006ff107984 */ /* 0x006e620008000c00 */
[----:B----4-:R-:W-:Y:S01]  /*1330*/  FADD.FTZ R41, R10, R20 ;  /* 0x000000140a297221 */ /* 0x010fe20000010000 */
[----:B------:R-:W-:-:S02]  /*1340*/  FADD.FTZ R20, R11, R21 ;  /* 0x000000150b147221 */ /* 0x000fc40000010000 */
[----:B0--3--:R-:W0:Y:S01]  /*1350*/  LDS.64 R10, [UR6+0x40] ;  /* 0x00004006ff0a7984 */ /* 0x009e220008000a00 */
[----:B------:R-:W-:Y:S01]  /*1360*/  FADD.FTZ R41, R41, R22 ;  /* 0x0000001629297221 */ /* 0x000fe20000010000 */
[----:B------:R-:W-:-:S03]  /*1370*/  FADD.FTZ R20, R20, R23 ;  /* 0x0000001714147221 */ /* 0x000fc60000010000 */
[----:B-----5:R-:W-:Y:S01]  /*1380*/  FADD.FTZ R41, R41, R24 ;  /* 0x0000001829297221 */ /* 0x020fe20000010000 */
[----:B------:R-:W-:-:S03]  /*1390*/  FADD.FTZ R20, R20, R25 ;  /* 0x0000001914147221 */ /* 0x000fc60000010000 */
[----:B------:R-:W-:Y:S01]  /*13a0*/  FADD.FTZ R41, R41, R26 ;  /* 0x0000001a29297221 */ /* 0x000fe20000010000 */
[----:B------:R-:W-:-:S03]  /*13b0*/  FADD.FTZ R20, R20, R27 ;  /* 0x0000001b14147221 */ /* 0x000fc60000010000 */
[----:B-1----:R-:W-:Y:S01]  /*13c0*/  FADD.FTZ R41, R41, R16 ;  /* 0x0000001029297221 */ /* 0x002fe20000010000 */
[----:B------:R-:W-:-:S03]  /*13d0*/  FADD.FTZ R20, R20, R17 ;  /* 0x0000001114147221 */ /* 0x000fc60000010000 */
[----:B------:R-:W-:Y:S01]  /*13e0*/  FADD.FTZ R41, R41, R18 ;  /* 0x0000001229297221 */ /* 0x000fe20000010000 */
[----:B------:R-:W-:-:S03]  /*13f0*/  FADD.FTZ R20, R20, R19 ;  /* 0x0000001314147221 */ /* 0x000fc60000010000 */
[----:B0-----:R-:W-:Y:S01]  /*1400*/  FADD.FTZ R10, R41, R10 ;  /* 0x0000000a290a7221 */ /* 0x001fe20000010000 */
[----:B------:R-:W-:-:S07]  /*1410*/  FADD.FTZ R11, R20, R11 ;  /* 0x0000000b140b7221 */ /* 0x000fce0000010000 */
.L_x_7:
[----:B------:R-:W-:Y:S05]  /*1420*/  BSYNC.RECONVERGENT B0 ;  /* 0x0000000000007941 */ /* 0x000fea0003800200 */
.L_x_6:
[----:B------:R-:W-:Y:S06]  /*1430*/  BAR.SYNC.DEFER_BLOCKING 0x0 ;  /* 0x0000000000007b1d */ /* 0x000fec0000010000 */
[----:B------:R-:W-:Y:S04]  /*1440*/  BSSY.RECONVERGENT B0, `(.L_x_8) ;  /* 0x000009d000007945 */ /* 0x000fe80003800200 */
[----:B------:R-:W-:Y:S05]  /*1450*/  @P5 BRA `(.L_x_9) ;  /* 0x00000008006c5947 */ /* 0x000fea0003800000 */
[----:B-12---:R-:W1:Y:S04]  /*1460*/  LDS.128 R16, [R37+0x80] ;  /* 0x0000800025107984 */ /* 0x006e680000000c00 */
[----:B------:R-:W2:Y:S04]  /*1470*/  LDS.128 R20, [R37+0x100] ;  /* 0x0001000025147984 */ /* 0x000ea80000000c00 */
[----:B------:R-:W4:Y:S01]  /*1480*/  LDS.128 R24, [R37+0x180] ;  /* 0x0001800025187984 */ /* 0x000f220000000c00 */
[----:B-1----:R-:W-:Y:S01]  /*1490*/  FADD.FTZ R41, R12, R16 ;  /* 0x000000100c297221 */ /* 0x002fe20000010000 */
[----:B------:R-:W-:Y:S01]  /*14a0*/  FADD.FTZ R16, R13, R17 ;  /* 0x000000110d107221 */ /* 0x000fe20000010000 */
[----:B------:R-:W-:Y:S01]  /*14b0*/  FADD.FTZ R17, R14, R18 ;  /* 0x000000120e117221 */ /* 0x000fe20000010000 */
[----:B------:R-:W-:Y:S01]  /*14c0*/  FADD.FTZ R18, R15, R19 ;  /* 0x000000130f127221 */ /* 0x000fe20000010000 */
[----:B--2---:R-:W-:Y:S01]  /*14d0*/  FADD.FTZ R41, R41, R20 ;  /* 0x0000001429297221 */ /* 0x004fe20000010000 */
[----:B------:R-:W1:Y:S01]  /*14e0*/  LDS.128 R12, [R37+0x200] ;  /* 0x00020000250c7984 */ /* 0x000e620000000c00 */
[----:B------:R-:W-:Y:S01]  /*14f0*/  FADD.FTZ R20, R16, R21 ;  /* 0x0000001510147221 */ /* 0x000fe20000010000 */
[----:B------:R-:W-:Y:S01]  /*1500*/  FADD.FTZ R21, R17, R22 ;  /* 0x0000001611157221 */ /* 0x000fe20000010000 */
[----:B------:R-:W-:Y:S01]  /*1510*/  FADD.FTZ R22, R18, R23 ;  /* 0x0000001712167221 */ /* 0x000fe20000010000 */
[----:B----4-:R-:W-:Y:S01]  /*1520*/  FADD.FTZ R41, R41, R24 ;  /* 0x0000001829297221 */ /* 0x010fe20000010000 */
[----:B------:R-:W2:Y:S01]  /*1530*/  LDS.128 R16, [R37+0x280] ;  /* 0x0002800025107984 */ /* 0x000ea20000000c00 */
[----:B------:R-:W-:Y:S01]  /*1540*/  FADD.FTZ R24, R20, R25 ;  /* 0x0000001914187221 */ /* 0x000fe20000010000 */
[----:B------:R-:W-:Y:S01]  /*1550*/  FADD.FTZ R25, R21, R26 ;  /* 0x0000001a15197221 */ /* 0x000fe20000010000 */
[----:B------:R-:W-:-:S02]  /*1560*/  FADD.FTZ R26, R22, R27 ;  /* 0x0000001b161a7221 */ /* 0x000fc40000010000 */
[----:B------:R-:W4:Y:S01]  /*1570*/  LDS.128 R20, [R37+0x300] ;  /* 0x0003000025147984 */ /* 0x000f220000000c00 */
[----:B-1----:R-:W-:Y:S01]  /*1580*/  FADD.FTZ R41, R41, R12 ;  /* 0x0000000c29297221 */ /* 0x002fe20000010000 */
[----:B------:R-:W-:Y:S01]  /*1590*/  FADD.FTZ R24, R24, R13 ;  /* 0x0000000d18187221 */ /* 0x000fe20000010000 */
[----:B------:R-:W-:Y:S01]  /*15a0*/  FADD.FTZ R25, R25, R14 ;  /* 0x0000000e19197221 */ /* 0x000fe20000010000 */
[----:B------:R-:W-:Y:S02]  /*15b0*/  FADD.FTZ R26, R26, R15 ;  /* 0x0000000f1a1a7221 */ /* 0x000fe40000010000 */
[----:B------:R-:W1:Y:S01]  /*15c0*/  LDS.128 R12, [R37+0x380] ;  /* 0x00038000250c7984 */ /* 0x000e620000000c00 */
[----:B--2---:R-:W-:Y:S01]  /*15d0*/  FADD.FTZ R41, R41, R16 ;  /* 0x0000001029297221 */ /* 0x004fe20000010000 */
        /* <DEDUP_REMOVED lines=17> */
[----:B------:R-:W-:-:S02]  /*16f0*/  FADD.FTZ R26, R26, R19 ;  /* 0x000000131a1a7221 */ /* 0x000fc40000010000 */
[----:B------:R-:W2:Y:S01]  /*1700*/  LDS.128 R16, [R37+0x580] ;  /* 0x0005800025107984 */ /* 0x000ea20000000c00 */
[----:B----4-:R-:W-:Y:S01]  /*1710*/  FADD.FTZ R41, R41, R20 ;  /* 0x0000001429297221 */ /* 0x010fe20000010000 */
[----:B------:R-:W-:Y:S01]  /*1720*/  FADD.FTZ R24, R24, R21 ;  /* 0x0000001518187221 */ /* 0x000fe20000010000 */
[----:B------:R-:W-:Y:S01]  /*1730*/  FADD.FTZ R25, R25, R22 ;  /* 0x0000001619197221 */ /* 0x000fe20000010000 */
[----:B------:R-:W-:Y:S02]  /*1740*/  FADD.FTZ R26, R26, R23 ;  /* 0x000000171a1a7221 */ /* 0x000fe40000010000 */
[----:B------:R-:W4:Y:S01]  /*1750*/  LDS.128 R20, [R37+0x600] ;  /* 0x0006000025147984 */ /* 0x000f220000000c00 */
[----:B-1----:R-:W-:Y:S01]  /*1760*/  FADD.FTZ R41, R41, R12 ;  /* 0x0000000c29297221 */ /* 0x002fe20000010000 */
[----:B------:R-:W-:Y:S01]  /*1770*/  FADD.FTZ R24, R24, R13 ;  /* 0x0000000d18187221 */ /* 0x000fe20000010000 */
[----:B------:R-:W-:Y:S01]  /*1780*/  FADD.FTZ R25, R25, R14 ;  /* 0x0000000e19197221 */ /* 0x000fe20000010000 */
[----:B------:R-:W-:-:S02]  /*1790*/  FADD.FTZ R26, R26, R15 ;  /* 0x0000000f1a1a7221 */ /* 0x000fc40000010000 */
[----:B------:R-:W1:Y:S01]  /*17a0*/  LDS.128 R12, [R37+0x680] ;  /* 0x00068000250c7984 */ /* 0x000e620000000c00 */
[----:B--2---:R-:W-:Y:S01]  /*17b0*/  FADD.FTZ R41, R41, R16 ;  /* 0x0000001029297221 */ /* 0x004fe20000010000 */
[----:B------:R-:W-:Y:S01]  /*17c0*/  FADD.FTZ R24, R24, R17 ;  /* 0x0000001118187221 */ /* 0x000fe20000010000 */
[----:B------:R-:W-:Y:S01]  /*17d0*/  FADD.FTZ R25, R25, R18 ;  /* 0x0000001219197221 */ /* 0x000fe20000010000 */
[----:B------:R-:W-:Y:S02]  /*17e0*/  FADD.FTZ R26, R26, R19 ;  /* 0x000000131a1a7221 */ /* 0x000fe40000010000 */
[----:B------:R-:W2:Y:S01]  /*17f0*/  LDS.128 R16, [R37+0x700] ;  /* 0x0007000025107984 */ /* 0x000ea20000000c00 */
[----:B----4-:R-:W-:Y:S01]  /*1800*/  FADD.FTZ R41, R41, R20 ;  /* 0x0000001429297221 */ /* 0x010fe20000010000 */
        /* <DEDUP_REMOVED lines=87> */
[----:B------:R-:W-:Y:S01]  /*1d80*/  FADD.FTZ R26, R26, R19 ;  /* 0x000000131a1a7221 */ /* 0x000fe20000010000 */
[----:B----4-:R-:W-:Y:S01]  /*1d90*/  FADD.FTZ R41, R41, R20 ;  /* 0x0000001429297221 */ /* 0x010fe20000010000 */
[----:B------:R-:W-:Y:S01]  /*1da0*/  FADD.FTZ R24, R24, R21 ;  /* 0x0000001518187221 */ /* 0x000fe20000010000 */
[----:B------:R-:W-:Y:S01]  /*1db0*/  FADD.FTZ R25, R25, R22 ;  /* 0x0000001619197221 */ /* 0x000fe20000010000 */
[----:B------:R-:W-:Y:S01]  /*1dc0*/  FADD.FTZ R26, R26, R23 ;  /* 0x000000171a1a7221 */ /* 0x000fe20000010000 */
[----:B-1----:R-:W-:Y:S01]  /*1dd0*/  FADD.FTZ R12, R41, R12 ;  /* 0x0000000c290c7221 */ /* 0x002fe20000010000 */
[----:B------:R-:W-:Y:S01]  /*1de0*/  FADD.FTZ R13, R24, R13 ;  /* 0x0000000d180d7221 */ /* 0x000fe20000010000 */
[----:B------:R-:W-:Y:S01]  /*1df0*/  FADD.FTZ R14, R25, R14 ;  /* 0x0000000e190e7221 */ /* 0x000fe20000010000 */
[----:B------:R-:W-:-:S07]  /*1e00*/  FADD.FTZ R15, R26, R15 ;  /* 0x0000000f1a0f7221 */ /* 0x000fce0000010000 */
.L_x_9:
[----:B------:R-:W-:Y:S05]  /*1e10*/  BSYNC.RECONVERGENT B0 ;  /* 0x0000000000007941 */ /* 0x000fea0003800200 */
.L_x_8:
[----:B------:R-:W-:Y:S04]  /*1e20*/  BSSY.RECONVERGENT B0, `(.L_x_10) ;  /* 0x000001c000007945 */ /* 0x000fe80003800200 */
[----:B------:R-:W-:Y:S05]  /*1e30*/  @P5 BRA `(.L_x_11) ;  /* 0x0000000000685947 */ /* 0x000fea0003800000 */
[----:B------:R-:W4:Y:S08]  /*1e40*/  LDC.64 R16, c[0x0][0x3f8] ;  /* 0x0000fe00ff107b82 */ /* 0x000f300000000a00 */
[----:B-12---:R-:W1:Y:S01]  /*1e50*/  LDC.64 R18, c[0x0][0x3d8] ;  /* 0x0000f600ff127b82 */ /* 0x006e620000000a00 */
[C---:B----4-:R-:W-:Y:S01]  /*1e60*/  IMAD R25, R17.reuse, 0x3, RZ ;  /* 0x0000000311197824 */ /* 0x050fe200078e02ff */
[----:B------:R-:W-:Y:S01]  /*1e70*/  LEA.HI R23, P1, R17, R16, RZ, 0x1 ;  /* 0x0000001011177211 */ /* 0x000fe200078308ff */
[----:B------:R-:W-:-:S03]  /*1e80*/  IMAD.WIDE.U32 R20, R16, 0x3, RZ ;  /* 0x0000000310147825 */ /* 0x000fc600078e00ff */
[----:B------:R-:W-:Y:S02]  /*1e90*/  IADD3.X R22, PT, PT, RZ, R17, RZ, P1, !PT ;  /* 0x00000011ff167210 */ /* 0x000fe40000ffe4ff */
[----:B------:R-:W-:Y:S01]  /*1ea0*/  IADD3 R21, PT, PT, R21, R25, RZ ;  /* 0x0000001915157210 */ /* 0x000fe20007ffe0ff */
[----:B-1----:R-:W-:Y:S01]  /*1eb0*/  IMAD.WIDE R18, R40, 0x4, R18 ;  /* 0x0000000428127825 */ /* 0x002fe200078e0212 */
[----:B------:R-:W-:Y:S02]  /*1ec0*/  SHF.L.U32 R41, R23, 0x1, RZ ;  /* 0x0000000117297819 */ /* 0x000fe400000006ff */
[----:B------:R-:W-:Y:S02]  /*1ed0*/  LEA.HI R24, P1, R21, R20, RZ, 0x1 ;  /* 0x0000001415187211 */ /* 0x000fe400078308ff */
[----:B------:R-:W-:Y:S01]  /*1ee0*/  LOP3.LUT R41, R41, 0xfffffffc, RZ, 0xc0, !PT ;  /* 0xfffffffc29297812 */ /* 0x000fe200078ec0ff */
[----:B------:R4:W-:Y:S01]  /*1ef0*/  REDG.E.ADD.F32.FTZ.RN.STRONG.GPU desc[UR20][R18.64], R12 ;  /* 0x0000000c120079a6 */ /* 0x0009e2000c12f314 */
[----:B------:R-:W-:-:S02]  /*1f00*/  SHF.L.U32 R25, R24, 0x1, RZ ;  /* 0x0000000118197819 */ /* 0x000fc400000006ff */
[----:B------:R-:W-:Y:S02]  /*1f10*/  LEA R20, P4, R16, R18, 0x2 ;  /* 0x0000001210147211 */ /* 0x000fe400078810ff */
[----:B------:R-:W-:Y:S02]  /*1f20*/  IADD3.X R27, PT, PT, RZ, R21, RZ, P1, !PT ;  /* 0x00000015ff1b7210 */ /* 0x000fe40000ffe4ff */
[----:B------:R-:W-:Y:S02]  /*1f30*/  LOP3.LUT R25, R25, 0xfffffffc, RZ, 0xc0, !PT ;  /* 0xfffffffc19197812 */ /* 0x000fe400078ec0ff */
[----:B------:R-:W-:Y:S02]  /*1f40*/  SHF.L.U64.HI R23, R23, 0x1, R22 ;  /* 0x0000000117177819 */ /* 0x000fe40000010216 */
[----:B------:R-:W-:Y:S02]  /*1f50*/  IADD3 R22, P1, PT, R18, R41, RZ ;  /* 0x0000002912167210 */ /* 0x000fe40007f3e0ff */
[----:B------:R-:W-:-:S02]  /*1f60*/  LEA.HI.X R21, R16, R19, R17, 0x2, P4 ;  /* 0x0000001310157211 */ /* 0x000fc400020f1411 */
[----:B------:R-:W-:Y:S02]  /*1f70*/  SHF.L.U64.HI R17, R24, 0x1, R27 ;  /* 0x0000000118117819 */ /* 0x000fe4000001021b */
[----:B------:R-:W-:Y:S02]  /*1f80*/  IADD3 R16, P4, PT, R18, R25, RZ ;  /* 0x0000001912107210 */ /* 0x000fe40007f9e0ff */
[C---:B------:R-:W-:Y:S02]  /*1f90*/  IADD3.X R23, PT, PT, R19.reuse, R23, RZ, P1, !PT ;  /* 0x0000001713177210 */ /* 0x040fe40000ffe4ff */
[----:B------:R-:W-:-:S03]  /*1fa0*/  IADD3.X R17, PT, PT, R19, R17, RZ, P4, !PT ;  /* 0x0000001113117210 */ /* 0x000fc600027fe4ff */
[----:B------:R4:W-:Y:S04]  /*1fb0*/  REDG.E.ADD.F32.FTZ.RN.STRONG.GPU desc[UR20][R22.64], R13 ;  /* 0x0000000d160079a6 */ /* 0x0009e8000c12f314 */
[----:B------:R4:W-:Y:S04]  /*1fc0*/  REDG.E.ADD.F32.FTZ.RN.STRONG.GPU desc[UR20][R20.64], R14 ;  /* 0x0000000e140079a6 */ /* 0x0009e8000c12f314 */
[----:B------:R4:W-:Y:S02]  /*1fd0*/  REDG.E.ADD.F32.FTZ.RN.STRONG.GPU desc[UR20][R16.64], R15 ;  /* 0x0000000f100079a6 */ /* 0x0009e4000c12f314 */
.L_x_11:
[----:B------:R-:W-:Y:S05]  /*1fe0*/  BSYNC.RECONVERGENT B0 ;  /* 0x0000000000007941 */ /* 0x000fea0003800200 */
.L_x_10:
[----:B------:R-:W-:-:S09]  /*1ff0*/  UISETP.GE.U32.AND UP0, UPT, UR24, 0x2, UPT ;  /* 0x000000021800788c */ /* 0x000fd2000bf06070 */
[----:B------:R-:W-:Y:S05]  /*2000*/  BRA.U !UP0, `(.L_x_12) ;  /* 0x0000000d08387547 */ /* 0x000fea000b800000 */
[----:B------:R-:W5:Y:S01]  /*2010*/  LDCU.64 UR6, c[0x0][0x3d0] ;  /* 0x00007a00ff0677ac */ /* 0x000f620008000a00 */
[----:B----4-:R-:W-:Y:S01]  /*2020*/  MOV R12, UR24 ;  /* 0x00000018000c7c02 */ /* 0x010fe20008000f00 */
[----:B------:R-:W-:-:S03]  /*2030*/  ULOP3.LUT UR15, UR4, 0x1, URZ, 0xc0, !UPT ;  /* 0x00000001040f7892 */ /* 0x000fc6000f8ec0ff */
[----:B------:R-:W-:Y:S01]  /*2040*/  ISETP.GE.U32.AND P4, PT, R12, 0x8, PT ;  /* 0x000000080c00780c */ /* 0x000fe20003f86070 */
[----:B------:R-:W-:-:S04]  /*2050*/  UIMAD UR16, UR15, UR23, URZ ;  /* 0x000000170f1072a4 */ /* 0x000fc8000f8e02ff */
[----:B------:R-:W-:-:S04]  /*2060*/  UIMAD UR15, UR16, UR24, URZ ;  /* 0x00000018100f72a4 */ /* 0x000fc8000f8e02ff */
[----:B------:R-:W-:-:S04]  /*2070*/  USHF.L.U32 UR15, UR15, 0x1, URZ ;  /* 0x000000010f0f7899 */ /* 0x000fc800080006ff */
[----:B-----5:R-:W-:Y:S01]  /*2080*/  UIMAD.WIDE UR6, UR15, 0x4, UR6 ;  /* 0x000000040f0678a5 */ /* 0x020fe2000f8e0206 */
[----:B------:R-:W-:Y:S11]  /*2090*/  @P3 BRA `(.L_x_13) ;  /* 0x00000000005c3947 */ /* 0x000ff60003800000 */
[----:B------:R-:W4:Y:S01]  /*20a0*/  LDC.64 R14, c[0x0][0x3c8] ;  /* 0x0000f200ff0e7b82 */ /* 0x000f220000000a00 */
[----:B------:R-:W-:Y:S01]  /*20b0*/  MOV R16, UR4 ;  /* 0x0000000400107c02 */ /* 0x000fe20008000f00 */
[----:B------:R-:W-:Y:S02]  /*20c0*/  UIADD3 UR15, UPT, UPT, UR16, UR5, URZ ;  /* 0x00000005100f7290 */ /* 0x000fe4000fffe0ff */
[----:B------:R-:W-:Y:S01]  /*20d0*/  UIMAD.WIDE.U32 UR18, UR26, 0x8, UR6 ;  /* 0x000000081a1278a5 */ /* 0x000fe2000f8e0006 */
[----:B------:R-:W-:-:S03]  /*20e0*/  LOP3.LUT P1, R16, R16, 0x2, RZ, 0xc0, !PT ;  /* 0x0000000210107812 */ /* 0x000fc6000782c0ff */
[----:B------:R-:W-:Y:S02]  /*20f0*/  MOV R17, UR15 ;  /* 0x0000000f00117c02 */ /* 0x000fe40008000f00 */
[----:B-1----:R-:W-:Y:S02]  /*2100*/  SEL R19, RZ, UR24, P1 ;  /* 0x00000018ff137c07 */ /* 0x002fe40008800000 */
[----:B------:R-:W-:Y:S02]  /*2110*/  MOV R12, UR18 ;  /* 0x00000012000c7c02 */ /* 0x000fe40008000f00 */
[----:B------:R-:W-:Y:S02]  /*2120*/  ISETP.NE.AND P1, PT, R19, -0x1, PT ;  /* 0xffffffff1300780c */ /* 0x000fe40003f25270 */
[----:B------:R-:W-:-:S05]  /*2130*/  MOV R13, UR19 ;  /* 0x00000013000d7c02 */ /* 0x000fca0008000f00 */
[----:B------:R1:W-:Y:S01]  /*2140*/  STG.E.64 desc[UR20][R12.64], R10 ;  /* 0x0000000a0c007986 */ /* 0x0003e2000c101b14 */
[----:B----4-:R-:W-:Y:S01]  /*2150*/  IMAD.WIDE.U32 R14, R17, 0x4, R14 ;  /* 0x00000004110e7825 */ /* 0x010fe200078e000e */
[----:B------:R-:W-:Y:S01]  /*2160*/  IADD3 R17, PT, PT, -R16, 0x1, RZ ;  /* 0x0000000110117810 */ /* 0x000fe20007ffe1ff */
[----:B------:R-:W-:Y:S06]  /*2170*/  MEMBAR.ALL.GPU ;  /* 0x0000000000007992 */ /* 0x000fec000000a000 */
[----:B------:R-:W-:-:S00]  /*2180*/  ERRBAR ;  /* 0x00000000000079ab */ /* 0x000fc00000000000 */
[----:B------:R-:W-:Y:S06]  /*2190*/  CGAERRBAR ;  /* 0x00000000000075ab */ /* 0x000fec0000000000 */
[----:B------:R1:W-:Y:S01]  /*21a0*/  REDG.E.ADD.S32.STRONG.GPU desc[UR20][R14.64], R17 ;  /* 0x000000110e00798e */ /* 0x0003e2000c12e314 */
[----:B------:R-:W-:Y:S05]  /*21b0*/  @!P1 BRA `(.L_x_13) ;  /* 0x0000000000149947 */ /* 0x000fea0003800000 */
.L_x_14:
[----:B-1----:R-:W4:Y:S04]  /*21c0*/  LDG.E.STRONG.GPU R12, desc[UR20][R14.64] ;  /* 0x000000140e0c7981 */ /* 0x002f28000c1ef900 */
[----:B----4-:R-:W-:Y:S01]  /*21d0*/  CCTL.IVALL ;  /* 0x00000000ff00798f */ /* 0x010fe20002000000 */
[----:B------:R-:W-:Y:S05]  /*21e0*/  YIELD ;  /* 0x0000000000007946 */ /* 0x000fea0003800000 */
[----:B------:R-:W-:-:S13]  /*21f0*/  ISETP.NE.AND P1, PT, R12, R19, PT ;  /* 0x000000130c00720c */ /* 0x000fda0003f25270 */
[----:B------:R-:W-:Y:S05]  /*2200*/  @P1 BRA `(.L_x_14) ;  /* 0xfffffffc00ec1947 */ /* 0x000fea000383ffff */
.L_x_13:
[----:B------:R-:W-:Y:S05]  /*2210*/  WARPSYNC.ALL ;  /* 0x0000000000007948 */ /* 0x000fea0003800000 */
[----:B------:R-:W-:Y:S01]  /*2220*/  BAR.SYNC.DEFER_BLOCKING 0x0 ;  /* 0x0000000000007b1d */ /* 0x000fe20000010000 */
[----:B------:R-:W-:-:S05]  /*2230*/  HFMA2 R20, -RZ, RZ, 0, 0 ;  /* 0x00000000ff147431 */ /* 0x000fca00000001ff */
[----:B------:R-:W-:Y:S05]  /*2240*/  @!P4 BRA `(.L_x_15) ;  /* 0x000000040078c947 */ /* 0x000fea0003800000 */
[----:B------:R-:W-:Y:S01]  /*2250*/  MOV R20, RZ ;  /* 0x000000ff00147202 */ /* 0x000fe20000000f00 */
[----:B------:R-:W-:Y:S02]  /*2260*/  UIMAD UR30, UR23, 0x5, UR5 ;  /* 0x00000005171e78a4 */ /* 0x000fe4000f8e0205 */
[----:B------:R-:W-:Y:S02]  /*2270*/  ULEA UR31, UR23, UR5, 0x2 ;  /* 0x00000005171f7291 */ /* 0x000fe4000f8e10ff */
[----:B------:R-:W-:Y:S02]  /*2280*/  UIADD3 UR32, UPT, UPT, UR5, UR23, URZ ;  /* 0x0000001705207290 */ /* 0x000fe4000fffe0ff */
[----:B------:R-:W-:Y:S01]  /*2290*/  UIADD3 UR33, UPT, UPT, -UR22, URZ, URZ ;  /* 0x000000ff16217290 */ /* 0x000fe2000fffe1ff */
[----:B------:R-:W-:Y:S01]  /*22a0*/  UMOV UR15, UR5 ;  /* 0x00000005000f7c82 */ /* 0x000fe20008000000 */
[----:B------:R-:W-:Y:S01]  /*22b0*/  UMOV UR16, UR9 ;  /* 0x0000000900107c82 */ /* 0x000fe20008000000 */
[----:B------:R-:W-:Y:S01]  /*22c0*/  UMOV UR17, UR10 ;  /* 0x0000000a00117c82 */ /* 0x000fe20008000000 */
[----:B------:R-:W-:Y:S01]  /*22d0*/  UMOV UR18, UR11 ;  /* 0x0000000b00127c82 */ /* 0x000fe20008000000 */
[----:B------:R-:W-:-:S07]  /*22e0*/  UMOV UR19, UR12 ;  /* 0x0000000c00137c82 */ /* 0x000fce0008000000 */
.L_x_16:
[----:B-1----:R-:W-:Y:S02]  /*22f0*/  IADD3 R12, PT, PT, R20, 0x1, RZ ;  /* 0x00000001140c7810 */ /* 0x002fe40007ffe0ff */
[----:B------:R-:W-:Y:S02]  /*2300*/  ISETP.EQ.OR P1, PT, RZ, UR33, P3 ;  /* 0x00000021ff007c0c */ /* 0x000fe40009f22670 */
[----:B------:R-:W-:Y:S02]  /*2310*/  ISETP.EQ.OR P4, PT, R12, UR22, P3 ;  /* 0x000000160c007c0c */ /* 0x000fe40009f82670 */
[----:B------:R-:W-:-:S04]  /*2320*/  IADD3 R12, PT, PT, R20, 0x2, RZ ;  /* 0x00000002140c7810 */ /* 0x000fc80007ffe0ff */
[----:B------:R-:W-:Y:S02]  /*2330*/  ISETP.EQ.OR P6, PT, R12, UR22, P3 ;  /* 0x000000160c007c0c */ /* 0x000fe40009fc2670 */
[----:B------:R-:W-:-:S03]  /*2340*/  IADD3 R12, PT, PT, R20, 0x3, RZ ;  /* 0x00000003140c7810 */ /* 0x000fc60007ffe0ff */
[----:B------:R-:W-:Y:S01]  /*2350*/  VOTEU.ALL UP1, P1 ;  /* 0x0000000000ff7886 */ /* 0x000fe20000820000 */
[----:B------:R-:W-:Y:S01]  /*2360*/  ISETP.EQ.OR P5, PT, R12, UR22, P3 ;  /* 0x000000160c007c0c */ /* 0x000fe20009fa2670 */
[----:B------:R-:W-:-:S03]  /*2370*/  VOTEU.ALL UP0, P4 ;  /* 0x0000000000ff7886 */ /* 0x000fc60002000000 */
[----:B------:R-:W-:Y:S02]  /*2380*/  @!UP1 UIMAD.WIDE.U32 UR34, UR15, 0x8, UR6 ;  /* 0x000000080f2298a5 */ /* 0x000fe4000f8e0006 */
[----:B------:R-:W-:Y:S01]  /*2390*/  @!UP0 UIMAD.WIDE.U32 UR36, UR32, 0x8, UR6 ;  /* 0x00000008202488a5 */ /* 0x000fe2000f8e0006 */
[----:B------:R-:W-:-:S03]  /*23a0*/  VOTEU.ALL UP1, P6 ;  /* 0x0000000000ff7886 */ /* 0x000fc60003020000 */
[----:B------:R-:W-:Y:S02]  /*23b0*/  MOV R12, UR34 ;  /* 0x00000022000c7c02 */ /* 0x000fe40008000f00 */
[----:B------:R-:W-:Y:S01]  /*23c0*/  MOV R13, UR35 ;  /* 0x00000023000d7c02 */ /* 0x000fe20008000f00 */
[----:B------:R-:W-:Y:S01]  /*23d0*/  @!UP1 UIMAD.WIDE.U32 UR34, UR16, 0x8, UR6 ;  /* 0x00000008102298a5 */ /* 0x000fe2000f8e0006 */
[----:B------:R-:W-:Y:S01]  /*23e0*/  MOV R14, UR36 ;  /* 0x00000024000e7c02 */ /* 0x000fe20008000f00 */
[----:B------:R-:W-:Y:S01]  /*23f0*/  VOTEU.ALL UP0, P5 ;  /* 0x0000000000ff7886 */ /* 0x000fe20002800000 */
[----:B------:R-:W-:Y:S02]  /*2400*/  MOV R15, UR37 ;  /* 0x00000025000f7c02 */ /* 0x000fe40008000f00 */
[----:B------:R-:W0:Y:S01]  /*2410*/  @!P1 LDG.E.64 R12, desc[UR20][R12.64] ;  /* 0x000000140c0c9981 */ /* 0x000e22000c1e1b00 */
[----:B------:R-:W-:Y:S02]  /*2420*/  MOV R16, UR34 ;  /* 0x0000002200107c02 */ /* 0x000fe40008000f00 */
[----:B------:R-:W-:Y:S01]  /*2430*/  MOV R17, UR35 ;  /* 0x0000002300117c02 */ /* 0x000fe20008000f00 */
[----:B------:R-:W4:Y:S01]  /*2440*/  @!P4 LDG.E.64 R14, desc[UR20][R14.64] ;  /* 0x000000140e0ec981 */ /* 0x000f22000c1e1b00 */
[----:B------:R-:W-:-:S04]  /*2450*/  @!UP0 UIMAD.WIDE.U32 UR34, UR17, 0x8, UR6 ;  /* 0x00000008112288a5 */ /* 0x000fc8000f8e0006 */
[----:B------:R-:W5:Y:S02]  /*2460*/  @!P6 LDG.E.64 R16, desc[UR20][R16.64] ;  /* 0x000000141010e981 */ /* 0x000f64000c1e1b00 */
[----:B--2---:R-:W-:Y:S02]  /*2470*/  MOV R18, UR34 ;  /* 0x0000002200127c02 */ /* 0x004fe40008000f00 */
[----:B------:R-:W-:-:S06]  /*2480*/  MOV R19, UR35 ;  /* 0x0000002300137c02 */ /* 0x000fcc0008000f00 */
[----:B------:R-:W2:Y:S01]  /*2490*/  @!P5 LDG.E.64 R18, desc[UR20][R18.64] ;  /* 0x000000141212d981 */ /* 0x000ea2000c1e1b00 */
[----:B------:R-:W-:Y:S01]  /*24a0*/  IADD3 R21, PT, PT, R20, 0x4, RZ ;  /* 0x0000000414157810 */ /* 0x000fe20007ffe0ff */
[----:B0--3--:R-:W-:Y:S01]  /*24b0*/  @!P1 FADD.FTZ R10, R10, R12 ;  /* 0x0000000c0a0a9221 */ /* 0x009fe20000010000 */
[----:B------:R-:W-:Y:S01]  /*24c0*/  @!P1 FADD.FTZ R11, R11, R13 ;  /* 0x0000000d0b0b9221 */ /* 0x000fe20000010000 */
[----:B------:R-:W-:Y:S02]  /*24d0*/  IADD3 R12, PT, PT, R20, 0x5, RZ ;  /* 0x00000005140c7810 */ /* 0x000fe40007ffe0ff */
[----:B------:R-:W-:Y:S01]  /*24e0*/  ISETP.EQ.OR P1, PT, R21, UR22, P3 ;  /* 0x0000001615007c0c */ /* 0x000fe20009f22670 */
[----:B----4-:R-:W-:Y:S01]  /*24f0*/  @!P4 FADD.FTZ R10, R10, R14 ;  /* 0x0000000e0a0ac221 */ /* 0x010fe20000010000 */
[----:B------:R-:W-:Y:S01]  /*2500*/  @!P4 FADD.FTZ R11, R11, R15 ;  /* 0x0000000f0b0bc221 */ /* 0x000fe20000010000 */
[----:B------:R-:W-:Y:S02]  /*2510*/  ISETP.EQ.OR P4, PT, R12, UR22, P3 ;  /* 0x000000160c007c0c */ /* 0x000fe40009f82670 */
[----:B------:R-:W-:Y:S01]  /*2520*/  IADD3 R12, PT, PT, R20, 0x6, RZ ;  /* 0x00000006140c7810 */ /* 0x000fe20007ffe0ff */
[----:B-----5:R-:W-:Y:S01]  /*2530*/  @!P6 FADD.FTZ R10, R10, R16 ;  /* 0x000000100a0ae221 */ /* 0x020fe20000010000 */
[----:B------:R-:W-:-:S02]  /*2540*/  @!P6 FADD.FTZ R11, R11, R17 ;  /* 0x000000110b0be221 */ /* 0x000fc40000010000 */
[----:B------:R-:W-:Y:S02]  /*2550*/  ISETP.EQ.OR P6, PT, R12, UR22, P3 ;  /* 0x000000160c007c0c */ /* 0x000fe40009fc2670 */
[----:B------:R-:W-:Y:S02]  /*2560*/  IADD3 R12, PT, PT, R20, 0x7, RZ ;  /* 0x00000007140c7810 */ /* 0x000fe40007ffe0ff */
[----:B------:R-:W-:Y:S01]  /*2570*/  VOTEU.ALL UP1, P1 ;  /* 0x0000000000ff7886 */ /* 0x000fe20000820000 */
[----:B--2---:R-:W-:Y:S01]  /*2580*/  @!P5 FADD.FTZ R10, R10, R18 ;  /* 0x000000120a0ad221 */ /* 0x004fe20000010000 */
[----:B------:R-:W-:Y:S01]  /*2590*/  @!P5 FADD.FTZ R11, R11, R19 ;  /* 0x000000130b0bd221 */ /* 0x000fe20000010000 */
[----:B------:R-:W-:Y:S02]  /*25a0*/  ISETP.EQ.OR P5, PT, R12, UR22, P3 ;  /* 0x000000160c007c0c */ /* 0x000fe40009fa2670 */
[----:B------:R-:W-:Y:S01]  /*25b0*/  @!UP1 UIMAD.WIDE.U32 UR34, UR31, 0x8, UR6 ;  /* 0x000000081f2298a5 */ /* 0x000fe2000f8e0006 */
[----:B------:R-:W-:-:S03]  /*25c0*/  VOTEU.ALL UP0, P4 ;  /* 0x0000000000ff7886 */ /* 0x000fc60002000000 */
[----:B------:R-:W-:Y:S02]  /*25d0*/  VOTEU.ALL UP1, P6 ;  /* 0x0000000000ff7886 */ /* 0x000fe40003020000 */
[----:B------:R-:W-:Y:S01]  /*25e0*/  MOV R12, UR34 ;  /* 0x00000022000c7c02 */ /* 0x000fe20008000f00 */
[----:B------:R-:W-:Y:S01]  /*25f0*/  @!UP0 UIMAD.WIDE.U32 UR36, UR30, 0x8, UR6 ;  /* 0x000000081e2488a5 */ /* 0x000fe2000f8e0006 */
[----:B------:R-:W-:Y:S01]  /*2600*/  MOV R13, UR35 ;  /* 0x00000023000d7c02 */ /* 0x000fe20008000f00 */
[----:B------:R-:W-:Y:S02]  /*2610*/  @!UP1 UIMAD.WIDE.U32 UR34, UR18, 0x8, UR6 ;  /* 0x00000008122298a5 */ /* 0x000fe4000f8e0006 */
[----:B------:R-:W-:Y:S02]  /*2620*/  VOTEU.ALL UP0, P5 ;  /* 0x0000000000ff7886 */ /* 0x000fe40002800000 */
[----:B------:R-:W-:Y:S01]  /*2630*/  MOV R14, UR36 ;  /* 0x00000024000e7c02 */ /* 0x000fe20008000f00 */
[----:B------:R-:W2:Y:S01]  /*2640*/  @!P1 LDG.E.64 R12, desc[UR20][R12.64] ;  /* 0x000000140c0c9981 */ /* 0x000ea2000c1e1b00 */
[----:B------:R-:W-:-:S02]  /*2650*/  MOV R15, UR37 ;  /* 0x00000025000f7c02 */ /* 0x000fc40008000f00 */
[----:B------:R-:W-:Y:S02]  /*2660*/  MOV R16, UR34 ;  /* 0x0000002200107c02 */ /* 0x000fe40008000f00 */
[----:B------:R-:W-:Y:S01]  /*2670*/  MOV R17, UR35 ;  /* 0x0000002300117c02 */ /* 0x000fe20008000f00 */
[----:B------:R-:W-:Y:S01]  /*2680*/  @!UP0 UIMAD.WIDE.U32 UR34, UR19, 0x8, UR6 ;  /* 0x00000008132288a5 */ /* 0x000fe2000f8e0006 */
[----:B------:R-:W3:Y:S04]  /*2690*/  @!P4 LDG.E.64 R14, desc[UR20][R14.64] ;  /* 0x000000140e0ec981 */ /* 0x000ee8000c1e1b00 */
[----:B------:R-:W4:Y:S01]  /*26a0*/  @!P6 LDG.E.64 R16, desc[UR20][R16.64] ;  /* 0x000000141010e981 */ /* 0x000f22000c1e1b00 */
[----:B------:R-:W-:Y:S02]  /*26b0*/  MOV R18, UR34 ;  /* 0x0000002200127c02 */ /* 0x000fe40008000f00 */
[----:B------:R-:W-:-:S06]  /*26c0*/  MOV R19, UR35 ;  /* 0x0000002300137c02 */ /* 0x000fcc0008000f00 */
[----:B------:R-:W5:Y:S01]  /*26d0*/  @!P5 LDG.E.64 R18, desc[UR20][R18.64] ;  /* 0x000000141212d981 */ /* 0x000f62000c1e1b00 */
[----:B------:R-:W-:Y:S01]  /*26e0*/  IADD3 R20, PT, PT, R20, 0x8, RZ ;  /* 0x0000000814147810 */ /* 0x000fe20007ffe0ff */
[----:B------:R-:W-:Y:S02]  /*26f0*/  UIADD3 UR33, UPT, UPT, UR33, 0x8, URZ ;  /* 0x0000000821217890 */ /* 0x000fe4000fffe0ff */
[----:B------:R-:W-:Y:S02]  /*2700*/  ULEA UR15, UR23, UR15, 0x3 ;  /* 0x0000000f170f7291 */ /* 0x000fe4000f8e18ff */
[----:B------:R-:W-:Y:S02]  /*2710*/  ULEA UR32, UR23, UR32, 0x3 ;  /* 0x0000002017207291 */ /* 0x000fe4000f8e18ff */
[----:B------:R-:W-:Y:S02]  /*2720*/  ULEA UR16, UR23, UR16, 0x3 ;  /* 0x0000001017107291 */ /* 0x000fe4000f8e18ff */
[----:B------:R-:W-:-:S02]  /*2730*/  ULEA UR17, UR23, UR17, 0x3 ;  /* 0x0000001117117291 */ /* 0x000fc4000f8e18ff */
[----:B------:R-:W-:Y:S02]  /*2740*/  ULEA UR31, UR23, UR31, 0x3 ;  /* 0x0000001f171f7291 */ /* 0x000fe4000f8e18ff */
[----:B------:R-:W-:Y:S02]  /*2750*/  ULEA UR30, UR23, UR30, 0x3 ;  /* 0x0000001e171e7291 */ /* 0x000fe4000f8e18ff */
[----:B------:R-:W-:Y:S02]  /*2760*/  ULEA UR18, UR23, UR18, 0x3 ;  /* 0x0000001217127291 */ /* 0x000fe4000f8e18ff */
[----:B------:R-:W-:Y:S01]  /*2770*/  ULEA UR19, UR23, UR19, 0x3 ;  /* 0x0000001317137291 */ /* 0x000fe2000f8e18ff */
[----:B--2---:R-:W-:Y:S01]  /*2780*/  @!P1 FADD.FTZ R10, R10, R12 ;  /* 0x0000000c0a0a9221 */ /* 0x004fe20000010000 */
[----:B------:R-:W-:Y:S01]  /*2790*/  @!P1 FADD.FTZ R11, R11, R13 ;  /* 0x0000000d0b0b9221 */ /* 0x000fe20000010000 */
[----:B------:R-:W-:Y:S02]  /*27a0*/  ISETP.NE.AND P1, PT, R20, UR28, PT ;  /* 0x0000001c14007c0c */ /* 0x000fe4000bf25270 */
[----:B---3--:R-:W-:Y:S01]  /*27b0*/  @!P4 FADD.FTZ R10, R10, R14 ;  /* 0x0000000e0a0ac221 */ /* 0x008fe20000010000 */
[----:B------:R-:W-:-:S03]  /*27c0*/  @!P4 FADD.FTZ R11, R11, R15 ;  /* 0x0000000f0b0bc221 */ /* 0x000fc60000010000 */
[----:B----4-:R-:W-:Y:S01]  /*27d0*/  @!P6 FADD.FTZ R10, R10, R16 ;  /* 0x000000100a0ae221 */ /* 0x010fe20000010000 */
[----:B------:R-:W-:-:S03]  /*27e0*/  @!P6 FADD.FTZ R11, R11, R17 ;  /* 0x000000110b0be221 */ /* 0x000fc60000010000 */
[----:B-----5:R-:W-:Y:S01]  /*27f0*/  @!P5 FADD.FTZ R10, R10, R18 ;  /* 0x000000120a0ad221 */ /* 0x020fe20000010000 */
[----:B------:R-:W-:Y:S02]  /*2800*/  @!P5 FADD.FTZ R11, R11, R19 ;  /* 0x000000130b0bd221 */ /* 0x000fe40000010000 */
[----:B------:R-:W-:Y:S05]  /*2810*/  @P1 BRA `(.L_x_16) ;  /* 0xfffffff800b41947 */ /* 0x000fea000383ffff */
[----:B------:R-:W-:-:S07]  /*2820*/  MOV R20, UR28 ;  /* 0x0000001c00147c02 */ /* 0x000fce0008000f00 */
.L_x_15:
[----:B------:R-:W-:-:S09]  /*2830*/  UISETP.NE.AND UP0, UPT, UR27, URZ, UPT ;  /* 0x000000ff1b00728c */ /* 0x000fd2000bf05270 */
[----:B------:R-:W-:Y:S05]  /*2840*/  BRA.U !UP0, `(.L_x_12) ;  /* 0x0000000508287547 */ /* 0x000fea000b800000 */
[----:B------:R-:W-:Y:S02]  /*2850*/  UIADD3 UR15, UPT, UPT, UR27, -0x1, URZ ;  /* 0xffffffff1b0f7890 */ /* 0x000fe4000fffe0ff */
[----:B------:R-:W-:Y:S02]  /*2860*/  ULOP3.LUT UP1, UR16, UR24, 0x3, URZ, 0xc0, !UPT ;  /* 0x0000000318107892 */ /* 0x000fe4000f82c0ff */
[----:B------:R-:W-:-:S09]  /*2870*/  UISETP.GE.U32.AND UP0, UPT, UR15, 0x3, UPT ;  /* 0x000000030f00788c */ /* 0x000fd2000bf06070 */
[----:B------:R-:W-:Y:S05]  /*2880*/  BRA.U !UP0, `(.L_x_17) ;  /* 0x00000001088c7547 */ /* 0x000fea000b800000 */
[C---:B-1----:R-:W-:Y:S02]  /*2890*/  IADD3 R14, PT, PT, R20.reuse, 0x1, RZ ;  /* 0x00000001140e7810 */ /* 0x042fe40007ffe0ff */
[----:B------:R-:W-:Y:S02]  /*28a0*/  ISETP.EQ.OR P1, PT, R20, UR22, P3 ;  /* 0x0000001614007c0c */ /* 0x000fe40009f22670 */
[----:B------:R-:W-:Y:S02]  /*28b0*/  ISETP.EQ.OR P4, PT, R14, UR22, P3 ;  /* 0x000000160e007c0c */ /* 0x000fe40009f82670 */
[C---:B------:R-:W-:Y:S02]  /*28c0*/  IADD3 R17, PT, PT, R20.reuse, 0x2, RZ ;  /* 0x0000000214117810 */ /* 0x040fe40007ffe0ff */
[----:B------:R-:W-:Y:S02]  /*28d0*/  IADD3 R16, PT, PT, R20, 0x3, RZ ;  /* 0x0000000314107810 */ /* 0x000fe40007ffe0ff */
[----:B------:R-:W-:-:S02]  /*28e0*/  ISETP.EQ.OR P5, PT, R17, UR22, P3 ;  /* 0x0000001611007c0c */ /* 0x000fc40009fa2670 */
[----:B------:R-:W-:Y:S02]  /*28f0*/  MOV R13, UR23 ;  /* 0x00000017000d7c02 */ /* 0x000fe40008000f00 */
[----:B------:R-:W-:Y:S02]  /*2900*/  MOV R19, UR23 ;  /* 0x0000001700137c02 */ /* 0x000fe40008000f00 */
[----:B------:R-:W-:Y:S01]  /*2910*/  ISETP.EQ.OR P6, PT, R16, UR22, P3 ;  /* 0x0000001610007c0c */ /* 0x000fe20009fc2670 */
[----:B------:R-:W-:Y:S01]  /*2920*/  @!P1 IMAD R12, R20, R13, UR5 ;  /* 0x00000005140c9e24 */ /* 0x000fe2000f8e020d */
[----:B------:R-:W-:Y:S01]  /*2930*/  MOV R15, 0x8 ;  /* 0x00000008000f7802 */ /* 0x000fe20000000f00 */
[----:B------:R-:W-:Y:S01]  /*2940*/  @!P4 IMAD R14, R14, R19, UR5 ;  /* 0x000000050e0ece24 */ /* 0x000fe2000f8e0213 */
[----:B--2---:R-:W-:Y:S01]  /*2950*/  MOV R18, UR23 ;  /* 0x0000001700127c02 */ /* 0x004fe20008000f00 */
[----:B------:R-:W-:Y:S01]  /*2960*/  HFMA2 R19, -RZ, RZ, 0, 4.76837158203125e-07 ;  /* 0x00000008ff137431 */ /* 0x000fe200000001ff */
[----:B------:R-:W-:Y:S01]  /*2970*/  MOV R21, UR23 ;  /* 0x0000001700157c02 */ /* 0x000fe20008000f00 */
[----:B------:R-:W-:Y:S01]  /*2980*/  @!P1 IMAD.WIDE.U32 R12, R12, R15, UR6 ;  /* 0x000000060c0c9e25 */ /* 0x000fe2000f8e000f */
[----:B------:R-:W-:-:S03]  /*2990*/  MOV R22, 0x8 ;  /* 0x0000000800167802 */ /* 0x000fc60000000f00 */
[----:B------:R-:W-:Y:S02]  /*29a0*/  @!P5 IMAD R17, R17, R18, UR5 ;  /* 0x000000051111de24 */ /* 0x000fe4000f8e0212 */
[----:B------:R-:W-:Y:S01]  /*29b0*/  @!P4 IMAD.WIDE.U32 R14, R14, R19, UR6 ;  /* 0x000000060e0ece25 */ /* 0x000fe2000f8e0013 */
[----:B------:R-:W0:Y:S03]  /*29c0*/  @!P1 LDG.E.64 R12, desc[UR20][R12.64] ;  /* 0x000000140c0c9981 */ /* 0x000e26000c1e1b00 */
[----:B------:R-:W-:Y:S02]  /*29d0*/  @!P6 IMAD R18, R16, R21, UR5 ;  /* 0x000000051012ee24 */ /* 0x000fe4000f8e0215 */
[----:B------:R-:W-:Y:S01]  /*29e0*/  @!P5 IMAD.WIDE.U32 R16, R17, R22, UR6 ;  /* 0x000000061110de25 */ /* 0x000fe2000f8e0016 */
[----:B------:R-:W2:Y:S03]  /*29f0*/  @!P4 LDG.E.64 R14, desc[UR20][R14.64] ;  /* 0x000000140e0ec981 */ /* 0x000ea6000c1e1b00 */
[----:B------:R-:W-:-:S02]  /*2a00*/  @!P6 IMAD.WIDE.U32 R18, R18, R19, UR6 ;  /* 0x000000061212ee25 */ /* 0x000fc4000f8e0013 */
[----:B------:R-:W4:Y:S04]  /*2a10*/  @!P5 LDG.E.64 R16, desc[UR20][R16.64] ;  /* 0x000000141010d981 */ /* 0x000f28000c1e1b00 */
[----:B------:R-:W5:Y:S01]  /*2a20*/  @!P6 LDG.E.64 R18, desc[UR20][R18.64] ;  /* 0x000000141212e981 */ /* 0x000f62000c1e1b00 */
[----:B------:R-:W-:Y:S01]  /*2a30*/  IADD3 R20, PT, PT, R20, 0x4, RZ ;  /* 0x0000000414147810 */ /* 0x000fe20007ffe0ff */
[----:B0--3--:R-:W-:Y:S01]  /*2a40*/  @!P1 FADD.FTZ R10, R10, R12 ;  /* 0x0000000c0a0a9221 */ /* 0x009fe20000010000 */
[----:B------:R-:W-:-:S03]  /*2a50*/  @!P1 FADD.FTZ R11, R11, R13 ;  /* 0x0000000d0b0b9221 */ /* 0x000fc60000010000 */
[----:B--2---:R-:W-:Y:S01]  /*2a60*/  @!P4 FADD.FTZ R10, R10, R14 ;  /* 0x0000000e0a0ac221 */ /* 0x004fe20000010000 */
[----:B------:R-:W-:-:S03]  /*2a70*/  @!P4 FADD.FTZ R11, R11, R15 ;  /* 0x0000000f0b0bc221 */ /* 0x000fc60000010000 */
[----:B----4-:R-:W-:Y:S01]  /*2a80*/  @!P5 FADD.FTZ R10, R10, R16 ;  /* 0x000000100a0ad221 */ /* 0x010fe20000010000 */
[----:B------:R-:W-:-:S03]  /*2a90*/  @!P5 FADD.FTZ R11, R11, R17 ;  /* 0x000000110b0bd221 */ /* 0x000fc60000010000 */
[----:B-----5:R-:W-:Y:S01]  /*2aa0*/  @!P6 FADD.FTZ R10, R10, R18 ;  /* 0x000000120a0ae221 */ /* 0x020fe20000010000 */
[----:B------:R-:W-:-:S07]  /*2ab0*/  @!P6 FADD.FTZ R11, R11, R19 ;  /* 0x000000130b0be221 */ /* 0x000fce0000010000 */
.L_x_17:
[----:B------:R-:W-:Y:S05]  /*2ac0*/  BRA.U !UP1, `(.L_x_12) ;  /* 0x0000000109887547 */ /* 0x000fea000b800000 */
[----:B------:R-:W-:Y:S02]  /*2ad0*/  UISETP.NE.AND UP0, UPT, UR16, 0x1, UPT ;  /* 0x000000011000788c */ /* 0x000fe4000bf05270 */
[----:B------:R-:W-:-:S06]  /*2ae0*/  ULOP3.LUT UR15, UR24, 0x1, URZ, 0xc0, !UPT ;  /* 0x00000001180f7892 */ /* 0x000fcc000f8ec0ff */
[----:B------:R-:W-:Y:S01]  /*2af0*/  MOV R16, UR15 ;  /* 0x0000000f00107c02 */ /* 0x000fe20008000f00 */
[----:B------:R-:W-:Y:S06]  /*2b00*/  BRA.U !UP0, `(.L_x_18) ;  /* 0x0000000108487547 */ /* 0x000fec000b800000 */
[C---:B-1----:R-:W-:Y:S01]  /*2b10*/  IADD3 R14, PT, PT, R20.reuse, 0x1, RZ ;  /* 0x00000001140e7810 */ /* 0x042fe20007ffe0ff */
[----:B------:R-:W-:Y:S01]  /*2b20*/  HFMA2 R15, -RZ, RZ, 0, 4.76837158203125e-07 ;  /* 0x00000008ff0f7431 */ /* 0x000fe200000001ff */
[----:B------:R-:W-:Y:S02]  /*2b30*/  ISETP.EQ.OR P4, PT, R20, UR22, P3 ;  /* 0x0000001614007c0c */ /* 0x000fe40009f82670 */
[----:B------:R-:W-:Y:S02]  /*2b40*/  ISETP.EQ.OR P1, PT, R14, UR22, P3 ;  /* 0x000000160e007c0c */ /* 0x000fe40009f22670 */
[----:B------:R-:W-:Y:S02]  /*2b50*/  MOV R13, UR23 ;  /* 0x00000017000d7c02 */ /* 0x000fe40008000f00 */
[----:B------:R-:W-:-:S07]  /*2b60*/  MOV R17, UR23 ;  /* 0x0000001700117c02 */ /* 0x000fce0008000f00 */
[----:B------:R-:W-:Y:S02]  /*2b70*/  @!P4 IMAD R12, R20, R13, UR5 ;  /* 0x00000005140cce24 */ /* 0x000fe4000f8e020d */
[----:B------:R-:W-:Y:S01]  /*2b80*/  @!P1 IMAD R14, R14, R17, UR5 ;  /* 0x000000050e0e9e24 */ /* 0x000fe2000f8e0211 */
[----:B------:R-:W-:Y:S01]  /*2b90*/  MOV R17, 0x8 ;  /* 0x0000000800117802 */ /* 0x000fe20000000f00 */
[----:B------:R-:W-:-:S04]  /*2ba0*/  @!P4 IMAD.WIDE.U32 R12, R12, R15, UR6 ;  /* 0x000000060c0cce25 */ /* 0x000fc8000f8e000f */
[----:B------:R-:W-:Y:S02]  /*2bb0*/  @!P1 IMAD.WIDE.U32 R14, R14, R17, UR6 ;  /* 0x000000060e0e9e25 */ /* 0x000fe4000f8e0011 */
[----:B------:R-:W0:Y:S04]  /*2bc0*/  @!P4 LDG.E.64 R12, desc[UR20][R12.64] ;  /* 0x000000140c0cc981 */ /* 0x000e28000c1e1b00 */
[----:B------:R-:W4:Y:S01]  /*2bd0*/  @!P1 LDG.E.64 R14, desc[UR20][R14.64] ;  /* 0x000000140e0e9981 */ /* 0x000f22000c1e1b00 */
[----:B------:R-:W-:Y:S01]  /*2be0*/  IADD3 R20, PT, PT, R20, 0x2, RZ ;  /* 0x0000000214147810 */ /* 0x000fe20007ffe0ff */
[----:B0--3--:R-:W-:Y:S01]  /*2bf0*/  @!P4 FADD.FTZ R10, R10, R12 ;  /* 0x0000000c0a0ac221 */ /* 0x009fe20000010000 */
[----:B------:R-:W-:-:S03]  /*2c00*/  @!P4 FADD.FTZ R11, R11, R13 ;  /* 0x0000000d0b0bc221 */ /* 0x000fc60000010000 */
[----:B----4-:R-:W-:Y:S01]  /*2c10*/  @!P1 FADD.FTZ R10, R10, R14 ;  /* 0x0000000e0a0a9221 */ /* 0x010fe20000010000 */
[----:B------:R-:W-:-:S07]  /*2c20*/  @!P1 FADD.FTZ R11, R11, R15 ;  /* 0x0000000f0b0b9221 */ /* 0x000fce0000010000 */
.L_x_18:
[----:B------:R-:W-:Y:S01]  /*2c30*/  ISETP.EQ.OR P1, PT, R20, UR22, P3 ;  /* 0x0000001614007c0c */ /* 0x000fe20009f22670 */
[----:B------:R-:W-:Y:S03]  /*2c40*/  BSSY.RECONVERGENT B0, `(.L_x_12) ;  /* 0x000000a000007945 */ /* 0x000fe60003800200 */
[----:B------:R-:W-:-:S13]  /*2c50*/  ISETP.NE.U32.OR P1, PT, R16, 0x1, P1 ;  /* 0x000000011000780c */ /* 0x000fda0000f25470 */
[----:B------:R-:W-:Y:S05]  /*2c60*/  @P1 BRA `(.L_x_19) ;  /* 0x00000000001c1947 */ /* 0x000fea0003800000 */
[----:B-1----:R-:W-:Y:S01]  /*2c70*/  MOV R13, UR23 ;  /* 0x00000017000d7c02 */ /* 0x002fe20008000f00 */
[----:B------:R-:W-:-:S04]  /*2c80*/  HFMA2 R15, -RZ, RZ, 0, 4.76837158203125e-07 ;  /* 0x00000008ff0f7431 */ /* 0x000fc800000001ff */
[----:B------:R-:W-:-:S04]  /*2c90*/  IMAD R12, R20, R13, UR5 ;  /* 0x00000005140c7e24 */ /* 0x000fc8000f8e020d */
[----:B------:R-:W-:-:S06]  /*2ca0*/  IMAD.WIDE.U32 R12, R12, R15, UR6 ;  /* 0x000000060c0c7e25 */ /* 0x000fcc000f8e000f */
[----:B------:R-:W0:Y:S02]  /*2cb0*/  LDG.E.64 R12, desc[UR20][R12.64] ;  /* 0x000000140c0c7981 */ /* 0x000e24000c1e1b00 */
[----:B0--3--:R-:W-:Y:S01]  /*2cc0*/  FADD.FTZ R10, R10, R12 ;  /* 0x0000000c0a0a7221 */ /* 0x009fe20000010000 */
[----:B------:R-:W-:-:S07]  /*2cd0*/  FADD.FTZ R11, R11, R13 ;  /* 0x0000000d0b0b7221 */ /* 0x000fce0000010000 */
.L_x_19:
[----:B------:R-:W-:Y:S05]  /*2ce0*/  BSYNC.RECONVERGENT B0 ;  /* 0x0000000000007941 */ /* 0x000fea0003800200 */
.L_x_12:
[----:B------:R-:W5:Y:S01]  /*2cf0*/  S2UR UR7, SR_CgaCtaId ;  /* 0x00000000000779c3 */ /* 0x000f620000008800 */
[----:B------:R-:W-:Y:S01]  /*2d00*/  UMOV UR6, 0x400 ;  /* 0x0000040000067882 */ /* 0x000fe20000000000 */
[----:B------:R-:W-:Y:S02]  /*2d10*/  SHF.L.U32 R34, R34, 0x10, RZ ;  /* 0x0000001022227819 */ /* 0x000fe400000006ff */
[----:B------:R-:W-:Y:S02]  /*2d20*/  SHF.L.U32 R31, R31, 0x10, RZ ;  /* 0x000000101f1f7819 */ /* 0x000fe400000006ff */
[----:B------:R-:W-:Y:S01]  /*2d30*/  SHF.L.U32 R30, R30, 0x10, RZ ;  /* 0x000000101e1e7819 */ /* 0x000fe200000006ff */
[----:B------:R-:W-:Y:S01]  /*2d40*/  FADD.FTZ R34, R34, -UR38 ;  /* 0x8000002622227e21 */ /* 0x000fe20008010000 */
[----:B-1--4-:R-:W-:Y:S01]  /*2d50*/  SHF.L.U32 R14, R4, 0x10, RZ ;  /* 0x00000010040e7819 */ /* 0x012fe200000006ff */
[----:B------:R-:W-:Y:S01]  /*2d60*/  FADD.FTZ R31, R31, -UR38 ;  /* 0x800000261f1f7e21 */ /* 0x000fe20008010000 */
[----:B------:R-:W-:Y:S01]  /*2d70*/  SHF.L.U32 R33, R33, 0x10, RZ ;  /* 0x0000001021217819 */ /* 0x000fe200000006ff */
[----:B------:R-:W-:Y:S01]  /*2d80*/  FADD.FTZ R4, R30, -UR38 ;  /* 0x800000261e047e21 */ /* 0x000fe20008010000 */
[----:B------:R-:W-:Y:S01]  /*2d90*/  SHF.L.U32 R32, R32, 0x10, RZ ;  /* 0x0000001020207819 */ /* 0x000fe200000006ff */
[----:B------:R-:W-:Y:S01]  /*2da0*/  FMUL.FTZ R23, R34, UR29 ;  /* 0x0000001d22177c20 */ /* 0x000fe20008410000 */
[----:B------:R-:W-:Y:S01]  /*2db0*/  FMUL.FTZ R22, R31, UR29 ;  /* 0x0000001d1f167c20 */ /* 0x000fe20008410000 */
[----:B-----5:R-:W-:-:S09]  /*2dc0*/  ULEA UR6, UR7, UR6, 0x18 ;  /* 0x0000000607067291 */ /* 0x020fd2000f8ec0ff */
[----:B------:R0:W-:Y:S01]  /*2dd0*/  @!P3 STS.64 [UR6+0x50], R10 ;  /* 0x0000500aff00b988 */ /* 0x0001e20008000a06 */
[----:B------:R-:W-:Y:S01]  /*2de0*/  BAR.SYNC.DEFER_BLOCKING 0x0 ;  /* 0x0000000000007b1d */ /* 0x000fe20000010000 */
[----:B0--3--:R-:W-:-:S05]  /*2df0*/  FADD.FTZ R10, R14, -UR38 ;  /* 0x800000260e0a7e21 */ /* 0x009fca0008010000 */
[----:B------:R-:W0:Y:S01]  /*2e00*/  LDS.64 R12, [UR6+0x50] ;  /* 0x00005006ff0c7984 */ /* 0x000e220008000a00 */
[----:B------:R-:W0:Y:S02]  /*2e10*/  LDCU UR6, c[0x0][0x42c] ;  /* 0x00008580ff0677ac */ /* 0x000e240008000800 */
[----:B0-----:R-:W-:Y:S01]  /*2e20*/  FMUL.FTZ R12, R12, UR6 ;  /* 0x000000060c0c7c20 */ /* 0x001fe20008410000 */
[----:B------:R-:W-:Y:S01]  /*2e30*/  FMUL.FTZ R13, R13, UR6 ;  /* 0x000000060d0d7c20 */ /* 0x000fe20008410000 */
[----:B------:R-:W-:Y:S06]  /*2e40*/  @!P2 BRA `(.L_x_20) ;  /* 0x000000000048a947 */ /* 0x000fec0003800000 */
[----:B------:R-:W-:Y:S01]  /*2e50*/  FFMA.FTZ R11, R8, R23, R6 ;  /* 0x00000017080b7223 */ /* 0x000fe20000010006 */
[----:B------:R-:W-:-:S03]  /*2e60*/  FFMA.FTZ R14, R9, R22, R7 ;  /* 0x00000016090e7223 */ /* 0x000fc60000010007 */
[----:B------:R-:W-:Y:S01]  /*2e70*/  FMUL.FTZ R15, R11, -1.4426950216293334961 ;  /* 0xbfb8aa3b0b0f7820 */ /* 0x000fe20000410000 */
[----:B------:R-:W-:-:S05]  /*2e80*/  FMUL.FTZ R17, R14, -1.4426950216293334961 ;  /* 0xbfb8aa3b0e117820 */ /* 0x000fca0000410000 */
[----:B------:R-:W0:Y:S04]  /*2e90*/  MUFU.EX2 R15, R15 ;  /* 0x0000000f000f7308 */ /* 0x000e280000000800 */
[----:B------:R-:W2:Y:S01]  /*2ea0*/  MUFU.EX2 R17, R17 ;  /* 0x0000001100117308 */ /* 0x000ea20000000800 */
[----:B0-----:R-:W-:Y:S01]  /*2eb0*/  FADD.FTZ R16, R15, 1 ;  /* 0x3f8000000f107421 */ /* 0x001fe20000010000 */
[----:B--2---:R-:W-:-:S05]  /*2ec0*/  FADD.FTZ R18, R17, 1 ;  /* 0x3f80000011127421 */ /* 0x004fca0000010000 */
[----:B------:R-:W0:Y:S08]  /*2ed0*/  MUFU.RCP R16, R16 ;  /* 0x0000001000107308 */ /* 0x000e300000001000 */
[----:B------:R-:W1:Y:S01]  /*2ee0*/  MUFU.RCP R19, R18 ;  /* 0x0000001200137308 */ /* 0x000e620000001000 */
[----:B0-----:R-:W-:Y:S01]  /*2ef0*/  FADD.FTZ R20, -R16, 1 ;  /* 0x3f80000010147421 */ /* 0x001fe20000010100 */
[----:B------:R-:W-:-:S03]  /*2f00*/  FMUL.FTZ R33, R33, R16 ;  /* 0x0000001021217220 */ /* 0x000fc60000410000 */
[----:B------:R-:W-:Y:S01]  /*2f10*/  FFMA.FTZ R20, R11, R20, 1 ;  /* 0x3f8000000b147423 */ /* 0x000fe20000010014 */
[----:B-1----:R-:W-:Y:S01]  /*2f20*/  FADD.FTZ R21, -R19, 1 ;  /* 0x3f80000013157421 */ /* 0x002fe20000010100 */
[----:B------:R-:W-:Y:S02]  /*2f30*/  FMUL.FTZ R32, R32, R19 ;  /* 0x0000001320207220 */ /* 0x000fe40000410000 */
[----:B------:R-:W-:Y:S01]  /*2f40*/  FMUL.FTZ R33, R33, R20 ;  /* 0x0000001421217220 */ /* 0x000fe20000410000 */
[----:B------:R-:W-:-:S04]  /*2f50*/  FFMA.FTZ R21, R14, R21, 1 ;  /* 0x3f8000000e157423 */ /* 0x000fc80000010015 */
[----:B------:R-:W-:-:S07]  /*2f60*/  FMUL.FTZ R32, R32, R21 ;  /* 0x0000001520207220 */ /* 0x000fce0000410000 */
.L_x_20:
[----:B------:R-:W-:Y:S04]  /*2f70*/  BSSY.RECONVERGENT B0, `(.L_x_21) ;  /* 0x0000014000007945 */ /* 0x000fe80003800200 */
[----:B------:R-:W-:Y:S05]  /*2f80*/  @P0 BRA `(.L_x_22) ;  /* 0x0000000000480947 */ /* 0x000fea0003800000 */
[----:B------:R-:W0:Y:S01]  /*2f90*/  LDCU.64 UR16, c[0x0][0x3f8] ;  /* 0x00007f00ff1077ac */ /* 0x000e220008000a00 */
[C-C-:B------:R-:W-:Y:S01]  /*2fa0*/  FFMA.FTZ R14, R12.reuse, R22, R13.reuse ;  /* 0x000000160c0e7223 */ /* 0x140fe2000001000d */
[----:B------:R-:W-:Y:S01]  /*2fb0*/  FFMA.FTZ R11, R12, R23, R13 ;  /* 0x000000170c0b7223 */ /* 0x000fe2000001000d */
[----:B------:R-:W-:Y:S01]  /*2fc0*/  MOV R15, R45 ;  /* 0x0000002d000f7202 */ /* 0x000fe20000000f00 */
[----:B------:R-:W1:Y:S01]  /*2fd0*/  LDCU.64 UR6, c[0x0][0x380] ;  /* 0x00007000ff0677ac */ /* 0x000e620008000a00 */
[----:B------:R-:W-:Y:S01]  /*2fe0*/  FFMA.FTZ R32, R9, R32, -R14 ;  /* 0x0000002009207223 */ /* 0x000fe2000001080e */
[----:B------:R-:W-:Y:S01]  /*2ff0*/  MOV R14, R42 ;  /* 0x0000002a000e7202 */ /* 0x000fe20000000f00 */
[----:B------:R-:W-:-:S04]  /*3000*/  FFMA.FTZ R11, R8, R33, -R11 ;  /* 0x00000021080b7223 */ /* 0x000fc8000001080b */
[----:B--2---:R-:W-:Y:S01]  /*3010*/  FMUL.FTZ R18, R11, UR29 ;  /* 0x0000001d0b127c20 */ /* 0x004fe20008410000 */
[----:B------:R-:W-:-:S05]  /*3020*/  FMUL.FTZ R11, R32, UR29 ;  /* 0x0000001d200b7c20 */ /* 0x000fca0008410000 */
[----:B------:R-:W-:Y:S01]  /*3030*/  F2FP.BF16.F32.PACK_AB R11, R11, R18 ;  /* 0x000000120b0b723e */ /* 0x000fe200000010ff */
[----:B0-----:R-:W-:Y:S02]  /*3040*/  IMAD R17, R3, UR16, RZ ;  /* 0x0000001003117c24 */ /* 0x001fe4000f8e02ff */
[----:B------:R-:W-:-:S04]  /*3050*/  IMAD.WIDE.U32 R14, R38, UR16, R14 ;  /* 0x00000010260e7c25 */ /* 0x000fc8000f8e000e */
[----:B------:R-:W-:Y:S01]  /*3060*/  IMAD R17, R38, UR17, R17 ;  /* 0x0000001126117c24 */ /* 0x000fe2000f8e0211 */
[----:B-1----:R-:W-:-:S04]  /*3070*/  LEA R16, P0, R14, UR6, 0x1 ;  /* 0x000000060e107c11 */ /* 0x002fc8000f8008ff */
[----:B------:R-:W-:-:S04]  /*3080*/  IADD3 R17, PT, PT, R15, R17, RZ ;  /* 0x000000110f117210 */ /* 0x000fc80007ffe0ff */
[----:B------:R-:W-:-:S05]  /*3090*/  LEA.HI.X R17, R14, UR7, R17, 0x1, P0 ;  /* 0x000000070e117c11 */ /* 0x000fca00080f0c11 */
[----:B------:R0:W-:Y:S02]  /*30a0*/  STG.E desc[UR20][R16.64], R11 ;  /* 0x0000000b10007986 */ /* 0x0001e4000c101914 */
.L_x_22:
[----:B------:R-:W-:Y:S05]  /*30b0*/  BSYNC.RECONVERGENT B0 ;  /* 0x0000000000007941 */ /* 0x000fea0003800200 */
.L_x_21:
[----:B------:R-:W-:Y:S01]  /*30c0*/  UISETP.NE.AND UP0, UPT, UR25, URZ, UPT ;  /* 0x000000ff1900728c */ /* 0x000fe2000bf05270 */
[----:B------:R-:W-:Y:S01]  /*30d0*/  SHF.L.U32 R29, R29, 0x10, RZ ;  /* 0x000000101d1d7819 */ /* 0x000fe200000006ff */
[----:B------:R-:W-:Y:S01]  /*30e0*/  FMUL.FTZ R19, R4, UR29 ;  /* 0x0000001d04137c20 */ /* 0x000fe20008410000 */
[----:B------:R-:W-:Y:S01]  /*30f0*/  SHF.L.U32 R28, R28, 0x10, RZ ;  /* 0x000000101c1c7819 */ /* 0x000fe200000006ff */
[----:B--2---:R-:W-:-:S05]  /*3100*/  FMUL.FTZ R18, R10, UR29 ;  /* 0x0000001d0a127c20 */ /* 0x004fca0008410000 */
[----:B------:R-:W-:Y:S05]  /*3110*/  BRA.U !UP0, `(.L_x_23) ;  /* 0x0000000108487547 */ /* 0x000fea000b800000 */
[----:B------:R-:W-:Y:S01]  /*3120*/  FFMA.FTZ R6, R8, R19, R6 ;  /* 0x0000001308067223 */ /* 0x000fe20000010006 */
[----:B------:R-:W-:-:S03]  /*3130*/  FFMA.FTZ R7, R9, R18, R7 ;  /* 0x0000001209077223 */ /* 0x000fc60000010007 */
[----:B------:R-:W-:Y:S01]  /*3140*/  FMUL.FTZ R4, R6, -1.4426950216293334961 ;  /* 0xbfb8aa3b06047820 */ /* 0x000fe20000410000 */
[----:B0-----:R-:W-:-:S05]  /*3150*/  FMUL.FTZ R11, R7, -1.4426950216293334961 ;  /* 0xbfb8aa3b070b7820 */ /* 0x001fca0000410000 */
[----:B------:R-:W0:Y:S04]  /*3160*/  MUFU.EX2 R4, R4 ;  /* 0x0000000400047308 */ /* 0x000e280000000800 */
[----:B------:R-:W1:Y:S01]  /*3170*/  MUFU.EX2 R11, R11 ;  /* 0x0000000b000b7308 */ /* 0x000e620000000800 */
[----:B0-----:R-:W-:Y:S01]  /*3180*/  FADD.FTZ R10, R4, 1 ;  /* 0x3f800000040a7421 */ /* 0x001fe20000010000 */
[----:B-1----:R-:W-:-:S05]  /*3190*/  FADD.FTZ R14, R11, 1 ;  /* 0x3f8000000b0e7421 */ /* 0x002fca0000010000 */
        /* <DEDUP_REMOVED lines=10> */
.L_x_23:
[----:B------:R-:W1:Y:S01]  /*3240*/  LDCU.64 UR6, c[0x0][0x400] ;  /* 0x00008000ff0677ac */ /* 0x000e620008000a00 */
[C-C-:B------:R-:W-:Y:S01]  /*3250*/  FFMA.FTZ R7, R12.reuse, R19, R13.reuse ;  /* 0x000000130c077223 */ /* 0x140fe2000001000d */
[----:B------:R-:W-:Y:S01]  /*3260*/  FFMA.FTZ R12, R12, R18, R13 ;  /* 0x000000120c0c7223 */ /* 0x000fe2000001000d */
[----:B------:R-:W-:Y:S02]  /*3270*/  BSSY.RECONVERGENT B0, `(.L_x_24) ;  /* 0x0000013000007945 */ /* 0x000fe40003800200 */
[----:B------:R-:W-:Y:S01]  /*3280*/  FFMA.FTZ R7, R8, R29, -R7 ;  /* 0x0000001d08077223 */ /* 0x000fe20000010807 */
[----:B------:R-:W-:-:S03]  /*3290*/  FFMA.FTZ R12, R9, R28, -R12 ;  /* 0x0000001c090c7223 */ /* 0x000fc6000001080c */
[----:B------:R-:W-:Y:S01]  /*32a0*/  FMUL.FTZ R9, R7, UR29 ;  /* 0x0000001d07097c20 */ /* 0x000fe20008410000 */
[----:B------:R-:W-:Y:S01]  /*32b0*/  FMUL.FTZ R12, R12, UR29 ;  /* 0x0000001d0c0c7c20 */ /* 0x000fe20008410000 */
[----:B-1----:R-:W-:-:S04]  /*32c0*/  ISETP.GE.U32.AND P0, PT, R35, UR6, PT ;  /* 0x0000000623007c0c */ /* 0x002fc8000bf06070 */
[----:B------:R-:W-:-:S13]  /*32d0*/  ISETP.GE.AND.EX P0, PT, R5, UR7, PT, P0 ;  /* 0x0000000705007c0c */ /* 0x000fda000bf06300 */
[----:B------:R-:W-:Y:S05]  /*32e0*/  @P0 BRA `(.L_x_25) ;  /* 0x00000000002c0947 */ /* 0x000fea0003800000 */
[----:B------:R-:W1:Y:S01]  /*32f0*/  LDCU.64 UR6, c[0x0][0x3f8] ;  /* 0x00007f00ff0677ac */ /* 0x000e620008000a00 */
[----:B------:R-:W-:Y:S02]  /*3300*/  MOV R43, R45 ;  /* 0x0000002d002b7202 */ /* 0x000fe40000000f00 */
[----:B------:R-:W-:Y:S01]  /*3310*/  F2FP.BF16.F32.PACK_AB R9, R12, R9 ;  /* 0x000000090c09723e */ /* 0x000fe200000010ff */
[----:B------:R-:W2:Y:S01]  /*3320*/  LDCU.64 UR16, c[0x0][0x380] ;  /* 0x00007000ff1077ac */ /* 0x000ea20008000a00 */
[----:B-1----:R-:W-:Y:S02]  /*3330*/  IMAD R4, R5, UR6, RZ ;  /* 0x0000000605047c24 */ /* 0x002fe4000f8e02ff */
[----:B------:R-:W-:-:S04]  /*3340*/  IMAD.WIDE.U32 R42, R35, UR6, R42 ;  /* 0x00000006232a7c25 */ /* 0x000fc8000f8e002a */
[----:B------:R-:W-:Y:S01]  /*3350*/  IMAD R7, R35, UR7, R4 ;  /* 0x0000000723077c24 */ /* 0x000fe2000f8e0204 */
[----:B--2---:R-:W-:-:S04]  /*3360*/  LEA R6, P0, R42, UR16, 0x1 ;  /* 0x000000102a067c11 */ /* 0x004fc8000f8008ff */
[----:B------:R-:W-:-:S04]  /*3370*/  IADD3 R7, PT, PT, R43, R7, RZ ;  /* 0x000000072b077210 */ /* 0x000fc80007ffe0ff */
[----:B------:R-:W-:-:S05]  /*3380*/  LEA.HI.X R7, R42, UR17, R7, 0x1, P0 ;  /* 0x000000112a077c11 */ /* 0x000fca00080f0c07 */
[----:B------:R1:W-:Y:S02]  /*3390*/  STG.E desc[UR20][R6.64], R9 ;  /* 0x0000000906007986 */ /* 0x0003e4000c101914 */
.L_x_25:
[----:B------:R-:W-:Y:S05]  /*33a0*/  BSYNC.RECONVERGENT B0 ;  /* 0x0000000000007941 */ /* 0x000fea0003800200 */
.L_x_24:
[----:B------:R-:W-:Y:S02]  /*33b0*/  UIADD3 UR14, UPT, UPT, UR23, UR14, URZ ;  /* 0x0000000e170e7290 */ /* 0x000fe4000fffe0ff */
[----:B------:R-:W-:Y:S02]  /*33c0*/  UIADD3 UR4, UPT, UPT, UR4, 0x1, URZ ;  /* 0x0000000104047890 */ /* 0x000fe4000fffe0ff */
[----:B------:R-:W-:-:S09]  /*33d0*/  UISETP.GE.AND UP0, UPT, UR14, UR8, UPT ;  /* 0x000000080e00728c */ /* 0x000fd2000bf06270 */
[----:B------:R-:W-:Y:S05]  /*33e0*/  BRA.U !UP0, `(.L_x_26) ;  /* 0xffffffcd08a07547 */ /* 0x000fea000b83ffff */
.L_x_1:
[----:B-1----:R-:W1:Y:S01]  /*33f0*/  LDC R6, c[0x0][0x370] ;  /* 0x0000dc00ff067b82 */ /* 0x002e620000000800 */
[----:B------:R-:W-:Y:S01]  /*3400*/  ISETP.NE.AND P2, PT, R0, RZ, PT ;  /* 0x000000ff0000720c */ /* 0x000fe20003f45270 */
[----:B------:R-:W-:Y:S06]  /*3410*/  BSSY.RECONVERGENT B0, `(.L_x_27) ;  /* 0x0000011000007945 */ /* 0x000fec0003800200 */
[----:B------:R-:W2:Y:S08]  /*3420*/  LDC R7, c[0x0][0x374] ;  /* 0x0000dd00ff077b82 */ /* 0x000eb00000000800 */
[----:B------:R-:W3:Y:S01]  /*3430*/  LDC.64 R2, c[0x0][0x3c8] ;  /* 0x0000f200ff027b82 */ /* 0x000ee20000000a00 */
[----:B-1----:R-:W-:-:S02]  /*3440*/  IADD3 R5, PT, PT, R6, -0x1, RZ ;  /* 0xffffffff06057810 */ /* 0x002fc40007ffe0ff */
[----:B------:R-:W-:Y:S02]  /*3450*/  ISETP.NE.AND P1, PT, R6, 0x1, PT ;  /* 0x000000010600780c */ /* 0x000fe40003f25270 */
[----:B--2---:R-:W-:-:S04]  /*3460*/  IADD3 R4, PT, PT, R7, -0x1, RZ ;  /* 0xffffffff07047810 */ /* 0x004fc80007ffe0ff */
[----:B------:R-:W-:Y:S02]  /*3470*/  ISETP.NE.AND P0, PT, R4, UR5, PT ;  /* 0x0000000504007c0c */ /* 0x000fe4000bf05270 */
[----:B------:R-:W-:Y:S02]  /*3480*/  SHF.L.U32 R4, R7, 0x1, RZ ;  /* 0x0000000107047819 */ /* 0x000fe400000006ff */
[----:B------:R-:W-:Y:S02]  /*3490*/  ISETP.NE.OR P0, PT, R5, UR22, P0 ;  /* 0x0000001605007c0c */ /* 0x000fe40008705670 */
[----:B------:R-:W-:-:S05]  /*34a0*/  SEL R5, R4, RZ, P1 ;  /* 0x000000ff04057207 */ /* 0x000fca0000800000 */
[----:B---3--:R-:W-:Y:S01]  /*34b0*/  IMAD.WIDE.U32 R2, R5, 0x4, R2 ;  /* 0x0000000405027825 */ /* 0x008fe200078e0002 */
[----:B------:R-:W-:Y:S06]  /*34c0*/  @P2 BRA `(.L_x_28) ;  /* 0x0000000000142947 */ /* 0x000fec0003800000 */
[----:B------:R-:W-:Y:S01]  /*34d0*/  HFMA2 R5, -RZ, RZ, 0, 5.9604644775390625e-08 ;  /* 0x00000001ff057431 */ /* 0x000fe200000001ff */
[----:B------:R-:W-:Y:S06]  /*34e0*/  MEMBAR.ALL.GPU ;  /* 0x0000000000007992 */ /* 0x000fec000000a000 */
[----:B------:R-:W-:-:S00]  /*34f0*/  ERRBAR ;  /* 0x00000000000079ab */ /* 0x000fc00000000000 */
[----:B------:R-:W-:Y:S06]  /*3500*/  CGAERRBAR ;  /* 0x00000000000075ab */ /* 0x000fec0000000000 */
[----:B------:R1:W-:Y:S02]  /*3510*/  REDG.E.ADD.S32.STRONG.GPU desc[UR20][R2.64], R5 ;  /* 0x000000050200798e */ /* 0x0003e4000c12e314 */
.L_x_28:
[----:B------:R-:W-:Y:S05]  /*3520*/  BSYNC.RECONVERGENT B0 ;  /* 0x0000000000007941 */ /* 0x000fea0003800200 */
.L_x_27:
[----:B------:R-:W-:Y:S05]  /*3530*/  @P0 EXIT ;  /* 0x000000000000094d */ /* 0x000fea0003800000 */
[----:B------:R-:W-:Y:S05]  /*3540*/  @P2 BRA `(.L_x_29) ;  /* 0x0000000000202947 */ /* 0x000fea0003800000 */
[----:B------:R-:W-:-:S05]  /*3550*/  IMAD R4, R6, R7, RZ ;  /* 0x0000000706047224 */ /* 0x000fca00078e02ff */
[----:B------:R-:W-:-:S13]  /*3560*/  ISETP.NE.AND P0, PT, R4, -0x1, PT ;  /* 0xffffffff0400780c */ /* 0x000fda0003f05270 */
[----:B------:R-:W-:Y:S05]  /*3570*/  @!P0 BRA `(.L_x_29) ;  /* 0x0000000000148947 */ /* 0x000fea0003800000 */
.L_x_30:
[----:B-1----:R-:W2:Y:S04]  /*3580*/  LDG.E.STRONG.GPU R5, desc[UR20][R2.64] ;  /* 0x0000001402057981 */ /* 0x002ea8000c1ef900 */
[----:B--2---:R-:W-:Y:S01]  /*3590*/  CCTL.IVALL ;  /* 0x00000000ff00798f */ /* 0x004fe20002000000 */
[----:B------:R-:W-:Y:S05]  /*35a0*/  YIELD ;  /* 0x0000000000007946 */ /* 0x000fea0003800000 */
[----:B------:R-:W-:-:S13]  /*35b0*/  ISETP.NE.AND P0, PT, R5, R4, PT ;  /* 0x000000040500720c */ /* 0x000fda0003f05270 */
[----:B------:R-:W-:Y:S05]  /*35c0*/  @P0 BRA `(.L_x_30) ;  /* 0xfffffffc00ec0947 */ /* 0x000fea000383ffff */
.L_x_29:
[----:B------:R-:W-:Y:S05]  /*35d0*/  WARPSYNC.ALL ;  /* 0x0000000000007948 */ /* 0x000fea0003800000 */
[----:B------:R-:W1:Y:S08]  /*35e0*/  LDC.64 R8, c[0x0][0x3f8] ;  /* 0x0000fe00ff087b82 */ /* 0x000e700000000a00 */
[----:B------:R-:W-:Y:S01]  /*35f0*/  BAR.SYNC.DEFER_BLOCKING 0x0 ;  /* 0x0000000000007b1d */ /* 0x000fe20000010000 */
[----:B-1----:R-:W-:-:S04]  /*3600*/  LEA.HI R3, P0, R9, R8, RZ, 0x1 ;  /* 0x0000000809037211 */ /* 0x002fc800078108ff */
[----:B------:R-:W-:-:S04]  /*3610*/  IADD3.X R2, PT, PT, RZ, R9, RZ, P0, !PT ;  /* 0x00000009ff027210 */ /* 0x000fc800007fe4ff */
[--C-:B------:R-:W-:Y:S02]  /*3620*/  SHF.R.S64 R3, R3, 0x1, R2.reuse ;  /* 0x0000000103037819 */ /* 0x100fe40000001002 */
[----:B------:R-:W-:Y:S02]  /*3630*/  SHF.R.S32.HI R2, RZ, 0x1, R2 ;  /* 0x00000001ff027819 */ /* 0x000fe40000011402 */
[----:B------:R-:W-:-:S04]  /*3640*/  ISETP.GT.U32.AND P0, PT, R3, R0, PT ;  /* 0x000000000300720c */ /* 0x000fc80003f04070 */
[----:B------:R-:W-:-:S13]  /*3650*/  ISETP.GT.AND.EX P0, PT, R2, RZ, PT, P0 ;  /* 0x000000ff0200720c */ /* 0x000fda0003f04300 */
[----:B------:R-:W-:Y:S05]  /*3660*/  @!P0 EXIT ;  /* 0x000000000000894d */ /* 0x000fea0003800000 */
[----:B------:R-:W-:Y:S01]  /*3670*/  IADD3 R6, P1, PT, R0, 0x100, RZ ;  /* 0x0000010000067810 */ /* 0x000fe20007f3e0ff */
[----:B------:R-:W-:Y:S01]  /*3680*/  IMAD R13, R9, 0x3, RZ ;  /* 0x00000003090d7824 */ /* 0x000fe200078e02ff */
[----:B------:R-:W-:Y:S01]  /*3690*/  MOV R7, RZ ;  /* 0x000000ff00077202 */ /* 0x000fe20000000f00 */
[----:B------:R-:W-:Y:S01]  /*36a0*/  BSSY.RECONVERGENT B0, `(.L_x_31) ;  /* 0x000004a000007945 */ /* 0x000fe20003800200 */
[----:B------:R-:W-:Y:S02]  /*36b0*/  ISETP.GT.U32.AND P0, PT, R3, R6, PT ;  /* 0x000000060300720c */ /* 0x000fe40003f04070 */
[----:B0-----:R-:W-:Y:S02]  /*36c0*/  IADD3.X R11, PT, PT, RZ, R7, RZ, P1, !PT ;  /* 0x00000007ff0b7210 */ /* 0x001fe40000ffe4ff */
[----:B------:R-:W-:Y:S02]  /*36d0*/  LOP3.LUT R4, RZ, R0, RZ, 0x33, !PT ;  /* 0x00000000ff047212 */ /* 0x000fe400078e33ff */
[----:B------:R-:W-:-:S04]  /*36e0*/  ISETP.GT.AND.EX P0, PT, R2, R11, PT, P0 ;  /* 0x0000000b0200720c */ /* 0x000fc80003f04300 */
[----:B------:R-:W-:Y:S02]  /*36f0*/  SEL R5, R3, R6, P0 ;  /* 0x0000000603057207 */ /* 0x000fe40000000000 */
[----:B------:R-:W-:Y:S02]  /*3700*/  LOP3.LUT R6, RZ, R7, RZ, 0x33, !PT ;  /* 0x00000007ff067212 */ /* 0x000fe400078e33ff */
[----:B------:R-:W-:Y:S01]  /*3710*/  IADD3 R22, P1, PT, R4, R5, RZ ;  /* 0x0000000504167210 */ /* 0x000fe20007f3e0ff */
[----:B------:R-:W-:Y:S01]  /*3720*/  IMAD.WIDE.U32 R4, R8, 0x3, RZ ;  /* 0x0000000308047825 */ /* 0x000fe200078e00ff */
[----:B------:R-:W-:Y:S02]  /*3730*/  SEL R11, R2, R11, P0 ;  /* 0x0000000b020b7207 */ /* 0x000fe40000000000 */
[----:B------:R-:W-:Y:S02]  /*3740*/  LOP3.LUT R10, R22, 0x300, RZ, 0xc0, !PT ;  /* 0x00000300160a7812 */ /* 0x000fe400078ec0ff */
[----:B------:R-:W-:-:S02]  /*3750*/  IADD3.X R11, PT, PT, R6, R11, RZ, P1, !PT ;  /* 0x0000000b060b7210 */ /* 0x000fc40000ffe4ff */
[----:B------:R-:W-:Y:S02]  /*3760*/  ISETP.NE.U32.AND P1, PT, R10, 0x300, PT ;  /* 0x000003000a00780c */ /* 0x000fe40003f25070 */
[----:B------:R-:W-:Y:S02]  /*3770*/  IADD3 R13, PT, PT, R5, R13, RZ ;  /* 0x0000000d050d7210 */ /* 0x000fe40007ffe0ff */
[----:B------:R-:W-:Y:S02]  /*3780*/  ISETP.NE.AND.EX P1, PT, RZ, RZ, PT, P1 ;  /* 0x000000ffff00720c */ /* 0x000fe40003f25310 */
[----:B------:R-:W-:Y:S02]  /*3790*/  LEA.HI R6, P2, R13, R4, RZ, 0x1 ;  /* 0x000000040d067211 */ /* 0x000fe400078508ff */
[----:B------:R-:W-:Y:S02]  /*37a0*/  ISETP.GE.U32.AND P0, PT, R22, 0x300, PT ;  /* 0x000003001600780c */ /* 0x000fe40003f06070 */
[----:B------:R-:W-:-:S02]  /*37b0*/  IADD3.X R13, PT, PT, RZ, R13, RZ, P2, !PT ;  /* 0x0000000dff0d7210 */ /* 0x000fc400017fe4ff */
[----:B------:R-:W-:Y:S02]  /*37c0*/  ISETP.GE.U32.AND.EX P0, PT, R11, RZ, PT, P0 ;  /* 0x000000ff0b00720c */ /* 0x000fe40003f06100 */
[--C-:B------:R-:W-:Y:S02]  /*37d0*/  SHF.R.S64 R6, R6, 0x1, R13.reuse ;  /* 0x0000000106067819 */ /* 0x100fe4000000100d */
[----:B------:R-:W-:Y:S01]  /*37e0*/  SHF.R.S32.HI R23, RZ, 0x1, R13 ;  /* 0x00000001ff177819 */ /* 0x000fe2000001140d */
[----:B------:R-:W-:Y:S08]  /*37f0*/  @!P1 BRA `(.L_x_32) ;  /* 0x0000000000d09947 */ /* 0x000ff00003800000 */
[----:B------:R-:W0:Y:S01]  /*3800*/  LDCU.64 UR4, c[0x0][0x3d8] ;  /* 0x00007b00ff0477ac */ /* 0x000e220008000a00 */
[----:B------:R-:W-:Y:S02]  /*3810*/  SHF.R.U64 R22, R22, 0x8, R11 ;  /* 0x0000000816167819 */ /* 0x000fe4000000120b */
[----:B------:R-:W-:Y:S01]  /*3820*/  SHF.L.U32 R25, R0, 0x3, RZ ;  /* 0x0000000300197819 */ /* 0x000fe200000006ff */
[----:B------:R-:W1:Y:S01]  /*3830*/  LDCU.64 UR6, c[0x0][0x390] ;  /* 0x00007200ff0677ac */ /* 0x000e620008000a00 */
[----:B------:R-:W-:Y:S02]  /*3840*/  IADD3 R22, PT, PT, R22, 0x1, RZ ;  /* 0x0000000116167810 */ /* 0x000fe40007ffe0ff */
[----:B------:R-:W-:Y:S01]  /*3850*/  SHF.L.U64.HI R26, R0, 0x3, R7 ;  /* 0x00000003001a7819 */ /* 0x000fe20000010207 */
[----:B------:R-:W2:Y:S01]  /*3860*/  LDCU.64 UR8, c[0x0][0x388] ;  /* 0x00007100ff0877ac */ /* 0x000ea20008000a00 */
[C---:B------:R-:W-:Y:S02]  /*3870*/  SHF.L.U32 R5, R22.reuse, 0x8, RZ ;  /* 0x0000000816057819 */ /* 0x040fe400000006ff */
[----:B------:R-:W-:-:S02]  /*3880*/  LOP3.LUT R22, R22, 0x3, RZ, 0xc0, !PT ;  /* 0x0000000316167812 */ /* 0x000fc400078ec0ff */
[----:B------:R-:W-:Y:S02]  /*3890*/  LOP3.LUT R5, R5, 0x300, RZ, 0xc0, !PT ;  /* 0x0000030005057812 */ /* 0x000fe400078ec0ff */
[----:B------:R-:W-:Y:S02]  /*38a0*/  SHF.L.U32 R11, R9, 0x2, RZ ;  /* 0x00000002090b7819 */ /* 0x000fe400000006ff */
[----:B------:R-:W-:Y:S02]  /*38b0*/  IADD3 R22, P3, PT, RZ, -R22, RZ ;  /* 0x80000016ff167210 */ /* 0x000fe40007f7e0ff */
[----:B0-----:R-:W-:Y:S02]  /*38c0*/  LEA R20, P1, R0, UR4, 0x2 ;  /* 0x0000000400147c11 */ /* 0x001fe4000f8210ff */
[----:B------:R-:W-:Y:S02]  /*38d0*/  SHF.L.U64.HI R34, R3, 0x2, R2 ;  /* 0x0000000203227819 */ /* 0x000fe40000010202 */
[----:B-1----:R-:W-:-:S02]  /*38e0*/  IADD3 R27, P2, PT, R25, UR6, RZ ;  /* 0x00000006191b7c10 */ /* 0x002fc4000ff5e0ff */
[----:B------:R-:W-:Y:S02]  /*38f0*/  LEA.HI.X R21, R0, UR5, R7, 0x2, P1 ;  /* 0x0000000500157c11 */ /* 0x000fe400088f1407 */
[----:B------:R-:W-:Y:S02]  /*3900*/  IADD3.X R28, PT, PT, R26, UR7, RZ, P2, !PT ;  /* 0x000000071a1c7c10 */ /* 0x000fe400097fe4ff */
[----:B------:R-:W-:Y:S01]  /*3910*/  IADD3 R0, P2, PT, R5, R0, RZ ;  /* 0x0000000005007210 */ /* 0x000fe20007f5e0ff */
[----:B------:R-:W-:Y:S01]  /*3920*/  IMAD.WIDE.U32 R4, R8, 0x4, RZ ;  /* 0x0000000408047825 */ /* 0x000fe200078e00ff */
[----:B--2---:R-:W-:Y:S02]  /*3930*/  IADD3 R25, P1, PT, R25, UR8, RZ ;  /* 0x0000000819197c10 */ /* 0x004fe4000ff3e0ff */
[----:B------:R-:W-:Y:S02]  /*3940*/  SHF.L.U64.HI R30, R6, 0x2, R23 ;  /* 0x00000002061e7819 */ /* 0x000fe40000010217 */
[----:B------:R-:W-:-:S02]  /*3950*/  IADD3.X R26, PT, PT, R26, UR9, RZ, P1, !PT ;  /* 0x000000091a1a7c10 */ /* 0x000fc40008ffe4ff */
[----:B------:R-:W-:Y:S02]  /*3960*/  IADD3 R32, PT, PT, R5, R11, RZ ;  /* 0x0000000b05207210 */ /* 0x000fe40007ffe0ff */
[----:B------:R-:W-:Y:S02]  /*3970*/  IADD3.X R24, PT, PT, RZ, -0x1, RZ, P3, !PT ;  /* 0xffffffffff187810 */ /* 0x000fe40001ffe4ff */
[----:B------:R-:W-:-:S07]  /*3980*/  IADD3.X R7, PT, PT, RZ, R7, RZ, P2, !PT ;  /* 0x00000007ff077210 */ /* 0x000fce00017fe4ff */
.L_x_33:
[----:B0-----:R-:W-:Y:S01]  /*3990*/  LEA R14, P1, R3, R20, 0x2 ;  /* 0x00000014030e7211 */ /* 0x001fe200078210ff */
[----:B------:R-:W2:Y:S01]  /*39a0*/  LDG.E R10, desc[UR20][R20.64] ;  /* 0x00000014140a7981 */ /* 0x000ea2000c1e1900 */
[----:B------:R-:W-:Y:S02]  /*39b0*/  IADD3 R16, P2, PT, R20, R4, RZ ;  /* 0x0000000414107210 */ /* 0x000fe40007f5e0ff */
[----:B------:R-:W-:Y:S02]  /*39c0*/  LEA R12, P3, R6, R20, 0x2 ;  /* 0x00000014060c7211 */ /* 0x000fe400078610ff */
[C---:B------:R-:W-:Y:S02]  /*39d0*/  IADD3.X R15, PT, PT, R21.reuse, R34, RZ, P1, !PT ;  /* 0x00000022150f7210 */ /* 0x040fe40000ffe4ff */
[C---:B------:R-:W-:Y:S02]  /*39e0*/  IADD3.X R17, PT, PT, R21.reuse, R32, RZ, P2, !PT ;  /* 0x0000002015117210 */ /* 0x040fe400017fe4ff */
[----:B------:R-:W-:Y:S01]  /*39f0*/  IADD3.X R13, PT, PT, R21, R30, RZ, P3, !PT ;  /* 0x0000001e150d7210 */ /* 0x000fe20001ffe4ff */
[----:B------:R0:W2:Y:S04]  /*3a00*/  LDG.E R11, desc[UR20][R14.64] ;  /* 0x000000140e0b7981 */ /* 0x0000a8000c1e1900 */
[----:B------:R-:W3:Y:S04]  /*3a10*/  LDG.E R18, desc[UR20][R16.64] ;  /* 0x0000001410127981 */ /* 0x000ee8000c1e1900 */
[----:B------:R1:W3:Y:S01]  /*3a20*/  LDG.E R19, desc[UR20][R12.64] ;  /* 0x000000140c137981 */ /* 0x0002e2000c1e1900 */
[----:B------:R-:W-:-:S02]  /*3a30*/  IADD3 R22, P1, PT, R22, 0x1, RZ ;  /* 0x0000000116167810 */ /* 0x000fc40007f3e0ff */
[----:B0-----:R-:W-:Y:S02]  /*3a40*/  MOV R14, R27 ;  /* 0x0000001b000e7202 */ /* 0x001fe40000000f00 */
[----:B------:R-:W-:Y:S02]  /*3a50*/  MOV R15, R28 ;  /* 0x0000001c000f7202 */ /* 0x000fe40000000f00 */
[----:B-1----:R-:W-:Y:S02]  /*3a60*/  MOV R12, R25 ;  /* 0x00000019000c7202 */ /* 0x002fe40000000f00 */
[----:B------:R-:W-:Y:S02]  /*3a70*/  MOV R13, R26 ;  /* 0x0000001a000d7202 */ /* 0x000fe40000000f00 */
[----:B------:R-:W-:Y:S02]  /*3a80*/  IADD3.X R24, PT, PT, RZ, R24, RZ, P1, !PT ;  /* 0x00000018ff187210 */ /* 0x000fe40000ffe4ff */
[----:B------:R-:W-:-:S04]  /*3a90*/  ISETP.NE.U32.AND P1, PT, R22, RZ, PT ;  /* 0x000000ff1600720c */ /* 0x000fc80003f25070 */
[----:B------:R-:W-:Y:S02]  /*3aa0*/  ISETP.NE.AND.EX P1, PT, R24, RZ, PT, P1 ;  /* 0x000000ff1800720c */ /* 0x000fe40003f25310 */
[----:B------:R-:W-:Y:S02]  /*3ab0*/  IADD3 R20, P2, PT, R20, 0x400, RZ ;  /* 0x0000040014147810 */ /* 0x000fe40007f5e0ff */
[----:B------:R-:W-:Y:S02]  /*3ac0*/  IADD3 R27, P3, PT, R27, 0x800, RZ ;  /* 0x000008001b1b7810 */ /* 0x000fe40007f7e0ff */
[----:B------:R-:W-:Y:S02]  /*3ad0*/  IADD3 R25, P4, PT, R25, 0x800, RZ ;  /* 0x0000080019197810 */ /* 0x000fe40007f9e0ff */
[----:B------:R-:W-:Y:S02]  /*3ae0*/  IADD3.X R21, PT, PT, RZ, R21, RZ, P2, !PT ;  /* 0x00000015ff157210 */ /* 0x000fe400017fe4ff */
[----:B------:R-:W-:-:S02]  /*3af0*/  IADD3.X R28, PT, PT, RZ, R28, RZ, P3, !PT ;  /* 0x0000001cff1c7210 */ /* 0x000fc40001ffe4ff */
[----:B------:R-:W-:Y:S01]  /*3b00*/  IADD3.X R26, PT, PT, RZ, R26, RZ, P4, !PT ;  /* 0x0000001aff1a7210 */ /* 0x000fe200027fe4ff */
[----:B--2---:R0:W-:Y:S04]  /*3b10*/  STG.E.64 desc[UR20][R12.64], R10 ;  /* 0x0000000a0c007986 */ /* 0x0041e8000c101b14 */
[----:B---3--:R0:W-:Y:S01]  /*3b20*/  STG.E.64 desc[UR20][R14.64], R18 ;  /* 0x000000120e007986 */ /* 0x0081e2000c101b14 */
[----:B------:R-:W-:Y:S05]  /*3b30*/  @P1 BRA `(.L_x_33) ;  /* 0xfffffffc00941947 */ /* 0x000fea000383ffff */
.L_x_32:
[----:B------:R-:W-:Y:S05]  /*3b40*/  BSYNC.RECONVERGENT B0 ;  /* 0x0000000000007941 */ /* 0x000fea0003800200 */
.L_x_31:
[----:B------:R-:W-:Y:S05]  /*3b50*/  @!P0 EXIT ;  /* 0x000000000000894d */ /* 0x000fea0003800000 */
[C---:B------:R-:W-:Y:S01]  /*3b60*/  SHF.L.U64.HI R4, R8.reuse, 0x2, R9 ;  /* 0x0000000208047819 */ /* 0x040fe20000010209 */
[----:B------:R-:W1:Y:S01]  /*3b70*/  LDCU.64 UR4, c[0x0][0x3d8] ;  /* 0x00007b00ff0477ac */ /* 0x000e620008000a00 */
[----:B------:R-:W-:Y:S02]  /*3b80*/  SHF.L.U32 R5, R8, 0x2, RZ ;  /* 0x0000000208057819 */ /* 0x000fe400000006ff */
[C---:B0-----:R-:W-:Y:S01]  /*3b90*/  SHF.L.U64.HI R13, R6.reuse, 0x2, R23 ;  /* 0x00000002060d7819 */ /* 0x041fe20000010217 */
[----:B------:R-:W0:Y:S01]  /*3ba0*/  LDCU.64 UR6, c[0x0][0x388] ;  /* 0x00007100ff0677ac */ /* 0x000e220008000a00 */
[----:B------:R-:W-:Y:S02]  /*3bb0*/  SHF.L.U32 R15, R6, 0x2, RZ ;  /* 0x00000002060f7819 */ /* 0x000fe400000006ff */
[C---:B------:R-:W-:Y:S01]  /*3bc0*/  SHF.L.U64.HI R9, R3.reuse, 0x2, R2 ;  /* 0x0000000203097819 */ /* 0x040fe20000010202 */
[----:B------:R-:W2:Y:S01]  /*3bd0*/  LDCU.64 UR8, c[0x0][0x390] ;  /* 0x00007200ff0877ac */ /* 0x000ea20008000a00 */
[----:B------:R-:W-:-:S07]  /*3be0*/  SHF.L.U32 R11, R3, 0x2, RZ ;  /* 0x00000002030b7819 */ /* 0x000fce00000006ff */
.L_x_34:
[C---:B------:R-:W-:Y:S02]  /*3bf0*/  SHF.L.U32 R6, R0.reuse, 0x2, RZ ;  /* 0x0000000200067819 */ /* 0x040fe400000006ff */
[----:B------:R-:W-:Y:S02]  /*3c00*/  SHF.L.U64.HI R14, R0, 0x2, R7 ;  /* 0x00000002000e7819 */ /* 0x000fe40000010207 */
[----:B-1----:R-:W-:-:S04]  /*3c10*/  IADD3 R16, P0, PT, R6, UR4, RZ ;  /* 0x0000000406107c10 */ /* 0x002fc8000ff1e0ff */
[----:B------:R-:W-:Y:S02]  /*3c20*/  IADD3.X R17, PT, PT, R14, UR5, RZ, P0, !PT ;  /* 0x000000050e117c10 */ /* 0x000fe400087fe4ff */
[C---:B------:R-:W-:Y:S02]  /*3c30*/  IADD3 R18, P0, PT, R16.reuse, R11, RZ ;  /* 0x0000000b10127210 */ /* 0x040fe40007f1e0ff */
[C---:B---3--:R-:W-:Y:S01]  /*3c40*/  IADD3 R26, P1, PT, R16.reuse, R15, RZ ;  /* 0x0000000f101a7210 */ /* 0x048fe20007f3e0ff */
[----:B------:R-:W3:Y:S01]  /*3c50*/  LDG.E R24, desc[UR20][R16.64] ;  /* 0x0000001410187981 */ /* 0x000ee2000c1e1900 */
[C---:B------:R-:W-:Y:S02]  /*3c60*/  IADD3.X R19, PT, PT, R17.reuse, R9, RZ, P0, !PT ;  /* 0x0000000911137210 */ /* 0x040fe400007fe4ff */
[----:B------:R-:W-:Y:S02]  /*3c70*/  IADD3 R20, P0, PT, R16, R5, RZ ;  /* 0x0000000510147210 */ /* 0x000fe40007f1e0ff */
[C---:B------:R-:W-:Y:S01]  /*3c80*/  IADD3.X R27, PT, PT, R17.reuse, R13, RZ, P1, !PT ;  /* 0x0000000d111b7210 */ /* 0x040fe20000ffe4ff */
[----:B------:R1:W3:Y:S01]  /*3c90*/  LDG.E R25, desc[UR20][R18.64] ;  /* 0x0000001412197981 */ /* 0x0002e2000c1e1900 */
[----:B------:R-:W-:-:S03]  /*3ca0*/  IADD3.X R21, PT, PT, R17, R4, RZ, P0, !PT ;  /* 0x0000000411157210 */ /* 0x000fc600007fe4ff */
[----:B------:R-:W4:Y:S04]  /*3cb0*/  LDG.E R23, desc[UR20][R26.64] ;  /* 0x000000141a177981 */ /* 0x000f28000c1e1900 */
[----:B------:R5:W4:Y:S01]  /*3cc0*/  LDG.E R22, desc[UR20][R20.64] ;  /* 0x0000001414167981 */ /* 0x000b22000c1e1900 */
[C---:B------:R-:W-:Y:S02]  /*3cd0*/  SHF.L.U32 R8, R0.reuse, 0x3, RZ ;  /* 0x0000000300087819 */ /* 0x040fe400000006ff */
[----:B------:R-:W-:Y:S02]  /*3ce0*/  SHF.L.U64.HI R10, R0, 0x3, R7 ;  /* 0x00000003000a7819 */ /* 0x000fe40000010207 */
[----:B------:R-:W-:Y:S02]  /*3cf0*/  LOP3.LUT R32, R8, 0xfffffff8, RZ, 0xc0, !PT ;  /* 0xfffffff808207812 */ /* 0x000fe400078ec0ff */
[----:B------:R-:W-:-:S02]  /*3d00*/  LOP3.LUT R6, R6, 0xfffffffc, RZ, 0xc0, !PT ;  /* 0xfffffffc06067812 */ /* 0x000fc400078ec0ff */
[----:B------:R-:W-:Y:S02]  /*3d10*/  LOP3.LUT R12, R10, 0x3, RZ, 0xc0, !PT ;  /* 0x000000030a0c7812 */ /* 0x000fe400078ec0ff */
[----:B0-----:R-:W-:Y:S02]  /*3d20*/  IADD3 R30, P0, PT, R32, UR6, RZ ;  /* 0x00000006201e7c10 */ /* 0x001fe4000ff1e0ff */
[----:B------:R-:W-:Y:S02]  /*3d30*/  LOP3.LUT R7, R14, 0x3, RZ, 0xc0, !PT ;  /* 0x000000030e077812 */ /* 0x000fe400078ec0ff */
[----:B--2---:R-:W-:Y:S02]  /*3d40*/  IADD3 R32, P1, PT, R32, UR8, RZ ;  /* 0x0000000820207c10 */ /* 0x004fe4000ff3e0ff */
[----:B------:R-:W-:Y:S02]  /*3d50*/  IADD3 R6, P2, PT, R6, UR4, RZ ;  /* 0x0000000406067c10 */ /* 0x000fe4000ff5e0ff */
[----:B------:R-:W-:-:S02]  /*3d60*/  IADD3.X R31, PT, PT, R12, UR7, RZ, P0, !PT ;  /* 0x000000070c1f7c10 */ /* 0x000fc400087fe4ff */
[----:B------:R-:W-:Y:S02]  /*3d70*/  IADD3.X R33, PT, PT, R12, UR9, RZ, P1, !PT ;  /* 0x000000090c217c10 */ /* 0x000fe40008ffe4ff */
[----:B------:R-:W-:Y:S02]  /*3d80*/  IADD3.X R7, PT, PT, R7, UR5, RZ, P2, !PT ;  /* 0x0000000507077c10 */ /* 0x000fe400097fe4ff */
[C---:B-1----:R-:W-:Y:S02]  /*3d90*/  IADD3 R18, P0, PT, R6.reuse, R11, RZ ;  /* 0x0000000b06127210 */ /* 0x042fe40007f1e0ff */
[C---:B-----5:R-:W-:Y:S02]  /*3da0*/  IADD3 R20, P1, PT, R6.reuse, R5, RZ ;  /* 0x0000000506147210 */ /* 0x060fe40007f3e0ff */
[----:B------:R-:W-:Y:S02]  /*3db0*/  IADD3 R16, P2, PT, R6, R15, RZ ;  /* 0x0000000f06107210 */ /* 0x000fe40007f5e0ff */
[----:B------:R-:W-:-:S02]  /*3dc0*/  IADD3.X R19, PT, PT, R7, R9, RZ, P0, !PT ;  /* 0x0000000907137210 */ /* 0x000fc400007fe4ff */
[C---:B------:R-:W-:Y:S02]  /*3dd0*/  IADD3.X R21, PT, PT, R7.reuse, R4, RZ, P1, !PT ;  /* 0x0000000407157210 */ /* 0x040fe40000ffe4ff */
[----:B------:R-:W-:Y:S01]  /*3de0*/  IADD3.X R17, PT, PT, R7, R13, RZ, P2, !PT ;  /* 0x0000000d07117210 */ /* 0x000fe200017fe4ff */
[----:B---3--:R0:W-:Y:S04]  /*3df0*/  STG.E.64 desc[UR20][R30.64], R24 ;  /* 0x000000181e007986 */ /* 0x0081e8000c101b14 */
[----:B----4-:R1:W-:Y:S04]  /*3e00*/  STG.E.64 desc[UR20][R32.64], R22 ;  /* 0x0000001620007986 */ /* 0x0103e8000c101b14 */
[----:B------:R-:W2:Y:S04]  /*3e10*/  LDG.E R28, desc[UR20][R6.64+0x400] ;  /* 0x00040014061c7981 */ /* 0x000ea8000c1e1900 */
[----:B------:R-:W2:Y:S04]  /*3e20*/  LDG.E R29, desc[UR20][R18.64+0x400] ;  /* 0x00040014121d7981 */ /* 0x000ea8000c1e1900 */
[----:B------:R-:W3:Y:S04]  /*3e30*/  LDG.E R26, desc[UR20][R20.64+0x400] ;  /* 0x00040014141a7981 */ /* 0x000ee8000c1e1900 */
[----:B------:R-:W3:Y:S01]  /*3e40*/  LDG.E R27, desc[UR20][R16.64+0x400] ;  /* 0x00040014101b7981 */ /* 0x000ee2000c1e1900 */
[----:B------:R-:W-:-:S04]  /*3e50*/  IADD3 R34, P0, PT, R8, 0x800, RZ ;  /* 0x0000080008227810 */ /* 0x000fc80007f1e0ff */
[----:B------:R-:W-:Y:S02]  /*3e60*/  IADD3.X R12, PT, PT, RZ, R10, RZ, P0, !PT ;  /* 0x0000000aff0c7210 */ /* 0x000fe400007fe4ff */
[----:B------:R-:W-:Y:S02]  /*3e70*/  LOP3.LUT R34, R34, 0xfffffff8, RZ, 0xc0, !PT ;  /* 0xfffffff822227812 */ /* 0x000fe400078ec0ff */
[----:B------:R-:W-:Y:S02]  /*3e80*/  LOP3.LUT R12, R12, 0x3, RZ, 0xc0, !PT ;  /* 0x000000030c0c7812 */ /* 0x000fe400078ec0ff */
[C---:B0-----:R-:W-:Y:S02]  /*3e90*/  IADD3 R30, P0, PT, R34.reuse, UR6, RZ ;  /* 0x00000006221e7c10 */ /* 0x041fe4000ff1e0ff */
[----:B------:R-:W-:Y:S02]  /*3ea0*/  IADD3 R34, P1, PT, R34, UR8, RZ ;  /* 0x0000000822227c10 */ /* 0x000fe4000ff3e0ff */
[----:B------:R-:W-:-:S02]  /*3eb0*/  IADD3.X R31, PT, PT, R12, UR7, RZ, P0, !PT ;  /* 0x000000070c1f7c10 */ /* 0x000fc400087fe4ff */
[----:B------:R-:W-:-:S03]  /*3ec0*/  IADD3.X R35, PT, PT, R12, UR9, RZ, P1, !PT ;  /* 0x000000090c237c10 */ /* 0x000fc60008ffe4ff */
[----:B--2---:R0:W-:Y:S04]  /*3ed0*/  STG.E.64 desc[UR20][R30.64], R28 ;  /* 0x0000001c1e007986 */ /* 0x0041e8000c101b14 */
[----:B---3--:R2:W-:Y:S04]  /*3ee0*/  STG.E.64 desc[UR20][R34.64], R26 ;  /* 0x0000001a22007986 */ /* 0x0085e8000c101b14 */
[----:B------:R-:W3:Y:S04]  /*3ef0*/  LDG.E R24, desc[UR20][R6.64+0x800] ;  /* 0x0008001406187981 */ /* 0x000ee8000c1e1900 */
[----:B------:R-:W3:Y:S04]  /*3f00*/  LDG.E R25, desc[UR20][R18.64+0x800] ;  /* 0x0008001412197981 */ /* 0x000ee8000c1e1900 */
[----:B-1----:R-:W4:Y:S04]  /*3f10*/  LDG.E R22, desc[UR20][R20.64+0x800] ;  /* 0x0008001414167981 */ /* 0x002f28000c1e1900 */
[----:B------:R-:W4:Y:S01]  /*3f20*/  LDG.E R23, desc[UR20][R16.64+0x800] ;  /* 0x0008001410177981 */ /* 0x000f22000c1e1900 */
[----:B------:R-:W-:-:S04]  /*3f30*/  IADD3 R12, P0, PT, R8, 0x1000, RZ ;  /* 0x00001000080c7810 */ /* 0x000fc80007f1e0ff */
[----:B------:R-:W-:Y:S02]  /*3f40*/  IADD3.X R14, PT, PT, RZ, R10, RZ, P0, !PT ;  /* 0x0000000aff0e7210 */ /* 0x000fe400007fe4ff */
[----:B------:R-:W-:Y:S02]  /*3f50*/  LOP3.LUT R12, R12, 0xfffffff8, RZ, 0xc0, !PT ;  /* 0xfffffff80c0c7812 */ /* 0x000fe400078ec0ff */
[----:B------:R-:W-:Y:S02]  /*3f60*/  LOP3.LUT R14, R14, 0x3, RZ, 0xc0, !PT ;  /* 0x000000030e0e7812 */ /* 0x000fe400078ec0ff */
[C---:B------:R-:W-:Y:S02]  /*3f70*/  IADD3 R32, P0, PT, R12.reuse, UR6, RZ ;  /* 0x000000060c207c10 */ /* 0x040fe4000ff1e0ff */
[----:B0-----:R-:W-:Y:S02]  /*3f80*/  IADD3 R28, P1, PT, R12, UR8, RZ ;  /* 0x000000080c1c7c10 */ /* 0x001fe4000ff3e0ff */
[----:B------:R-:W-:-:S02]  /*3f90*/  IADD3.X R33, PT, PT, R14, UR7, RZ, P0, !PT ;  /* 0x000000070e217c10 */ /* 0x000fc400087fe4ff */
[----:B------:R-:W-:-:S03]  /*3fa0*/  IADD3.X R29, PT, PT, R14, UR9, RZ, P1, !PT ;  /* 0x000000090e1d7c10 */ /* 0x000fc60008ffe4ff */
[----:B---3--:R0:W-:Y:S04]  /*3fb0*/  STG.E.64 desc[UR20][R32.64], R24 ;  /* 0x0000001820007986 */ /* 0x0081e8000c101b14 */
[----:B----4-:R3:W-:Y:S04]  /*3fc0*/  STG.E.64 desc[UR20][R28.64], R22 ;  /* 0x000000161c007986 */ /* 0x0107e8000c101b14 */
[----:B------:R1:W4:Y:S04]  /*3fd0*/  LDG.E R30, desc[UR20][R6.64+0xc00] ;  /* 0x000c0014061e7981 */ /* 0x000328000c1e1900 */
[----:B------:R-:W4:Y:S04]  /*3fe0*/  LDG.E R31, desc[UR20][R18.64+0xc00] ;  /* 0x000c0014121f7981 */ /* 0x000f28000c1e1900 */
[----:B--2---:R-:W2:Y:S04]  /*3ff0*/  LDG.E R34, desc[UR20][R20.64+0xc00] ;  /* 0x000c001414227981 */ /* 0x004ea8000c1e1900 */
[----:B------:R-:W2:Y:S01]  /*4000*/  LDG.E R35, desc[UR20][R16.64+0xc00] ;  /* 0x000c001410237981 */ /* 0x000ea2000c1e1900 */
[----:B------:R-:W-:-:S04]  /*4010*/  IADD3 R8, P0, PT, R8, 0x1800, RZ ;  /* 0x0000180008087810 */ /* 0x000fc80007f1e0ff */
[----:B------:R-:W-:Y:S02]  /*4020*/  IADD3.X R10, PT, PT, RZ, R10, RZ, P0, !PT ;  /* 0x0000000aff0a7210 */ /* 0x000fe400007fe4ff */
[----:B------:R-:W-:Y:S02]  /*4030*/  LOP3.LUT R8, R8, 0xfffffff8, RZ, 0xc0, !PT ;  /* 0xfffffff808087812 */ /* 0x000fe400078ec0ff */
[----:B------:R-:W-:Y:S02]  /*4040*/  LOP3.LUT R10, R10, 0x3, RZ, 0xc0, !PT ;  /* 0x000000030a0a7812 */ /* 0x000fe400078ec0ff */
[C---:B------:R-:W-:Y:S02]  /*4050*/  IADD3 R26, P0, PT, R8.reuse, UR6, RZ ;  /* 0x00000006081a7c10 */ /* 0x040fe4000ff1e0ff */
[----:B0-----:R-:W-:Y:S02]  /*4060*/  IADD3 R24, P1, PT, R8, UR8, RZ ;  /* 0x0000000808187c10 */ /* 0x001fe4000ff3e0ff */
[----:B------:R-:W-:-:S02]  /*4070*/  IADD3.X R27, PT, PT, R10, UR7, RZ, P0, !PT ;  /* 0x000000070a1b7c10 */ /* 0x000fc400087fe4ff */
[----:B------:R-:W-:Y:S02]  /*4080*/  IADD3.X R25, PT, PT, R10, UR9, RZ, P1, !PT ;  /* 0x000000090a197c10 */ /* 0x000fe40008ffe4ff */
[----:B------:R-:W-:-:S04]  /*4090*/  IADD3 R0, PT, PT, R0, 0x400, RZ ;  /* 0x0000040000007810 */ /* 0x000fc80007ffe0ff */
[----:B------:R-:W-:-:S04]  /*40a0*/  ISETP.GT.U32.AND P0, PT, R3, R0, PT ;  /* 0x000000000300720c */ /* 0x000fc80003f04070 */
[----:B------:R-:W-:Y:S01]  /*40b0*/  ISETP.GT.AND.EX P0, PT, R2, RZ, PT, P0 ;  /* 0x000000ff0200720c */ /* 0x000fe20003f04300 */
[----:B-1----:R-:W-:Y:S01]  /*40c0*/  HFMA2 R7, -RZ, RZ, 0, 0 ;  /* 0x00000000ff077431 */ /* 0x002fe200000001ff */
[----:B----4-:R3:W-:Y:S04]  /*40d0*/  STG.E.64 desc[UR20][R26.64], R30 ;  /* 0x0000001e1a007986 */ /* 0x0107e8000c101b14 */
[----:B--2---:R3:W-:Y:S07]  /*40e0*/  STG.E.64 desc[UR20][R24.64], R34 ;  /* 0x0000002218007986 */ /* 0x0047ee000c101b14 */
[----:B------:R-:W-:Y:S05]  /*40f0*/  @P0 BRA `(.L_x_34) ;  /* 0xfffffff800bc0947 */ /* 0x000fea000383ffff */
[----:B------:R-:W-:Y:S05]  /*4100*/  EXIT ;  /* 0x000000000000794d */ /* 0x000fea0003800000 */
.L_x_35:
        /* <DEDUP_REMOVED lines=15> */
.L_x_3407:


//--------------------- .text._Z35group_norm_nhwc_bwd_one_pass_kernelI11Bf16IOFp32WLi128ELi16ELi256EEv26Group_norm_nhwc_bwd_params --------------------------
	.section	.text._Z35group_norm_nhwc_bwd_one_pass_kernelI11Bf16IOFp32WLi128ELi16ELi256EEv26Group_norm_nhwc_bwd_params,"ax",@progbits
	.align	128
        .global         _Z35group_norm_nhwc_bwd_one_pass_kernelI11Bf16IOFp32WLi128ELi16ELi256EEv26Group_norm_nhwc_bwd_params
        .type           _Z35group_norm_nhwc_bwd_one_pass_kernelI11Bf16IOFp32WLi128ELi16ELi256EEv26Group_norm_nhwc_bwd_params,@function
        .size           _Z35group_norm_nhwc_bwd_one_pass_kernelI11Bf16IOFp32WLi128ELi16ELi256EEv26Group_norm_nhwc_bwd_params,(.L_x_3408 - _Z35group_norm_nhwc_bwd_one_pass_kernelI11Bf16IOFp32WLi128ELi16ELi256EEv26Group_norm_nhwc_bwd_params)
        .other          _Z35group_norm_nhwc_bwd_one_pass_kernelI11Bf16IOFp32WLi128ELi16ELi256EEv26Group_norm_nhwc_bwd_params,@"STO_CUDA_ENTRY STV_DEFAULT"
_Z35group_norm_nhwc_bwd_one_pass_kernelI11Bf16IOFp32WLi128ELi16ELi256EEv26Group_norm_nhwc_bwd_params:
.text._Z35group_norm_nhwc_bwd_one_pass_kernelI11Bf16IOFp32WLi128ELi16ELi256EEv26Group_norm_nhwc_bwd_params:
[----:B------:R-:W-:Y:S01]  /*0000*/  LDC R1, c[0x0][0x37c] ;  /* 0x0000df00ff017b82 */ /* 0x000fe20000000800 */
[----:B------:R-:W0:Y:S01]  /*0010*/  S2R R7, SR_CTAID.Y ;  /* 0x0000000000077919 */ /* 0x000e220000002600 */
[----:B------:R-:W1:Y:S06]  /*0020*/  LDCU UR4, c[0x0][0x410] ;  /* 0x00008200ff0477ac */ /* 0x000e6c0008000800 */
[----:B------:R-:W2:Y:S01]  /*0030*/  S2UR UR10, SR_CTAID.X ;  /* 0x00000000000a79c3 */ /* 0x000ea20000002500 */
[----:B------:R-:W3:Y:S01]  /*0040*/  S2R R32, SR_TID.X ;  /* 0x0000000000207919 */ /* 0x000ee20000002100 */
[----:B------:R-:W1:Y:S01]  /*0050*/  LDCU UR5, c[0x0][0x3e0] ;  /* 0x00007c00ff0577ac */ /* 0x000e620008000800 */
[----:B------:R-:W4:Y:S01]  /*0060*/  LDCU.64 UR8, c[0x0][0x358] ;  /* 0x00006b00ff0877ac */ /* 0x000f220008000a00 */
[----:B-1----:R-:W-:-:S06]  /*0070*/  UIMAD UR4, UR4, UR5, URZ ;  /* 0x00000005040472a4 */ /* 0x002fcc000f8e02ff */
[----:B0-----:R-:W-:-:S13]  /*0080*/  ISETP.GE.AND P0, PT, R7, UR4, PT ;  /* 0x0000000407007c0c */ /* 0x001fda000bf06270 */
[----:B--234-:R-:W-:Y:S05]  /*0090*/  @P0 BRA `(.L_x_36) ;  /* 0x0000004000000947 */ /* 0x01cfea0003800000 */
[----:B------:R-:W0:Y:S01]  /*00a0*/  LDC R5, c[0x0][0x41c] ;  /* 0x00010700ff057b82 */ /* 0x000e220000000800 */
[----:B------:R-:W1:Y:S01]  /*00b0*/  S2R R0, SR_LANEID ;  /* 0x0000000000007919 */ /* 0x000e620000000000 */
[----:B------:R-:W-:Y:S01]  /*00c0*/  SHF.R.U32.HI R4, RZ, 0x3, R32 ;  /* 0x00000003ff047819 */ /* 0x000fe20000011620 */
[----:B------:R-:W-:Y:S01]  /*00d0*/  HFMA2 R42, -RZ, RZ, 0, 0 ;  /* 0x00000000ff2a7431 */ /* 0x000fe200000001ff */
[----:B------:R-:W-:Y:S01]  /*00e0*/  MOV R41, R7 ;  /* 0x0000000700297202 */ /* 0x000fe20000000f00 */
[----:B------:R-:W2:Y:S03]  /*00f0*/  LDCU.U8 UR11, c[0x0][0x414] ;  /* 0x00008280ff0b77ac */ /* 0x000ea60008000000 */
[----:B------:R-:W3:Y:S08]  /*0100*/  LDC R2, c[0x0][0x374] ;  /* 0x0000dd00ff027b82 */ /* 0x000ef00000000800 */
[----:B------:R-:W4:Y:S01]  /*0110*/  LDC R3, c[0x0][0x370] ;  /* 0x0000dc00ff037b82 */ /* 0x000f220000000800 */
[----:B0-----:R-:W-:-:S05]  /*0120*/  IMAD R4, R5, UR10, R4 ;  /* 0x0000000a05047c24 */ /* 0x001fca000f8e0204 */
[C---:B------:R-:W-:Y:S02]  /*0130*/  IADD3 R45, PT, PT, R4.reuse, 0x20, RZ ;  /* 0x00000020042d7810 */ /* 0x040fe40007ffe0ff */
[C---:B------:R-:W-:Y:S02]  /*0140*/  IADD3 R44, PT, PT, R4.reuse, 0x40, RZ ;  /* 0x00000040042c7810 */ /* 0x040fe40007ffe0ff */
[----:B------:R-:W-:Y:S02]  /*0150*/  IADD3 R43, PT, PT, R4, 0x60, RZ ;  /* 0x00000060042b7810 */ /* 0x000fe40007ffe0ff */
[----:B------:R-:W-:Y:S02]  /*0160*/  SHF.R.S32.HI R4, RZ, 0x1f, R45 ;  /* 0x0000001fff047819 */ /* 0x000fe4000001142d */
[----:B------:R-:W-:Y:S02]  /*0170*/  SHF.R.S32.HI R5, RZ, 0x1f, R44 ;  /* 0x0000001fff057819 */ /* 0x000fe4000001142c */
[----:B-123--:R-:W-:-:S07]  /*0180*/  SHF.R.S32.HI R6, RZ, 0x1f, R43 ;  /* 0x0000001fff067819 */ /* 0x00efce000001142b */
.L_x_67:
[----:B0-----:R-:W0:Y:S01]  /*0190*/  LDC R14, c[0x0][0x410] ;  /* 0x00010400ff0e7b82 */ /* 0x001e220000000800 */
[----:B-1----:R-:W1:Y:S01]  /*01a0*/  LDCU.128 UR12, c[0x0][0x400] ;  /* 0x00008000ff0c77ac */ /* 0x002e620008000c00 */
[----:B------:R-:W-:Y:S02]  /*01b0*/  ISETP.GE.AND P3, PT, R41, RZ, PT ;  /* 0x000000ff2900720c */ /* 0x000fe40003f66270 */
[----:B------:R-:W-:Y:S02]  /*01c0*/  SHF.L.U32 R24, R32, 0x1, RZ ;  /* 0x0000000120187819 */ /* 0x000fe400000006ff */
[----:B------:R-:W-:Y:S02]  /*01d0*/  MOV R40, RZ ;  /* 0x000000ff00287202 */ /* 0x000fe40000000f00 */
[----:B------:R-:W-:Y:S02]  /*01e0*/  LOP3.LUT R24, R24, 0xe, RZ, 0xc0, !PT ;  /* 0x0000000e18187812 */ /* 0x000fe400078ec0ff */
[----:B0-----:R-:W-:-:S04]  /*01f0*/  IABS R11, R14 ;  /* 0x0000000e000b7213 */ /* 0x001fc80000000000 */
[----:B------:R-:W0:Y:S08]  /*0200*/  I2F.RP R10, R11 ;  /* 0x0000000b000a7306 */ /* 0x000e300000209400 */
[----:B0-----:R-:W0:Y:S02]  /*0210*/  MUFU.RCP R10, R10 ;  /* 0x0000000a000a7308 */ /* 0x001e240000001000 */
[----:B0-----:R-:W-:-:S06]  /*0220*/  IADD3 R8, PT, PT, R10, 0xffffffe, RZ ;  /* 0x0ffffffe0a087810 */ /* 0x001fcc0007ffe0ff */
[----:B------:R0:W2:Y:S02]  /*0230*/  F2I.FTZ.U32.TRUNC.NTZ R9, R8 ;  /* 0x0000000800097305 */ /* 0x0000a4000021f000 */
[----:B0-----:R-:W-:Y:S02]  /*0240*/  MOV R8, RZ ;  /* 0x000000ff00087202 */ /* 0x001fe40000000f00 */
[----:B--2---:R-:W-:-:S05]  /*0250*/  IADD3 R12, PT, PT, RZ, -R9, RZ ;  /* 0x80000009ff0c7210 */ /* 0x004fca0007ffe0ff */
[----:B------:R-:W-:Y:S01]  /*0260*/  IMAD R13, R12, R11, RZ ;  /* 0x0000000b0c0d7224 */ /* 0x000fe200078e02ff */
[----:B------:R-:W-:-:S03]  /*0270*/  IABS R12, R41 ;  /* 0x00000029000c7213 */ /* 0x000fc60000000000 */
[----:B------:R-:W-:Y:S02]  /*0280*/  IMAD.HI.U32 R9, R9, R13, R8 ;  /* 0x0000000d09097227 */ /* 0x000fe400078e0008 */
[----:B------:R-:W0:Y:S04]  /*0290*/  LDC R13, c[0x0][0x41c] ;  /* 0x00010700ff0d7b82 */ /* 0x000e280000000800 */
[----:B------:R-:W-:-:S05]  /*02a0*/  IMAD.HI.U32 R9, R9, R12, RZ ;  /* 0x0000000c09097227 */ /* 0x000fca00078e00ff */
[----:B------:R-:W-:-:S05]  /*02b0*/  IADD3 R10, PT, PT, -R9, RZ, RZ ;  /* 0x000000ff090a7210 */ /* 0x000fca0007ffe1ff */
[----:B------:R-:W-:Y:S01]  /*02c0*/  IMAD R8, R11, R10, R12 ;  /* 0x0000000a0b087224 */ /* 0x000fe200078e020c */
[----:B------:R-:W-:-:S04]  /*02d0*/  SHF.R.U32.HI R10, RZ, 0x3, R32 ;  /* 0x00000003ff0a7819 */ /* 0x000fc80000011620 */
[----:B------:R-:W-:Y:S01]  /*02e0*/  ISETP.GT.U32.AND P4, PT, R11, R8, PT ;  /* 0x000000080b00720c */ /* 0x000fe20003f84070 */
[----:B0-----:R-:W-:Y:S01]  /*02f0*/  IMAD R17, R13, UR10, R10 ;  /* 0x0000000a0d117c24 */ /* 0x001fe2000f8e020a */
[----:B------:R-:W-:-:S04]  /*0300*/  LOP3.LUT R10, R41, R14, RZ, 0x3c, !PT ;  /* 0x0000000e290a7212 */ /* 0x000fc800078e3cff */
[----:B-1----:R-:W-:Y:S02]  /*0310*/  ISETP.GE.U32.AND P1, PT, R17, UR12, PT ;  /* 0x0000000c11007c0c */ /* 0x002fe4000bf26070 */
[----:B------:R-:W-:-:S05]  /*0320*/  SHF.R.S32.HI R15, RZ, 0x1f, R17 ;  /* 0x0000001fff0f7819 */ /* 0x000fca0000011411 */
[-C--:B------:R-:W-:Y:S02]  /*0330*/  @!P4 IADD3 R8, PT, PT, R8, -R11.reuse, RZ ;  /* 0x8000000b0808c210 */ /* 0x080fe40007ffe0ff */
[----:B------:R-:W-:Y:S02]  /*0340*/  ISETP.GE.AND P0, PT, R10, RZ, PT ;  /* 0x000000ff0a00720c */ /* 0x000fe40003f06270 */
[CC--:B------:R-:W-:Y:S02]  /*0350*/  ISETP.GE.U32.AND P2, PT, R8.reuse, R11.reuse, PT ;  /* 0x0000000b0800720c */ /* 0x0c0fe40003f46070 */
[----:B------:R-:W-:Y:S02]  /*0360*/  ISETP.GE.AND.EX P1, PT, R15, UR13, PT, P1 ;  /* 0x0000000d0f007c0c */ /* 0x000fe4000bf26310 */
[----:B------:R-:W-:Y:S02]  /*0370*/  ISETP.GT.U32.AND P5, PT, R11, R8, PT ;  /* 0x000000080b00720c */ /* 0x000fe40003fa4070 */
[----:B------:R-:W-:-:S02]  /*0380*/  IADD3 R11, PT, PT, R8, -R11, RZ ;  /* 0x8000000b080b7210 */ /* 0x000fc40007ffe0ff */
[----:B------:R-:W-:Y:S02]  /*0390*/  @!P4 IADD3 R9, PT, PT, R9, 0x1, RZ ;  /* 0x000000010909c810 */ /* 0x000fe40007ffe0ff */
[----:B------:R-:W-:Y:S02]  /*03a0*/  SEL R8, R11, R8, !P5 ;  /* 0x000000080b087207 */ /* 0x000fe40006800000 */
[----:B------:R-:W-:Y:S02]  /*03b0*/  ISETP.NE.AND P4, PT, R14, RZ, PT ;  /* 0x000000ff0e00720c */ /* 0x000fe40003f85270 */
[----:B------:R-:W-:Y:S01]  /*03c0*/  @P2 IADD3 R9, PT, PT, R9, 0x1, RZ ;  /* 0x0000000109092810 */ /* 0x000fe20007ffe0ff */
[----:B------:R-:W0:Y:S01]  /*03d0*/  @!P1 LDC.64 R12, c[0x0][0x3f8] ;  /* 0x0000fe00ff0c9b82 */ /* 0x000e220000000a00 */
[----:B------:R-:W-:Y:S02]  /*03e0*/  ISETP.GE.U32.AND P2, PT, R44, UR12, PT ;  /* 0x0000000c2c007c0c */ /* 0x000fe4000bf46070 */
[----:B------:R-:W-:-:S02]  /*03f0*/  LOP3.LUT R11, RZ, R14, RZ, 0x33, !PT ;  /* 0x0000000eff0b7212 */ /* 0x000fc400078e33ff */
[----:B------:R-:W-:Y:S02]  /*0400*/  @!P3 IADD3 R8, PT, PT, -R8, RZ, RZ ;  /* 0x000000ff0808b210 */ /* 0x000fe40007ffe1ff */
[----:B------:R-:W-:Y:S01]  /*0410*/  ISETP.GE.AND.EX P2, PT, R5, UR13, PT, P2 ;  /* 0x0000000d05007c0c */ /* 0x000fe2000bf46320 */
[----:B------:R-:W1:Y:S01]  /*0420*/  @!P1 LDC.64 R26, c[0x0][0x3a0] ;  /* 0x0000e800ff1a9b82 */ /* 0x000e620000000a00 */
[----:B------:R-:W-:Y:S02]  /*0430*/  @!P0 IADD3 R9, PT, PT, -R9, RZ, RZ ;  /* 0x000000ff09098210 */ /* 0x000fe40007ffe1ff */
[C---:B------:R-:W-:Y:S02]  /*0440*/  SEL R55, R11.reuse, R8, !P4 ;  /* 0x000000080b377207 */ /* 0x040fe40006000000 */
[----:B------:R-:W-:Y:S02]  /*0450*/  SEL R9, R11, R9, !P4 ;  /* 0x000000090b097207 */ /* 0x000fe40006000000 */
[----:B------:R-:W-:Y:S01]  /*0460*/  SHF.L.U32 R11, R55, 0x4, RZ ;  /* 0x00000004370b7819 */ /* 0x000fe200000006ff */
[----:B------:R-:W2:Y:S01]  /*0470*/  @!P1 LDC.64 R18, c[0x0][0x398] ;  /* 0x0000e600ff129b82 */ /* 0x000ea20000000a00 */
[----:B------:R-:W-:-:S02]  /*0480*/  SHF.R.S32.HI R8, RZ, 0x1f, R9 ;  /* 0x0000001fff087819 */ /* 0x000fc40000011409 */
[----:B------:R-:W-:Y:S02]  /*0490*/  SHF.R.S32.HI R57, RZ, 0x1f, R11 ;  /* 0x0000001fff397819 */ /* 0x000fe4000001140b */
[----:B------:R-:W-:Y:S01]  /*04a0*/  LOP3.LUT R56, R11, R24, RZ, 0xfc, !PT ;  /* 0x000000180b387212 */ /* 0x000fe200078efcff */
[----:B------:R-:W-:Y:S01]  /*04b0*/  IMAD R8, R8, UR14, RZ ;  /* 0x0000000e08087c24 */ /* 0x000fe2000f8e02ff */
[----:B------:R-:W-:Y:S01]  /*04c0*/  ISETP.GE.U32.AND P0, PT, R45, UR12, PT ;  /* 0x0000000c2d007c0c */ /* 0x000fe2000bf06070 */
[----:B------:R-:W3:Y:S01]  /*04d0*/  @!P2 LDC.64 R10, c[0x0][0x3f8] ;  /* 0x0000fe00ff0aab82 */ /* 0x000ee20000000a00 */
[----:B0-----:R-:W-:Y:S01]  /*04e0*/  @!P1 IMAD R14, R15, R12, RZ ;  /* 0x0000000c0f0e9224 */ /* 0x001fe200078e02ff */
[----:B------:R-:W-:Y:S01]  /*04f0*/  ISETP.GE.U32.AND P3, PT, R43, UR12, PT ;  /* 0x0000000c2b007c0c */ /* 0x000fe2000bf66070 */
[C---:B------:R-:W-:Y:S01]  /*0500*/  IMAD.WIDE.U32 R56, R9.reuse, UR14, R56 ;  /* 0x0000000e09387c25 */ /* 0x040fe2000f8e0038 */
[----:B------:R-:W-:Y:S02]  /*0510*/  ISETP.GE.AND.EX P0, PT, R4, UR13, PT, P0 ;  /* 0x0000000d04007c0c */ /* 0x000fe4000bf06300 */
[----:B------:R-:W-:Y:S01]  /*0520*/  ISETP.GE.AND.EX P3, PT, R6, UR13, PT, P3 ;  /* 0x0000000d06007c0c */ /* 0x000fe2000bf66330 */
[----:B------:R-:W-:Y:S01]  /*0530*/  IMAD R9, R9, UR15, R8 ;  /* 0x0000000f09097c24 */ /* 0x000fe2000f8e0208 */
[-C--:B------:R-:W-:Y:S01]  /*0540*/  @!P1 MOV R58, R56.reuse ;  /* 0x00000038003a9202 */ /* 0x080fe20000000f00 */
[----:B------:R-:W-:Y:S01]  /*0550*/  @!P1 IMAD R15, R17, R13, R14 ;  /* 0x0000000d110f9224 */ /* 0x000fe200078e020e */
[----:B------:R-:W-:-:S02]  /*0560*/  @!P2 MOV R20, R56 ;  /* 0x000000380014a202 */ /* 0x000fc40000000f00 */
[----:B------:R-:W-:Y:S02]  /*0570*/  IADD3 R59, PT, PT, R57, R9, RZ ;  /* 0x00000009393b7210 */ /* 0x000fe40007ffe0ff */
[----:B------:R-:W0:Y:S02]  /*0580*/  LDC.64 R8, c[0x0][0x3b8] ;  /* 0x0000ee00ff087b82 */ /* 0x000e240000000a00 */
[----:B------:R-:W-:Y:S01]  /*0590*/  @!P2 MOV R21, R59 ;  /* 0x0000003b0015a202 */ /* 0x000fe20000000f00 */
[----:B------:R-:W-:-:S05]  /*05a0*/  @!P1 IMAD.WIDE.U32 R12, R17, R12, R58 ;  /* 0x0000000c110c9225 */ /* 0x000fca00078e003a */
[----:B------:R-:W-:Y:S01]  /*05b0*/  @!P1 IADD3 R13, PT, PT, R13, R15, RZ ;  /* 0x0000000f0d0d9210 */ /* 0x000fe20007ffe0ff */
[----:B------:R-:W4:Y:S01]  /*05c0*/  @!P2 LDC.64 R16, c[0x0][0x3a0] ;  /* 0x0000e800ff10ab82 */ /* 0x000f220000000a00 */
[----:B---3--:R-:W-:Y:S01]  /*05d0*/  @!P2 IMAD R14, R5, R10, RZ ;  /* 0x0000000a050ea224 */ /* 0x008fe200078e02ff */
[C---:B------:R-:W-:Y:S02]  /*05e0*/  @!P1 SHF.L.U32 R23, R12.reuse, 0x1, RZ ;  /* 0x000000010c179819 */ /* 0x040fe400000006ff */
[----:B------:R-:W-:Y:S01]  /*05f0*/  @!P1 SHF.L.U64.HI R22, R12, 0x1, R13 ;  /* 0x000000010c169819 */ /* 0x000fe2000001020d */
[C---:B------:R-:W-:Y:S01]  /*0600*/  @!P2 IMAD R25, R44.reuse, R11, R14 ;  /* 0x0000000b2c19a224 */ /* 0x040fe200078e020e */
[----:B-1----:R-:W-:Y:S01]  /*0610*/  @!P1 IADD3 R26, P4, PT, R23, R26, RZ ;  /* 0x0000001a171a9210 */ /* 0x002fe20007f9e0ff */
[----:B------:R-:W-:Y:S01]  /*0620*/  @!P2 IMAD.WIDE.U32 R10, R44, R10, R20 ;  /* 0x0000000a2c0aa225 */ /* 0x000fe200078e0014 */
[----:B------:R-:W1:Y:S02]  /*0630*/  @!P2 LDC.64 R12, c[0x0][0x398] ;  /* 0x0000e600ff0cab82 */ /* 0x000e640000000a00 */
[----:B------:R-:W-:-:S02]  /*0640*/  @!P1 IADD3.X R27, PT, PT, R22, R27, RZ, P4, !PT ;  /* 0x0000001b161b9210 */ /* 0x000fc400027fe4ff */
[----:B--2---:R-:W-:Y:S02]  /*0650*/  @!P1 IADD3 R18, P4, PT, R23, R18, RZ ;  /* 0x0000001217129210 */ /* 0x004fe40007f9e0ff */
[----:B------:R-:W-:Y:S01]  /*0660*/  @!P2 IADD3 R11, PT, PT, R11, R25, RZ ;  /* 0x000000190b0ba210 */ /* 0x000fe20007ffe0ff */
[----:B0-----:R-:W-:Y:S01]  /*0670*/  IMAD.WIDE R8, R41, 0x8, R8 ;  /* 0x0000000829087825 */ /* 0x001fe200078e0208 */
[----:B------:R-:W0:Y:S01]  /*0680*/  @!P0 LDC.64 R14, c[0x0][0x3f8] ;  /* 0x0000fe00ff0e8b82 */ /* 0x000e220000000a00 */
[----:B------:R-:W-:Y:S02]  /*0690*/  @!P1 IADD3.X R19, PT, PT, R22, R19, RZ, P4, !PT ;  /* 0x0000001316139210 */ /* 0x000fe400027fe4ff */
[----:B------:R-:W-:Y:S02]  /*06a0*/  CS2R R38, SRZ ;  /* 0x0000000000267805 */ /* 0x000fe4000001ff00 */
[C---:B------:R-:W-:Y:S01]  /*06b0*/  @!P2 SHF.L.U32 R25, R10.reuse, 0x1, RZ ;  /* 0x000000010a19a819 */ /* 0x040fe200000006ff */
[----:B------:R1:W2:Y:S01]  /*06c0*/  @!P1 LDG.E R40, desc[UR8][R26.64] ;  /* 0x000000081a289981 */ /* 0x0002a2000c1e1900 */
[----:B------:R-:W-:Y:S01]  /*06d0*/  @!P2 SHF.L.U64.HI R30, R10, 0x1, R11 ;  /* 0x000000010a1ea819 */ /* 0x000fe2000001020b */
[----:B------:R-:W3:Y:S02]  /*06e0*/  @!P3 LDC.64 R22, c[0x0][0x3f8] ;  /* 0x0000fe00ff16bb82 */ /* 0x000ee40000000a00 */
[----:B------:R-:W2:Y:S01]  /*06f0*/  LDG.E.64 R8, desc[UR8][R8.64] ;  /* 0x0000000808087981 */ /* 0x000ea2000c1e1b00 */
[----:B----4-:R-:W-:-:S02]  /*0700*/  @!P2 IADD3 R28, P4, PT, R25, R16, RZ ;  /* 0x00000010191ca210 */ /* 0x010fc40007f9e0ff */
[----:B------:R-:W-:Y:S01]  /*0710*/  CS2R R36, SRZ ;  /* 0x0000000000247805 */ /* 0x000fe2000001ff00 */
[----:B------:R4:W2:Y:S01]  /*0720*/  @!P1 LDG.E R39, desc[UR8][R18.64] ;  /* 0x0000000812279981 */ /* 0x0008a2000c1e1900 */
[----:B------:R-:W-:Y:S01]  /*0730*/  @!P2 IADD3.X R29, PT, PT, R30, R17, RZ, P4, !PT ;  /* 0x000000111e1da210 */ /* 0x000fe200027fe4ff */
[----:B------:R-:W4:Y:S01]  /*0740*/  @!P0 LDC.64 R10, c[0x0][0x3a0] ;  /* 0x0000e800ff0a8b82 */ /* 0x000f220000000a00 */
[----:B-1----:R-:W-:-:S07]  /*0750*/  @!P2 IADD3 R26, P1, PT, R25, R12, RZ ;  /* 0x0000000c191aa210 */ /* 0x002fce0007f3e0ff */
[----:B------:R-:W1:Y:S01]  /*0760*/  @!P0 LDC.64 R20, c[0x0][0x398] ;  /* 0x0000e600ff148b82 */ /* 0x000e620000000a00 */
[----:B0-----:R-:W-:Y:S01]  /*0770*/  @!P0 IMAD R12, R4, R14, RZ ;  /* 0x0000000e040c8224 */ /* 0x001fe200078e02ff */
[----:B------:R-:W-:Y:S02]  /*0780*/  @!P2 IADD3.X R27, PT, PT, R30, R13, RZ, P1, !PT ;  /* 0x0000000d1e1ba210 */ /* 0x000fe40000ffe4ff */
[----:B------:R-:W-:Y:S02]  /*0790*/  CS2R R34, SRZ ;  /* 0x0000000000227805 */ /* 0x000fe4000001ff00 */
[----:B------:R-:W-:Y:S01]  /*07a0*/  @!P0 MOV R13, R59 ;  /* 0x0000003b000d8202 */ /* 0x000fe20000000f00 */
[C---:B------:R-:W-:Y:S01]  /*07b0*/  @!P0 IMAD R25, R45.reuse, R15, R12 ;  /* 0x0000000f2d198224 */ /* 0x040fe200078e020c */
[----:B------:R-:W-:Y:S01]  /*07c0*/  @!P0 MOV R12, R56 ;  /* 0x00000038000c8202 */ /* 0x000fe20000000f00 */
[----:B------:R0:W2:Y:S01]  /*07d0*/  @!P2 LDG.E R36, desc[UR8][R28.64] ;  /* 0x000000081c24a981 */ /* 0x0000a2000c1e1900 */
[----:B------:R-:W-:Y:S01]  /*07e0*/  ISETP.NE.AND P4, PT, RZ, UR11, PT ;  /* 0x0000000bff007c0c */ /* 0x000fe2000bf85270 */
[----:B------:R-:W0:Y:S02]  /*07f0*/  @!P3 LDC.64 R16, c[0x0][0x3a0] ;  /* 0x0000e800ff10bb82 */ /* 0x000e240000000a00 */
[----:B------:R-:W-:Y:S01]  /*0800*/  @!P0 IMAD.WIDE.U32 R14, R45, R14, R12 ;  /* 0x0000000e2d0e8225 */ /* 0x000fe200078e000c */
[----:B------:R-:W2:Y:S03]  /*0810*/  @!P2 LDG.E R35, desc[UR8][R26.64] ;  /* 0x000000081a23a981 */ /* 0x000ea6000c1e1900 */
[----:B---3--:R-:W-:Y:S01]  /*0820*/  @!P3 IMAD R12, R6, R22, RZ ;  /* 0x00000016060cb224 */ /* 0x008fe200078e02ff */
[----:B------:R-:W-:Y:S01]  /*0830*/  @!P0 SHF.L.U32 R13, R14, 0x1, RZ ;  /* 0x000000010e0d8819 */ /* 0x000fe200000006ff */
[----:B----4-:R-:W3:Y:S01]  /*0840*/  @!P3 LDC.64 R18, c[0x0][0x398] ;  /* 0x0000e600ff12bb82 */ /* 0x010ee20000000a00 */
[----:B------:R-:W-:Y:S01]  /*0850*/  @!P0 IADD3 R15, PT, PT, R15, R25, RZ ;  /* 0x000000190f0f8210 */ /* 0x000fe20007ffe0ff */
[----:B------:R-:W-:Y:S01]  /*0860*/  @!P3 IMAD R25, R43, R23, R12 ;  /* 0x000000172b19b224 */ /* 0x000fe200078e020c */
[----:B------:R-:W-:-:S02]  /*0870*/  @!P0 IADD3 R10, P1, PT, R13, R10, RZ ;  /* 0x0000000a0d0a8210 */ /* 0x000fc40007f3e0ff */
[----:B------:R-:W-:Y:S02]  /*0880*/  @!P3 MOV R12, R56 ;  /* 0x00000038000cb202 */ /* 0x000fe40000000f00 */
[----:B-1----:R-:W-:Y:S02]  /*0890*/  @!P0 IADD3 R20, P2, PT, R13, R20, RZ ;  /* 0x000000140d148210 */ /* 0x002fe40007f5e0ff */
[----:B------:R-:W-:Y:S02]  /*08a0*/  @!P3 MOV R13, R59 ;  /* 0x0000003b000db202 */ /* 0x000fe40000000f00 */
[----:B0-----:R-:W-:Y:S02]  /*08b0*/  @!P0 SHF.L.U64.HI R28, R14, 0x1, R15 ;  /* 0x000000010e1c8819 */ /* 0x001fe4000001020f */
[----:B------:R-:W0:Y:S01]  /*08c0*/  LDC.64 R14, c[0x0][0x3a8] ;  /* 0x0000ea00ff0e7b82 */ /* 0x000e220000000a00 */
[----:B------:R-:W-:-:S07]  /*08d0*/  @!P3 IMAD.WIDE.U32 R22, R43, R22, R12 ;  /* 0x000000162b16b225 */ /* 0x000fce00078e000c */
[----:B------:R-:W1:Y:S01]  /*08e0*/  @P4 LDC.64 R12, c[0x0][0x3b0] ;  /* 0x0000ec00ff0c4b82 */ /* 0x000e620000000a00 */
[----:B------:R-:W-:Y:S02]  /*08f0*/  @!P3 IADD3 R25, PT, PT, R23, R25, RZ ;  /* 0x000000191719b210 */ /* 0x000fe40007ffe0ff */
[----:B------:R-:W-:Y:S02]  /*0900*/  @!P3 SHF.L.U32 R23, R22, 0x1, RZ ;  /* 0x000000011617b819 */ /* 0x000fe400000006ff */
[C---:B------:R-:W-:Y:S02]  /*0910*/  @!P0 IADD3.X R11, PT, PT, R28.reuse, R11, RZ, P1, !PT ;  /* 0x0000000b1c0b8210 */ /* 0x040fe40000ffe4ff */
[----:B------:R-:W-:Y:S02]  /*0920*/  @!P0 IADD3.X R21, PT, PT, R28, R21, RZ, P2, !PT ;  /* 0x000000151c158210 */ /* 0x000fe400017fe4ff */
[----:B------:R-:W-:Y:S01]  /*0930*/  @!P3 SHF.L.U64.HI R22, R22, 0x1, R25 ;  /* 0x000000011616b819 */ /* 0x000fe20000010219 */
[----:B------:R4:W2:Y:S01]  /*0940*/  @!P0 LDG.E R38, desc[UR8][R10.64] ;  /* 0x000000080a268981 */ /* 0x0008a2000c1e1900 */
[----:B------:R-:W-:-:S02]  /*0950*/  @!P3 IADD3 R16, P1, PT, R23, R16, RZ ;  /* 0x000000101710b210 */ /* 0x000fc40007f3e0ff */
[----:B---3--:R-:W-:Y:S01]  /*0960*/  @!P3 IADD3 R18, P2, PT, R23, R18, RZ ;  /* 0x000000121712b210 */ /* 0x008fe20007f5e0ff */
[----:B------:R-:W3:Y:S01]  /*0970*/  @!P0 LDG.E R37, desc[UR8][R20.64] ;  /* 0x0000000814258981 */ /* 0x000ee2000c1e1900 */
[----:B------:R-:W-:Y:S02]  /*0980*/  LEA R25, R55, R24, 0x4 ;  /* 0x0000001837197211 */ /* 0x000fe400078e20ff */
[----:B------:R-:W-:Y:S02]  /*0990*/  MOV R33, RZ ;  /* 0x000000ff00217202 */ /* 0x000fe40000000f00 */
[C---:B------:R-:W-:Y:S02]  /*09a0*/  @!P3 IADD3.X R17, PT, PT, R22.reuse, R17, RZ, P1, !PT ;  /* 0x000000111611b210 */ /* 0x040fe40000ffe4ff */
[----:B------:R-:W-:Y:S02]  /*09b0*/  @!P3 IADD3.X R19, PT, PT, R22, R19, RZ, P2, !PT ;  /* 0x000000131613b210 */ /* 0x000fe400017fe4ff */
[----:B----4-:R-:W-:Y:S01]  /*09c0*/  CS2R R10, SRZ ;  /* 0x00000000000a7805 */ /* 0x010fe2000001ff00 */
[C---:B-1----:R-:W-:Y:S01]  /*09d0*/  @P4 IMAD.WIDE R22, R25.reuse, 0x4, R12 ;  /* 0x0000000419164825 */ /* 0x042fe200078e020c */
[----:B------:R-:W4:Y:S03]  /*09e0*/  @!P3 LDG.E R34, desc[UR8][R16.64] ;  /* 0x000000081022b981 */ /* 0x000f26000c1e1900 */
[----:B0-----:R-:W-:Y:S01]  /*09f0*/  IMAD.WIDE R12, R25, 0x4, R14 ;  /* 0x00000004190c7825 */ /* 0x001fe200078e020e */
[----:B------:R-:W4:Y:S04]  /*0a00*/  @!P3 LDG.E R33, desc[UR8][R18.64] ;  /* 0x000000081221b981 */ /* 0x000f28000c1e1900 */
[----:B------:R0:W5:Y:S04]  /*0a10*/  @P4 LDG.E.64 R10, desc[UR8][R22.64] ;  /* 0x00000008160a4981 */ /* 0x000168000c1e1b00 */
[----:B------:R-:W5:Y:S01]  /*0a20*/  LDG.E.64 R12, desc[UR8][R12.64] ;  /* 0x000000080c0c7981 */ /* 0x000f62000c1e1b00 */
[----:B------:R-:W-:Y:S01]  /*0a30*/  MOV R53, 0x3f800000 ;  /* 0x3f80000000357802 */ /* 0x000fe20000000f00 */
[----:B------:R-:W-:Y:S01]  /*0a40*/  UISETP.NE.AND UP0, UPT, UR11, URZ, UPT ;  /* 0x000000ff0b00728c */ /* 0x000fe2000bf05270 */
[----:B--2---:R-:W-:-:S05]  /*0a50*/  FFMA.FTZ R9, -R8, R8, R9 ;  /* 0x0000000808097223 */ /* 0x004fca0000010109 */
[----:B------:R-:W-:-:S13]  /*0a60*/  FSETP.GTU.FTZ.AND P1, PT, R9, RZ, PT ;  /* 0x000000ff0900720b */ /* 0x000fda0003f3c000 */
[----:B------:R-:W1:Y:S01]  /*0a70*/  @P1 LDC R14, c[0x0][0x3c0] ;  /* 0x0000f000ff0e1b82 */ /* 0x000e620000000800 */
[----:B------:R-:W-:Y:S02]  /*0a80*/  PRMT R51, R40, 0x7632, R51 ;  /* 0x0000763228337816 */ /* 0x000fe40000000033 */
[----:B------:R-:W-:Y:S02]  /*0a90*/  PRMT R52, R39, 0x7632, R52 ;  /* 0x0000763227347816 */ /* 0x000fe40000000034 */
[----:B------:R-:W-:Y:S01]  /*0aa0*/  PRMT R47, R36, 0x7632, R47 ;  /* 0x00007632242f7816 */ /* 0x000fe2000000002f */
[----:B-1----:R-:W-:-:S04]  /*0ab0*/  @P1 FADD.FTZ R14, R9, R14 ;  /* 0x0000000e090e1221 */ /* 0x002fc80000010000 */
[----:B------:R0:W1:Y:S01]  /*0ac0*/  @P1 MUFU.RSQ R53, R14 ;  /* 0x0000000e00351308 */ /* 0x0000620000001400 */
[----:B------:R-:W-:Y:S02]  /*0ad0*/  PRMT R48, R35, 0x7632, R48 ;  /* 0x0000763223307816 */ /* 0x000fe40000000030 */
[----:B------:R-:W-:Y:S02]  /*0ae0*/  PRMT R49, R38, 0x7632, R49 ;  /* 0x0000763226317816 */ /* 0x000fe40000000031 */
[----:B---3--:R-:W-:Y:S02]  /*0af0*/  PRMT R50, R37, 0x7632, R50 ;  /* 0x0000763225327816 */ /* 0x008fe40000000032 */
[----:B----4-:R-:W-:Y:S02]  /*0b00*/  PRMT R9, R34, 0x7632, R9 ;  /* 0x0000763222097816 */ /* 0x010fe40000000009 */
[----:B------:R-:W-:Y:S01]  /*0b10*/  PRMT R46, R33, 0x7632, R46 ;  /* 0x00007632212e7816 */ /* 0x000fe2000000002e */
[----:B01----:R-:W-:Y:S06]  /*0b20*/  BRA.U UP0, `(.L_x_37) ;  /* 0x0000000500247547 */ /* 0x003fec000b800000 */
[----:B------:R-:W-:Y:S02]  /*0b30*/  SHF.L.U32 R17, R40, 0x10, RZ ;  /* 0x0000001028117819 */ /* 0x000fe400000006ff */
[----:B------:R-:W-:Y:S02]  /*0b40*/  SHF.L.U32 R19, R51, 0x10, RZ ;  /* 0x0000001033137819 */ /* 0x000fe400000006ff */
[----:B------:R-:W-:Y:S01]  /*0b50*/  SHF.L.U32 R15, R39, 0x10, RZ ;  /* 0x00000010270f7819 */ /* 0x000fe200000006ff */
[----:B------:R-:W-:Y:S01]  /*0b60*/  FADD.FTZ R16, -R8, R17 ;  /* 0x0000001108107221 */ /* 0x000fe20000010100 */
[----:B------:R-:W-:Y:S01]  /*0b70*/  SHF.L.U32 R14, R52, 0x10, RZ ;  /* 0x00000010340e7819 */ /* 0x000fe200000006ff */
[----:B------:R-:W-:Y:S01]  /*0b80*/  FADD.FTZ R18, -R8, R19 ;  /* 0x0000001308127221 */ /* 0x000fe20000010100 */
[----:B------:R-:W-:Y:S01]  /*0b90*/  SHF.L.U32 R25, R38, 0x10, RZ ;  /* 0x0000001026197819 */ /* 0x000fe200000006ff */
[----:B-----5:R-:W-:Y:S01]  /*0ba0*/  FMUL.FTZ R17, R12, R15 ;  /* 0x0000000f0c117220 */ /* 0x020fe20000410000 */
[-C--:B------:R-:W-:Y:S01]  /*0bb0*/  FMUL.FTZ R16, R16, R53.reuse ;  /* 0x0000003510107220 */ /* 0x080fe20000410000 */
[----:B------:R-:W-:Y:S01]  /*0bc0*/  FMUL.FTZ R19, R18, R53 ;  /* 0x0000003512137220 */ /* 0x000fe20000410000 */
[----:B------:R-:W-:Y:S01]  /*0bd0*/  FMUL.FTZ R20, R13, R14 ;  /* 0x0000000e0d147220 */ /* 0x000fe20000410000 */
[----:B------:R-:W-:Y:S01]  /*0be0*/  FADD.FTZ R23, RZ, R17 ;  /* 0x00000011ff177221 */ /* 0x000fe20000010000 */
[----:B------:R-:W-:Y:S01]  /*0bf0*/  FFMA.FTZ R18, R16, R17, RZ ;  /* 0x0000001110127223 */ /* 0x000fe200000100ff */
[----:B------:R-:W-:Y:S01]  /*0c00*/  SHF.L.U32 R21, R37, 0x10, RZ ;  /* 0x0000001025157819 */ /* 0x000fe200000006ff */
[----:B------:R-:W-:Y:S01]  /*0c10*/  FADD.FTZ R24, -R8, R25 ;  /* 0x0000001908187221 */ /* 0x000fe20000010100 */
[----:B------:R-:W-:Y:S01]  /*0c20*/  FADD.FTZ R23, R20, R23 ;  /* 0x0000001714177221 */ /* 0x000fe20000010000 */
[----:B------:R-:W-:Y:S01]  /*0c30*/  FFMA.FTZ R17, R19, R20, R18 ;  /* 0x0000001413117223 */ /* 0x000fe20000010012 */
[----:B------:R-:W-:Y:S01]  /*0c40*/  SHF.L.U32 R25, R49, 0x10, RZ ;  /* 0x0000001031197819 */ /* 0x000fe200000006ff */
[----:B------:R-:W-:Y:S01]  /*0c50*/  FMUL.FTZ R20, R12, R21 ;  /* 0x000000150c147220 */ /* 0x000fe20000410000 */
[-C--:B------:R-:W-:Y:S01]  /*0c60*/  FMUL.FTZ R24, R24, R53.reuse ;  /* 0x0000003518187220 */ /* 0x080fe20000410000 */
[----:B------:R-:W-:Y:S01]  /*0c70*/  SHF.L.U32 R18, R50, 0x10, RZ ;  /* 0x0000001032127819 */ /* 0x000fe200000006ff */
[----:B------:R-:W-:Y:S01]  /*0c80*/  FFMA.FTZ R22, R15, R16, RZ ;  /* 0x000000100f167223 */ /* 0x000fe200000100ff */
[----:B------:R-:W-:Y:S01]  /*0c90*/  FADD.FTZ R27, R23, R20 ;  /* 0x00000014171b7221 */ /* 0x000fe20000010000 */
[----:B------:R-:W-:Y:S01]  /*0ca0*/  FFMA.FTZ R28, R24, R20, R17 ;  /* 0x00000014181c7223 */ /* 0x000fe20000010011 */
[----:B------:R-:W-:Y:S01]  /*0cb0*/  FADD.FTZ R20, -R8, R25 ;  /* 0x0000001908147221 */ /* 0x000fe20000010100 */
[----:B------:R-:W-:Y:S01]  /*0cc0*/  SHF.L.U32 R25, R36, 0x10, RZ ;  /* 0x0000001024197819 */ /* 0x000fe200000006ff */
[----:B------:R-:W-:Y:S01]  /*0cd0*/  FMUL.FTZ R26, R13, R18 ;  /* 0x000000120d1a7220 */ /* 0x000fe20000410000 */
[----:B------:R-:W-:Y:S01]  /*0ce0*/  SHF.L.U32 R17, R35, 0x10, RZ ;  /* 0x0000001023117819 */ /* 0x000fe200000006ff */
[----:B------:R-:W-:Y:S01]  /*0cf0*/  FMUL.FTZ R23, R20, R53 ;  /* 0x0000003514177220 */ /* 0x000fe20000410000 */
[----:B------:R-:W-:Y:S01]  /*0d00*/  FADD.FTZ R20, RZ, R15 ;  /* 0x0000000fff147221 */ /* 0x000fe20000010000 */
[----:B------:R-:W-:Y:S01]  /*0d10*/  FADD.FTZ R16, -R8, R25 ;  /* 0x0000001908107221 */ /* 0x000fe20000010100 */
[----:B------:R-:W-:Y:S01]  /*0d20*/  FADD.FTZ R15, R26, R27 ;  /* 0x0000001b1a0f7221 */ /* 0x000fe20000010000 */
[----:B------:R-:W-:Y:S01]  /*0d30*/  FFMA.FTZ R25, R23, R26, R28 ;  /* 0x0000001a17197223 */ /* 0x000fe2000001001c */
[----:B------:R-:W-:Y:S01]  /*0d40*/  FMUL.FTZ R26, R12, R17 ;  /* 0x000000110c1a7220 */ /* 0x000fe20000410000 */
[C---:B------:R-:W-:Y:S01]  /*0d50*/  FADD.FTZ R20, R21.reuse, R20 ;  /* 0x0000001415147221 */ /* 0x040fe20000010000 */
[----:B------:R-:W-:Y:S01]  /*0d60*/  FMUL.FTZ R16, R16, R53 ;  /* 0x0000003510107220 */ /* 0x000fe20000410000 */
[----:B------:R-:W-:Y:S01]  /*0d70*/  FFMA.FTZ R24, R21, R24, R22 ;  /* 0x0000001815187223 */ /* 0x000fe20000010016 */
[----:B------:R-:W-:Y:S01]  /*0d80*/  SHF.L.U32 R21, R47, 0x10, RZ ;  /* 0x000000102f157819 */ /* 0x000fe200000006ff */
[----:B------:R-:W-:Y:S01]  /*0d90*/  FADD.FTZ R15, R15, R26 ;  /* 0x0000001a0f0f7221 */ /* 0x000fe20000010000 */
[----:B------:R-:W-:Y:S01]  /*0da0*/  FFMA.FTZ R26, R16, R26, R25 ;  /* 0x0000001a101a7223 */ /* 0x000fe20000010019 */
[----:B------:R-:W-:Y:S01]  /*0db0*/  SHF.L.U32 R22, R48, 0x10, RZ ;  /* 0x0000001030167819 */ /* 0x000fe200000006ff */
[----:B------:R-:W-:Y:S01]  /*0dc0*/  FFMA.FTZ R19, R14, R19, RZ ;  /* 0x000000130e137223 */ /* 0x000fe200000100ff */
[----:B------:R-:W-:Y:S01]  /*0dd0*/  FADD.FTZ R25, RZ, R14 ;  /* 0x0000000eff197221 */ /* 0x000fe20000010000 */
[----:B------:R-:W-:Y:S01]  /*0de0*/  FADD.FTZ R14, -R8, R21 ;  /* 0x00000015080e7221 */ /* 0x000fe20000010100 */
[----:B------:R-:W-:Y:S01]  /*0df0*/  SHF.L.U32 R29, R34, 0x10, RZ ;  /* 0x00000010221d7819 */ /* 0x000fe200000006ff */
[----:B------:R-:W-:Y:S01]  /*0e00*/  FMUL.FTZ R28, R13, R22 ;  /* 0x000000160d1c7220 */ /* 0x000fe20000410000 */
[----:B------:R-:W-:Y:S01]  /*0e10*/  FFMA.FTZ R23, R18, R23, R19 ;  /* 0x0000001712177223 */ /* 0x000fe20000010013 */
[----:B------:R-:W-:Y:S01]  /*0e20*/  FMUL.FTZ R21, R14, R53 ;  /* 0x000000350e157220 */ /* 0x000fe20000410000 */
[----:B------:R-:W-:Y:S01]  /*0e30*/  SHF.L.U32 R19, R33, 0x10, RZ ;  /* 0x0000001021137819 */ /* 0x000fe200000006ff */
[----:B------:R-:W-:Y:S01]  /*0e40*/  FADD.FTZ R15, R28, R15 ;  /* 0x0000000f1c0f7221 */ /* 0x000fe20000010000 */
[----:B------:R-:W-:Y:S01]  /*0e50*/  FADD.FTZ R25, R18, R25 ;  /* 0x0000001912197221 */ /* 0x000fe20000010000 */
[----:B------:R-:W-:Y:S01]  /*0e60*/  FFMA.FTZ R27, R21, R28, R26 ;  /* 0x0000001c151b7223 */ /* 0x000fe2000001001a */
[----:B------:R-:W-:Y:S01]  /*0e70*/  FADD.FTZ R26, -R8, R29 ;  /* 0x0000001d081a7221 */ /* 0x000fe20000010100 */
[----:B------:R-:W-:Y:S01]  /*0e80*/  SHF.L.U32 R29, R9, 0x10, RZ ;  /* 0x00000010091d7819 */ /* 0x000fe200000006ff */
[----:B------:R-:W-:Y:S01]  /*0e90*/  FMUL.FTZ R28, R12, R19 ;  /* 0x000000130c1c7220 */ /* 0x000fe20000410000 */
[----:B------:R-:W-:Y:S01]  /*0ea0*/  SHF.L.U32 R14, R46, 0x10, RZ ;  /* 0x000000102e0e7819 */ /* 0x000fe200000006ff */
[-C--:B------:R-:W-:Y:S01]  /*0eb0*/  FMUL.FTZ R26, R26, R53.reuse ;  /* 0x000000351a1a7220 */ /* 0x080fe20000410000 */
[----:B------:R-:W-:Y:S01]  /*0ec0*/  FADD.FTZ R20, R20, R17 ;  /* 0x0000001114147221 */ /* 0x000fe20000010000 */
[----:B------:R-:W-:Y:S01]  /*0ed0*/  FADD.FTZ R18, -R8, R29 ;  /* 0x0000001d08127221 */ /* 0x000fe20000010100 */
[----:B------:R-:W-:Y:S01]  /*0ee0*/  FFMA.FTZ R16, R17, R16, R24 ;  /* 0x0000001011107223 */ /* 0x000fe20000010018 */
[----:B------:R-:W-:Y:S01]  /*0ef0*/  FADD.FTZ R15, R15, R28 ;  /* 0x0000001c0f0f7221 */ /* 0x000fe20000010000 */
[----:B------:R-:W-:Y:S01]  /*0f00*/  FFMA.FTZ R28, R26, R28, R27 ;  /* 0x0000001c1a1c7223 */ /* 0x000fe2000001001b */
[----:B------:R-:W-:Y:S01]  /*0f10*/  FMUL.FTZ R24, R13, R14 ;  /* 0x0000000e0d187220 */ /* 0x000fe20000410000 */
[----:B------:R-:W-:Y:S01]  /*0f20*/  FMUL.FTZ R17, R18, R53 ;  /* 0x0000003512117220 */ /* 0x000fe20000410000 */
[----:B------:R-:W-:Y:S01]  /*0f30*/  FADD.FTZ R25, R25, R22 ;  /* 0x0000001619197221 */ /* 0x000fe20000010000 */
[----:B------:R-:W-:Y:S01]  /*0f40*/  FFMA.FTZ R23, R22, R21, R23 ;  /* 0x0000001516177223 */ /* 0x000fe20000010017 */
[----:B------:R-:W-:Y:S01]  /*0f50*/  FADD.FTZ R18, R20, R19 ;  /* 0x0000001314127221 */ /* 0x000fe20000010000 */
[----:B------:R-:W-:Y:S01]  /*0f60*/  FFMA.FTZ R22, R17, R24, R28 ;  /* 0x0000001811167223 */ /* 0x000fe2000001001c */
[----:B------:R-:W-:Y:S01]  /*0f70*/  FFMA.FTZ R16, R19, R26, R16 ;  /* 0x0000001a13107223 */ /* 0x000fe20000010010 */
[----:B------:R-:W-:Y:S01]  /*0f80*/  FADD.FTZ R21, R24, R15 ;  /* 0x0000000f18157221 */ /* 0x000fe20000010000 */
[----:B------:R-:W-:Y:S01]  /*0f90*/  FADD.FTZ R19, R25, R14 ;  /* 0x0000000e19137221 */ /* 0x000fe20000010000 */
[----:B------:R-:W-:Y:S01]  /*0fa0*/  FFMA.FTZ R17, R14, R17, R23 ;  /* 0x000000110e117223 */ /* 0x000fe20000010017 */
[----:B------:R-:W-:Y:S06]  /*0fb0*/  BRA `(.L_x_38) ;  /* 0x0000000800407947 */ /* 0x000fec0003800000 */
.L_x_37:
[----:B------:R-:W-:Y:S02]  /*0fc0*/  SHF.L.U32 R15, R40, 0x10, RZ ;  /* 0x00000010280f7819 */ /* 0x000fe400000006ff */
[----:B------:R-:W-:Y:S02]  /*0fd0*/  SHF.L.U32 R17, R51, 0x10, RZ ;  /* 0x0000001033117819 */ /* 0x000fe400000006ff */
[----:B------:R-:W-:Y:S01]  /*0fe0*/  SHF.L.U32 R27, R49, 0x10, RZ ;  /* 0x00000010311b7819 */ /* 0x000fe200000006ff */
[----:B------:R-:W-:Y:S01]  /*0ff0*/  FADD.FTZ R14, -R8, R15 ;  /* 0x0000000f080e7221 */ /* 0x000fe20000010100 */
[----:B------:R-:W-:Y:S02]  /*1000*/  SHF.L.U32 R31, R52, 0x10, RZ ;  /* 0x00000010341f7819 */ /* 0x000fe400000006ff */
[----:B------:R-:W-:Y:S01]  /*1010*/  SHF.L.U32 R61, R47, 0x10, RZ ;  /* 0x000000102f3d7819 */ /* 0x000fe200000006ff */
[----:B------:R-:W-:Y:S01]  /*1020*/  FMUL.FTZ R15, R14, R53 ;  /* 0x000000350e0f7220 */ /* 0x000fe20000410000 */
[----:B------:R-:W-:Y:S01]  /*1030*/  FADD.FTZ R14, -R8, R17 ;  /* 0x00000011080e7221 */ /* 0x000fe20000010100 */
[----:B------:R-:W-:-:S02]  /*1040*/  SHF.L.U32 R17, R38, 0x10, RZ ;  /* 0x0000001026117819 */ /* 0x000fc400000006ff */
[--C-:B-----5:R-:W-:Y:S01]  /*1050*/  FFMA.FTZ R21, R12, R15, R10.reuse ;  /* 0x0000000f0c157223 */ /* 0x120fe2000001000a */
[-C--:B------:R-:W-:Y:S02]  /*1060*/  FMUL.FTZ R14, R14, R53.reuse ;  /* 0x000000350e0e7220 */ /* 0x080fe40000410000 */
[----:B------:R-:W-:Y:S01]  /*1070*/  FADD.FTZ R16, -R8, R17 ;  /* 0x0000001108107221 */ /* 0x000fe20000010100 */
[----:B------:R-:W-:Y:S01]  /*1080*/  FMUL.FTZ R18, R21, -1.4426950216293334961 ;  /* 0xbfb8aa3b15127820 */ /* 0x000fe20000410000 */
[----:B------:R-:W-:Y:S02]  /*1090*/  FFMA.FTZ R19, R13, R14, R11 ;  /* 0x0000000e0d137223 */ /* 0x000fe4000001000b */
[----:B------:R-:W-:Y:S02]  /*10a0*/  FMUL.FTZ R17, R16, R53 ;  /* 0x0000003510117220 */ /* 0x000fe40000410000 */
[----:B------:R-:W-:Y:S01]  /*10b0*/  FMUL.FTZ R24, R19, -1.4426950216293334961 ;  /* 0xbfb8aa3b13187820 */ /* 0x000fe20000410000 */
[----:B------:R-:W0:Y:S01]  /*10c0*/  MUFU.EX2 R18, R18 ;  /* 0x0000001200127308 */ /* 0x000e220000000800 */
[----:B------:R-:W-:-:S04]  /*10d0*/  FFMA.FTZ R16, R12, R17, R10 ;  /* 0x000000110c107223 */ /* 0x000fc8000001000a */
[----:B------:R-:W1:Y:S01]  /*10e0*/  MUFU.EX2 R24, R24 ;  /* 0x0000001800187308 */ /* 0x000e620000000800 */
[----:B------:R-:W-:-:S06]  /*10f0*/  FMUL.FTZ R25, R16, -1.4426950216293334961 ;  /* 0xbfb8aa3b10197820 */ /* 0x000fcc0000410000 */
[----:B------:R-:W2:Y:S01]  /*1100*/  MUFU.EX2 R25, R25 ;  /* 0x0000001900197308 */ /* 0x000ea20000000800 */
[----:B0-----:R-:W-:Y:S01]  /*1110*/  FADD.FTZ R23, R18, 1 ;  /* 0x3f80000012177421 */ /* 0x001fe20000010000 */
[----:B------:R-:W-:Y:S01]  /*1120*/  FADD.FTZ R18, -R8, R27 ;  /* 0x0000001b08127221 */ /* 0x000fe20000010100 */
[----:B------:R-:W-:Y:S01]  /*1130*/  SHF.L.U32 R27, R36, 0x10, RZ ;  /* 0x00000010241b7819 */ /* 0x000fe200000006ff */
[----:B-1----:R-:W-:-:S03]  /*1140*/  FADD.FTZ R22, R24, 1 ;  /* 0x3f80000018167421 */ /* 0x002fc60000010000 */
[----:B------:R-:W0:Y:S01]  /*1150*/  MUFU.RCP R23, R23 ;  /* 0x0000001700177308 */ /* 0x000e220000001000 */
[----:B------:R-:W-:Y:S01]  /*1160*/  SHF.L.U32 R24, R39, 0x10, RZ ;  /* 0x0000001027187819 */ /* 0x000fe200000006ff */
[----:B------:R-:W-:Y:S01]  /*1170*/  FMUL.FTZ R18, R18, R53 ;  /* 0x0000003512127220 */ /* 0x000fe20000410000 */
[----:B--2---:R-:W-:-:S05]  /*1180*/  FADD.FTZ R20, R25, 1 ;  /* 0x3f80000019147421 */ /* 0x004fca0000010000 */
[----:B------:R-:W1:Y:S08]  /*1190*/  MUFU.RCP R22, R22 ;  /* 0x0000001600167308 */ /* 0x000e700000001000 */
[----:B------:R-:W2:Y:S01]  /*11a0*/  MUFU.RCP R20, R20 ;  /* 0x0000001400147308 */ /* 0x000ea20000001000 */
[----:B0-----:R-:W-:Y:S01]  /*11b0*/  FADD.FTZ R26, -R23, 1 ;  /* 0x3f800000171a7421 */ /* 0x001fe20000010100 */
[----:B------:R-:W-:-:S03]  /*11c0*/  FMUL.FTZ R24, R24, R23 ;  /* 0x0000001718187220 */ /* 0x000fc60000410000 */
[----:B------:R-:W-:Y:S01]  /*11d0*/  FFMA.FTZ R21, R21, R26, 1 ;  /* 0x3f80000015157423 */ /* 0x000fe2000001001a */
[----:B------:R-:W-:Y:S01]  /*11e0*/  FFMA.FTZ R26, R13, R18, R11 ;  /* 0x000000120d1a7223 */ /* 0x000fe2000001000b */
[----:B-1----:R-:W-:-:S03]  /*11f0*/  FADD.FTZ R28, -R22, 1 ;  /* 0x3f800000161c7421 */ /* 0x002fc60000010100 */
[----:B------:R-:W-:Y:S01]  /*1200*/  FMUL.FTZ R25, R26, -1.4426950216293334961 ;  /* 0xbfb8aa3b1a197820 */ /* 0x000fe20000410000 */
[----:B------:R-:W-:Y:S01]  /*1210*/  FMUL.FTZ R21, R24, R21 ;  /* 0x0000001518157220 */ /* 0x000fe20000410000 */
[----:B------:R-:W-:Y:S01]  /*1220*/  FFMA.FTZ R23, R19, R28, 1 ;  /* 0x3f80000013177423 */ /* 0x000fe2000001001c */
[----:B------:R-:W-:-:S03]  /*1230*/  FADD.FTZ R28, -R8, R27 ;  /* 0x0000001b081c7221 */ /* 0x000fc60000010100 */
[----:B------:R-:W0:Y:S01]  /*1240*/  MUFU.EX2 R25, R25 ;  /* 0x0000001900197308 */ /* 0x000e220000000800 */
[----:B--2---:R-:W-:Y:S01]  /*1250*/  FADD.FTZ R29, -R20, 1 ;  /* 0x3f800000141d7421 */ /* 0x004fe20000010100 */
[----:B------:R-:W-:Y:S01]  /*1260*/  FMUL.FTZ R19, R28, R53 ;  /* 0x000000351c137220 */ /* 0x000fe20000410000 */
[----:B------:R-:W-:Y:S01]  /*1270*/  FMUL.FTZ R28, R31, R22 ;  /* 0x000000161f1c7220 */ /* 0x000fe20000410000 */
[----:B------:R-:W-:Y:S01]  /*1280*/  SHF.L.U32 R31, R37, 0x10, RZ ;  /* 0x00000010251f7819 */ /* 0x000fe200000006ff */
[----:B------:R-:W-:Y:S01]  /*1290*/  FFMA.FTZ R22, R16, R29, 1 ;  /* 0x3f80000010167423 */ /* 0x000fe2000001001d */
[----:B------:R-:W-:Y:S01]  /*12a0*/  FFMA.FTZ R27, R12, R19, R10 ;  /* 0x000000130c1b7223 */ /* 0x000fe2000001000a */
[----:B------:R-:W-:Y:S01]  /*12b0*/  FADD.FTZ R16, -R8, R61 ;  /* 0x0000003d08107221 */ /* 0x000fe20000010100 */
[----:B------:R-:W-:Y:S01]  /*12c0*/  SHF.L.U32 R61, R35, 0x10, RZ ;  /* 0x00000010233d7819 */ /* 0x000fe200000006ff */
[----:B------:R-:W-:Y:S01]  /*12d0*/  FMUL.FTZ R29, R31, R20 ;  /* 0x000000141f1d7220 */ /* 0x000fe20000410000 */
[----:B------:R-:W-:Y:S01]  /*12e0*/  FMUL.FTZ R24, R27, -1.4426950216293334961 ;  /* 0xbfb8aa3b1b187820 */ /* 0x000fe20000410000 */
[----:B------:R-:W-:Y:S01]  /*12f0*/  FMUL.FTZ R20, R16, R53 ;  /* 0x0000003510147220 */ /* 0x000fe20000410000 */
[----:B------:R-:W-:Y:S01]  /*1300*/  FMUL.FTZ R16, R28, R23 ;  /* 0x000000171c107220 */ /* 0x000fe20000410000 */
[----:B------:R-:W-:Y:S01]  /*1310*/  SHF.L.U32 R23, R34, 0x10, RZ ;  /* 0x0000001022177819 */ /* 0x000fe200000006ff */
[----:B0-----:R-:W-:Y:S01]  /*1320*/  FADD.FTZ R25, R25, 1 ;  /* 0x3f80000019197421 */ /* 0x001fe20000010000 */
[----:B------:R-:W-:Y:S01]  /*1330*/  FFMA.FTZ R28, R13, R20, R11 ;  /* 0x000000140d1c7223 */ /* 0x000fe2000001000b */
[----:B------:R-:W0:Y:S01]  /*1340*/  MUFU.EX2 R24, R24 ;  /* 0x0000001800187308 */ /* 0x000e220000000800 */
[----:B------:R-:W-:Y:S01]  /*1350*/  FMUL.FTZ R22, R29, R22 ;  /* 0x000000161d167220 */ /* 0x000fe20000410000 */
[----:B------:R-:W-:Y:S01]  /*1360*/  FADD.FTZ R30, -R8, R23 ;  /* 0x00000017081e7221 */ /* 0x000fe20000010100 */
[----:B------:R-:W-:Y:S01]  /*1370*/  FMUL.FTZ R54, R28, -1.4426950216293334961 ;  /* 0xbfb8aa3b1c367820 */ /* 0x000fe20000410000 */
[----:B------:R-:W1:Y:S02]  /*1380*/  MUFU.RCP R25, R25 ;  /* 0x0000001900197308 */ /* 0x000e640000001000 */
[----:B------:R-:W-:-:S06]  /*1390*/  FMUL.FTZ R23, R30, R53 ;  /* 0x000000351e177220 */ /* 0x000fcc0000410000 */
[----:B------:R2:W3:Y:S01]  /*13a0*/  MUFU.EX2 R29, R54 ;  /* 0x00000036001d7308 */ /* 0x0004e20000000800 */
[----:B0-----:R-:W-:Y:S01]  /*13b0*/  FADD.FTZ R30, R24, 1 ;  /* 0x3f800000181e7421 */ /* 0x001fe20000010000 */
[----:B------:R-:W-:-:S04]  /*13c0*/  FFMA.FTZ R24, R12, R23, R10 ;  /* 0x000000170c187223 */ /* 0x000fc8000001000a */
[----:B------:R-:W-:Y:S01]  /*13d0*/  FMUL.FTZ R31, R24, -1.4426950216293334961 ;  /* 0xbfb8aa3b181f7820 */ /* 0x000fe20000410000 */
[----:B------:R-:W0:Y:S01]  /*13e0*/  MUFU.RCP R30, R30 ;  /* 0x0000001e001e7308 */ /* 0x000e220000001000 */
[----:B--2---:R-:W-:Y:S01]  /*13f0*/  SHF.L.U32 R54, R50, 0x10, RZ ;  /* 0x0000001032367819 */ /* 0x004fe200000006ff */
[----:B---3--:R-:W-:Y:S01]  /*1400*/  FADD.FTZ R60, R29, 1 ;  /* 0x3f8000001d3c7421 */ /* 0x008fe20000010000 */
[----:B-1----:R-:W-:-:S05]  /*1410*/  FADD.FTZ R29, -R25, 1 ;  /* 0x3f800000191d7421 */ /* 0x002fca0000010100 */
[----:B------:R-:W1:Y:S01]  /*1420*/  MUFU.EX2 R31, R31 ;  /* 0x0000001f001f7308 */ /* 0x000e620000000800 */
[----:B------:R-:W-:Y:S01]  /*1430*/  FMUL.FTZ R25, R54, R25 ;  /* 0x0000001936197220 */ /* 0x000fe20000410000 */
[----:B------:R-:W-:Y:S02]  /*1440*/  FFMA.FTZ R26, R26, R29, 1 ;  /* 0x3f8000001a1a7423 */ /* 0x000fe4000001001d */
[----:B------:R2:W3:Y:S02]  /*1450*/  MUFU.RCP R29, R60 ;  /* 0x0000003c001d7308 */ /* 0x0004e40000001000 */
[----:B------:R-:W-:Y:S01]  /*1460*/  FMUL.FTZ R26, R25, R26 ;  /* 0x0000001a191a7220 */ /* 0x000fe20000410000 */
[----:B0-----:R-:W-:Y:S01]  /*1470*/  FADD.FTZ R54, -R30, 1 ;  /* 0x3f8000001e367421 */ /* 0x001fe20000010100 */
[----:B------:R-:W-:-:S03]  /*1480*/  FMUL.FTZ R30, R61, R30 ;  /* 0x0000001e3d1e7220 */ /* 0x000fc60000410000 */
[----:B------:R-:W-:Y:S01]  /*1490*/  FFMA.FTZ R27, R27, R54, 1 ;  /* 0x3f8000001b1b7423 */ /* 0x000fe20000010036 */
[----:B-1----:R-:W-:Y:S01]  /*14a0*/  FADD.FTZ R54, R31, 1 ;  /* 0x3f8000001f367421 */ /* 0x002fe20000010000 */
[----:B--2---:R-:W-:Y:S02]  /*14b0*/  SHF.L.U32 R60, R48, 0x10, RZ ;  /* 0x00000010303c7819 */ /* 0x004fe400000006ff */
[----:B------:R-:W-:Y:S01]  /*14c0*/  FMUL.FTZ R27, R30, R27 ;  /* 0x0000001b1e1b7220 */ /* 0x000fe20000410000 */
[----:B------:R-:W0:Y:S01]  /*14d0*/  MUFU.RCP R31, R54 ;  /* 0x00000036001f7308 */ /* 0x000e220000001000 */
[----:B---3--:R-:W-:-:S04]  /*14e0*/  FADD.FTZ R61, -R29, 1 ;  /* 0x3f8000001d3d7421 */ /* 0x008fc80000010100 */
[----:B------:R-:W-:Y:S01]  /*14f0*/  FFMA.FTZ R28, R28, R61, 1 ;  /* 0x3f8000001c1c7423 */ /* 0x000fe2000001003d */
[----:B------:R-:W-:Y:S01]  /*1500*/  FMUL.FTZ R61, R60, R29 ;  /* 0x0000001d3c3d7220 */ /* 0x000fe20000410000 */
[----:B------:R-:W-:-:S03]  /*1510*/  SHF.L.U32 R60, R33, 0x10, RZ ;  /* 0x00000010213c7819 */ /* 0x000fc600000006ff */
[----:B------:R-:W-:Y:S02]  /*1520*/  FMUL.FTZ R28, R61, R28 ;  /* 0x0000001c3d1c7220 */ /* 0x000fe40000410000 */
[----:B0-----:R-:W-:Y:S01]  /*1530*/  FMUL.FTZ R29, R60, R31 ;  /* 0x0000001f3c1d7220 */ /* 0x001fe20000410000 */
[----:B------:R-:W-:-:S04]  /*1540*/  FADD.FTZ R31, -R31, 1 ;  /* 0x3f8000001f1f7421 */ /* 0x000fc80000010100 */
[----:B------:R-:W-:-:S04]  /*1550*/  FFMA.FTZ R24, R24, R31, 1 ;  /* 0x3f80000018187423 */ /* 0x000fc8000001001f */
[----:B------:R-:W-:Y:S01]  /*1560*/  FMUL.FTZ R25, R29, R24 ;  /* 0x000000181d197220 */ /* 0x000fe20000410000 */
[----:B------:R-:W-:Y:S01]  /*1570*/  SHF.L.U32 R29, R9, 0x10, RZ ;  /* 0x00000010091d7819 */ /* 0x000fe200000006ff */
[----:B------:R-:W-:-:S04]  /*1580*/  FMUL.FTZ R24, R12, R21 ;  /* 0x000000150c187220 */ /* 0x000fc80000410000 */
[----:B------:R-:W-:Y:S01]  /*1590*/  FADD.FTZ R54, -R8, R29 ;  /* 0x0000001d08367221 */ /* 0x000fe20000010100 */
[----:B------:R-:W-:Y:S01]  /*15a0*/  FFMA.FTZ R61, R15, R24, RZ ;  /* 0x000000180f3d7223 */ /* 0x000fe200000100ff */
[----:B------:R-:W-:Y:S01]  /*15b0*/  FADD.FTZ R30, RZ, R24 ;  /* 0x00000018ff1e7221 */ /* 0x000fe20000010000 */
[----:B------:R-:W-:Y:S01]  /*15c0*/  FMUL.FTZ R29, R13, R16 ;  /* 0x000000100d1d7220 */ /* 0x000fe20000410000 */
[----:B------:R-:W-:Y:S01]  /*15d0*/  FMUL.FTZ R24, R54, R53 ;  /* 0x0000003536187220 */ /* 0x000fe20000410000 */
[----:B------:R-:W-:Y:S01]  /*15e0*/  FFMA.FTZ R54, R15, R21, RZ ;  /* 0x000000150f367223 */ /* 0x000fe200000100ff */
[----:B------:R-:W-:Y:S01]  /*15f0*/  FADD.FTZ R21, RZ, R21 ;  /* 0x00000015ff157221 */ /* 0x000fe20000010000 */
[----:B------:R-:W-:Y:S01]  /*1600*/  FFMA.FTZ R61, R14, R29, R61 ;  /* 0x0000001d0e3d7223 */ /* 0x000fe2000001003d */
[----:B------:R-:W-:Y:S01]  /*1610*/  FFMA.FTZ R31, R13, R24, R11 ;  /* 0x000000180d1f7223 */ /* 0x000fe2000001000b */
[----:B------:R-:W-:Y:S01]  /*1620*/  FADD.FTZ R29, R29, R30 ;  /* 0x0000001e1d1d7221 */ /* 0x000fe20000010000 */
[----:B------:R-:W-:Y:S01]  /*1630*/  FADD.FTZ R60, R21, R22 ;  /* 0x00000016153c7221 */ /* 0x000fe20000010000 */
[-C--:B------:R-:W-:Y:S01]  /*1640*/  FFMA.FTZ R54, R17, R22.reuse, R54 ;  /* 0x0000001611367223 */ /* 0x080fe20000010036 */
[----:B------:R-:W-:Y:S01]  /*1650*/  FMUL.FTZ R30, R31, -1.4426950216293334961 ;  /* 0xbfb8aa3b1f1e7820 */ /* 0x000fe20000410000 */
[----:B------:R-:W-:Y:S01]  /*1660*/  FMUL.FTZ R22, R12, R22 ;  /* 0x000000160c167220 */ /* 0x000fe20000410000 */
[----:B------:R-:W-:Y:S01]  /*1670*/  SHF.L.U32 R15, R46, 0x10, RZ ;  /* 0x000000102e0f7819 */ /* 0x000fe200000006ff */
[----:B------:R-:W-:Y:S01]  /*1680*/  FADD.FTZ R21, RZ, R16 ;  /* 0x00000010ff157221 */ /* 0x000fe20000010000 */
[----:B------:R-:W-:Y:S01]  /*1690*/  FFMA.FTZ R54, R19, R27, R54 ;  /* 0x0000001b13367223 */ /* 0x000fe20000010036 */
[----:B------:R-:W-:Y:S01]  /*16a0*/  FFMA.FTZ R61, R17, R22, R61 ;  /* 0x00000016113d7223 */ /* 0x000fe2000001003d */
[----:B------:R-:W0:Y:S01]  /*16b0*/  MUFU.EX2 R30, R30 ;  /* 0x0000001e001e7308 */ /* 0x000e220000000800 */
[----:B------:R-:W-:Y:S01]  /*16c0*/  FADD.FTZ R29, R29, R22 ;  /* 0x000000161d1d7221 */ /* 0x000fe20000010000 */
[----:B------:R-:W-:Y:S01]  /*16d0*/  FADD.FTZ R21, R21, R26 ;  /* 0x0000001a15157221 */ /* 0x000fe20000010000 */
[----:B------:R-:W-:Y:S01]  /*16e0*/  FADD.FTZ R60, R60, R27 ;  /* 0x0000001b3c3c7221 */ /* 0x000fe20000010000 */
[----:B0-----:R-:W-:-:S06]  /*16f0*/  FADD.FTZ R30, R30, 1 ;  /* 0x3f8000001e1e7421 */ /* 0x001fcc0000010000 */
[----:B------:R-:W0:Y:S02]  /*1700*/  MUFU.RCP R30, R30 ;  /* 0x0000001e001e7308 */ /* 0x000e240000001000 */
[----:B0-----:R-:W-:Y:S01]  /*1710*/  FADD.FTZ R17, -R30, 1 ;  /* 0x3f8000001e117421 */ /* 0x001fe20000010100 */
[----:B------:R-:W-:-:S03]  /*1720*/  FMUL.FTZ R15, R15, R30 ;  /* 0x0000001e0f0f7220 */ /* 0x000fc60000410000 */
[----:B------:R-:W-:-:S04]  /*1730*/  FFMA.FTZ R17, R31, R17, 1 ;  /* 0x3f8000001f117423 */ /* 0x000fc80000010011 */
[----:B------:R-:W-:Y:S01]  /*1740*/  FMUL.FTZ R15, R15, R17 ;  /* 0x000000110f0f7220 */ /* 0x000fe20000410000 */
[----:B------:R-:W-:Y:S01]  /*1750*/  FFMA.FTZ R17, R14, R16, RZ ;  /* 0x000000100e117223 */ /* 0x000fe200000100ff */
[----:B------:R-:W-:-:S03]  /*1760*/  FMUL.FTZ R14, R13, R26 ;  /* 0x0000001a0d0e7220 */ /* 0x000fc60000410000 */
[C---:B------:R-:W-:Y:S01]  /*1770*/  FFMA.FTZ R17, R18.reuse, R26, R17 ;  /* 0x0000001a12117223 */ /* 0x040fe20000010011 */
[----:B------:R-:W-:Y:S01]  /*1780*/  FFMA.FTZ R18, R18, R14, R61 ;  /* 0x0000000e12127223 */ /* 0x000fe2000001003d */
[----:B------:R-:W-:Y:S01]  /*1790*/  FADD.FTZ R29, R14, R29 ;  /* 0x0000001d0e1d7221 */ /* 0x000fe20000010000 */
[----:B------:R-:W-:Y:S01]  /*17a0*/  FMUL.FTZ R14, R12, R27 ;  /* 0x0000001b0c0e7220 */ /* 0x000fe20000410000 */
[----:B------:R-:W-:Y:S01]  /*17b0*/  FMUL.FTZ R27, R13, R15 ;  /* 0x0000000f0d1b7220 */ /* 0x000fe20000410000 */
[-C--:B------:R-:W-:Y:S02]  /*17c0*/  FFMA.FTZ R17, R20, R28.reuse, R17 ;  /* 0x0000001c14117223 */ /* 0x080fe40000010011 */
[----:B------:R-:W-:Y:S01]  /*17d0*/  FADD.FTZ R16, R29, R14 ;  /* 0x0000000e1d107221 */ /* 0x000fe20000010000 */
[----:B------:R-:W-:Y:S01]  /*17e0*/  FMUL.FTZ R29, R13, R28 ;  /* 0x0000001c0d1d7220 */ /* 0x000fe20000410000 */
[----:B------:R-:W-:Y:S01]  /*17f0*/  FFMA.FTZ R31, R19, R14, R18 ;  /* 0x0000000e131f7223 */ /* 0x000fe20000010012 */
[----:B------:R-:W-:Y:S01]  /*1800*/  FMUL.FTZ R19, R12, R25 ;  /* 0x000000190c137220 */ /* 0x000fe20000410000 */
[----:B------:R-:W-:Y:S01]  /*1810*/  FADD.FTZ R28, R21, R28 ;  /* 0x0000001c151c7221 */ /* 0x000fe20000010000 */
[----:B------:R-:W-:Y:S01]  /*1820*/  FADD.FTZ R16, R29, R16 ;  /* 0x000000101d107221 */ /* 0x000fe20000010000 */
[----:B------:R-:W-:Y:S01]  /*1830*/  FFMA.FTZ R14, R20, R29, R31 ;  /* 0x0000001d140e7223 */ /* 0x000fe2000001001f */
[----:B------:R-:W-:Y:S01]  /*1840*/  FADD.FTZ R18, R60, R25 ;  /* 0x000000193c127221 */ /* 0x000fe20000010000 */
[----:B------:R-:W-:Y:S01]  /*1850*/  FFMA.FTZ R17, R24, R15, R17 ;  /* 0x0000000f18117223 */ /* 0x000fe20000010011 */
[----:B------:R-:W-:Y:S01]  /*1860*/  FADD.FTZ R16, R16, R19 ;  /* 0x0000001310107221 */ /* 0x000fe20000010000 */
[----:B------:R-:W-:Y:S01]  /*1870*/  FFMA.FTZ R29, R23, R19, R14 ;  /* 0x00000013171d7223 */ /* 0x000fe2000001000e */
[----:B------:R-:W-:-:S02]  /*1880*/  FADD.FTZ R19, R28, R15 ;  /* 0x0000000f1c137221 */ /* 0x000fc40000010000 */
[----:B------:R-:W-:Y:S01]  /*1890*/  FADD.FTZ R21, R27, R16 ;  /* 0x000000101b157221 */ /* 0x000fe20000010000 */
[----:B------:R-:W-:Y:S01]  /*18a0*/  FFMA.FTZ R22, R24, R27, R29 ;  /* 0x0000001b18167223 */ /* 0x000fe2000001001d */
[----:B------:R-:W-:-:S07]  /*18b0*/  FFMA.FTZ R16, R23, R25, R54 ;  /* 0x0000001917107223 */ /* 0x000fce0000010036 */
.L_x_38:
[----:B------:R-:W0:Y:S01]  /*18c0*/  SHFL.DOWN PT, R14, R22, 0x1, 0x1f ;  /* 0x08201f00160e7f89 */ /* 0x000e2200000e0000 */
[C---:B------:R-:W-:Y:S01]  /*18d0*/  ISETP.GT.AND P1, PT, R0.reuse, 0x1e, PT ;  /* 0x0000001e0000780c */ /* 0x040fe20003f24270 */
[----:B------:R-:W1:Y:S01]  /*18e0*/  S2UR UR7, SR_CgaCtaId ;  /* 0x00000000000779c3 */ /* 0x000e620000008800 */
[----:B------:R-:W-:Y:S01]  /*18f0*/  UMOV UR6, 0x400 ;  /* 0x0000040000067882 */ /* 0x000fe20000000000 */
[----:B------:R-:W2:Y:S01]  /*1900*/  SHFL.DOWN PT, R15, R21, 0x1, 0x1f ;  /* 0x08201f00150f7f89 */ /* 0x000ea200000e0000 */
[----:B------:R-:W-:Y:S01]  /*1910*/  UIADD3 UR5, UPT, UPT, UR6, 0x60, URZ ;  /* 0x0000006006057890 */ /* 0x000fe2000fffe0ff */
[C---:B------:R-:W-:Y:S01]  /*1920*/  ISETP.GT.AND P6, PT, R0.reuse, 0xf, PT ;  /* 0x0000000f0000780c */ /* 0x040fe20003fc4270 */
[----:B------:R-:W-:Y:S01]  /*1930*/  BSSY.RECONVERGENT B0, `(.L_x_39) ;  /* 0x0000025000007945 */ /* 0x000fe20003800200 */
[----:B------:R-:W-:Y:S02]  /*1940*/  ISETP.GT.AND P5, PT, R0, 0x17, PT ;  /* 0x000000170000780c */ /* 0x000fe40003fa4270 */
[----:B------:R-:W-:-:S02]  /*1950*/  ISETP.NE.AND P2, PT, R32, RZ, PT ;  /* 0x000000ff2000720c */ /* 0x000fc40003f45270 */
[----:B------:R-:W-:Y:S02]  /*1960*/  ISETP.GE.U32.AND P3, PT, R3, 0x2, PT ;  /* 0x000000020300780c */ /* 0x000fe40003f66070 */
[----:B0-----:R-:W-:Y:S01]  /*1970*/  @!P1 FADD.FTZ R22, R14, R22 ;  /* 0x000000160e169221 */ /* 0x001fe20000010000 */
[----:B-1----:R-:W-:Y:S01]  /*1980*/  ULEA UR5, UR7, UR5, 0x18 ;  /* 0x0000000507057291 */ /* 0x002fe2000f8ec0ff */
[----:B--2---:R-:W-:-:S03]  /*1990*/  @!P1 FADD.FTZ R21, R15, R21 ;  /* 0x000000150f159221 */ /* 0x004fc60000010000 */
[----:B------:R-:W0:Y:S01]  /*19a0*/  SHFL.DOWN PT, R14, R22, 0x2, 0x1f ;  /* 0x08401f00160e7f89 */ /* 0x000e2200000e0000 */
[----:B------:R-:W-:Y:S02]  /*19b0*/  ISETP.GT.AND P1, PT, R0, 0x1d, PT ;  /* 0x0000001d0000780c */ /* 0x000fe40003f24270 */
[----:B------:R-:W-:Y:S01]  /*19c0*/  LEA R54, R32, UR5, 0x4 ;  /* 0x0000000520367c11 */ /* 0x000fe2000f8e20ff */
[----:B------:R-:W1:Y:S04]  /*19d0*/  SHFL.DOWN PT, R15, R21, 0x2, 0x1f ;  /* 0x08401f00150f7f89 */ /* 0x000e6800000e0000 */
[----:B------:R-:W-:Y:S06]  /*19e0*/  STS.128 [R54], R16 ;  /* 0x0000001036007388 */ /* 0x000fec0000000c00 */
        /* <DEDUP_REMOVED lines=8> */
[----:B------:R-:W-:-:S03]  /*1a70*/  ISETP.GT.U32.AND P1, PT, R32, 0x7, PT ;  /* 0x000000072000780c */ /* 0x000fc60003f24070 */
        /* <DEDUP_REMOVED lines=11> */
[----:B------:R-:W-:Y:S01]  /*1b30*/  VOTEU.ALL UP0, P5 ;  /* 0x0000000000ff7886 */ /* 0x000fe20002800000 */
[----:B------:R-:W-:-:S04]  /*1b40*/  @!P5 SHF.R.U32.HI R20, RZ, 0x2, R32 ;  /* 0x00000002ff14d819 */ /* 0x000fc80000011620 */
[----:B------:R-:W-:Y:S01]  /*1b50*/  @!UP0 ULEA UR5, UR7, UR6, 0x18 ;  /* 0x0000000607058291 */ /* 0x000fe2000f8ec0ff */
[----:B------:R-:W-:-:S08]  /*1b60*/  @!P5 LOP3.LUT R20, R20, 0xf8, RZ, 0xc0, !PT ;  /* 0x000000f81414d812 */ /* 0x000fd000078ec0ff */
[----:B------:R3:W-:Y:S03]  /*1b70*/  @!P5 STS.64 [R20+UR5+0x8], R14 ;  /* 0x0000080e1400d988 */ /* 0x0007e60008000a05 */
.L_x_40:
[----:B------:R-:W-:Y:S05]  /*1b80*/  BSYNC.RECONVERGENT B0 ;  /* 0x0000000000007941 */ /* 0x000fea0003800200 */
.L_x_39:
[----:B------:R-:W-:Y:S06]  /*1b90*/  BAR.SYNC.DEFER_BLOCKING 0x0 ;  /* 0x0000000000007b1d */ /* 0x000fec0000010000 */
[----:B------:R-:W-:Y:S04]  /*1ba0*/  BSSY.RECONVERGENT B0, `(.L_x_41) ;  /* 0x0000015000007945 */ /* 0x000fe80003800200 */
[----:B------:R-:W-:Y:S05]  /*1bb0*/  @P2 BRA `(.L_x_42) ;  /* 0x00000000004c2947 */ /* 0x000fea0003800000 */
[----:B------:R-:W-:-:S09]  /*1bc0*/  ULEA UR5, UR7, UR6, 0x18 ;  /* 0x0000000607057291 */ /* 0x000fd2000f8ec0ff */
[----:B-123--:R-:W1:Y:S04]  /*1bd0*/  LDS.128 R20, [UR5+0x10] ;  /* 0x00001005ff147984 */ /* 0x00ee680008000c00 */
[----:B------:R-:W2:Y:S04]  /*1be0*/  LDS.128 R24, [UR5+0x20] ;  /* 0x00002005ff187984 */ /* 0x000ea80008000c00 */
[----:B------:R-:W3:Y:S01]  /*1bf0*/  LDS.128 R28, [UR5+0x30] ;  /* 0x00003005ff1c7984 */ /* 0x000ee20008000c00 */
[----:B-1----:R-:W-:Y:S01]  /*1c00*/  FADD.FTZ R61, R14, R20 ;  /* 0x000000140e3d7221 */ /* 0x002fe20000010000 */
[----:B------:R-:W-:-:S02]  /*1c10*/  FADD.FTZ R20, R15, R21 ;  /* 0x000000150f147221 */ /* 0x000fc40000010000 */
[----:B0-----:R-:W0:Y:S01]  /*1c20*/  LDS.64 R14, [UR5+0x40] ;  /* 0x00004005ff0e7984 */ /* 0x001e220008000a00 */
[----:B------:R-:W-:Y:S01]  /*1c30*/  FADD.FTZ R61, R61, R22 ;  /* 0x000000163d3d7221 */ /* 0x000fe20000010000 */
[----:B------:R-:W-:-:S03]  /*1c40*/  FADD.FTZ R20, R20, R23 ;  /* 0x0000001714147221 */ /* 0x000fc60000010000 */
[----:B--2---:R-:W-:Y:S01]  /*1c50*/  FADD.FTZ R61, R61, R24 ;  /* 0x000000183d3d7221 */ /* 0x004fe20000010000 */
[----:B------:R-:W-:-:S03]  /*1c60*/  FADD.FTZ R20, R20, R25 ;  /* 0x0000001914147221 */ /* 0x000fc60000010000 */
[----:B------:R-:W-:Y:S01]  /*1c70*/  FADD.FTZ R61, R61, R26 ;  /* 0x0000001a3d3d7221 */ /* 0x000fe20000010000 */
[----:B------:R-:W-:-:S03]  /*1c80*/  FADD.FTZ R20, R20, R27 ;  /* 0x0000001b14147221 */ /* 0x000fc60000010000 */
[----:B---3--:R-:W-:Y:S01]  /*1c90*/  FADD.FTZ R61, R61, R28 ;  /* 0x0000001c3d3d7221 */ /* 0x008fe20000010000 */
[----:B------:R-:W-:-:S03]  /*1ca0*/  FADD.FTZ R20, R20, R29 ;  /* 0x0000001d14147221 */ /* 0x000fc60000010000 */
[----:B------:R-:W-:Y:S01]  /*1cb0*/  FADD.FTZ R61, R61, R30 ;  /* 0x0000001e3d3d7221 */ /* 0x000fe20000010000 */
[----:B------:R-:W-:-:S03]  /*1cc0*/  FADD.FTZ R20, R20, R31 ;  /* 0x0000001f14147221 */ /* 0x000fc60000010000 */
[----:B0-----:R-:W-:Y:S01]  /*1cd0*/  FADD.FTZ R14, R61, R14 ;  /* 0x0000000e3d0e7221 */ /* 0x001fe20000010000 */
[----:B------:R-:W-:-:S07]  /*1ce0*/  FADD.FTZ R15, R20, R15 ;  /* 0x0000000f140f7221 */ /* 0x000fce0000010000 */
.L_x_42:
[----:B------:R-:W-:Y:S05]  /*1cf0*/  BSYNC.RECONVERGENT B0 ;  /* 0x0000000000007941 */ /* 0x000fea0003800200 */
.L_x_41:
[----:B------:R-:W-:Y:S01]  /*1d00*/  BAR.SYNC.DEFER_BLOCKING 0x0 ;  /* 0x0000000000007b1d */ /* 0x000fe20000010000 */
[----:B------:R-:W-:-:S05]  /*1d10*/  LEA R55, R55, R32, 0x3 ;  /* 0x0000002037377211 */ /* 0x000fca00078e18ff */
[----:B------:R-:W-:Y:S04]  /*1d20*/  BSSY.RECONVERGENT B0, `(.L_x_43) ;  /* 0x000009d000007945 */ /* 0x000fe80003800200 */
[----:B------:R-:W-:Y:S05]  /*1d30*/  @P1 BRA `(.L_x_44) ;  /* 0x00000008006c1947 */ /* 0x000fea0003800000 */
[----:B------:R-:W4:Y:S04]  /*1d40*/  LDS.128 R28, [R54+0x80] ;  /* 0x00008000361c7984 */ /* 0x000f280000000c00 */
[----:B------:R-:W5:Y:S04]  /*1d50*/  LDS.128 R24, [R54+0x100] ;  /* 0x0001000036187984 */ /* 0x000f680000000c00 */
[----:B-123--:R-:W1:Y:S01]  /*1d60*/  LDS.128 R20, [R54+0x180] ;  /* 0x0001800036147984 */ /* 0x00ee620000000c00 */
[----:B----4-:R-:W-:Y:S01]  /*1d70*/  FADD.FTZ R60, R17, R29 ;  /* 0x0000001d113c7221 */ /* 0x010fe20000010000 */
[----:B------:R-:W-:Y:S01]  /*1d80*/  FADD.FTZ R29, R18, R30 ;  /* 0x0000001e121d7221 */ /* 0x000fe20000010000 */
[----:B------:R-:W-:Y:S01]  /*1d90*/  FADD.FTZ R28, R16, R28 ;  /* 0x0000001c101c7221 */ /* 0x000fe20000010000 */
[----:B------:R-:W-:Y:S01]  /*1da0*/  FADD.FTZ R30, R19, R31 ;  /* 0x0000001f131e7221 */ /* 0x000fe20000010000 */
[----:B-----5:R-:W-:Y:S01]  /*1db0*/  FADD.FTZ R60, R60, R25 ;  /* 0x000000193c3c7221 */ /* 0x020fe20000010000 */
[----:B------:R-:W2:Y:S01]  /*1dc0*/  LDS.128 R16, [R54+0x200] ;  /* 0x0002000036107984 */ /* 0x000ea20000000c00 */
[----:B------:R-:W-:Y:S01]  /*1dd0*/  FADD.FTZ R31, R28, R24 ;  /* 0x000000181c1f7221 */ /* 0x000fe20000010000 */
[----:B------:R-:W-:Y:S01]  /*1de0*/  FADD.FTZ R29, R29, R26 ;  /* 0x0000001a1d1d7221 */ /* 0x000fe20000010000 */
[----:B------:R-:W-:Y:S01]  /*1df0*/  FADD.FTZ R30, R30, R27 ;  /* 0x0000001b1e1e7221 */ /* 0x000fe20000010000 */
        /* <DEDUP_REMOVED lines=8> */
[----:B------:R-:W2:Y:S01]  /*1e80*/  LDS.128 R24, [R54+0x300] ;  /* 0x0003000036187984 */ /* 0x000ea20000000c00 */
[----:B------:R-:W-:-:S03]  /*1e90*/  FADD.FTZ R30, R30, R19 ;  /* 0x000000131e1e7221 */ /* 0x000fc60000010000 */
[----:B------:R-:W3:Y:S01]  /*1ea0*/  LDS.128 R16, [R54+0x380] ;  /* 0x0003800036107984 */ /* 0x000ee20000000c00 */
        /* <DEDUP_REMOVED lines=9> */
[----:B---3--:R-:W-:Y:S01]  /*1f40*/  FADD.FTZ R29, R29, R16 ;  /* 0x000000101d1d7221 */ /* 0x008fe20000010000 */
[----:B------:R-:W2:Y:S01]  /*1f50*/  LDS.128 R24, [R54+0x480] ;  /* 0x0004800036187984 */ /* 0x000ea20000000c00 */
[----:B------:R-:W-:Y:S01]  /*1f60*/  FADD.FTZ R28, R28, R17 ;  /* 0x000000111c1c7221 */ /* 0x000fe20000010000 */
[----:B------:R-:W-:Y:S01]  /*1f70*/  FADD.FTZ R31, R31, R18 ;  /* 0x000000121f1f7221 */ /* 0x000fe20000010000 */
[----:B------:R-:W-:-:S02]  /*1f80*/  FADD.FTZ R30, R30, R19 ;  /* 0x000000131e1e7221 */ /* 0x000fc40000010000 */
        /* <DEDUP_REMOVED lines=11> */
[----:B---3--:R-:W-:Y:S01]  /*2040*/  FADD.FTZ R29, R29, R16 ;  /* 0x000000101d1d7221 */ /* 0x008fe20000010000 */
[----:B------:R-:W-:Y:S01]  /*2050*/  FADD.FTZ R28, R28, R17 ;  /* 0x000000111c1c7221 */ /* 0x000fe20000010000 */
[----:B------:R-:W-:Y:S01]  /*2060*/  FADD.FTZ R31, R31, R18 ;  /* 0x000000121f1f7221 */ /* 0x000fe20000010000 */
[----:B------:R-:W-:Y:S02]  /*2070*/  FADD.FTZ R30, R30, R19 ;  /* 0x000000131e1e7221 */ /* 0x000fe40000010000 */
[----:B------:R-:W3:Y:S01]  /*2080*/  LDS.128 R16, [R54+0x680] ;  /* 0x0006800036107984 */ /* 0x000ee20000000c00 */
        /* <DEDUP_REMOVED lines=10> */
[----:B---3--:R-:W-:Y:S01]  /*2130*/  FADD.FTZ R29, R29, R16 ;  /* 0x000000101d1d7221 */ /* 0x008fe20000010000 */
        /* <DEDUP_REMOVED lines=77> */
[----:B------:R-:W-:Y:S01]  /*2610*/  FADD.FTZ R60, R60, R19 ;  /* 0x000000133c3c7221 */ /* 0x000fe20000010000 */
[----:B------:R-:W3:Y:S01]  /*2620*/  LDS.128 R28, [R54+0xf80] ;  /* 0x000f8000361c7984 */ /* 0x000ee20000000c00 */
[----:B-1----:R-:W-:Y:S01]  /*2630*/  FADD.FTZ R16, R16, R21 ;  /* 0x0000001510107221 */ /* 0x002fe20000010000 */
[----:B------:R-:W-:Y:S01]  /*2640*/  FADD.FTZ R17, R17, R22 ;  /* 0x0000001611117221 */ /* 0x000fe20000010000 */
[----:B------:R-:W-:Y:S01]  /*2650*/  FADD.FTZ R61, R61, R20 ;  /* 0x000000143d3d7221 */ /* 0x000fe20000010000 */
[----:B------:R-:W-:Y:S01]  /*2660*/  FADD.FTZ R60, R60, R23 ;  /* 0x000000173c3c7221 */ /* 0x000fe20000010000 */
[----:B--2---:R-:W-:Y:S01]  /*2670*/  FADD.FTZ R18, R16, R25 ;  /* 0x0000001910127221 */ /* 0x004fe20000010000 */
[----:B------:R-:W-:Y:S01]  /*2680*/  FADD.FTZ R19, R17, R26 ;  /* 0x0000001a11137221 */ /* 0x000fe20000010000 */
[----:B------:R-:W-:Y:S01]  /*2690*/  FADD.FTZ R61, R61, R24 ;  /* 0x000000183d3d7221 */ /* 0x000fe20000010000 */
[----:B------:R-:W-:Y:S01]  /*26a0*/  FADD.FTZ R60, R60, R27 ;  /* 0x0000001b3c3c7221 */ /* 0x000fe20000010000 */
[----:B---3--:R-:W-:Y:S01]  /*26b0*/  FADD.FTZ R17, R18, R29 ;  /* 0x0000001d12117221 */ /* 0x008fe20000010000 */
[----:B------:R-:W-:Y:S01]  /*26c0*/  FADD.FTZ R18, R19, R30 ;  /* 0x0000001e13127221 */ /* 0x000fe20000010000 */
[----:B------:R-:W-:Y:S01]  /*26d0*/  FADD.FTZ R16, R61, R28 ;  /* 0x0000001c3d107221 */ /* 0x000fe20000010000 */
[----:B------:R-:W-:-:S07]  /*26e0*/  FADD.FTZ R19, R60, R31 ;  /* 0x0000001f3c137221 */ /* 0x000fce0000010000 */
.L_x_44:
[----:B------:R-:W-:Y:S05]  /*26f0*/  BSYNC.RECONVERGENT B0 ;  /* 0x0000000000007941 */ /* 0x000fea0003800200 */
.L_x_43:
[----:B------:R-:W-:Y:S04]  /*2700*/  BSSY.RECONVERGENT B0, `(.L_x_45) ;  /* 0x000001c000007945 */ /* 0x000fe80003800200 */
[----:B------:R-:W-:Y:S05]  /*2710*/  @P1 BRA `(.L_x_46) ;  /* 0x0000000000681947 */ /* 0x000fea0003800000 */
[----:B--23--:R-:W2:Y:S08]  /*2720*/  LDC.64 R20, c[0x0][0x3f8] ;  /* 0x0000fe00ff147b82 */ /* 0x00ceb00000000a00 */
[----:B-1----:R-:W1:Y:S01]  /*2730*/  LDC.64 R22, c[0x0][0x3d8] ;  /* 0x0000f600ff167b82 */ /* 0x002e620000000a00 */
[----:B--2---:R-:W-:Y:S01]  /*2740*/  IMAD.WIDE.U32 R24, R20, 0x3, RZ ;  /* 0x0000000314187825 */ /* 0x004fe200078e00ff */
[----:B------:R-:W-:-:S02]  /*2750*/  LEA R29, R21, R21, 0x1 ;  /* 0x00000015151d7211 */ /* 0x000fc400078e08ff */
[----:B------:R-:W-:Y:S02]  /*2760*/  LEA.HI R27, P1, R21, R20, RZ, 0x1 ;  /* 0x00000014151b7211 */ /* 0x000fe400078308ff */
[----:B------:R-:W-:Y:S02]  /*2770*/  IADD3 R25, PT, PT, R25, R29, RZ ;  /* 0x0000001d19197210 */ /* 0x000fe40007ffe0ff */
[----:B------:R-:W-:Y:S01]  /*2780*/  IADD3.X R26, PT, PT, RZ, R21, RZ, P1, !PT ;  /* 0x00000015ff1a7210 */ /* 0x000fe20000ffe4ff */
[----:B-1----:R-:W-:Y:S01]  /*2790*/  IMAD.WIDE R22, R55, 0x4, R22 ;  /* 0x0000000437167825 */ /* 0x002fe200078e0216 */
[----:B------:R-:W-:Y:S02]  /*27a0*/  LEA.HI R28, P1, R25, R24, RZ, 0x1 ;  /* 0x00000018191c7211 */ /* 0x000fe400078308ff */
[----:B------:R-:W-:Y:S02]  /*27b0*/  SHF.L.U32 R55, R27, 0x1, RZ ;  /* 0x000000011b377819 */ /* 0x000fe400000006ff */
[----:B------:R-:W-:Y:S01]  /*27c0*/  SHF.L.U32 R29, R28, 0x1, RZ ;  /* 0x000000011c1d7819 */ /* 0x000fe200000006ff */
[----:B------:R4:W-:Y:S01]  /*27d0*/  REDG.E.ADD.F32.FTZ.RN.STRONG.GPU desc[UR8][R22.64], R16 ;  /* 0x00000010160079a6 */ /* 0x0009e2000c12f308 */
[----:B------:R-:W-:-:S02]  /*27e0*/  LOP3.LUT R55, R55, 0xfffffffc, RZ, 0xc0, !PT ;  /* 0xfffffffc37377812 */ /* 0x000fc400078ec0ff */
        /* <DEDUP_REMOVED lines=13> */
.L_x_46:
[----:B------:R-:W-:Y:S05]  /*28c0*/  BSYNC.RECONVERGENT B0 ;  /* 0x0000000000007941 */ /* 0x000fea0003800200 */
.L_x_45:
[----:B------:R-:W-:Y:S05]  /*28d0*/  @!P3 BRA `(.L_x_47) ;  /* 0x000000080090b947 */ /* 0x000fea0003800000 */
[----:B------:R-:W5:Y:S01]  /*28e0*/  LDC.64 R54, c[0x0][0x3d0] ;  /* 0x0000f400ff367b82 */ /* 0x000f620000000a00 */
[----:B----4-:R-:W-:Y:S02]  /*28f0*/  LOP3.LUT R17, R42, 0x1, RZ, 0xc0, !PT ;  /* 0x000000012a117812 */ /* 0x010fe400078ec0ff */
[----:B------:R-:W-:-:S03]  /*2900*/  ISETP.GE.U32.AND P3, PT, R3, 0x8, PT ;  /* 0x000000080300780c */ /* 0x000fc60003f66070 */
[----:B------:R-:W-:-:S04]  /*2910*/  IMAD R18, R17, R2, RZ ;  /* 0x0000000211127224 */ /* 0x000fc800078e02ff */
[----:B------:R-:W-:-:S05]  /*2920*/  IMAD R16, R18, R3, RZ ;  /* 0x0000000312107224 */ /* 0x000fca00078e02ff */
[----:B------:R-:W-:-:S05]  /*2930*/  SHF.L.U32 R17, R16, 0x1, RZ ;  /* 0x0000000110117819 */ /* 0x000fca00000006ff */
[----:B-----5:R-:W-:Y:S01]  /*2940*/  IMAD.WIDE R54, R17, 0x4, R54 ;  /* 0x0000000411367825 */ /* 0x020fe200078e0236 */
[----:B------:R-:W-:Y:S06]  /*2950*/  @P2 BRA `(.L_x_48) ;  /* 0x0000000000502947 */ /* 0x000fec0003800000 */
[----:B------:R-:W4:Y:S01]  /*2960*/  LDC.64 R16, c[0x0][0x3c8] ;  /* 0x0000f200ff107b82 */ /* 0x000f220000000a00 */
[----:B---3--:R-:W-:Y:S01]  /*2970*/  LOP3.LUT P1, R20, R42, 0x2, RZ, 0xc0, !PT ;  /* 0x000000022a147812 */ /* 0x008fe2000782c0ff */
[----:B--2---:R-:W-:Y:S01]  /*2980*/  IMAD R21, R2, UR10, R7 ;  /* 0x0000000a02157c24 */ /* 0x004fe2000f8e0207 */
[----:B------:R-:W-:Y:S02]  /*2990*/  IADD3 R19, PT, PT, R18, R7, RZ ;  /* 0x0000000712137210 */ /* 0x000fe40007ffe0ff */
[----:B------:R-:W-:-:S04]  /*29a0*/  SEL R23, R3, RZ, !P1 ;  /* 0x000000ff03177207 */ /* 0x000fc80004800000 */
[----:B------:R-:W-:Y:S01]  /*29b0*/  ISETP.NE.AND P1, PT, R23, -0x1, PT ;  /* 0xffffffff1700780c */ /* 0x000fe20003f25270 */
[----:B----4-:R-:W-:-:S04]  /*29c0*/  IMAD.WIDE.U32 R16, R19, 0x4, R16 ;  /* 0x0000000413107825 */ /* 0x010fc800078e0010 */
[----:B------:R-:W-:Y:S01]  /*29d0*/  IMAD.WIDE.U32 R18, R21, 0x8, R54 ;  /* 0x0000000815127825 */ /* 0x000fe200078e0036 */
[----:B------:R-:W-:-:S04]  /*29e0*/  IADD3 R21, PT, PT, -R20, 0x1, RZ ;  /* 0x0000000114157810 */ /* 0x000fc80007ffe1ff */
[----:B------:R4:W-:Y:S01]  /*29f0*/  STG.E.64 desc[UR8][R18.64], R14 ;  /* 0x0000000e12007986 */ /* 0x0009e2000c101b08 */
[----:B------:R-:W-:Y:S06]  /*2a00*/  MEMBAR.ALL.GPU ;  /* 0x0000000000007992 */ /* 0x000fec000000a000 */
[----:B------:R-:W-:-:S00]  /*2a10*/  ERRBAR ;  /* 0x00000000000079ab */ /* 0x000fc00000000000 */
[----:B------:R-:W-:Y:S06]  /*2a20*/  CGAERRBAR ;  /* 0x00000000000075ab */ /* 0x000fec0000000000 */
[----:B------:R4:W-:Y:S01]  /*2a30*/  REDG.E.ADD.S32.STRONG.GPU desc[UR8][R16.64], R21 ;  /* 0x000000151000798e */ /* 0x0009e2000c12e308 */
[----:B------:R-:W-:Y:S05]  /*2a40*/  @!P1 BRA `(.L_x_48) ;  /* 0x0000000000149947 */ /* 0x000fea0003800000 */
.L_x_49:
[----:B----4-:R-:W2:Y:S04]  /*2a50*/  LDG.E.STRONG.GPU R18, desc[UR8][R16.64] ;  /* 0x0000000810127981 */ /* 0x010ea8000c1ef900 */
[----:B--2---:R-:W-:Y:S01]  /*2a60*/  CCTL.IVALL ;  /* 0x00000000ff00798f */ /* 0x004fe20002000000 */
[----:B------:R-:W-:Y:S05]  /*2a70*/  YIELD ;  /* 0x0000000000007946 */ /* 0x000fea0003800000 */
[----:B------:R-:W-:-:S13]  /*2a80*/  ISETP.NE.AND P1, PT, R18, R23, PT ;  /* 0x000000171200720c */ /* 0x000fda0003f25270 */
[----:B------:R-:W-:Y:S05]  /*2a90*/  @P1 BRA `(.L_x_49) ;  /* 0xfffffffc00ec1947 */ /* 0x000fea000383ffff */
.L_x_48:
[----:B------:R-:W-:Y:S05]  /*2aa0*/  WARPSYNC.ALL ;  /* 0x0000000000007948 */ /* 0x000fea0003800000 */
[----:B------:R-:W-:Y:S01]  /*2ab0*/  BAR.SYNC.DEFER_BLOCKING 0x0 ;  /* 0x0000000000007b1d */ /* 0x000fe20000010000 */
[----:B------:R-:W-:-:S05]  /*2ac0*/  HFMA2 R25, -RZ, RZ, 0, 0 ;  /* 0x00000000ff197431 */ /* 0x000fca00000001ff */
[----:B------:R-:W-:Y:S05]  /*2ad0*/  @!P3 BRA `(.L_x_50) ;  /* 0x000000040018b947 */ /* 0x000fea0003800000 */
[C-C-:B------:R-:W-:Y:S01]  /*2ae0*/  IMAD R31, R2.reuse, 0x6, R7.reuse ;  /* 0x00000006021f7824 */ /* 0x140fe200078e0207 */
[CC--:B------:R-:W-:Y:S01]  /*2af0*/  LEA R30, R2.reuse, R7.reuse, 0x2 ;  /* 0x00000007021e7211 */ /* 0x0c0fe200078e10ff */
[C-C-:B------:R-:W-:Y:S01]  /*2b00*/  IMAD R29, R2.reuse, 0x3, R7.reuse ;  /* 0x00000003021d7824 */ /* 0x140fe200078e0207 */
[CC--:B------:R-:W-:Y:S01]  /*2b10*/  LEA R27, R2.reuse, R7.reuse, 0x1 ;  /* 0x00000007021b7211 */ /* 0x0c0fe200078e08ff */
[C-C-:B------:R-:W-:Y:S01]  /*2b20*/  IMAD R28, R2.reuse, 0x5, R7.reuse ;  /* 0x00000005021c7824 */ /* 0x140fe200078e0207 */
[----:B-1----:R-:W-:Y:S01]  /*2b30*/  IADD3 R22, PT, PT, R7, R2, RZ ;  /* 0x0000000207167210 */ /* 0x002fe20007ffe0ff */
[----:B------:R-:W-:Y:S01]  /*2b40*/  IMAD R26, R2, 0x7, R7 ;  /* 0x00000007021a7824 */ /* 0x000fe200078e0207 */
[----:B------:R-:W-:Y:S01]  /*2b50*/  MOV R23, RZ ;  /* 0x000000ff00177202 */ /* 0x000fe20000000f00 */
[----:B------:R-:W-:Y:S01]  /*2b60*/  UIADD3 UR5, UPT, UPT, -UR10, URZ, URZ ;  /* 0x000000ff0a057290 */ /* 0x000fe2000fffe1ff */
[----:B------:R-:W-:Y:S02]  /*2b70*/  MOV R24, R7 ;  /* 0x0000000700187202 */ /* 0x000fe40000000f00 */
[----:B------:R-:W-:-:S09]  /*2b80*/  LOP3.LUT R25, R3, 0x7ffffff8, RZ, 0xc0, !PT ;  /* 0x7ffffff803197812 */ /* 0x000fd200078ec0ff */
.L_x_51:
[----:B------:R-:W-:Y:S02]  /*2b90*/  ISETP.EQ.OR P1, PT, RZ, UR5, P2 ;  /* 0x00000005ff007c0c */ /* 0x000fe40009722670 */
[----:B----4-:R-:W-:-:S04]  /*2ba0*/  IADD3 R16, PT, PT, R23, 0x1, RZ ;  /* 0x0000000117107810 */ /* 0x010fc80007ffe0ff */
[----:B------:R-:W-:-:S07]  /*2bb0*/  ISETP.EQ.OR P5, PT, R16, UR10, P2 ;  /* 0x0000000a10007c0c */ /* 0x000fce00097a2670 */
[----:B------:R-:W-:-:S06]  /*2bc0*/  @!P1 IMAD.WIDE.U32 R16, R24, 0x8, R54 ;  /* 0x0000000818109825 */ /* 0x000fcc00078e0036 */
[----:B------:R-:W0:Y:S01]  /*2bd0*/  @!P1 LDG.E.64 R16, desc[UR8][R16.64] ;  /* 0x0000000810109981 */ /* 0x000e22000c1e1b00 */
[----:B--23--:R-:W-:-:S06]  /*2be0*/  @!P5 IMAD.WIDE.U32 R20, R22, 0x8, R54 ;  /* 0x000000081614d825 */ /* 0x00cfcc00078e0036 */
[----:B------:R-:W2:Y:S01]  /*2bf0*/  @!P5 LDG.E.64 R20, desc[UR8][R20.64] ;  /* 0x000000081414d981 */ /* 0x000ea2000c1e1b00 */
[C---:B------:R-:W-:Y:S02]  /*2c00*/  IADD3 R18, PT, PT, R23.reuse, 0x2, RZ ;  /* 0x0000000217127810 */ /* 0x040fe40007ffe0ff */
[C---:B------:R-:W-:Y:S02]  /*2c10*/  IADD3 R60, PT, PT, R23.reuse, 0x4, RZ ;  /* 0x00000004173c7810 */ /* 0x040fe40007ffe0ff */
[----:B------:R-:W-:Y:S02]  /*2c20*/  ISETP.EQ.OR P6, PT, R18, UR10, P2 ;  /* 0x0000000a12007c0c */ /* 0x000fe400097c2670 */
[----:B------:R-:W-:-:S04]  /*2c30*/  IADD3 R18, PT, PT, R23, 0x3, RZ ;  /* 0x0000000317127810 */ /* 0x000fc80007ffe0ff */
[----:B------:R-:W-:-:S07]  /*2c40*/  ISETP.EQ.OR P3, PT, R18, UR10, P2 ;  /* 0x0000000a12007c0c */ /* 0x000fce0009762670 */
[----:B------:R-:W-:-:S06]  /*2c50*/  @!P6 IMAD.WIDE.U32 R18, R27, 0x8, R54 ;  /* 0x000000081b12e825 */ /* 0x000fcc00078e0036 */
[----:B------:R-:W3:Y:S01]  /*2c60*/  @!P6 LDG.E.64 R18, desc[UR8][R18.64] ;  /* 0x000000081212e981 */ /* 0x000ee2000c1e1b00 */
[----:B0-----:R-:W-:Y:S01]  /*2c70*/  @!P1 FADD.FTZ R14, R14, R16 ;  /* 0x000000100e0e9221 */ /* 0x001fe20000010000 */
[----:B------:R-:W-:Y:S01]  /*2c80*/  @!P1 FADD.FTZ R15, R15, R17 ;  /* 0x000000110f0f9221 */ /* 0x000fe20000010000 */
[----:B------:R-:W-:Y:S01]  /*2c90*/  @!P3 IMAD.WIDE.U32 R16, R29, 0x8, R54 ;  /* 0x000000081d10b825 */ /* 0x000fe200078e0036 */
[----:B------:R-:W-:-:S03]  /*2ca0*/  ISETP.EQ.OR P1, PT, R60, UR10, P2 ;  /* 0x0000000a3c007c0c */ /* 0x000fc60009722670 */
[----:B--2---:R-:W-:Y:S02]  /*2cb0*/  @!P5 FADD.FTZ R14, R14, R20 ;  /* 0x000000140e0ed221 */ /* 0x004fe40000010000 */
[----:B------:R-:W2:Y:S01]  /*2cc0*/  @!P3 LDG.E.64 R16, desc[UR8][R16.64] ;  /* 0x000000081010b981 */ /* 0x000ea2000c1e1b00 */
[----:B------:R-:W-:-:S07]  /*2cd0*/  @!P5 FADD.FTZ R15, R15, R21 ;  /* 0x000000150f0fd221 */ /* 0x000fce0000010000 */
[----:B------:R-:W-:-:S06]  /*2ce0*/  @!P1 IMAD.WIDE.U32 R20, R30, 0x8, R54 ;  /* 0x000000081e149825 */ /* 0x000fcc00078e0036 */
[----:B------:R-:W4:Y:S01]  /*2cf0*/  @!P1 LDG.E.64 R20, desc[UR8][R20.64] ;  /* 0x0000000814149981 */ /* 0x000f22000c1e1b00 */
[----:B------:R-:W-:Y:S01]  /*2d00*/  IADD3 R60, PT, PT, R23, 0x5, RZ ;  /* 0x00000005173c7810 */ /* 0x000fe20007ffe0ff */
[----:B---3--:R-:W-:Y:S01]  /*2d10*/  @!P6 FADD.FTZ R14, R14, R18 ;  /* 0x000000120e0ee221 */ /* 0x008fe20000010000 */
[----:B------:R-:W-:Y:S02]  /*2d20*/  @!P6 FADD.FTZ R15, R15, R19 ;  /* 0x000000130f0fe221 */ /* 0x000fe40000010000 */
[----:B------:R-:W-:Y:S02]  /*2d30*/  ISETP.EQ.OR P6, PT, R60, UR10, P2 ;  /* 0x0000000a3c007c0c */ /* 0x000fe400097c2670 */
[----:B------:R-:W-:-:S04]  /*2d40*/  IADD3 R18, PT, PT, R23, 0x6, RZ ;  /* 0x0000000617127810 */ /* 0x000fc80007ffe0ff */
[----:B------:R-:W-:-:S13]  /*2d50*/  ISETP.EQ.OR P5, PT, R18, UR10, P2 ;  /* 0x0000000a12007c0c */ /* 0x000fda00097a2670 */
[----:B------:R-:W-:-:S06]  /*2d60*/  @!P5 IMAD.WIDE.U32 R18, R31, 0x8, R54 ;  /* 0x000000081f12d825 */ /* 0x000fcc00078e0036 */
[----:B------:R-:W3:Y:S01]  /*2d70*/  @!P5 LDG.E.64 R18, desc[UR8][R18.64] ;  /* 0x000000081212d981 */ /* 0x000ee2000c1e1b00 */
[----:B--2---:R-:W-:Y:S01]  /*2d80*/  @!P3 FADD.FTZ R14, R14, R16 ;  /* 0x000000100e0eb221 */ /* 0x004fe20000010000 */
[----:B------:R-:W-:Y:S01]  /*2d90*/  IADD3 R16, PT, PT, R23, 0x7, RZ ;  /* 0x0000000717107810 */ /* 0x000fe20007ffe0ff */
[----:B------:R-:W-:-:S03]  /*2da0*/  @!P3 FADD.FTZ R15, R15, R17 ;  /* 0x000000110f0fb221 */ /* 0x000fc60000010000 */
[----:B------:R-:W-:Y:S01]  /*2db0*/  ISETP.EQ.OR P3, PT, R16, UR10, P2 ;  /* 0x0000000a10007c0c */ /* 0x000fe20009762670 */
[----:B------:R-:W-:-:S06]  /*2dc0*/  @!P6 IMAD.WIDE.U32 R16, R28, 0x8, R54 ;  /* 0x000000081c10e825 */ /* 0x000fcc00078e0036 */
[----:B------:R-:W2:Y:S01]  /*2dd0*/  @!P6 LDG.E.64 R16, desc[UR8][R16.64] ;  /* 0x000000081010e981 */ /* 0x000ea2000c1e1b00 */
[----:B----4-:R-:W-:Y:S01]  /*2de0*/  @!P1 FADD.FTZ R14, R14, R20 ;  /* 0x000000140e0e9221 */ /* 0x010fe20000010000 */
[----:B------:R-:W-:-:S04]  /*2df0*/  @!P1 FADD.FTZ R15, R15, R21 ;  /* 0x000000150f0f9221 */ /* 0x000fc80000010000 */
[----:B------:R-:W-:-:S06]  /*2e00*/  @!P3 IMAD.WIDE.U32 R20, R26, 0x8, R54 ;  /* 0x000000081a14b825 */ /* 0x000fcc00078e0036 */
[----:B------:R-:W4:Y:S01]  /*2e10*/  @!P3 LDG.E.64 R20, desc[UR8][R20.64] ;  /* 0x000000081414b981 */ /* 0x000f22000c1e1b00 */
[----:B------:R-:W-:-:S04]  /*2e20*/  IADD3 R23, PT, PT, R23, 0x8, RZ ;  /* 0x0000000817177810 */ /* 0x000fc80007ffe0ff */
[----:B------:R-:W-:Y:S01]  /*2e30*/  ISETP.NE.AND P1, PT, R23, R25, PT ;  /* 0x000000191700720c */ /* 0x000fe20003f25270 */
[----:B------:R-:W-:Y:S01]  /*2e40*/  UIADD3 UR5, UPT, UPT, UR5, 0x8, URZ ;  /* 0x0000000805057890 */ /* 0x000fe2000fffe0ff */
[C---:B------:R-:W-:Y:S02]  /*2e50*/  LEA R24, R2.reuse, R24, 0x3 ;  /* 0x0000001802187211 */ /* 0x040fe400078e18ff */
[C---:B------:R-:W-:Y:S02]  /*2e60*/  LEA R22, R2.reuse, R22, 0x3 ;  /* 0x0000001602167211 */ /* 0x040fe400078e18ff */
[C---:B------:R-:W-:Y:S02]  /*2e70*/  LEA R27, R2.reuse, R27, 0x3 ;  /* 0x0000001b021b7211 */ /* 0x040fe400078e18ff */
[C---:B------:R-:W-:Y:S02]  /*2e80*/  LEA R29, R2.reuse, R29, 0x3 ;  /* 0x0000001d021d7211 */ /* 0x040fe400078e18ff */
[----:B------:R-:W-:-:S02]  /*2e90*/  LEA R30, R2, R30, 0x3 ;  /* 0x0000001e021e7211 */ /* 0x000fc400078e18ff */
[C---:B------:R-:W-:Y:S02]  /*2ea0*/  LEA R28, R2.reuse, R28, 0x3 ;  /* 0x0000001c021c7211 */ /* 0x040fe400078e18ff */
[C---:B------:R-:W-:Y:S02]  /*2eb0*/  LEA R31, R2.reuse, R31, 0x3 ;  /* 0x0000001f021f7211 */ /* 0x040fe400078e18ff */
[----:B------:R-:W-:Y:S01]  /*2ec0*/  LEA R26, R2, R26, 0x3 ;  /* 0x0000001a021a7211 */ /* 0x000fe200078e18ff */
[----:B--2---:R-:W-:Y:S01]  /*2ed0*/  @!P6 FADD.FTZ R14, R14, R16 ;  /* 0x000000100e0ee221 */ /* 0x004fe20000010000 */
[----:B------:R-:W-:-:S03]  /*2ee0*/  @!P6 FADD.FTZ R15, R15, R17 ;  /* 0x000000110f0fe221 */ /* 0x000fc60000010000 */
[----:B---3--:R-:W-:Y:S01]  /*2ef0*/  @!P5 FADD.FTZ R14, R14, R18 ;  /* 0x000000120e0ed221 */ /* 0x008fe20000010000 */
[----:B------:R-:W-:-:S03]  /*2f00*/  @!P5 FADD.FTZ R15, R15, R19 ;  /* 0x000000130f0fd221 */ /* 0x000fc60000010000 */
[----:B----4-:R-:W-:Y:S01]  /*2f10*/  @!P3 FADD.FTZ R14, R14, R20 ;  /* 0x000000140e0eb221 */ /* 0x010fe20000010000 */
[----:B------:R-:W-:Y:S01]  /*2f20*/  @!P3 FADD.FTZ R15, R15, R21 ;  /* 0x000000150f0fb221 */ /* 0x000fe20000010000 */
[----:B------:R-:W-:Y:S06]  /*2f30*/  @P1 BRA `(.L_x_51) ;  /* 0xfffffffc00141947 */ /* 0x000fec000383ffff */
.L_x_50:
[----:B----4-:R-:W-:-:S13]  /*2f40*/  LOP3.LUT P1, R16, R3, 0x7, RZ, 0xc0, !PT ;  /* 0x0000000703107812 */ /* 0x010fda000782c0ff */
[----:B------:R-:W-:Y:S05]  /*2f50*/  @!P1 BRA `(.L_x_47) ;  /* 0x0000000000f09947 */ /* 0x000fea0003800000 */
[----:B------:R-:W-:Y:S02]  /*2f60*/  IADD3 R16, PT, PT, R16, -0x1, RZ ;  /* 0xffffffff10107810 */ /* 0x000fe40007ffe0ff */
[----:B-1----:R-:W-:Y:S02]  /*2f70*/  LOP3.LUT P1, R22, R3, 0x3, RZ, 0xc0, !PT ;  /* 0x0000000303167812 */ /* 0x002fe4000782c0ff */
[----:B------:R-:W-:-:S13]  /*2f80*/  ISETP.GE.U32.AND P3, PT, R16, 0x3, PT ;  /* 0x000000031000780c */ /* 0x000fda0003f66070 */
[----:B------:R-:W-:Y:S05]  /*2f90*/  @!P3 BRA `(.L_x_52) ;  /* 0x000000000070b947 */ /* 0x000fea0003800000 */
[----:B------:R-:W-:-:S13]  /*2fa0*/  ISETP.EQ.OR P6, PT, R25, UR10, P2 ;  /* 0x0000000a19007c0c */ /* 0x000fda00097c2670 */
[----:B------:R-:W-:-:S04]  /*2fb0*/  @!P6 IMAD R17, R25, R2, R7 ;  /* 0x000000021911e224 */ /* 0x000fc800078e0207 */
[----:B------:R-:W-:-:S06]  /*2fc0*/  @!P6 IMAD.WIDE.U32 R16, R17, 0x8, R54 ;  /* 0x000000081110e825 */ /* 0x000fcc00078e0036 */
[----:B------:R-:W0:Y:S01]  /*2fd0*/  @!P6 LDG.E.64 R16, desc[UR8][R16.64] ;  /* 0x000000081010e981 */ /* 0x000e22000c1e1b00 */
[C---:B------:R-:W-:Y:S02]  /*2fe0*/  IADD3 R19, PT, PT, R25.reuse, 0x1, RZ ;  /* 0x0000000119137810 */ /* 0x040fe40007ffe0ff */
[----:B--2---:R-:W-:Y:S02]  /*2ff0*/  IADD3 R21, PT, PT, R25, 0x2, RZ ;  /* 0x0000000219157810 */ /* 0x004fe40007ffe0ff */
[----:B------:R-:W-:Y:S02]  /*3000*/  ISETP.EQ.OR P5, PT, R19, UR10, P2 ;  /* 0x0000000a13007c0c */ /* 0x000fe400097a2670 */
[----:B------:R-:W-:Y:S02]  /*3010*/  IADD3 R23, PT, PT, R25, 0x3, RZ ;  /* 0x0000000319177810 */ /* 0x000fe40007ffe0ff */
[----:B------:R-:W-:-:S09]  /*3020*/  ISETP.EQ.OR P3, PT, R21, UR10, P2 ;  /* 0x0000000a15007c0c */ /* 0x000fd20009762670 */
[----:B------:R-:W-:-:S04]  /*3030*/  @!P5 IMAD R19, R19, R2, R7 ;  /* 0x000000021313d224 */ /* 0x000fc800078e0207 */
[----:B------:R-:W-:Y:S02]  /*3040*/  @!P3 IMAD R21, R21, R2, R7 ;  /* 0x000000021515b224 */ /* 0x000fe400078e0207 */
[----:B0--3--:R-:W-:Y:S01]  /*3050*/  @!P6 FADD.FTZ R14, R14, R16 ;  /* 0x000000100e0ee221 */ /* 0x009fe20000010000 */
[----:B------:R-:W-:Y:S01]  /*3060*/  @!P6 FADD.FTZ R15, R15, R17 ;  /* 0x000000110f0fe221 */ /* 0x000fe20000010000 */
[----:B------:R-:W-:Y:S01]  /*3070*/  ISETP.EQ.OR P6, PT, R23, UR10, P2 ;  /* 0x0000000a17007c0c */ /* 0x000fe200097c2670 */
[----:B------:R-:W-:-:S04]  /*3080*/  @!P5 IMAD.WIDE.U32 R16, R19, 0x8, R54 ;  /* 0x000000081310d825 */ /* 0x000fc800078e0036 */
[----:B------:R-:W-:Y:S02]  /*3090*/  @!P3 IMAD.WIDE.U32 R18, R21, 0x8, R54 ;  /* 0x000000081512b825 */ /* 0x000fe400078e0036 */
[----:B------:R-:W2:Y:S04]  /*30a0*/  @!P5 LDG.E.64 R16, desc[UR8][R16.64] ;  /* 0x000000081010d981 */ /* 0x000ea8000c1e1b00 */
[----:B------:R-:W3:Y:S02]  /*30b0*/  @!P3 LDG.E.64 R18, desc[UR8][R18.64] ;  /* 0x000000081212b981 */ /* 0x000ee4000c1e1b00 */
[----:B------:R-:W-:-:S04]  /*30c0*/  @!P6 IMAD R23, R23, R2, R7 ;  /* 0x000000021717e224 */ /* 0x000fc800078e0207 */
[----:B------:R-:W-:-:S06]  /*30d0*/  @!P6 IMAD.WIDE.U32 R20, R23, 0x8, R54 ;  /* 0x000000081714e825 */ /* 0x000fcc00078e0036 */
[----:B------:R-:W4:Y:S01]  /*30e0*/  @!P6 LDG.E.64 R20, desc[UR8][R20.64] ;  /* 0x000000081414e981 */ /* 0x000f22000c1e1b00 */
[----:B------:R-:W-:Y:S01]  /*30f0*/  IADD3 R25, PT, PT, R25, 0x4, RZ ;  /* 0x0000000419197810 */ /* 0x000fe20007ffe0ff */
[----:B--2---:R-:W-:Y:S01]  /*3100*/  @!P5 FADD.FTZ R14, R14, R16 ;  /* 0x000000100e0ed221 */ /* 0x004fe20000010000 */
[----:B------:R-:W-:-:S03]  /*3110*/  @!P5 FADD.FTZ R15, R15, R17 ;  /* 0x000000110f0fd221 */ /* 0x000fc60000010000 */
[----:B---3--:R-:W-:Y:S01]  /*3120*/  @!P3 FADD.FTZ R14, R14, R18 ;  /* 0x000000120e0eb221 */ /* 0x008fe20000010000 */
[----:B------:R-:W-:-:S03]  /*3130*/  @!P3 FADD.FTZ R15, R15, R19 ;  /* 0x000000130f0fb221 */ /* 0x000fc60000010000 */
[----:B----4-:R-:W-:Y:S01]  /*3140*/  @!P6 FADD.FTZ R14, R14, R20 ;  /* 0x000000140e0ee221 */ /* 0x010fe20000010000 */
[----:B------:R-:W-:-:S07]  /*3150*/  @!P6 FADD.FTZ R15, R15, R21 ;  /* 0x000000150f0fe221 */ /* 0x000fce0000010000 */
.L_x_52:
[----:B------:R-:W-:Y:S05]  /*3160*/  @!P1 BRA `(.L_x_47) ;  /* 0x00000000006c9947 */ /* 0x000fea0003800000 */
[----:B------:R-:W-:Y:S02]  /*3170*/  ISETP.NE.AND P1, PT, R22, 0x1, PT ;  /* 0x000000011600780c */ /* 0x000fe40003f25270 */
[----:B---3--:R-:W-:-:S11]  /*3180*/  LOP3.LUT R20, R3, 0x1, RZ, 0xc0, !PT ;  /* 0x0000000103147812 */ /* 0x008fd600078ec0ff */
[----:B------:R-:W-:Y:S05]  /*3190*/  @!P1 BRA `(.L_x_53) ;  /* 0x0000000000389947 */ /* 0x000fea0003800000 */
[C---:B------:R-:W-:Y:S02]  /*31a0*/  IADD3 R19, PT, PT, R25.reuse, 0x1, RZ ;  /* 0x0000000119137810 */ /* 0x040fe40007ffe0ff */
[----:B------:R-:W-:Y:S02]  /*31b0*/  ISETP.EQ.OR P3, PT, R25, UR10, P2 ;  /* 0x0000000a19007c0c */ /* 0x000fe40009762670 */
[----:B------:R-:W-:-:S11]  /*31c0*/  ISETP.EQ.OR P1, PT, R19, UR10, P2 ;  /* 0x0000000a13007c0c */ /* 0x000fd60009722670 */
[-CC-:B------:R-:W-:Y:S02]  /*31d0*/  @!P3 IMAD R17, R25, R2.reuse, R7.reuse ;  /* 0x000000021911b224 */ /* 0x180fe400078e0207 */
[----:B------:R-:W-:Y:S02]  /*31e0*/  @!P1 IMAD R19, R19, R2, R7 ;  /* 0x0000000213139224 */ /* 0x000fe400078e0207 */
[----:B------:R-:W-:-:S04]  /*31f0*/  @!P3 IMAD.WIDE.U32 R16, R17, 0x8, R54 ;  /* 0x000000081110b825 */ /* 0x000fc800078e0036 */
[----:B------:R-:W-:Y:S02]  /*3200*/  @!P1 IMAD.WIDE.U32 R18, R19, 0x8, R54 ;  /* 0x0000000813129825 */ /* 0x000fe400078e0036 */
[----:B------:R-:W0:Y:S04]  /*3210*/  @!P3 LDG.E.64 R16, desc[UR8][R16.64] ;  /* 0x000000081010b981 */ /* 0x000e28000c1e1b00 */
[----:B------:R-:W3:Y:S01]  /*3220*/  @!P1 LDG.E.64 R18, desc[UR8][R18.64] ;  /* 0x0000000812129981 */ /* 0x000ee2000c1e1b00 */
[----:B------:R-:W-:Y:S01]  /*3230*/  IADD3 R25, PT, PT, R25, 0x2, RZ ;  /* 0x0000000219197810 */ /* 0x000fe20007ffe0ff */
[----:B0-----:R-:W-:Y:S01]  /*3240*/  @!P3 FADD.FTZ R14, R14, R16 ;  /* 0x000000100e0eb221 */ /* 0x001fe20000010000 */
[----:B------:R-:W-:-:S03]  /*3250*/  @!P3 FADD.FTZ R15, R15, R17 ;  /* 0x000000110f0fb221 */ /* 0x000fc60000010000 */
[----:B---3--:R-:W-:Y:S01]  /*3260*/  @!P1 FADD.FTZ R14, R14, R18 ;  /* 0x000000120e0e9221 */ /* 0x008fe20000010000 */
[----:B------:R-:W-:-:S07]  /*3270*/  @!P1 FADD.FTZ R15, R15, R19 ;  /* 0x000000130f0f9221 */ /* 0x000fce0000010000 */
.L_x_53:
[----:B------:R-:W-:Y:S01]  /*3280*/  ISETP.EQ.OR P1, PT, R25, UR10, P2 ;  /* 0x0000000a19007c0c */ /* 0x000fe20009722670 */
[----:B------:R-:W-:Y:S03]  /*3290*/  BSSY.RECONVERGENT B0, `(.L_x_47) ;  /* 0x0000008000007945 */ /* 0x000fe60003800200 */
[----:B------:R-:W-:-:S13]  /*32a0*/  ISETP.NE.U32.OR P1, PT, R20, 0x1, P1 ;  /* 0x000000011400780c */ /* 0x000fda0000f25470 */
[----:B------:R-:W-:Y:S05]  /*32b0*/  @P1 BRA `(.L_x_54) ;  /* 0x0000000000141947 */ /* 0x000fea0003800000 */
[----:B------:R-:W-:-:S04]  /*32c0*/  IMAD R17, R2, R25, R7 ;  /* 0x0000001902117224 */ /* 0x000fc800078e0207 */
[----:B------:R-:W-:-:S06]  /*32d0*/  IMAD.WIDE.U32 R16, R17, 0x8, R54 ;  /* 0x0000000811107825 */ /* 0x000fcc00078e0036 */
[----:B------:R-:W0:Y:S02]  /*32e0*/  LDG.E.64 R16, desc[UR8][R16.64] ;  /* 0x0000000810107981 */ /* 0x000e24000c1e1b00 */
[----:B0-----:R-:W-:Y:S01]  /*32f0*/  FADD.FTZ R14, R14, R16 ;  /* 0x000000100e0e7221 */ /* 0x001fe20000010000 */
[----:B------:R-:W-:-:S07]  /*3300*/  FADD.FTZ R15, R15, R17 ;  /* 0x000000110f0f7221 */ /* 0x000fce0000010000 */
.L_x_54:
[----:B------:R-:W-:Y:S05]  /*3310*/  BSYNC.RECONVERGENT B0 ;  /* 0x0000000000007941 */ /* 0x000fea0003800200 */
.L_x_47:
[----:B------:R-:W5:Y:S01]  /*3320*/  S2UR UR6, SR_CgaCtaId ;  /* 0x00000000000679c3 */ /* 0x000f620000008800 */
[----:B------:R-:W-:Y:S01]  /*3330*/  UMOV UR5, 0x400 ;  /* 0x0000040000057882 */ /* 0x000fe20000000000 */
[----:B------:R-:W0:Y:S01]  /*3340*/  LDCU.64 UR12, c[0x0][0x400] ;  /* 0x00008000ff0c77ac */ /* 0x000e220008000a00 */
[----:B----4-:R-:W-:Y:S02]  /*3350*/  SHF.R.U32.HI R19, RZ, 0x3, R32 ;  /* 0x00000003ff137819 */ /* 0x010fe40000011620 */
[----:B--2---:R-:W-:Y:S02]  /*3360*/  SHF.L.U32 R21, R40, 0x10, RZ ;  /* 0x0000001028157819 */ /* 0x004fe400000006ff */
[----:B------:R-:W-:Y:S01]  /*3370*/  SHF.L.U32 R51, R51, 0x10, RZ ;  /* 0x0000001033337819 */ /* 0x000fe200000006ff */
[----:B------:R-:W2:Y:S01]  /*3380*/  LDC R16, c[0x0][0x41c] ;  /* 0x00010700ff107b82 */ /* 0x000ea20000000800 */
[----:B------:R-:W-:Y:S02]  /*3390*/  SHF.L.U32 R49, R49, 0x10, RZ ;  /* 0x0000001031317819 */ /* 0x000fe400000006ff */
[----:B------:R-:W-:Y:S01]  /*33a0*/  SHF.L.U32 R23, R36, 0x10, RZ ;  /* 0x0000001024177819 */ /* 0x000fe200000006ff */
[C---:B------:R-:W-:Y:S01]  /*33b0*/  FADD.FTZ R24, -R8.reuse, R51 ;  /* 0x0000003308187221 */ /* 0x040fe20000010100 */
[----:B------:R-:W-:Y:S01]  /*33c0*/  SHF.L.U32 R47, R47, 0x10, RZ ;  /* 0x000000102f2f7819 */ /* 0x000fe200000006ff */
[----:B------:R-:W-:Y:S01]  /*33d0*/  FADD.FTZ R28, -R8, R49 ;  /* 0x00000031081c7221 */ /* 0x000fe20000010100 */
[----:B------:R-:W-:Y:S01]  /*33e0*/  SHF.L.U32 R25, R34, 0x10, RZ ;  /* 0x0000001022197819 */ /* 0x000fe200000006ff */
[----:B------:R-:W-:Y:S01]  /*33f0*/  FMUL.FTZ R30, R24, R53 ;  /* 0x00000035181e7220 */ /* 0x000fe20000410000 */
[----:B------:R-:W-:Y:S01]  /*3400*/  SHF.L.U32 R27, R9, 0x10, RZ ;  /* 0x00000010091b7819 */ /* 0x000fe200000006ff */
[C---:B------:R-:W-:Y:S01]  /*3410*/  FADD.FTZ R18, -R8.reuse, R23 ;  /* 0x0000001708127221 */ /* 0x040fe20000010100 */
[C---:B---3--:R-:W-:Y:S01]  /*3420*/  FADD.FTZ R20, -R8.reuse, R47 ;  /* 0x0000002f08147221 */ /* 0x048fe20000010100 */
[C---:B-1----:R-:W-:Y:S01]  /*3430*/  FADD.FTZ R22, -R8.reuse, R25 ;  /* 0x0000001908167221 */ /* 0x042fe20000010100 */
[----:B------:R-:W-:Y:S01]  /*3440*/  SHF.L.U32 R39, R39, 0x10, RZ ;  /* 0x0000001027277819 */ /* 0x000fe200000006ff */
[----:B------:R-:W-:Y:S01]  /*3450*/  FADD.FTZ R24, -R8, R27 ;  /* 0x0000001b08187221 */ /* 0x000fe20000010100 */
[----:B------:R-:W-:Y:S01]  /*3460*/  SHF.L.U32 R52, R52, 0x10, RZ ;  /* 0x0000001034347819 */ /* 0x000fe200000006ff */
[----:B-----5:R-:W-:Y:S01]  /*3470*/  ULEA UR5, UR6, UR5, 0x18 ;  /* 0x0000000506057291 */ /* 0x020fe2000f8ec0ff */
[----:B--2---:R-:W-:-:S08]  /*3480*/  IMAD R19, R16, UR10, R19 ;  /* 0x0000000a10137c24 */ /* 0x004fd0000f8e0213 */
[----:B------:R-:W-:Y:S01]  /*3490*/  @!P2 STS.64 [UR5+0x50], R14 ;  /* 0x0000500eff00a988 */ /* 0x000fe20008000a05 */
[----:B------:R-:W-:Y:S01]  /*34a0*/  BAR.SYNC.DEFER_BLOCKING 0x0 ;  /* 0x0000000000007b1d */ /* 0x000fe20000010000 */
[----:B0-----:R-:W-:Y:S02]  /*34b0*/  ISETP.GE.U32.AND P1, PT, R19, UR12, PT ;  /* 0x0000000c13007c0c */ /* 0x001fe4000bf26070 */
[----:B------:R-:W-:-:S04]  /*34c0*/  SHF.R.S32.HI R9, RZ, 0x1f, R19 ;  /* 0x0000001fff097819 */ /* 0x000fc80000011413 */
[----:B------:R-:W-:Y:S01]  /*34d0*/  ISETP.GE.AND.EX P1, PT, R9, UR13, PT, P1 ;  /* 0x0000000d09007c0c */ /* 0x000fe2000bf26310 */
[----:B------:R-:W0:Y:S01]  /*34e0*/  LDS.64 R14, [UR5+0x50] ;  /* 0x00005005ff0e7984 */ /* 0x000e220008000a00 */
[----:B------:R-:W0:Y:S02]  /*34f0*/  LDCU UR5, c[0x0][0x42c] ;  /* 0x00008580ff0577ac */ /* 0x000e240008000800 */
[----:B0-----:R-:W-:Y:S01]  /*3500*/  FMUL.FTZ R17, R15, UR5 ;  /* 0x000000050f117c20 */ /* 0x001fe20008410000 */
[----:B------:R-:W-:Y:S01]  /*3510*/  SHF.L.U32 R15, R38, 0x10, RZ ;  /* 0x00000010260f7819 */ /* 0x000fe200000006ff */
[----:B------:R-:W-:Y:S01]  /*3520*/  FMUL.FTZ R16, R14, UR5 ;  /* 0x000000050e107c20 */ /* 0x000fe20008410000 */
[----:B------:R-:W-:-:S03]  /*3530*/  FADD.FTZ R14, -R8, R21 ;  /* 0x00000015080e7221 */ /* 0x000fc60000010100 */
[----:B------:R-:W-:Y:S01]  /*3540*/  FADD.FTZ R26, -R8, R15 ;  /* 0x0000000f081a7221 */ /* 0x000fe20000010100 */
[----:B------:R-:W-:Y:S01]  /*3550*/  FMUL.FTZ R15, R14, R53 ;  /* 0x000000350e0f7220 */ /* 0x000fe20000410000 */
[----:B------:R-:W-:-:S03]  /*3560*/  FFMA.FTZ R8, R16, R30, R17 ;  /* 0x0000001e10087223 */ /* 0x000fc60000010011 */
[----:B------:R-:W-:Y:S01]  /*3570*/  FFMA.FTZ R31, R16, R15, R17 ;  /* 0x0000000f101f7223 */ /* 0x000fe20000010011 */
[----:B------:R-:W-:Y:S06]  /*3580*/  @!P4 BRA `(.L_x_55) ;  /* 0x000000000048c947 */ /* 0x000fec0003800000 */
[----:B------:R-:W-:Y:S01]  /*3590*/  FFMA.FTZ R14, R12, R15, R10 ;  /* 0x0000000f0c0e7223 */ /* 0x000fe2000001000a */
[----:B------:R-:W-:-:S03]  /*35a0*/  FFMA.FTZ R15, R13, R30, R11 ;  /* 0x0000001e0d0f7223 */ /* 0x000fc6000001000b */
[----:B------:R-:W-:Y:S01]  /*35b0*/  FMUL.FTZ R21, R14, -1.4426950216293334961 ;  /* 0xbfb8aa3b0e157820 */ /* 0x000fe20000410000 */
[----:B------:R-:W-:-:S05]  /*35c0*/  FMUL.FTZ R25, R15, -1.4426950216293334961 ;  /* 0xbfb8aa3b0f197820 */ /* 0x000fca0000410000 */
[----:B------:R-:W0:Y:S04]  /*35d0*/  MUFU.EX2 R21, R21 ;  /* 0x0000001500157308 */ /* 0x000e280000000800 */
[----:B------:R-:W1:Y:S01]  /*35e0*/  MUFU.EX2 R25, R25 ;  /* 0x0000001900197308 */ /* 0x000e620000000800 */
[----:B0-----:R-:W-:Y:S01]  /*35f0*/  FADD.FTZ R23, R21, 1 ;  /* 0x3f80000015177421 */ /* 0x001fe20000010000 */
[----:B-1----:R-:W-:-:S03]  /*3600*/  FADD.FTZ R27, R25, 1 ;  /* 0x3f800000191b7421 */ /* 0x002fc60000010000 */
        /* <DEDUP_REMOVED lines=10> */
.L_x_55:
[----:B------:R-:W-:Y:S01]  /*36b0*/  BSSY.RECONVERGENT B0, `(.L_x_56) ;  /* 0x0000012000007945 */ /* 0x000fe20003800200 */
[----:B------:R-:W-:Y:S01]  /*36c0*/  FFMA.FTZ R14, R12, R39, -R31 ;  /* 0x000000270c0e7223 */ /* 0x000fe2000001081f */
[----:B------:R-:W-:Y:S02]  /*36d0*/  FFMA.FTZ R52, R13, R52, -R8 ;  /* 0x000000340d347223 */ /* 0x000fe40000010808 */
[----:B------:R-:W-:Y:S05]  /*36e0*/  @P1 BRA `(.L_x_57) ;  /* 0x0000000000381947 */ /* 0x000fea0003800000 */
[----:B------:R-:W0:Y:S01]  /*36f0*/  LDCU.64 UR14, c[0x0][0x3f8] ;  /* 0x00007f00ff0e77ac */ /* 0x000e220008000a00 */
[----:B------:R-:W-:Y:S01]  /*3700*/  MOV R8, R56 ;  /* 0x0000003800087202 */ /* 0x000fe20000000f00 */
[----:B------:R-:W1:Y:S01]  /*3710*/  LDCU.64 UR6, c[0x0][0x380] ;  /* 0x00007000ff0677ac */ /* 0x000e620008000a00 */
[----:B0-----:R-:W-:Y:S01]  /*3720*/  IMAD R30, R9, UR14, RZ ;  /* 0x0000000e091e7c24 */ /* 0x001fe2000f8e02ff */
[----:B------:R-:W-:-:S03]  /*3730*/  MOV R9, R59 ;  /* 0x0000003b00097202 */ /* 0x000fc60000000f00 */
[C---:B------:R-:W-:Y:S02]  /*3740*/  IMAD R15, R19.reuse, UR15, R30 ;  /* 0x0000000f130f7c24 */ /* 0x040fe4000f8e021e */
[----:B------:R-:W-:Y:S01]  /*3750*/  FMUL.FTZ R30, R14, R53 ;  /* 0x000000350e1e7220 */ /* 0x000fe20000410000 */
[----:B------:R-:W-:-:S04]  /*3760*/  IMAD.WIDE.U32 R8, R19, UR14, R8 ;  /* 0x0000000e13087c25 */ /* 0x000fc8000f8e0008 */
[----:B------:R-:W-:Y:S01]  /*3770*/  FMUL.FTZ R19, R52, R53 ;  /* 0x0000003534137220 */ /* 0x000fe20000410000 */
[C---:B-1----:R-:W-:Y:S02]  /*3780*/  LEA R14, P1, R8.reuse, UR6, 0x1 ;  /* 0x00000006080e7c11 */ /* 0x042fe4000f8208ff */
[----:B------:R-:W-:Y:S02]  /*3790*/  IADD3 R15, PT, PT, R9, R15, RZ ;  /* 0x0000000f090f7210 */ /* 0x000fe40007ffe0ff */
[----:B------:R-:W-:Y:S02]  /*37a0*/  F2FP.BF16.F32.PACK_AB R19, R19, R30 ;  /* 0x0000001e1313723e */ /* 0x000fe400000010ff */
[----:B------:R-:W-:-:S05]  /*37b0*/  LEA.HI.X R15, R8, UR7, R15, 0x1, P1 ;  /* 0x00000007080f7c11 */ /* 0x000fca00088f0c0f */
[----:B------:R0:W-:Y:S02]  /*37c0*/  STG.E desc[UR8][R14.64], R19 ;  /* 0x000000130e007986 */ /* 0x0001e4000c101908 */
.L_x_57:
[----:B------:R-:W-:Y:S05]  /*37d0*/  BSYNC.RECONVERGENT B0 ;  /* 0x0000000000007941 */ /* 0x000fea0003800200 */
.L_x_56:
[----:B------:R-:W-:Y:S01]  /*37e0*/  SHF.L.U32 R37, R37, 0x10, RZ ;  /* 0x0000001025257819 */ /* 0x000fe200000006ff */
[-C--:B------:R-:W-:Y:S01]  /*37f0*/  FMUL.FTZ R25, R26, R53.reuse ;  /* 0x000000351a197220 */ /* 0x080fe20000410000 */
[----:B------:R-:W-:Y:S01]  /*3800*/  SHF.L.U32 R50, R50, 0x10, RZ ;  /* 0x0000001032327819 */ /* 0x000fe200000006ff */
[----:B------:R-:W-:Y:S01]  /*3810*/  FMUL.FTZ R30, R28, R53 ;  /* 0x000000351c1e7220 */ /* 0x000fe20000410000 */
[----:B------:R-:W-:Y:S06]  /*3820*/  @!P4 BRA `(.L_x_58) ;  /* 0x000000000048c947 */ /* 0x000fec0003800000 */
[----:B------:R-:W-:Y:S01]  /*3830*/  FFMA.FTZ R9, R13, R30, R11 ;  /* 0x0000001e0d097223 */ /* 0x000fe2000001000b */
[----:B------:R-:W-:-:S03]  /*3840*/  FFMA.FTZ R8, R12, R25, R10 ;  /* 0x000000190c087223 */ /* 0x000fc6000001000a */
[----:B0-----:R-:W-:Y:S01]  /*3850*/  FMUL.FTZ R19, R9, -1.4426950216293334961 ;  /* 0xbfb8aa3b09137820 */ /* 0x001fe20000410000 */
[----:B------:R-:W-:-:S05]  /*3860*/  FMUL.FTZ R14, R8, -1.4426950216293334961 ;  /* 0xbfb8aa3b080e7820 */ /* 0x000fca0000410000 */
        /* <DEDUP_REMOVED lines=14> */
.L_x_58:
[----:B------:R-:W-:Y:S04]  /*3950*/  BSSY.RECONVERGENT B0, `(.L_x_59) ;  /* 0x0000014000007945 */ /* 0x000fe80003800200 */
[----:B------:R-:W-:Y:S05]  /*3960*/  @P0 BRA `(.L_x_60) ;  /* 0x0000000000480947 */ /* 0x000fea0003800000 */
[----:B------:R-:W1:Y:S01]  /*3970*/  LDCU.64 UR6, c[0x0][0x3f8] ;  /* 0x00007f00ff0677ac */ /* 0x000e620008000a00 */
[C-C-:B------:R-:W-:Y:S01]  /*3980*/  FFMA.FTZ R9, R16.reuse, R25, R17.reuse ;  /* 0x0000001910097223 */ /* 0x140fe20000010011 */
[----:B------:R-:W-:Y:S01]  /*3990*/  FFMA.FTZ R8, R16, R30, R17 ;  /* 0x0000001e10087223 */ /* 0x000fe20000010011 */
[----:B------:R-:W2:Y:S02]  /*39a0*/  LDCU.64 UR14, c[0x0][0x380] ;  /* 0x00007000ff0e77ac */ /* 0x000ea40008000a00 */
[----:B0-----:R-:W-:Y:S01]  /*39b0*/  FFMA.FTZ R14, R12, R37, -R9 ;  /* 0x000000250c0e7223 */ /* 0x001fe20000010809 */
[----:B------:R-:W-:Y:S01]  /*39c0*/  FFMA.FTZ R50, R13, R50, -R8 ;  /* 0x000000320d327223 */ /* 0x000fe20000010808 */
[----:B------:R-:W-:Y:S02]  /*39d0*/  MOV R8, R56 ;  /* 0x0000003800087202 */ /* 0x000fe40000000f00 */
[----:B------:R-:W-:Y:S01]  /*39e0*/  MOV R9, R59 ;  /* 0x0000003b00097202 */ /* 0x000fe20000000f00 */
[----:B------:R-:W-:Y:S01]  /*39f0*/  FMUL.FTZ R19, R50, R53 ;  /* 0x0000003532137220 */ /* 0x000fe20000410000 */
[----:B-1----:R-:W-:-:S02]  /*3a00*/  IMAD R26, R4, UR6, RZ ;  /* 0x00000006041a7c24 */ /* 0x002fc4000f8e02ff */
[----:B------:R-:W-:-:S04]  /*3a10*/  IMAD.WIDE.U32 R8, R45, UR6, R8 ;  /* 0x000000062d087c25 */ /* 0x000fc8000f8e0008 */
[----:B------:R-:W-:Y:S02]  /*3a20*/  IMAD R15, R45, UR7, R26 ;  /* 0x000000072d0f7c24 */ /* 0x000fe4000f8e021a */
[----:B------:R-:W-:Y:S01]  /*3a30*/  FMUL.FTZ R26, R14, R53 ;  /* 0x000000350e1a7220 */ /* 0x000fe20000410000 */
[C---:B--2---:R-:W-:Y:S02]  /*3a40*/  LEA R14, P0, R8.reuse, UR14, 0x1 ;  /* 0x0000000e080e7c11 */ /* 0x044fe4000f8008ff */
[----:B------:R-:W-:Y:S02]  /*3a50*/  IADD3 R15, PT, PT, R9, R15, RZ ;  /* 0x0000000f090f7210 */ /* 0x000fe40007ffe0ff */
[----:B------:R-:W-:Y:S02]  /*3a60*/  F2FP.BF16.F32.PACK_AB R19, R19, R26 ;  /* 0x0000001a1313723e */ /* 0x000fe400000010ff */
[----:B------:R-:W-:-:S05]  /*3a70*/  LEA.HI.X R15, R8, UR15, R15, 0x1, P0 ;  /* 0x0000000f080f7c11 */ /* 0x000fca00080f0c0f */
[----:B------:R1:W-:Y:S02]  /*3a80*/  STG.E desc[UR8][R14.64], R19 ;  /* 0x000000130e007986 */ /* 0x0003e4000c101908 */
.L_x_60:
[----:B------:R-:W-:Y:S05]  /*3a90*/  BSYNC.RECONVERGENT B0 ;  /* 0x0000000000007941 */ /* 0x000fea0003800200 */
.L_x_59:
[----:B------:R-:W-:Y:S01]  /*3aa0*/  UISETP.NE.AND UP0, UPT, UR11, URZ, UPT ;  /* 0x000000ff0b00728c */ /* 0x000fe2000bf05270 */
[-C--:B01----:R-:W-:Y:S01]  /*3ab0*/  FMUL.FTZ R15, R18, R53.reuse ;  /* 0x00000035120f7220 */ /* 0x083fe20000410000 */
[-C--:B------:R-:W-:Y:S01]  /*3ac0*/  FMUL.FTZ R20, R20, R53.reuse ;  /* 0x0000003514147220 */ /* 0x080fe20000410000 */
[-C--:B------:R-:W-:Y:S01]  /*3ad0*/  FMUL.FTZ R22, R22, R53.reuse ;  /* 0x0000003516167220 */ /* 0x080fe20000410000 */
[----:B------:R-:W-:Y:S01]  /*3ae0*/  ISETP.GE.U32.AND P0, PT, R44, UR12, PT ;  /* 0x0000000c2c007c0c */ /* 0x000fe2000bf06070 */
[----:B------:R-:W-:Y:S01]  /*3af0*/  FMUL.FTZ R24, R24, R53 ;  /* 0x0000003518187220 */ /* 0x000fe20000410000 */
[C-C-:B------:R-:W-:Y:S01]  /*3b00*/  FFMA.FTZ R27, R16.reuse, R15, R17.reuse ;  /* 0x0000000f101b7223 */ /* 0x140fe20000010011 */
[C-C-:B------:R-:W-:Y:S01]  /*3b10*/  FFMA.FTZ R26, R16.reuse, R20, R17.reuse ;  /* 0x00000014101a7223 */ /* 0x140fe20000010011 */
[C-C-:B------:R-:W-:Y:S01]  /*3b20*/  FFMA.FTZ R9, R16.reuse, R22, R17.reuse ;  /* 0x0000001610097223 */ /* 0x140fe20000010011 */
[----:B------:R-:W-:Y:S01]  /*3b30*/  ISETP.GE.U32.AND P1, PT, R43, UR12, PT ;  /* 0x0000000c2b007c0c */ /* 0x000fe2000bf26070 */
[----:B------:R-:W-:Y:S01]  /*3b40*/  FFMA.FTZ R16, R16, R24, R17 ;  /* 0x0000001810107223 */ /* 0x000fe20000010011 */
[----:B------:R-:W-:-:S02]  /*3b50*/  ISETP.GE.AND.EX P0, PT, R5, UR13, PT, P0 ;  /* 0x0000000d05007c0c */ /* 0x000fc4000bf06300 */
[----:B------:R-:W-:Y:S02]  /*3b60*/  SHF.L.U32 R35, R35, 0x10, RZ ;  /* 0x0000001023237819 */ /* 0x000fe400000006ff */
[----:B------:R-:W-:Y:S01]  /*3b70*/  SHF.L.U32 R48, R48, 0x10, RZ ;  /* 0x0000001030307819 */ /* 0x000fe200000006ff */
[----:B------:R-:W-:Y:S08]  /*3b80*/  BRA.U !UP0, `(.L_x_61) ;  /* 0x0000000108487547 */ /* 0x000ff0000b800000 */
        /* <DEDUP_REMOVED lines=18> */
.L_x_61:
[----:B------:R-:W-:Y:S01]  /*3cb0*/  BSSY.RECONVERGENT B0, `(.L_x_62) ;  /* 0x0000012000007945 */ /* 0x000fe20003800200 */
[----:B------:R-:W-:Y:S01]  /*3cc0*/  FFMA.FTZ R8, R12, R35, -R27 ;  /* 0x000000230c087223 */ /* 0x000fe2000001081b */
[----:B------:R-:W-:Y:S02]  /*3cd0*/  FFMA.FTZ R26, R13, R48, -R26 ;  /* 0x000000300d1a7223 */ /* 0x000fe4000001081a */
[----:B------:R-:W-:Y:S05]  /*3ce0*/  @P0 BRA `(.L_x_63) ;  /* 0x0000000000380947 */ /* 0x000fea0003800000 */
[----:B------:R-:W0:Y:S01]  /*3cf0*/  LDCU.64 UR6, c[0x0][0x3f8] ;  /* 0x00007f00ff0677ac */ /* 0x000e220008000a00 */
[----:B------:R-:W-:Y:S02]  /*3d00*/  MOV R14, R56 ;  /* 0x00000038000e7202 */ /* 0x000fe40000000f00 */
[----:B------:R-:W-:Y:S01]  /*3d10*/  MOV R15, R59 ;  /* 0x0000003b000f7202 */ /* 0x000fe20000000f00 */
[----:B------:R-:W1:Y:S01]  /*3d20*/  LDCU.64 UR14, c[0x0][0x380] ;  /* 0x00007000ff0e77ac */ /* 0x000e620008000a00 */
[----:B0-----:R-:W-:Y:S02]  /*3d30*/  IMAD R17, R5, UR6, RZ ;  /* 0x0000000605117c24 */ /* 0x001fe4000f8e02ff */
[----:B------:R-:W-:-:S04]  /*3d40*/  IMAD.WIDE.U32 R14, R44, UR6, R14 ;  /* 0x000000062c0e7c25 */ /* 0x000fc8000f8e000e */
[----:B------:R-:W-:Y:S02]  /*3d50*/  IMAD R19, R44, UR7, R17 ;  /* 0x000000072c137c24 */ /* 0x000fe4000f8e0211 */
[-C--:B------:R-:W-:Y:S01]  /*3d60*/  FMUL.FTZ R17, R8, R53.reuse ;  /* 0x0000003508117220 */ /* 0x080fe20000410000 */
[----:B------:R-:W-:Y:S01]  /*3d70*/  FMUL.FTZ R8, R26, R53 ;  /* 0x000000351a087220 */ /* 0x000fe20000410000 */
[----:B-1----:R-:W-:Y:S02]  /*3d80*/  LEA R18, P0, R14, UR14, 0x1 ;  /* 0x0000000e0e127c11 */ /* 0x002fe4000f8008ff */
[----:B------:R-:W-:Y:S02]  /*3d90*/  IADD3 R19, PT, PT, R15, R19, RZ ;  /* 0x000000130f137210 */ /* 0x000fe40007ffe0ff */
[----:B------:R-:W-:Y:S02]  /*3da0*/  F2FP.BF16.F32.PACK_AB R15, R8, R17 ;  /* 0x00000011080f723e */ /* 0x000fe400000010ff */
[----:B------:R-:W-:-:S05]  /*3db0*/  LEA.HI.X R19, R14, UR15, R19, 0x1, P0 ;  /* 0x0000000f0e137c11 */ /* 0x000fca00080f0c13 */
[----:B------:R0:W-:Y:S02]  /*3dc0*/  STG.E desc[UR8][R18.64], R15 ;  /* 0x0000000f12007986 */ /* 0x0001e4000c101908 */
.L_x_63:
[----:B------:R-:W-:Y:S05]  /*3dd0*/  BSYNC.RECONVERGENT B0 ;  /* 0x0000000000007941 */ /* 0x000fea0003800200 */
.L_x_62:
[----:B------:R-:W-:Y:S02]  /*3de0*/  SHF.L.U32 R33, R33, 0x10, RZ ;  /* 0x0000001021217819 */ /* 0x000fe400000006ff */
[----:B------:R-:W-:Y:S01]  /*3df0*/  SHF.L.U32 R46, R46, 0x10, RZ ;  /* 0x000000102e2e7819 */ /* 0x000fe200000006ff */
[----:B------:R-:W-:Y:S06]  /*3e00*/  BRA.U !UP0, `(.L_x_64) ;  /* 0x0000000108487547 */ /* 0x000fec000b800000 */
        /* <DEDUP_REMOVED lines=18> */
.L_x_64:
[----:B------:R-:W-:Y:S01]  /*3f30*/  ISETP.GE.AND.EX P1, PT, R6, UR13, PT, P1 ;  /* 0x0000000d06007c0c */ /* 0x000fe2000bf26310 */
[----:B------:R-:W-:Y:S01]  /*3f40*/  FFMA.FTZ R12, R12, R33, -R9 ;  /* 0x000000210c0c7223 */ /* 0x000fe20000010809 */
[----:B------:R-:W-:Y:S01]  /*3f50*/  FFMA.FTZ R16, R13, R46, -R16 ;  /* 0x0000002e0d107223 */ /* 0x000fe20000010810 */
[----:B------:R-:W-:Y:S02]  /*3f60*/  BSSY.RECONVERGENT B0, `(.L_x_65) ;  /* 0x000000f000007945 */ /* 0x000fe40003800200 */
[-C--:B------:R-:W-:Y:S01]  /*3f70*/  FMUL.FTZ R11, R12, R53.reuse ;  /* 0x000000350c0b7220 */ /* 0x080fe20000410000 */
[----:B------:R-:W-:-:S07]  /*3f80*/  FMUL.FTZ R16, R16, R53 ;  /* 0x0000003510107220 */ /* 0x000fce0000410000 */
        /* <DEDUP_REMOVED lines=12> */
.L_x_66:
[----:B------:R-:W-:Y:S05]  /*4050*/  BSYNC.RECONVERGENT B0 ;  /* 0x0000000000007941 */ /* 0x000fea0003800200 */
.L_x_65:
[----:B------:R-:W-:Y:S02]  /*4060*/  IADD3 R41, PT, PT, R2, R41, RZ ;  /* 0x0000002902297210 */ /* 0x000fe40007ffe0ff */
[----:B------:R-:W-:Y:S02]  /*4070*/  IADD3 R42, PT, PT, R42, 0x1, RZ ;  /* 0x000000012a2a7810 */ /* 0x000fe40007ffe0ff */
[----:B------:R-:W-:-:S13]  /*4080*/  ISETP.GE.AND P0, PT, R41, UR4, PT ;  /* 0x0000000429007c0c */ /* 0x000fda000bf06270 */
[----:B------:R-:W-:Y:S05]  /*4090*/  @!P0 BRA `(.L_x_67) ;  /* 0xffffffc0003c8947 */ /* 0x000fea000383ffff */
.L_x_36:
[----:B------:R-:W2:Y:S01]  /*40a0*/  LDC R4, c[0x0][0x370] ;  /* 0x0000dc00ff047b82 */ /* 0x000ea20000000800 */
[----:B------:R-:W-:Y:S01]  /*40b0*/  ISETP.NE.AND P2, PT, R32, RZ, PT ;  /* 0x000000ff2000720c */ /* 0x000fe20003f45270 */
[----:B------:R-:W-:Y:S06]  /*40c0*/  BSSY.RECONVERGENT B0, `(.L_x_68) ;  /* 0x0000011000007945 */ /* 0x000fec0003800200 */
[----:B-1----:R-:W1:Y:S08]  /*40d0*/  LDC R9, c[0x0][0x374] ;  /* 0x0000dd00ff097b82 */ /* 0x002e700000000800 */
[----:B------:R-:W3:Y:S01]  /*40e0*/  LDC.64 R2, c[0x0][0x3c8] ;  /* 0x0000f200ff027b82 */ /* 0x000ee20000000a00 */
[----:B--2---:R-:W-:-:S02]  /*40f0*/  IADD3 R5, PT, PT, R4, -0x1, RZ ;  /* 0xffffffff04057810 */ /* 0x004fc40007ffe0ff */
[----:B------:R-:W-:Y:S02]  /*4100*/  ISETP.NE.AND P1, PT, R4, 0x1, PT ;  /* 0x000000010400780c */ /* 0x000fe40003f25270 */
[----:B-1----:R-:W-:-:S04]  /*4110*/  IADD3 R0, PT, PT, R9, -0x1, RZ ;  /* 0xffffffff09007810 */ /* 0x002fc80007ffe0ff */
[----:B------:R-:W-:Y:S02]  /*4120*/  ISETP.NE.AND P0, PT, R7, R0, PT ;  /* 0x000000000700720c */ /* 0x000fe40003f05270 */
        /* <DEDUP_REMOVED lines=10> */
.L_x_69:
[----:B------:R-:W-:Y:S05]  /*41d0*/  BSYNC.RECONVERGENT B0 ;  /* 0x0000000000007941 */ /* 0x000fea0003800200 */
.L_x_68:
[----:B------:R-:W-:Y:S05]  /*41e0*/  @P0 EXIT ;  /* 0x000000000000094d */ /* 0x000fea0003800000 */
[----:B------:R-:W-:Y:S05]  /*41f0*/  @P2 BRA `(.L_x_70) ;  /* 0x0000000000202947 */ /* 0x000fea0003800000 */
[----:B------:R-:W-:-:S05]  /*4200*/  IMAD R0, R4, R9, RZ ;  /* 0x0000000904007224 */ /* 0x000fca00078e02ff */
[----:B------:R-:W-:-:S13]  /*4210*/  ISETP.NE.AND P0, PT, R0, -0x1, PT ;  /* 0xffffffff0000780c */ /* 0x000fda0003f05270 */
[----:B------:R-:W-:Y:S05]  /*4220*/  @!P0 BRA `(.L_x_70) ;  /* 0x0000000000148947 */ /* 0x000fea0003800000 */
.L_x_71:
[----:B-1----:R-:W2:Y:S04]  /*4230*/  LDG.E.STRONG.GPU R5, desc[UR8][R2.64] ;  /* 0x0000000802057981 */ /* 0x002ea8000c1ef900 */
[----:B--2---:R-:W-:Y:S01]  /*4240*/  CCTL.IVALL ;  /* 0x00000000ff00798f */ /* 0x004fe20002000000 */
[----:B------:R-:W-:Y:S05]  /*4250*/  YIELD ;  /* 0x0000000000007946 */ /* 0x000fea0003800000 */
[----:B------:R-:W-:-:S13]  /*4260*/  ISETP.NE.AND P0, PT, R5, R0, PT ;  /* 0x000000000500720c */ /* 0x000fda0003f05270 */
[----:B------:R-:W-:Y:S05]  /*4270*/  @P0 BRA `(.L_x_71) ;  /* 0xfffffffc00ec0947 */ /* 0x000fea000383ffff */
.L_x_70:
        /* <DEDUP_REMOVED lines=11> */
[----:B------:R-:W-:Y:S01]  /*4330*/  BSSY.RECONVERGENT B0, `(.L_x_72) ;  /* 0x000004e000007945 */ /* 0x000fe20003800200 */
[----:B------:R-:W-:Y:S02]  /*4340*/  MOV R11, RZ ;  /* 0x000000ff000b7202 */ /* 0x000fe40000000f00 */
[----:B------:R-:W-:Y:S02]  /*4350*/  ISETP.GT.U32.AND P0, PT, R3, R4, PT ;  /* 0x000000040300720c */ /* 0x000fe40003f04070 */
[----:B------:R-:W-:Y:S02]  /*4360*/  IADD3.X R9, PT, PT, RZ, R11, RZ, P1, !PT ;  /* 0x0000000bff097210 */ /* 0x000fe40000ffe4ff */
[----:B------:R-:W-:Y:S02]  /*4370*/  LOP3.LUT R2, RZ, R32, RZ, 0x33, !PT ;  /* 0x00000020ff027212 */ /* 0x000fe400078e33ff */
[----:B------:R-:W-:-:S02]  /*4380*/  ISETP.GT.AND.EX P0, PT, R0, R9, PT, P0 ;  /* 0x000000090000720c */ /* 0x000fc40003f04300 */
[----:B------:R-:W-:Y:S02]  /*4390*/  LEA R13, R7, R7, 0x1 ;  /* 0x00000007070d7211 */ /* 0x000fe400078e08ff */
[----:B------:R-:W-:Y:S02]  /*43a0*/  SEL R5, R3, R4, P0 ;  /* 0x0000000403057207 */ /* 0x000fe40000000000 */
[----:B------:R-:W-:Y:S02]  /*43b0*/  SEL R9, R0, R9, P0 ;  /* 0x0000000900097207 */ /* 0x000fe40000000000 */
[----:B------:R-:W-:Y:S01]  /*43c0*/  IADD3 R8, P1, PT, R2, R5, RZ ;  /* 0x0000000502087210 */ /* 0x000fe20007f3e0ff */
[----:B------:R-:W-:Y:S01]  /*43d0*/  IMAD.WIDE.U32 R4, R6, 0x3, RZ ;  /* 0x0000000306047825 */ /* 0x000fe200078e00ff */
[----:B------:R-:W-:Y:S02]  /*43e0*/  LOP3.LUT R2, RZ, R11, RZ, 0x33, !PT ;  /* 0x0000000bff027212 */ /* 0x000fe400078e33ff */
[----:B------:R-:W-:-:S02]  /*43f0*/  LOP3.LUT R10, R8, 0x300, RZ, 0xc0, !PT ;  /* 0x00000300080a7812 */ /* 0x000fc400078ec0ff */
[----:B------:R-:W-:Y:S02]  /*4400*/  IADD3.X R9, PT, PT, R2, R9, RZ, P1, !PT ;  /* 0x0000000902097210 */ /* 0x000fe40000ffe4ff */
[----:B------:R-:W-:Y:S02]  /*4410*/  ISETP.NE.U32.AND P1, PT, R10, 0x300, PT ;  /* 0x000003000a00780c */ /* 0x000fe40003f25070 */
[----:B------:R-:W-:Y:S02]  /*4420*/  IADD3 R13, PT, PT, R5, R13, RZ ;  /* 0x0000000d050d7210 */ /* 0x000fe40007ffe0ff */
[----:B------:R-:W-:Y:S02]  /*4430*/  ISETP.NE.AND.EX P1, PT, RZ, RZ, PT, P1 ;  /* 0x000000ffff00720c */ /* 0x000fe40003f25310 */
[----:B------:R-:W-:Y:S02]  /*4440*/  LEA.HI R29, P2, R13, R4, RZ, 0x1 ;  /* 0x000000040d1d7211 */ /* 0x000fe400078508ff */
[----:B------:R-:W-:-:S02]  /*4450*/  ISETP.GE.U32.AND P0, PT, R8, 0x300, PT ;  /* 0x000003000800780c */ /* 0x000fc40003f06070 */
[----:B------:R-:W-:Y:S02]  /*4460*/  IADD3.X R36, PT, PT, RZ, R13, RZ, P2, !PT ;  /* 0x0000000dff247210 */ /* 0x000fe400017fe4ff */
[----:B------:R-:W-:Y:S02]  /*4470*/  ISETP.GE.U32.AND.EX P0, PT, R9, RZ, PT, P0 ;  /* 0x000000ff0900720c */ /* 0x000fe40003f06100 */
[--C-:B------:R-:W-:Y:S02]  /*4480*/  SHF.R.S64 R29, R29, 0x1, R36.reuse ;  /* 0x000000011d1d7819 */ /* 0x100fe40000001024 */
[----:B------:R-:W-:Y:S01]  /*4490*/  SHF.R.S32.HI R36, RZ, 0x1, R36 ;  /* 0x00000001ff247819 */ /* 0x000fe20000011424 */
[----:B------:R-:W-:Y:S08]  /*44a0*/  @!P1 BRA `(.L_x_73) ;  /* 0x0000000000d89947 */ /* 0x000ff00003800000 */
[----:B------:R-:W1:Y:S01]  /*44b0*/  LDCU.64 UR4, c[0x0][0x3d8] ;  /* 0x00007b00ff0477ac */ /* 0x000e620008000a00 */
[----:B------:R-:W-:Y:S02]  /*44c0*/  SHF.R.U64 R2, R8, 0x8, R9 ;  /* 0x0000000808027819 */ /* 0x000fe40000001209 */
[----:B------:R-:W-:Y:S01]  /*44d0*/  SHF.L.U32 R22, R32, 0x3, RZ ;  /* 0x0000000320167819 */ /* 0x000fe200000006ff */
[----:B------:R-:W2:Y:S01]  /*44e0*/  LDCU.64 UR6, c[0x0][0x390] ;  /* 0x00007200ff0677ac */ /* 0x000ea20008000a00 */
[----:B------:R-:W-:Y:S02]  /*44f0*/  IADD3 R2, PT, PT, R2, 0x1, RZ ;  /* 0x0000000102027810 */ /* 0x000fe40007ffe0ff */
[----:B------:R-:W-:Y:S01]  /*4500*/  SHF.L.U64.HI R23, R32, 0x3, R11 ;  /* 0x0000000320177819 */ /* 0x000fe2000001020b */
[----:B------:R-:W3:Y:S01]  /*4510*/  LDCU.64 UR10, c[0x0][0x388] ;  /* 0x00007100ff0a77ac */ /* 0x000ee20008000a00 */
[C---:B------:R-:W-:Y:S02]  /*4520*/  SHF.L.U32 R5, R2.reuse, 0x8, RZ ;  /* 0x0000000802057819 */ /* 0x040fe400000006ff */
[----:B------:R-:W-:-:S02]  /*4530*/  LOP3.LUT R2, R2, 0x3, RZ, 0xc0, !PT ;  /* 0x0000000302027812 */ /* 0x000fc400078ec0ff */
[----:B------:R-:W-:Y:S02]  /*4540*/  LOP3.LUT R5, R5, 0x300, RZ, 0xc0, !PT ;  /* 0x0000030005057812 */ /* 0x000fe400078ec0ff */
[----:B------:R-:W-:Y:S02]  /*4550*/  SHF.L.U32 R9, R7, 0x2, RZ ;  /* 0x0000000207097819 */ /* 0x000fe400000006ff */
[----:B------:R-:W-:Y:S02]  /*4560*/  IADD3 R2, P3, PT, RZ, -R2, RZ ;  /* 0x80000002ff027210 */ /* 0x000fe40007f7e0ff */
[----:B-1----:R-:W-:Y:S02]  /*4570*/  LEA R26, P1, R32, UR4, 0x2 ;  /* 0x00000004201a7c11 */ /* 0x002fe4000f8210ff */
[----:B------:R-:W-:Y:S02]  /*4580*/  SHF.L.U64.HI R34, R3, 0x2, R0 ;  /* 0x0000000203227819 */ /* 0x000fe40000010200 */
[----:B--2---:R-:W-:-:S02]  /*4590*/  IADD3 R24, P2, PT, R22, UR6, RZ ;  /* 0x0000000616187c10 */ /* 0x004fc4000ff5e0ff */
[----:B------:R-:W-:Y:S02]  /*45a0*/  LEA.HI.X R27, R32, UR5, R11, 0x2, P1 ;  /* 0x00000005201b7c11 */ /* 0x000fe400088f140b */
[----:B------:R-:W-:Y:S02]  /*45b0*/  IADD3.X R25, PT, PT, R23, UR7, RZ, P2, !PT ;  /* 0x0000000717197c10 */ /* 0x000fe400097fe4ff */
[----:B------:R-:W-:Y:S01]  /*45c0*/  IADD3 R32, P2, PT, R5, R32, RZ ;  /* 0x0000002005207210 */ /* 0x000fe20007f5e0ff */
[----:B------:R-:W-:Y:S01]  /*45d0*/  IMAD.WIDE.U32 R4, R6, 0x4, RZ ;  /* 0x0000000406047825 */ /* 0x000fe200078e00ff */
[----:B---3--:R-:W-:Y:S02]  /*45e0*/  IADD3 R22, P1, PT, R22, UR10, RZ ;  /* 0x0000000a16167c10 */ /* 0x008fe4000ff3e0ff */
[----:B------:R-:W-:Y:S02]  /*45f0*/  SHF.L.U64.HI R28, R29, 0x2, R36 ;  /* 0x000000021d1c7819 */ /* 0x000fe40000010224 */
[----:B------:R-:W-:-:S02]  /*4600*/  IADD3.X R23, PT, PT, R23, UR11, RZ, P1, !PT ;  /* 0x0000000b17177c10 */ /* 0x000fc40008ffe4ff */
[----:B------:R-:W-:Y:S02]  /*4610*/  IADD3 R30, PT, PT, R5, R9, RZ ;  /* 0x00000009051e7210 */ /* 0x000fe40007ffe0ff */
[----:B------:R-:W-:Y:S02]  /*4620*/  IADD3.X R10, PT, PT, RZ, -0x1, RZ, P3, !PT ;  /* 0xffffffffff0a7810 */ /* 0x000fe40001ffe4ff */
[----:B------:R-:W-:-:S07]  /*4630*/  IADD3.X R11, PT, PT, RZ, R11, RZ, P2, !PT ;  /* 0x0000000bff0b7210 */ /* 0x000fce00017fe4ff */
.L_x_74:
[----:B-1----:R-:W-:Y:S02]  /*4640*/  LEA R12, P1, R3, R26, 0x2 ;  /* 0x0000001a030c7211 */ /* 0x002fe400078210ff */
[----:B------:R-:W-:Y:S02]  /*4650*/  IADD3 R14, P2, PT, R26, R4, RZ ;  /* 0x000000041a0e7210 */ /* 0x000fe40007f5e0ff */
[----:B------:R-:W-:Y:S02]  /*4660*/  LEA R16, P3, R29, R26, 0x2 ;  /* 0x0000001a1d107211 */ /* 0x000fe400078610ff */
[C---:B------:R-:W-:Y:S02]  /*4670*/  IADD3.X R13, PT, PT, R27.reuse, R34, RZ, P1, !PT ;  /* 0x000000221b0d7210 */ /* 0x040fe40000ffe4ff */
[----:B------:R-:W-:Y:S02]  /*4680*/  MOV R8, R26 ;  /* 0x0000001a00087202 */ /* 0x000fe40000000f00 */
[----:B------:R-:W-:Y:S01]  /*4690*/  MOV R9, R27 ;  /* 0x0000001b00097202 */ /* 0x000fe20000000f00 */
[----:B0-----:R0:W2:Y:S01]  /*46a0*/  LDG.E R19, desc[UR8][R12.64] ;  /* 0x000000080c137981 */ /* 0x0010a2000c1e1900 */
[----:B------:R-:W-:-:S02]  /*46b0*/  IADD3.X R15, PT, PT, R27, R30, RZ, P2, !PT ;  /* 0x0000001e1b0f7210 */ /* 0x000fc400017fe4ff */
[----:B------:R-:W-:Y:S01]  /*46c0*/  IADD3.X R17, PT, PT, R27, R28, RZ, P3, !PT ;  /* 0x0000001c1b117210 */ /* 0x000fe20001ffe4ff */
[----:B------:R1:W2:Y:S04]  /*46d0*/  LDG.E R18, desc[UR8][R8.64] ;  /* 0x0000000808127981 */ /* 0x0002a8000c1e1900 */
[----:B------:R-:W3:Y:S04]  /*46e0*/  LDG.E R20, desc[UR8][R14.64] ;  /* 0x000000080e147981 */ /* 0x000ee8000c1e1900 */
[----:B------:R-:W3:Y:S01]  /*46f0*/  LDG.E R21, desc[UR8][R16.64] ;  /* 0x0000000810157981 */ /* 0x000ee2000c1e1900 */
[----:B0-----:R-:W-:-:S02]  /*4700*/  MOV R12, R24 ;  /* 0x00000018000c7202 */ /* 0x001fc40000000f00 */
[----:B-1----:R-:W-:Y:S02]  /*4710*/  MOV R8, R22 ;  /* 0x0000001600087202 */ /* 0x002fe40000000f00 */
[----:B------:R-:W-:Y:S02]  /*4720*/  MOV R9, R23 ;  /* 0x0000001700097202 */ /* 0x000fe40000000f00 */
[----:B------:R-:W-:Y:S02]  /*4730*/  MOV R13, R25 ;  /* 0x00000019000d7202 */ /* 0x000fe40000000f00 */
[----:B------:R-:W-:-:S04]  /*4740*/  IADD3 R2, P1, PT, R2, 0x1, RZ ;  /* 0x0000000102027810 */ /* 0x000fc80007f3e0ff */
        /* <DEDUP_REMOVED lines=12> */
.L_x_73:
[----:B------:R-:W-:Y:S05]  /*4810*/  BSYNC.RECONVERGENT B0 ;  /* 0x0000000000007941 */ /* 0x000fea0003800200 */
.L_x_72:
[----:B------:R-:W-:Y:S05]  /*4820*/  @!P0 EXIT ;  /* 0x000000000000894d */ /* 0x000fea0003800000 */
[C---:B------:R-:W-:Y:S01]  /*4830*/  SHF.L.U64.HI R2, R6.reuse, 0x2, R7 ;  /* 0x0000000206027819 */ /* 0x040fe20000010207 */
[----:B------:R-:W2:Y:S01]  /*4840*/  LDCU.64 UR4, c[0x0][0x3d8] ;  /* 0x00007b00ff0477ac */ /* 0x000ea20008000a00 */
[----:B------:R-:W-:Y:S02]  /*4850*/  SHF.L.U32 R6, R6, 0x2, RZ ;  /* 0x0000000206067819 */ /* 0x000fe400000006ff */
[C---:B------:R-:W-:Y:S01]  /*4860*/  SHF.L.U64.HI R7, R29.reuse, 0x2, R36 ;  /* 0x000000021d077819 */ /* 0x040fe20000010224 */
[----:B------:R-:W3:Y:S01]  /*4870*/  LDCU.64 UR6, c[0x0][0x388] ;  /* 0x00007100ff0677ac */ /* 0x000ee20008000a00 */
[----:B-1----:R-:W-:Y:S02]  /*4880*/  SHF.L.U32 R8, R29, 0x2, RZ ;  /* 0x000000021d087819 */ /* 0x002fe400000006ff */
[C---:B------:R-:W-:Y:S01]  /*4890*/  SHF.L.U64.HI R4, R3.reuse, 0x2, R0 ;  /* 0x0000000203047819 */ /* 0x040fe20000010200 */
[----:B------:R-:W1:Y:S01]  /*48a0*/  LDCU.64 UR10, c[0x0][0x390] ;  /* 0x00007200ff0a77ac */ /* 0x000e620008000a00 */
[----:B------:R-:W-:-:S07]  /*48b0*/  SHF.L.U32 R5, R3, 0x2, RZ ;  /* 0x0000000203057819 */ /* 0x000fce00000006ff */
.L_x_75:
[C---:B------:R-:W-:Y:S02]  /*48c0*/  SHF.L.U32 R10, R32.reuse, 0x2, RZ ;  /* 0x00000002200a7819 */ /* 0x040fe400000006ff */
[----:B0-----:R-:W-:Y:S02]  /*48d0*/  SHF.L.U64.HI R19, R32, 0x2, R11 ;  /* 0x0000000220137819 */ /* 0x001fe4000001020b */
[----:B--2---:R-:W-:-:S04]  /*48e0*/  IADD3 R12, P0, PT, R10, UR4, RZ ;  /* 0x000000040a0c7c10 */ /* 0x004fc8000ff1e0ff */
[----:B------:R-:W-:Y:S02]  /*48f0*/  IADD3.X R13, PT, PT, R19, UR5, RZ, P0, !PT ;  /* 0x00000005130d7c10 */ /* 0x000fe400087fe4ff */
[C---:B------:R-:W-:Y:S02]  /*4900*/  IADD3 R14, P0, PT, R12.reuse, R5, RZ ;  /* 0x000000050c0e7210 */ /* 0x040fe40007f1e0ff */
[C---:B------:R-:W-:Y:S01]  /*4910*/  IADD3 R20, P1, PT, R12.reuse, R8, RZ ;  /* 0x000000080c147210 */ /* 0x040fe20007f3e0ff */
[----:B------:R0:W2:Y:S01]  /*4920*/  LDG.E R26, desc[UR8][R12.64] ;  /* 0x000000080c1a7981 */ /* 0x0000a2000c1e1900 */
[C---:B------:R-:W-:Y:S02]  /*4930*/  IADD3.X R15, PT, PT, R13.reuse, R4, RZ, P0, !PT ;  /* 0x000000040d0f7210 */ /* 0x040fe400007fe4ff */
[----:B------:R-:W-:Y:S02]  /*4940*/  IADD3 R16, P0, PT, R12, R6, RZ ;  /* 0x000000060c107210 */ /* 0x000fe40007f1e0ff */
[C---:B------:R-:W-:Y:S01]  /*4950*/  IADD3.X R21, PT, PT, R13.reuse, R7, RZ, P1, !PT ;  /* 0x000000070d157210 */ /* 0x040fe20000ffe4ff */
[----:B------:R4:W2:Y:S01]  /*4960*/  LDG.E R27, desc[UR8][R14.64] ;  /* 0x000000080e1b7981 */ /* 0x0008a2000c1e1900 */
[----:B------:R-:W-:-:S03]  /*4970*/  IADD3.X R17, PT, PT, R13, R2, RZ, P0, !PT ;  /* 0x000000020d117210 */ /* 0x000fc600007fe4ff */
[----:B------:R-:W5:Y:S04]  /*4980*/  LDG.E R29, desc[UR8][R20.64] ;  /* 0x00000008141d7981 */ /* 0x000f68000c1e1900 */
[----:B------:R4:W5:Y:S01]  /*4990*/  LDG.E R28, desc[UR8][R16.64] ;  /* 0x00000008101c7981 */ /* 0x000962000c1e1900 */
[C---:B------:R-:W-:Y:S02]  /*49a0*/  SHF.L.U32 R9, R32.reuse, 0x3, RZ ;  /* 0x0000000320097819 */ /* 0x040fe400000006ff */
[----:B------:R-:W-:Y:S02]  /*49b0*/  SHF.L.U64.HI R18, R32, 0x3, R11 ;  /* 0x0000000320127819 */ /* 0x000fe4000001020b */
[----:B------:R-:W-:Y:S02]  /*49c0*/  LOP3.LUT R24, R9, 0xfffffff8, RZ, 0xc0, !PT ;  /* 0xfffffff809187812 */ /* 0x000fe400078ec0ff */
[----:B------:R-:W-:-:S02]  /*49d0*/  LOP3.LUT R10, R10, 0xfffffffc, RZ, 0xc0, !PT ;  /* 0xfffffffc0a0a7812 */ /* 0x000fc400078ec0ff */
[----:B---3--:R-:W-:Y:S02]  /*49e0*/  IADD3 R22, P0, PT, R24, UR6, RZ ;  /* 0x0000000618167c10 */ /* 0x008fe4000ff1e0ff */
[----:B0-----:R-:W-:Y:S02]  /*49f0*/  LOP3.LUT R13, R18, 0x3, RZ, 0xc0, !PT ;  /* 0x00000003120d7812 */ /* 0x001fe400078ec0ff */
[----:B-1----:R-:W-:Y:S02]  /*4a00*/  IADD3 R24, P1, PT, R24, UR10, RZ ;  /* 0x0000000a18187c10 */ /* 0x002fe4000ff3e0ff */
[----:B------:R-:W-:Y:S02]  /*4a10*/  LOP3.LUT R11, R19, 0x3, RZ, 0xc0, !PT ;  /* 0x00000003130b7812 */ /* 0x000fe400078ec0ff */
[----:B------:R-:W-:Y:S02]  /*4a20*/  IADD3 R12, P2, PT, R10, UR4, RZ ;  /* 0x000000040a0c7c10 */ /* 0x000fe4000ff5e0ff */
[----:B------:R-:W-:-:S02]  /*4a30*/  IADD3.X R23, PT, PT, R13, UR7, RZ, P0, !PT ;  /* 0x000000070d177c10 */ /* 0x000fc400087fe4ff */
[----:B------:R-:W-:Y:S02]  /*4a40*/  IADD3.X R25, PT, PT, R13, UR11, RZ, P1, !PT ;  /* 0x0000000b0d197c10 */ /* 0x000fe40008ffe4ff */
[----:B------:R-:W-:Y:S02]  /*4a50*/  IADD3.X R13, PT, PT, R11, UR5, RZ, P2, !PT ;  /* 0x000000050b0d7c10 */ /* 0x000fe400097fe4ff */
[C---:B----4-:R-:W-:Y:S02]  /*4a60*/  IADD3 R14, P0, PT, R12.reuse, R5, RZ ;  /* 0x000000050c0e7210 */ /* 0x050fe40007f1e0ff */
[C---:B------:R-:W-:Y:S02]  /*4a70*/  IADD3 R16, P1, PT, R12.reuse, R6, RZ ;  /* 0x000000060c107210 */ /* 0x040fe40007f3e0ff */
[----:B------:R-:W-:Y:S02]  /*4a80*/  IADD3 R10, P2, PT, R12, R8, RZ ;  /* 0x000000080c0a7210 */ /* 0x000fe40007f5e0ff */
[----:B------:R-:W-:-:S02]  /*4a90*/  IADD3.X R15, PT, PT, R13, R4, RZ, P0, !PT ;  /* 0x000000040d0f7210 */ /* 0x000fc400007fe4ff */
[C---:B------:R-:W-:Y:S02]  /*4aa0*/  IADD3.X R17, PT, PT, R13.reuse, R2, RZ, P1, !PT ;  /* 0x000000020d117210 */ /* 0x040fe40000ffe4ff */
[----:B------:R-:W-:Y:S01]  /*4ab0*/  IADD3.X R11, PT, PT, R13, R7, RZ, P2, !PT ;  /* 0x000000070d0b7210 */ /* 0x000fe200017fe4ff */
[----:B--2---:R0:W-:Y:S04]  /*4ac0*/  STG.E.64 desc[UR8][R22.64], R26 ;  /* 0x0000001a16007986 */ /* 0x0041e8000c101b08 */
[----:B-----5:R1:W-:Y:S04]  /*4ad0*/  STG.E.64 desc[UR8][R24.64], R28 ;  /* 0x0000001c18007986 */ /* 0x0203e8000c101b08 */
[----:B------:R-:W2:Y:S04]  /*4ae0*/  LDG.E R30, desc[UR8][R12.64+0x400] ;  /* 0x000400080c1e7981 */ /* 0x000ea8000c1e1900 */
[----:B------:R-:W2:Y:S04]  /*4af0*/  LDG.E R31, desc[UR8][R14.64+0x400] ;  /* 0x000400080e1f7981 */ /* 0x000ea8000c1e1900 */
[----:B------:R-:W3:Y:S04]  /*4b00*/  LDG.E R34, desc[UR8][R16.64+0x400] ;  /* 0x0004000810227981 */ /* 0x000ee8000c1e1900 */
[----:B------:R-:W3:Y:S01]  /*4b10*/  LDG.E R35, desc[UR8][R10.64+0x400] ;  /* 0x000400080a237981 */ /* 0x000ee2000c1e1900 */
[----:B0-----:R-:W-:-:S04]  /*4b20*/  IADD3 R22, P0, PT, R9, 0x800, RZ ;  /* 0x0000080009167810 */ /* 0x001fc80007f1e0ff */
[----:B------:R-:W-:Y:S02]  /*4b30*/  IADD3.X R19, PT, PT, RZ, R18, RZ, P0, !PT ;  /* 0x00000012ff137210 */ /* 0x000fe400007fe4ff */
[----:B------:R-:W-:Y:S02]  /*4b40*/  LOP3.LUT R22, R22, 0xfffffff8, RZ, 0xc0, !PT ;  /* 0xfffffff816167812 */ /* 0x000fe400078ec0ff */
[----:B------:R-:W-:Y:S02]  /*4b50*/  LOP3.LUT R19, R19, 0x3, RZ, 0xc0, !PT ;  /* 0x0000000313137812 */ /* 0x000fe400078ec0ff */
[C---:B------:R-:W-:Y:S02]  /*4b60*/  IADD3 R20, P0, PT, R22.reuse, UR6, RZ ;  /* 0x0000000616147c10 */ /* 0x040fe4000ff1e0ff */
        /* <DEDUP_REMOVED lines=19> */
[----:B------:R-:W3:Y:S04]  /*4ca0*/  LDG.E R30, desc[UR8][R12.64+0xc00] ;  /* 0x000c00080c1e7981 */ /* 0x000ee8000c1e1900 */
[----:B------:R-:W3:Y:S04]  /*4cb0*/  LDG.E R31, desc[UR8][R14.64+0xc00] ;  /* 0x000c00080e1f7981 */ /* 0x000ee8000c1e1900 */
[----:B--2---:R-:W2:Y:S04]  /*4cc0*/  LDG.E R34, desc[UR8][R16.64+0xc00] ;  /* 0x000c000810227981 */ /* 0x004ea8000c1e1900 */
[----:B------:R1:W2:Y:S01]  /*4cd0*/  LDG.E R35, desc[UR8][R10.64+0xc00] ;  /* 0x000c00080a237981 */ /* 0x0002a2000c1e1900 */
[----:B------:R-:W-:-:S04]  /*4ce0*/  IADD3 R22, P0, PT, R9, 0x1800, RZ ;  /* 0x0000180009167810 */ /* 0x000fc80007f1e0ff */
[----:B------:R-:W-:Y:S02]  /*4cf0*/  IADD3.X R9, PT, PT, RZ, R18, RZ, P0, !PT ;  /* 0x00000012ff097210 */ /* 0x000fe400007fe4ff */
[----:B------:R-:W-:Y:S02]  /*4d00*/  LOP3.LUT R22, R22, 0xfffffff8, RZ, 0xc0, !PT ;  /* 0xfffffff816167812 */ /* 0x000fe400078ec0ff */
[----:B------:R-:W-:Y:S02]  /*4d10*/  LOP3.LUT R9, R9, 0x3, RZ, 0xc0, !PT ;  /* 0x0000000309097812 */ /* 0x000fe400078ec0ff */
[C---:B------:R-:W-:Y:S02]  /*4d20*/  IADD3 R18, P0, PT, R22.reuse, UR6, RZ ;  /* 0x0000000616127c10 */ /* 0x040fe4000ff1e0ff */
[----:B------:R-:W-:Y:S02]  /*4d30*/  IADD3 R22, P1, PT, R22, UR10, RZ ;  /* 0x0000000a16167c10 */ /* 0x000fe4000ff3e0ff */
[----:B------:R-:W-:-:S02]  /*4d40*/  IADD3.X R19, PT, PT, R9, UR7, RZ, P0, !PT ;  /* 0x0000000709137c10 */ /* 0x000fc400087fe4ff */
[----:B------:R-:W-:Y:S02]  /*4d50*/  IADD3.X R23, PT, PT, R9, UR11, RZ, P1, !PT ;  /* 0x0000000b09177c10 */ /* 0x000fe40008ffe4ff */
[----:B------:R-:W-:-:S04]  /*4d60*/  IADD3 R32, PT, PT, R32, 0x400, RZ ;  /* 0x0000040020207810 */ /* 0x000fc80007ffe0ff */
[----:B------:R-:W-:-:S04]  /*4d70*/  ISETP.GT.U32.AND P0, PT, R3, R32, PT ;  /* 0x000000200300720c */ /* 0x000fc80003f04070 */
[----:B------:R-:W-:Y:S01]  /*4d80*/  ISETP.GT.AND.EX P0, PT, R0, RZ, PT, P0 ;  /* 0x000000ff0000720c */ /* 0x000fe20003f04300 */
[----:B-1----:R-:W-:Y:S01]  /*4d90*/  HFMA2 R11, -RZ, RZ, 0, 0 ;  /* 0x00000000ff0b7431 */ /* 0x002fe200000001ff */
[----:B---3--:R0:W-:Y:S04]  /*4da0*/  STG.E.64 desc[UR8][R18.64], R30 ;  /* 0x0000001e12007986 */ /* 0x0081e8000c101b08 */
[----:B--2---:R0:W-:Y:S07]  /*4db0*/  STG.E.64 desc[UR8][R22.64], R34 ;  /* 0x0000002216007986 */ /* 0x0041ee000c101b08 */
[----:B------:R-:W-:Y:S05]  /*4dc0*/  @P0 BRA `(.L_x_75) ;  /* 0xfffffff800bc0947 */ /* 0x000fea000383ffff */
[----:B------:R-:W-:Y:S05]  /*4dd0*/  EXIT ;  /* 0x000000000000794d */ /* 0x000fea0003800000 */
.L_x_76:
        /* <DEDUP_REMOVED lines=10> */
.L_x_3408:


//--------------------- .text._Z35group_norm_nhwc_bwd_one_pass_kernelI11Bf16IOFp32WLi256ELi16ELi256EEv26Group_norm_nhwc_bwd_params --------------------------
	.section	.text._Z35group_norm_nhwc_bwd_one_pass_kernelI11Bf16IOFp32WLi256ELi16ELi256EEv26Group_norm_nhwc_bwd_params,"ax",@progbits
	.align	128
        .global         _Z35group_norm_nhwc_bwd_one_pass_kernelI11Bf16IOFp32WLi256ELi16ELi256EEv26Group_norm_nhwc_bwd_params
        .type           _Z35group_norm_nhwc_bwd_one_pass_kernelI11Bf16IOFp32WLi256ELi16ELi256EEv26Group_norm_nhwc_bwd_params,@function
        .size           _Z35group_norm_nhwc_bwd_one_pass_kernelI11Bf16IOFp32WLi256ELi16ELi256EEv26Group_norm_nhwc_bwd_params,(.L_x_3409 - _Z35group_norm_nhwc_bwd_one_pass_kernelI11Bf16IOFp32WLi256ELi16ELi256EEv26Group_norm_nhwc_bwd_params)
        .other          _Z35group_norm_nhwc_bwd_one_pass_kernelI11Bf16IOFp32WLi256ELi16ELi256EEv26Group_norm_nhwc_bwd_params,@"STO_CUDA_ENTRY STV_DEFAULT"
_Z35group_norm_nhwc_bwd_one_pass_kernelI11Bf16IOFp32WLi256ELi16ELi256EEv26Group_norm_nhwc_bwd_params:
.text._Z35group_norm_nhwc_bwd_one_pass_kernelI11Bf16IOFp32WLi256ELi16ELi256EEv26Group_norm_nhwc_bwd_params:
        /* <DEDUP_REMOVED lines=11> */
[----:B------:R-:W-:Y:S01]  /*00b0*/  SHF.R.U32.HI R3, RZ, 0x3, R61 ;  /* 0x00000003ff037819 */ /* 0x000fe2000001163d */
[----:B------:R-:W-:Y:S01]  /*00c0*/  HFMA2 R58, -RZ, RZ, 0, 0 ;  /* 0x00000000ff3a7431 */ /* 0x000fe200000001ff */
[----:B------:R-:W-:Y:S01]  /*00d0*/  MOV R49, R60 ;  /* 0x0000003c00317202 */ /* 0x000fe20000000f00 */
[----:B------:R-:W1:Y:S04]  /*00e0*/  LDCU.U8 UR12, c[0x0][0x414] ;  /* 0x00008280ff0c77ac */ /* 0x000e680008000000 */
[----:B------:R-:W2:Y:S08]  /*00f0*/  LDC R0, c[0x0][0x374] ;  /* 0x0000dd00ff007b82 */ /* 0x000eb00000000800 */
[----:B------:R-:W3:Y:S01]  /*0100*/  LDC R2, c[0x0][0x370] ;  /* 0x0000dc00ff027b82 */ /* 0x000ee20000000800 */
[----:B0-----:R-:W-:-:S05]  /*0110*/  IMAD R4, R4, UR11, R3 ;  /* 0x0000000b04047c24 */ /* 0x001fca000f8e0203 */
[C---:B------:R-:W-:Y:S02]  /*0120*/  IADD3 R48, PT, PT, R4.reuse, 0x60, RZ ;  /* 0x0000006004307810 */ /* 0x040fe40007ffe0ff */
[C---:B------:R-:W-:Y:S02]  /*0130*/  IADD3 R3, PT, PT, R4.reuse, 0x80, RZ ;  /* 0x0000008004037810 */ /* 0x040fe40007ffe0ff */
[----:B-12---:R-:W-:-:S07]  /*0140*/  IADD3 R4, PT, PT, R4, 0xe0, RZ ;  /* 0x000000e004047810 */ /* 0x006fce0007ffe0ff */
.L_x_120:
[----:B0-----:R-:W0:Y:S01]  /*0150*/  LDC R10, c[0x0][0x410] ;  /* 0x00010400ff0a7b82 */ /* 0x001e220000000800 */
[----:B------:R-:W-:Y:S01]  /*0160*/  IABS R11, R49 ;  /* 0x00000031000b7213 */ /* 0x000fe20000000000 */
[----:B------:R-:W1:Y:S01]  /*0170*/  LDCU.128 UR16, c[0x0][0x400] ;  /* 0x00008000ff1077ac */ /* 0x000e620008000c00 */
[----:B------:R-:W-:Y:S02]  /*0180*/  SHF.R.S32.HI R17, RZ, 0x1f, R3 ;  /* 0x0000001fff117819 */ /* 0x000fe40000011403 */
[----:B------:R-:W-:Y:S02]  /*0190*/  CS2R R42, SRZ ;  /* 0x00000000002a7805 */ /* 0x000fe4000001ff00 */
[----:B------:R-:W-:Y:S02]  /*01a0*/  ISETP.GE.AND P3, PT, R49, RZ, PT ;  /* 0x000000ff3100720c */ /* 0x000fe40003f66270 */
[----:B------:R-:W-:Y:S02]  /*01b0*/  SHF.R.U32.HI R32, RZ, 0x3, R61 ;  /* 0x00000003ff207819 */ /* 0x000fe4000001163d */
[----:B-1----:R-:W-:-:S02]  /*01c0*/  ISETP.GE.U32.AND P1, PT, R3, UR16, PT ;  /* 0x0000001003007c0c */ /* 0x002fc4000bf26070 */
[----:B0-----:R-:W-:Y:S02]  /*01d0*/  IABS R8, R10 ;  /* 0x0000000a00087213 */ /* 0x001fe40000000000 */
[----:B------:R-:W-:Y:S02]  /*01e0*/  ISETP.GE.AND.EX P1, PT, R17, UR17, PT, P1 ;  /* 0x0000001111007c0c */ /* 0x000fe4000bf26310 */
[----:B------:R-:W0:Y:S11]  /*01f0*/  I2F.RP R5, R8 ;  /* 0x0000000800057306 */ /* 0x000e360000209400 */
[----:B------:R-:W1:Y:S01]  /*0200*/  @!P1 LDC.64 R14, c[0x0][0x3f8] ;  /* 0x0000fe00ff0e9b82 */ /* 0x000e620000000a00 */
[----:B0-----:R-:W0:Y:S07]  /*0210*/  MUFU.RCP R5, R5 ;  /* 0x0000000500057308 */ /* 0x001e2e0000001000 */
[----:B------:R-:W2:Y:S08]  /*0220*/  @!P1 LDC.64 R12, c[0x0][0x3a0] ;  /* 0x0000e800ff0c9b82 */ /* 0x000eb00000000a00 */
[----:B------:R-:W4:Y:S01]  /*0230*/  @!P1 LDC.64 R26, c[0x0][0x398] ;  /* 0x0000e600ff1a9b82 */ /* 0x000f220000000a00 */
[----:B0-----:R-:W-:-:S04]  /*0240*/  IADD3 R6, PT, PT, R5, 0xffffffe, RZ ;  /* 0x0ffffffe05067810 */ /* 0x001fc80007ffe0ff */
[----:B------:R0:W3:Y:S02]  /*0250*/  F2I.FTZ.U32.TRUNC.NTZ R7, R6 ;  /* 0x0000000600077305 */ /* 0x0000e4000021f000 */
[----:B0-----:R-:W-:Y:S02]  /*0260*/  MOV R6, RZ ;  /* 0x000000ff00067202 */ /* 0x001fe40000000f00 */
[----:B---3--:R-:W-:-:S05]  /*0270*/  IADD3 R9, PT, PT, RZ, -R7, RZ ;  /* 0x80000007ff097210 */ /* 0x008fca0007ffe0ff */
[----:B------:R-:W-:-:S04]  /*0280*/  IMAD R9, R9, R8, RZ ;  /* 0x0000000809097224 */ /* 0x000fc800078e02ff */
[----:B------:R-:W-:Y:S01]  /*0290*/  IMAD.HI.U32 R7, R7, R9, R6 ;  /* 0x0000000907077227 */ /* 0x000fe200078e0006 */
[----:B------:R-:W-:Y:S02]  /*02a0*/  MOV R9, R11 ;  /* 0x0000000b00097202 */ /* 0x000fe40000000f00 */
[----:B------:R-:W-:-:S03]  /*02b0*/  LOP3.LUT R11, R49, R10, RZ, 0x3c, !PT ;  /* 0x0000000a310b7212 */ /* 0x000fc600078e3cff */
[----:B------:R-:W-:Y:S01]  /*02c0*/  IMAD.HI.U32 R7, R7, R9, RZ ;  /* 0x0000000907077227 */ /* 0x000fe200078e00ff */
[----:B------:R-:W-:-:S04]  /*02d0*/  ISETP.GE.AND P2, PT, R11, RZ, PT ;  /* 0x000000ff0b00720c */ /* 0x000fc80003f46270 */
[----:B------:R-:W-:-:S05]  /*02e0*/  IADD3 R5, PT, PT, -R7, RZ, RZ ;  /* 0x000000ff07057210 */ /* 0x000fca0007ffe1ff */
[C---:B------:R-:W-:Y:S02]  /*02f0*/  IMAD R5, R8.reuse, R5, R9 ;  /* 0x0000000508057224 */ /* 0x040fe400078e0209 */
[----:B------:R-:W0:Y:S03]  /*0300*/  LDC R9, c[0x0][0x41c] ;  /* 0x00010700ff097b82 */ /* 0x000e260000000800 */
[----:B------:R-:W-:-:S13]  /*0310*/  ISETP.GT.U32.AND P4, PT, R8, R5, PT ;  /* 0x000000050800720c */ /* 0x000fda0003f84070 */
[-C--:B------:R-:W-:Y:S02]  /*0320*/  @!P4 IADD3 R5, PT, PT, R5, -R8.reuse, RZ ;  /* 0x800000080505c210 */ /* 0x080fe40007ffe0ff */
[----:B------:R-:W-:Y:S02]  /*0330*/  @!P4 IADD3 R7, PT, PT, R7, 0x1, RZ ;  /* 0x000000010707c810 */ /* 0x000fe40007ffe0ff */
[CC--:B------:R-:W-:Y:S02]  /*0340*/  ISETP.GE.U32.AND P0, PT, R5.reuse, R8.reuse, PT ;  /* 0x000000080500720c */ /* 0x0c0fe40003f06070 */
[----:B------:R-:W-:Y:S02]  /*0350*/  ISETP.GT.U32.AND P5, PT, R8, R5, PT ;  /* 0x000000050800720c */ /* 0x000fe40003fa4070 */
[----:B------:R-:W-:Y:S01]  /*0360*/  IADD3 R6, PT, PT, R5, -R8, RZ ;  /* 0x8000000805067210 */ /* 0x000fe20007ffe0ff */
[----:B0-----:R-:W-:Y:S01]  /*0370*/  IMAD R32, R9, UR11, R32 ;  /* 0x0000000b09207c24 */ /* 0x001fe2000f8e0220 */
[----:B------:R-:W-:-:S02]  /*0380*/  ISETP.NE.AND P4, PT, R10, RZ, PT ;  /* 0x000000ff0a00720c */ /* 0x000fc40003f85270 */
[----:B------:R-:W-:Y:S02]  /*0390*/  SEL R5, R6, R5, !P5 ;  /* 0x0000000506057207 */ /* 0x000fe40006800000 */
[----:B------:R-:W-:Y:S02]  /*03a0*/  LOP3.LUT R6, RZ, R10, RZ, 0x33, !PT ;  /* 0x0000000aff067212 */ /* 0x000fe400078e33ff */
[----:B------:R-:W-:Y:S02]  /*03b0*/  SHF.R.S32.HI R19, RZ, 0x1f, R32 ;  /* 0x0000001fff137819 */ /* 0x000fe40000011420 */
[----:B------:R-:W-:Y:S02]  /*03c0*/  @P0 IADD3 R7, PT, PT, R7, 0x1, RZ ;  /* 0x0000000107070810 */ /* 0x000fe40007ffe0ff */
[----:B------:R-:W-:Y:S02]  /*03d0*/  ISETP.GE.U32.AND P0, PT, R32, UR16, PT ;  /* 0x0000001020007c0c */ /* 0x000fe4000bf06070 */
[----:B------:R-:W-:-:S02]  /*03e0*/  @!P3 IADD3 R5, PT, PT, -R5, RZ, RZ ;  /* 0x000000ff0505b210 */ /* 0x000fc40007ffe1ff */
[----:B------:R-:W-:Y:S02]  /*03f0*/  @!P2 IADD3 R7, PT, PT, -R7, RZ, RZ ;  /* 0x000000ff0707a210 */ /* 0x000fe40007ffe1ff */
[----:B------:R-:W-:Y:S02]  /*0400*/  ISETP.GE.AND.EX P0, PT, R19, UR17, PT, P0 ;  /* 0x0000001113007c0c */ /* 0x000fe4000bf06300 */
[C---:B------:R-:W-:Y:S02]  /*0410*/  SEL R34, R6.reuse, R5, !P4 ;  /* 0x0000000506227207 */ /* 0x040fe40006000000 */
[----:B------:R-:W-:Y:S02]  /*0420*/  SHF.L.U32 R5, R61, 0x1, RZ ;  /* 0x000000013d057819 */ /* 0x000fe400000006ff */
[----:B------:R-:W-:Y:S02]  /*0430*/  SEL R9, R6, R7, !P4 ;  /* 0x0000000706097207 */ /* 0x000fe40006000000 */
[----:B------:R-:W-:-:S02]  /*0440*/  SHF.L.U32 R6, R34, 0x4, RZ ;  /* 0x0000000422067819 */ /* 0x000fc400000006ff */
[----:B------:R-:W-:Y:S02]  /*0450*/  LOP3.LUT R5, R5, 0xe, RZ, 0xc0, !PT ;  /* 0x0000000e05057812 */ /* 0x000fe400078ec0ff */
[----:B------:R-:W-:Y:S01]  /*0460*/  SHF.R.S32.HI R8, RZ, 0x1f, R9 ;  /* 0x0000001fff087819 */ /* 0x000fe20000011409 */
[----:B------:R-:W0:Y:S01]  /*0470*/  @!P0 LDC.64 R10, c[0x0][0x3f8] ;  /* 0x0000fe00ff0a8b82 */ /* 0x000e220000000a00 */
[----:B------:R-:W-:Y:S02]  /*0480*/  SHF.R.S32.HI R7, RZ, 0x1f, R6 ;  /* 0x0000001fff077819 */ /* 0x000fe40000011406 */
[----:B------:R-:W-:Y:S01]  /*0490*/  LOP3.LUT R6, R6, R5, RZ, 0xfc, !PT ;  /* 0x0000000506067212 */ /* 0x000fe200078efcff */
[----:B------:R-:W-:Y:S01]  /*04a0*/  IMAD R8, R8, UR18, RZ ;  /* 0x0000001208087c24 */ /* 0x000fe2000f8e02ff */
[C---:B------:R-:W-:Y:S02]  /*04b0*/  IADD3 R22, PT, PT, R32.reuse, 0x20, RZ ;  /* 0x0000002020167810 */ /* 0x040fe40007ffe0ff */
[----:B------:R-:W-:Y:S01]  /*04c0*/  IADD3 R23, PT, PT, R32, 0x40, RZ ;  /* 0x0000004020177810 */ /* 0x000fe20007ffe0ff */
[C---:B------:R-:W-:Y:S01]  /*04d0*/  IMAD.WIDE.U32 R6, R9.reuse, UR18, R6 ;  /* 0x0000001209067c25 */ /* 0x040fe2000f8e0006 */
[----:B------:R-:W-:Y:S01]  /*04e0*/  ISETP.GE.U32.AND P3, PT, R22, UR16, PT ;  /* 0x0000001016007c0c */ /* 0x000fe2000bf66070 */
[----:B------:R-:W3:Y:S01]  /*04f0*/  @!P0 LDC.64 R20, c[0x0][0x398] ;  /* 0x0000e600ff148b82 */ /* 0x000ee20000000a00 */
[----:B------:R-:W-:Y:S01]  /*0500*/  SHF.R.S32.HI R29, RZ, 0x1f, R22 ;  /* 0x0000001fff1d7819 */ /* 0x000fe20000011416 */
[----:B------:R-:W-:Y:S01]  /*0510*/  IMAD R9, R9, UR19, R8 ;  /* 0x0000001309097c24 */ /* 0x000fe2000f8e0208 */
[----:B------:R-:W-:Y:S01]  /*0520*/  SHF.R.S32.HI R31, RZ, 0x1f, R23 ;  /* 0x0000001fff1f7819 */ /* 0x000fe20000011417 */
[----:B-1----:R-:W-:Y:S01]  /*0530*/  @!P1 IMAD R8, R17, R14, RZ ;  /* 0x0000000e11089224 */ /* 0x002fe200078e02ff */
[----:B------:R-:W-:-:S02]  /*0540*/  ISETP.GE.AND.EX P3, PT, R29, UR17, PT, P3 ;  /* 0x000000111d007c0c */ /* 0x000fc4000bf66330 */
[----:B------:R-:W-:Y:S01]  /*0550*/  IADD3 R9, PT, PT, R7, R9, RZ ;  /* 0x0000000907097210 */ /* 0x000fe20007ffe0ff */
[----:B------:R-:W-:Y:S01]  /*0560*/  @!P1 IMAD R17, R3, R15, R8 ;  /* 0x0000000f03119224 */ /* 0x000fe200078e0208 */
[----:B------:R-:W-:-:S05]  /*0570*/  @!P1 MOV R8, R6 ;  /* 0x0000000600089202 */ /* 0x000fca0000000f00 */
[----:B------:R-:W-:-:S04]  /*0580*/  @!P1 IMAD.WIDE.U32 R14, R3, R14, R8 ;  /* 0x0000000e030e9225 */ /* 0x000fc800078e0008 */
[----:B0-----:R-:W-:Y:S01]  /*0590*/  @!P0 IMAD R19, R19, R10, RZ ;  /* 0x0000000a13138224 */ /* 0x001fe200078e02ff */
[----:B------:R-:W-:Y:S02]  /*05a0*/  @!P1 IADD3 R17, PT, PT, R15, R17, RZ ;  /* 0x000000110f119210 */ /* 0x000fe40007ffe0ff */
[----:B------:R-:W-:Y:S01]  /*05b0*/  @!P1 SHF.L.U32 R15, R14, 0x1, RZ ;  /* 0x000000010e0f9819 */ /* 0x000fe200000006ff */
[----:B------:R-:W-:Y:S01]  /*05c0*/  @!P0 IMAD R19, R32, R11, R19 ;  /* 0x0000000b20138224 */ /* 0x000fe200078e0213 */
[----:B------:R-:W-:Y:S02]  /*05d0*/  @!P1 SHF.L.U64.HI R18, R14, 0x1, R17 ;  /* 0x000000010e129819 */ /* 0x000fe40000010211 */
[C---:B--2---:R-:W-:Y:S01]  /*05e0*/  @!P1 IADD3 R12, P2, PT, R15.reuse, R12, RZ ;  /* 0x0000000c0f0c9210 */ /* 0x044fe20007f5e0ff */
[----:B------:R-:W0:Y:S01]  /*05f0*/  @!P0 LDC.64 R16, c[0x0][0x3a0] ;  /* 0x0000e800ff108b82 */ /* 0x000e220000000a00 */
[----:B----4-:R-:W-:Y:S02]  /*0600*/  @!P1 IADD3 R26, P4, PT, R15, R26, RZ ;  /* 0x0000001a0f1a9210 */ /* 0x010fe40007f9e0ff */
[----:B------:R-:W-:-:S02]  /*0610*/  @!P0 MOV R14, R6 ;  /* 0x00000006000e8202 */ /* 0x000fc40000000f00 */
[----:B------:R-:W-:Y:S02]  /*0620*/  @!P0 MOV R15, R9 ;  /* 0x00000009000f8202 */ /* 0x000fe40000000f00 */
[----:B------:R-:W-:Y:S02]  /*0630*/  @!P1 IADD3.X R13, PT, PT, R18, R13, RZ, P2, !PT ;  /* 0x0000000d120d9210 */ /* 0x000fe400017fe4ff */
[----:B------:R-:W-:Y:S01]  /*0640*/  ISETP.GE.U32.AND P2, PT, R23, UR16, PT ;  /* 0x0000001017007c0c */ /* 0x000fe2000bf46070 */
[----:B------:R-:W-:Y:S02]  /*0650*/  @!P0 IMAD.WIDE.U32 R10, R32, R10, R14 ;  /* 0x0000000a200a8225 */ /* 0x000fe400078e000e */
[----:B------:R-:W1:Y:S01]  /*0660*/  @!P3 LDC.64 R14, c[0x0][0x3f8] ;  /* 0x0000fe00ff0ebb82 */ /* 0x000e620000000a00 */
[----:B------:R-:W-:Y:S01]  /*0670*/  ISETP.GE.AND.EX P2, PT, R31, UR17, PT, P2 ;  /* 0x000000111f007c0c */ /* 0x000fe2000bf46320 */
[----:B------:R2:W4:Y:S01]  /*0680*/  @!P1 LDG.E R43, desc[UR8][R12.64] ;  /* 0x000000080c2b9981 */ /* 0x000522000c1e1900 */
[----:B------:R-:W-:-:S02]  /*0690*/  @!P0 IADD3 R11, PT, PT, R11, R19, RZ ;  /* 0x000000130b0b8210 */ /* 0x000fc40007ffe0ff */
[----:B------:R-:W-:Y:S02]  /*06a0*/  @!P0 SHF.L.U32 R25, R10, 0x1, RZ ;  /* 0x000000010a198819 */ /* 0x000fe400000006ff */
[----:B------:R-:W-:Y:S02]  /*06b0*/  MOV R37, RZ ;  /* 0x000000ff00257202 */ /* 0x000fe40000000f00 */
[----:B------:R-:W-:Y:S02]  /*06c0*/  @!P1 IADD3.X R27, PT, PT, R18, R27, RZ, P4, !PT ;  /* 0x0000001b121b9210 */ /* 0x000fe400027fe4ff */
[----:B------:R-:W-:Y:S01]  /*06d0*/  @!P0 SHF.L.U64.HI R28, R10, 0x1, R11 ;  /* 0x000000010a1c8819 */ /* 0x000fe2000001020b */
[----:B------:R-:W1:Y:S01]  /*06e0*/  @!P3 LDC.64 R18, c[0x0][0x3a0] ;  /* 0x0000e800ff12bb82 */ /* 0x000e620000000a00 */
[----:B0-----:R-:W-:Y:S01]  /*06f0*/  @!P0 IADD3 R16, P4, PT, R25, R16, RZ ;  /* 0x0000001019108210 */ /* 0x001fe20007f9e0ff */
[----:B------:R0:W4:Y:S01]  /*0700*/  @!P1 LDG.E R37, desc[UR8][R26.64] ;  /* 0x000000081a259981 */ /* 0x000122000c1e1900 */
[----:B------:R-:W-:-:S02]  /*0710*/  IADD3 R35, PT, PT, R32, 0xa0, RZ ;  /* 0x000000a020237810 */ /* 0x000fc40007ffe0ff */
[----:B------:R-:W-:Y:S02]  /*0720*/  CS2R R46, SRZ ;  /* 0x00000000002e7805 */ /* 0x000fe4000001ff00 */
[----:B---3--:R-:W-:Y:S01]  /*0730*/  @!P0 IADD3 R24, P1, PT, R25, R20, RZ ;  /* 0x0000001419188210 */ /* 0x008fe20007f3e0ff */
[----:B--2---:R-:W2:Y:S01]  /*0740*/  @!P3 LDC.64 R12, c[0x0][0x398] ;  /* 0x0000e600ff0cbb82 */ /* 0x004ea20000000a00 */
[----:B------:R-:W-:Y:S01]  /*0750*/  @!P0 IADD3.X R17, PT, PT, R28, R17, RZ, P4, !PT ;  /* 0x000000111c118210 */ /* 0x000fe200027fe4ff */
[----:B-1----:R-:W-:-:S06]  /*0760*/  @!P3 IMAD R29, R29, R14, RZ ;  /* 0x0000000e1d1db224 */ /* 0x002fcc00078e02ff */
[----:B------:R-:W1:Y:S01]  /*0770*/  @!P2 LDC.64 R10, c[0x0][0x3f8] ;  /* 0x0000fe00ff0aab82 */ /* 0x000e620000000a00 */
[----:B------:R-:W-:Y:S01]  /*0780*/  ISETP.GE.U32.AND P4, PT, R35, UR16, PT ;  /* 0x0000001023007c0c */ /* 0x000fe2000bf86070 */
[----:B0-----:R-:W-:Y:S01]  /*0790*/  @!P3 IMAD R27, R22, R15, R29 ;  /* 0x0000000f161bb224 */ /* 0x001fe200078e021d */
[----:B------:R-:W-:Y:S01]  /*07a0*/  SHF.R.S32.HI R39, RZ, 0x1f, R35 ;  /* 0x0000001fff277819 */ /* 0x000fe20000011423 */
[----:B------:R0:W3:Y:S01]  /*07b0*/  @!P0 LDG.E R47, desc[UR8][R16.64] ;  /* 0x00000008102f8981 */ /* 0x0000e2000c1e1900 */
[----:B------:R-:W-:-:S03]  /*07c0*/  @!P0 IADD3.X R25, PT, PT, R28, R21, RZ, P1, !PT ;  /* 0x000000151c198210 */ /* 0x000fc60000ffe4ff */
[----:B------:R-:W2:Y:S01]  /*07d0*/  LDC.64 R28, c[0x0][0x3b8] ;  /* 0x0000ee00ff1c7b82 */ /* 0x000ea20000000a00 */
[----:B------:R-:W-:Y:S02]  /*07e0*/  ISETP.GE.AND.EX P4, PT, R39, UR17, PT, P4 ;  /* 0x0000001127007c0c */ /* 0x000fe4000bf86340 */
[----:B0-----:R-:W-:Y:S02]  /*07f0*/  @!P3 MOV R16, R6 ;  /* 0x000000060010b202 */ /* 0x001fe40000000f00 */
[----:B------:R-:W-:Y:S02]  /*0800*/  @!P3 MOV R17, R9 ;  /* 0x000000090011b202 */ /* 0x000fe40000000f00 */
[----:B------:R-:W-:Y:S01]  /*0810*/  CS2R R40, SRZ ;  /* 0x0000000000287805 */ /* 0x000fe2000001ff00 */
[----:B------:R-:W-:Y:S01]  /*0820*/  @!P3 IMAD.WIDE.U32 R14, R22, R14, R16 ;  /* 0x0000000e160eb225 */ /* 0x000fe200078e0010 */
[----:B------:R-:W-:-:S05]  /*0830*/  IADD3 R32, PT, PT, R32, 0xc0, RZ ;  /* 0x000000c020207810 */ /* 0x000fca0007ffe0ff */
[----:B------:R-:W0:Y:S01]  /*0840*/  @!P4 LDC.64 R20, c[0x0][0x3f8] ;  /* 0x0000fe00ff14cb82 */ /* 0x000e220000000a00 */
[----:B------:R1:W5:Y:S01]  /*0850*/  @!P0 LDG.E R41, desc[UR8][R24.64] ;  /* 0x0000000818298981 */ /* 0x000362000c1e1900 */
[----:B------:R-:W-:Y:S02]  /*0860*/  @!P3 IADD3 R27, PT, PT, R15, R27, RZ ;  /* 0x0000001b0f1bb210 */ /* 0x000fe40007ffe0ff */
[----:B------:R-:W-:Y:S01]  /*0870*/  @!P3 SHF.L.U32 R15, R14, 0x1, RZ ;  /* 0x000000010e0fb819 */ /* 0x000fe200000006ff */
[----:B-1----:R-:W-:Y:S01]  /*0880*/  @!P2 IMAD R16, R31, R10, RZ ;  /* 0x0000000a1f10a224 */ /* 0x002fe200078e02ff */
[----:B------:R-:W-:Y:S02]  /*0890*/  ISETP.GE.U32.AND P1, PT, R32, UR16, PT ;  /* 0x0000001020007c0c */ /* 0x000fe4000bf26070 */
[----:B------:R-:W-:Y:S02]  /*08a0*/  SHF.R.S32.HI R33, RZ, 0x1f, R32 ;  /* 0x0000001fff217819 */ /* 0x000fe40000011420 */
[----:B------:R-:W-:Y:S01]  /*08b0*/  @!P3 SHF.L.U64.HI R22, R14, 0x1, R27 ;  /* 0x000000010e16b819 */ /* 0x000fe2000001021b */
[----:B------:R-:W1:Y:S01]  /*08c0*/  @!P2 LDC.64 R24, c[0x0][0x3a0] ;  /* 0x0000e800ff18ab82 */ /* 0x000e620000000a00 */
[----:B------:R-:W-:-:S02]  /*08d0*/  @!P3 IADD3 R18, P0, PT, R15, R18, RZ ;  /* 0x000000120f12b210 */ /* 0x000fc40007f1e0ff */
[----:B--2---:R-:W-:Y:S02]  /*08e0*/  @!P3 IADD3 R12, P6, PT, R15, R12, RZ ;  /* 0x0000000c0f0cb210 */ /* 0x004fe40007fde0ff */
[----:B------:R-:W-:Y:S02]  /*08f0*/  @!P2 MOV R14, R6 ;  /* 0x00000006000ea202 */ /* 0x000fe40000000f00 */
[----:B------:R-:W-:Y:S01]  /*0900*/  @!P2 MOV R15, R9 ;  /* 0x00000009000fa202 */ /* 0x000fe20000000f00 */
[----:B------:R-:W-:Y:S01]  /*0910*/  @!P2 IMAD R45, R23, R11, R16 ;  /* 0x0000000b172da224 */ /* 0x000fe200078e0210 */
[----:B------:R-:W-:Y:S01]  /*0920*/  ISETP.GE.AND.EX P1, PT, R33, UR17, PT, P1 ;  /* 0x0000001121007c0c */ /* 0x000fe2000bf26310 */
[----:B------:R-:W2:Y:S01]  /*0930*/  @!P2 LDC.64 R16, c[0x0][0x398] ;  /* 0x0000e600ff10ab82 */ /* 0x000ea20000000a00 */
[----:B------:R-:W-:-:S04]  /*0940*/  @!P2 IMAD.WIDE.U32 R10, R23, R10, R14 ;  /* 0x0000000a170aa225 */ /* 0x000fc800078e000e */
[----:B------:R-:W-:-:S06]  /*0950*/  IMAD.WIDE R14, R49, 0x8, R28 ;  /* 0x00000008310e7825 */ /* 0x000fcc00078e021c */
[----:B------:R-:W4:Y:S01]  /*0960*/  LDG.E.64 R14, desc[UR8][R14.64] ;  /* 0x000000080e0e7981 */ /* 0x000f22000c1e1b00 */
[----:B------:R-:W2:Y:S01]  /*0970*/  @!P1 LDC.64 R26, c[0x0][0x3f8] ;  /* 0x0000fe00ff1a9b82 */ /* 0x000ea20000000a00 */
[----:B0-----:R-:W-:Y:S01]  /*0980*/  @!P4 IMAD R28, R39, R20, RZ ;  /* 0x00000014271cc224 */ /* 0x001fe200078e02ff */
[C---:B------:R-:W-:Y:S02]  /*0990*/  @!P3 IADD3.X R19, PT, PT, R22.reuse, R19, RZ, P0, !PT ;  /* 0x000000131613b210 */ /* 0x040fe400007fe4ff */
[----:B------:R-:W-:Y:S02]  /*09a0*/  @!P3 IADD3.X R13, PT, PT, R22, R13, RZ, P6, !PT ;  /* 0x0000000d160db210 */ /* 0x000fe400037fe4ff */
[----:B------:R-:W-:Y:S01]  /*09b0*/  @!P2 IADD3 R11, PT, PT, R11, R45, RZ ;  /* 0x0000002d0b0ba210 */ /* 0x000fe20007ffe0ff */
[----:B------:R-:W-:Y:S01]  /*09c0*/  @!P4 IMAD R45, R35, R21, R28 ;  /* 0x00000015232dc224 */ /* 0x000fe200078e021c */
[----:B------:R-:W-:Y:S01]  /*09d0*/  SHF.R.S32.HI R31, RZ, 0x1f, R48 ;  /* 0x0000001fff1f7819 */ /* 0x000fe20000011430 */
[----:B------:R-:W0:Y:S01]  /*09e0*/  @!P4 LDC.64 R22, c[0x0][0x3a0] ;  /* 0x0000e800ff16cb82 */ /* 0x000e220000000a00 */
[----:B------:R-:W-:Y:S01]  /*09f0*/  ISETP.GE.U32.AND P0, PT, R48, UR16, PT ;  /* 0x0000001030007c0c */ /* 0x000fe2000bf06070 */
[----:B------:R2:W5:Y:S01]  /*0a00*/  @!P3 LDG.E R46, desc[UR8][R18.64] ;  /* 0x00000008122eb981 */ /* 0x000562000c1e1900 */
[----:B------:R-:W-:-:S02]  /*0a10*/  @!P4 MOV R28, R6 ;  /* 0x00000006001cc202 */ /* 0x000fc40000000f00 */
[----:B------:R-:W-:Y:S02]  /*0a20*/  @!P4 MOV R29, R9 ;  /* 0x00000009001dc202 */ /* 0x000fe40000000f00 */
[----:B------:R-:W-:Y:S02]  /*0a30*/  SHF.R.S32.HI R30, RZ, 0x1f, R4 ;  /* 0x0000001fff1e7819 */ /* 0x000fe40000011404 */
[----:B------:R-:W-:Y:S02]  /*0a40*/  CS2R R52, SRZ ;  /* 0x0000000000347805 */ /* 0x000fe4000001ff00 */
[C---:B------:R-:W-:Y:S02]  /*0a50*/  @!P2 SHF.L.U32 R39, R10.reuse, 0x1, RZ ;  /* 0x000000010a27a819 */ /* 0x040fe400000006ff */
[----:B------:R-:W-:Y:S02]  /*0a60*/  CS2R R50, SRZ ;  /* 0x0000000000327805 */ /* 0x000fe4000001ff00 */
[----:B------:R-:W-:Y:S01]  /*0a70*/  ISETP.GE.AND.EX P0, PT, R31, UR17, PT, P0 ;  /* 0x000000111f007c0c */ /* 0x000fe2000bf06300 */
[----:B------:R-:W-:Y:S01]  /*0a80*/  UISETP.NE.AND UP1, UPT, UR12, URZ, UPT ;  /* 0x000000ff0c00728c */ /* 0x000fe2000bf25270 */
[----:B------:R-:W-:Y:S01]  /*0a90*/  @!P2 SHF.L.U64.HI R36, R10, 0x1, R11 ;  /* 0x000000010a24a819 */ /* 0x000fe2000001020b */
[----:B------:R-:W-:Y:S01]  /*0aa0*/  @!P4 IMAD.WIDE.U32 R20, R35, R20, R28 ;  /* 0x000000142314c225 */ /* 0x000fe200078e001c */
[----:B------:R-:W0:Y:S01]  /*0ab0*/  @!P4 LDC.64 R10, c[0x0][0x398] ;  /* 0x0000e600ff0acb82 */ /* 0x000e220000000a00 */
[----:B-1----:R-:W-:Y:S01]  /*0ac0*/  @!P2 IADD3 R24, P6, PT, R39, R24, RZ ;  /* 0x000000182718a210 */ /* 0x002fe20007fde0ff */
[----:B------:R-:W5:Y:S02]  /*0ad0*/  @!P3 LDG.E R40, desc[UR8][R12.64] ;  /* 0x000000080c28b981 */ /* 0x000f64000c1e1900 */
[----:B------:R-:W-:-:S02]  /*0ae0*/  @!P4 IADD3 R21, PT, PT, R21, R45, RZ ;  /* 0x0000002d1515c210 */ /* 0x000fc40007ffe0ff */
[----:B------:R-:W-:Y:S02]  /*0af0*/  @!P2 IADD3.X R25, PT, PT, R36, R25, RZ, P6, !PT ;  /* 0x000000192419a210 */ /* 0x000fe400037fe4ff */
[----:B--2---:R-:W-:Y:S01]  /*0b00*/  @!P2 IADD3 R16, P6, PT, R39, R16, RZ ;  /* 0x000000102710a210 */ /* 0x004fe20007fde0ff */
[----:B------:R-:W1:Y:S01]  /*0b10*/  @!P1 LDC.64 R18, c[0x0][0x3a0] ;  /* 0x0000e800ff129b82 */ /* 0x000e620000000a00 */
[----:B------:R-:W-:Y:S01]  /*0b20*/  ISETP.GE.U32.AND P5, PT, R4, UR16, PT ;  /* 0x0000001004007c0c */ /* 0x000fe2000bfa6070 */
[----:B------:R-:W-:Y:S01]  /*0b30*/  @!P1 IMAD R28, R33, R26, RZ ;  /* 0x0000001a211c9224 */ /* 0x000fe200078e02ff */
[----:B------:R-:W-:Y:S02]  /*0b40*/  @!P2 IADD3.X R17, PT, PT, R36, R17, RZ, P6, !PT ;  /* 0x000000112411a210 */ /* 0x000fe400037fe4ff */
[C---:B------:R-:W-:Y:S02]  /*0b50*/  @!P4 SHF.L.U32 R33, R20.reuse, 0x1, RZ ;  /* 0x000000011421c819 */ /* 0x040fe400000006ff */
[----:B------:R-:W-:-:S02]  /*0b60*/  @!P4 SHF.L.U64.HI R36, R20, 0x1, R21 ;  /* 0x000000011424c819 */ /* 0x000fc40000010215 */
[----:B------:R-:W2:Y:S01]  /*0b70*/  @!P0 LDC.64 R20, c[0x0][0x3f8] ;  /* 0x0000fe00ff148b82 */ /* 0x000ea20000000a00 */
[----:B------:R-:W-:Y:S01]  /*0b80*/  ISETP.GE.AND.EX P5, PT, R30, UR17, PT, P5 ;  /* 0x000000111e007c0c */ /* 0x000fe2000bfa6350 */
[C---:B------:R-:W-:Y:S01]  /*0b90*/  @!P1 IMAD R35, R32.reuse, R27, R28 ;  /* 0x0000001b20239224 */ /* 0x040fe200078e021c */
[----:B------:R-:W-:Y:S02]  /*0ba0*/  @!P1 MOV R28, R6 ;  /* 0x00000006001c9202 */ /* 0x000fe40000000f00 */
[----:B------:R-:W-:Y:S02]  /*0bb0*/  @!P1 MOV R29, R9 ;  /* 0x00000009001d9202 */ /* 0x000fe40000000f00 */
[----:B------:R-:W-:Y:S02]  /*0bc0*/  CS2R R44, SRZ ;  /* 0x00000000002c7805 */ /* 0x000fe4000001ff00 */
[----:B0-----:R-:W-:Y:S01]  /*0bd0*/  @!P4 IADD3 R22, P6, PT, R33, R22, RZ ;  /* 0x000000162116c210 */ /* 0x001fe20007fde0ff */
[----:B------:R-:W-:-:S02]  /*0be0*/  @!P1 IMAD.WIDE.U32 R26, R32, R26, R28 ;  /* 0x0000001a201a9225 */ /* 0x000fc400078e001c */
[----:B------:R-:W0:Y:S01]  /*0bf0*/  @!P1 LDC.64 R28, c[0x0][0x398] ;  /* 0x0000e600ff1c9b82 */ /* 0x000e220000000a00 */
[C---:B------:R-:W-:Y:S01]  /*0c00*/  @!P4 IADD3.X R23, PT, PT, R36.reuse, R23, RZ, P6, !PT ;  /* 0x000000172417c210 */ /* 0x040fe200037fe4ff */
[----:B------:R1:W3:Y:S01]  /*0c10*/  @!P2 LDG.E R45, desc[UR8][R24.64] ;  /* 0x00000008182da981 */ /* 0x0002e2000c1e1900 */
[----:B------:R-:W-:Y:S02]  /*0c20*/  @!P4 IADD3 R10, P6, PT, R33, R10, RZ ;  /* 0x0000000a210ac210 */ /* 0x000fe40007fde0ff */
[----:B------:R-:W-:Y:S01]  /*0c30*/  @!P1 IADD3 R27, PT, PT, R27, R35, RZ ;  /* 0x000000231b1b9210 */ /* 0x000fe20007ffe0ff */
[----:B------:R2:W3:Y:S01]  /*0c40*/  @!P4 LDG.E R42, desc[UR8][R22.64] ;  /* 0x00000008162ac981 */ /* 0x0004e2000c1e1900 */
[----:B------:R-:W-:Y:S02]  /*0c50*/  @!P4 IADD3.X R11, PT, PT, R36, R11, RZ, P6, !PT ;  /* 0x0000000b240bc210 */ /* 0x000fe400037fe4ff */
[----:B------:R-:W-:Y:S01]  /*0c60*/  @!P1 SHF.L.U32 R33, R26, 0x1, RZ ;  /* 0x000000011a219819 */ /* 0x000fe200000006ff */
[----:B-1----:R-:W1:Y:S01]  /*0c70*/  @!P5 LDC.64 R24, c[0x0][0x3f8] ;  /* 0x0000fe00ff18db82 */ /* 0x002e620000000a00 */
[----:B------:R-:W-:-:S02]  /*0c80*/  MOV R36, RZ ;  /* 0x000000ff00247202 */ /* 0x000fc40000000f00 */
[----:B------:R-:W-:Y:S02]  /*0c90*/  @!P1 SHF.L.U64.HI R32, R26, 0x1, R27 ;  /* 0x000000011a209819 */ /* 0x000fe4000001021b */
[----:B------:R-:W-:Y:S01]  /*0ca0*/  @!P1 IADD3 R18, P6, PT, R33, R18, RZ ;  /* 0x0000001221129210 */ /* 0x000fe20007fde0ff */
[----:B--2---:R-:W-:Y:S01]  /*0cb0*/  @!P0 IMAD R31, R31, R20, RZ ;  /* 0x000000141f1f8224 */ /* 0x004fe200078e02ff */
[----:B------:R2:W3:Y:S01]  /*0cc0*/  @!P4 LDG.E R36, desc[UR8][R10.64] ;  /* 0x000000080a24c981 */ /* 0x0004e2000c1e1900 */
[----:B------:R-:W1:Y:S01]  /*0cd0*/  @!P0 LDC.64 R26, c[0x0][0x3a0] ;  /* 0x0000e800ff1a8b82 */ /* 0x000e620000000a00 */
[----:B------:R-:W-:Y:S01]  /*0ce0*/  @!P1 IADD3.X R19, PT, PT, R32, R19, RZ, P6, !PT ;  /* 0x0000001320139210 */ /* 0x000fe200037fe4ff */
[----:B------:R-:W-:-:S04]  /*0cf0*/  @!P0 IMAD R31, R48, R21, R31 ;  /* 0x00000015301f8224 */ /* 0x000fc800078e021f */
[----:B------:R0:W3:Y:S02]  /*0d00*/  @!P1 LDG.E R53, desc[UR8][R18.64] ;  /* 0x0000000812359981 */ /* 0x0000e4000c1e1900 */
[----:B------:R-:W1:Y:S01]  /*0d10*/  @!P0 LDC.64 R22, c[0x0][0x398] ;  /* 0x0000e600ff168b82 */ /* 0x000e620000000a00 */
[----:B--2---:R-:W-:Y:S02]  /*0d20*/  @!P0 MOV R10, R6 ;  /* 0x00000006000a8202 */ /* 0x004fe40000000f00 */
[----:B------:R-:W-:-:S03]  /*0d30*/  @!P0 MOV R11, R9 ;  /* 0x00000009000b8202 */ /* 0x000fc60000000f00 */
[----:B------:R-:W-:Y:S02]  /*0d40*/  @!P0 IMAD.WIDE.U32 R20, R48, R20, R10 ;  /* 0x0000001430148225 */ /* 0x000fe400078e000a */
[----:B0-----:R-:W0:Y:S01]  /*0d50*/  @!P5 LDC.64 R18, c[0x0][0x398] ;  /* 0x0000e600ff12db82 */ /* 0x001e220000000a00 */
[----:B------:R-:W-:Y:S02]  /*0d60*/  @!P1 IADD3 R28, P6, PT, R33, R28, RZ ;  /* 0x0000001c211c9210 */ /* 0x000fe40007fde0ff */
[----:B------:R-:W-:-:S05]  /*0d70*/  @!P0 IADD3 R21, PT, PT, R21, R31, RZ ;  /* 0x0000001f15158210 */ /* 0x000fca0007ffe0ff */
[----:B------:R-:W2:Y:S01]  /*0d80*/  @!P5 LDC.64 R10, c[0x0][0x3a0] ;  /* 0x0000e800ff0adb82 */ /* 0x000ea20000000a00 */
[----:B------:R-:W-:Y:S01]  /*0d90*/  @!P1 IADD3.X R29, PT, PT, R32, R29, RZ, P6, !PT ;  /* 0x0000001d201d9210 */ /* 0x000fe200037fe4ff */
[----:B-1----:R-:W-:Y:S01]  /*0da0*/  @!P5 IMAD R30, R30, R24, RZ ;  /* 0x000000181e1ed224 */ /* 0x002fe200078e02ff */
[C---:B------:R-:W-:Y:S02]  /*0db0*/  @!P0 SHF.L.U32 R33, R20.reuse, 0x1, RZ ;  /* 0x0000000114218819 */ /* 0x040fe400000006ff */
[----:B------:R-:W-:Y:S01]  /*0dc0*/  @!P0 SHF.L.U64.HI R32, R20, 0x1, R21 ;  /* 0x0000000114208819 */ /* 0x000fe20000010215 */
[----:B------:R-:W3:Y:S01]  /*0dd0*/  @!P1 LDG.E R51, desc[UR8][R28.64] ;  /* 0x000000081c339981 */ /* 0x000ee2000c1e1900 */
[----:B------:R-:W-:Y:S02]  /*0de0*/  @!P5 MOV R20, R6 ;  /* 0x000000060014d202 */ /* 0x000fe40000000f00 */
[----:B------:R-:W-:Y:S01]  /*0df0*/  @!P5 MOV R21, R9 ;  /* 0x000000090015d202 */ /* 0x000fe20000000f00 */
[----:B------:R-:W-:Y:S01]  /*0e00*/  @!P5 IMAD R35, R4, R25, R30 ;  /* 0x000000190423d224 */ /* 0x000fe200078e021e */
[----:B------:R-:W-:-:S02]  /*0e10*/  @!P0 IADD3 R26, P6, PT, R33, R26, RZ ;  /* 0x0000001a211a8210 */ /* 0x000fc40007fde0ff */
[----:B------:R-:W-:Y:S02]  /*0e20*/  CS2R R38, SRZ ;  /* 0x0000000000267805 */ /* 0x000fe4000001ff00 */
[----:B------:R-:W-:Y:S01]  /*0e30*/  @!P0 IADD3 R22, P1, PT, R33, R22, RZ ;  /* 0x0000001621168210 */ /* 0x000fe20007f3e0ff */
[----:B------:R-:W-:Y:S01]  /*0e40*/  @!P5 IMAD.WIDE.U32 R24, R4, R24, R20 ;  /* 0x000000180418d225 */ /* 0x000fe200078e0014 */
[----:B------:R-:W-:Y:S01]  /*0e50*/  @!P0 IADD3.X R27, PT, PT, R32, R27, RZ, P6, !PT ;  /* 0x0000001b201b8210 */ /* 0x000fe200037fe4ff */
[----:B------:R-:W1:Y:S01]  /*0e60*/  LDC.64 R30, c[0x0][0x3a8] ;  /* 0x0000ea00ff1e7b82 */ /* 0x000e620000000a00 */
[----:B------:R-:W-:Y:S01]  /*0e70*/  ISETP.NE.AND P4, PT, RZ, UR12, PT ;  /* 0x0000000cff007c0c */ /* 0x000fe2000bf85270 */
[----:B------:R-:W5:Y:S01]  /*0e80*/  @!P2 LDG.E R39, desc[UR8][R16.64] ;  /* 0x000000081027a981 */ /* 0x000f62000c1e1900 */
[----:B------:R-:W-:Y:S02]  /*0e90*/  @!P5 IADD3 R33, PT, PT, R25, R35, RZ ;  /* 0x000000231921d210 */ /* 0x000fe40007ffe0ff */
[----:B------:R-:W-:Y:S01]  /*0ea0*/  @!P5 SHF.L.U32 R25, R24, 0x1, RZ ;  /* 0x000000011819d819 */ /* 0x000fe200000006ff */
[----:B------:R-:W3:Y:S01]  /*0eb0*/  @!P0 LDG.E R44, desc[UR8][R26.64] ;  /* 0x000000081a2c8981 */ /* 0x000ee2000c1e1900 */
[----:B------:R-:W-:-:S02]  /*0ec0*/  @!P0 IADD3.X R23, PT, PT, R32, R23, RZ, P1, !PT ;  /* 0x0000001720178210 */ /* 0x000fc40000ffe4ff */
[----:B------:R-:W-:Y:S02]  /*0ed0*/  @!P5 SHF.L.U64.HI R24, R24, 0x1, R33 ;  /* 0x000000011818d819 */ /* 0x000fe40000010221 */
[C---:B--2---:R-:W-:Y:S01]  /*0ee0*/  @!P5 IADD3 R10, P1, PT, R25.reuse, R10, RZ ;  /* 0x0000000a190ad210 */ /* 0x044fe20007f3e0ff */
[----:B------:R-:W2:Y:S01]  /*0ef0*/  @!P0 LDG.E R38, desc[UR8][R22.64] ;  /* 0x0000000816268981 */ /* 0x000ea2000c1e1900 */
[----:B0-----:R-:W-:Y:S01]  /*0f00*/  @!P5 IADD3 R18, P6, PT, R25, R18, RZ ;  /* 0x000000121912d210 */ /* 0x001fe20007fde0ff */
[----:B------:R-:W0:Y:S01]  /*0f10*/  @P4 LDC.64 R20, c[0x0][0x3b0] ;  /* 0x0000ec00ff144b82 */ /* 0x000e220000000a00 */
[C---:B------:R-:W-:Y:S02]  /*0f20*/  @!P5 IADD3.X R11, PT, PT, R24.reuse, R11, RZ, P1, !PT ;  /* 0x0000000b180bd210 */ /* 0x040fe40000ffe4ff */
[----:B------:R-:W-:-:S03]  /*0f30*/  @!P5 IADD3.X R19, PT, PT, R24, R19, RZ, P6, !PT ;  /* 0x000000131813d210 */ /* 0x000fc600037fe4ff */
[----:B------:R-:W2:Y:S04]  /*0f40*/  @!P5 LDG.E R52, desc[UR8][R10.64] ;  /* 0x000000080a34d981 */ /* 0x000ea8000c1e1900 */
[----:B------:R1:W2:Y:S01]  /*0f50*/  @!P5 LDG.E R50, desc[UR8][R18.64] ;  /* 0x000000081232d981 */ /* 0x0002a2000c1e1900 */
[----:B------:R-:W-:-:S05]  /*0f60*/  LEA R5, R34, R5, 0x4 ;  /* 0x0000000522057211 */ /* 0x000fca00078e20ff */
[----:B-1----:R-:W-:-:S04]  /*0f70*/  IMAD.WIDE R18, R5, 0x4, R30 ;  /* 0x0000000405127825 */ /* 0x002fc800078e021e */
[----:B0-----:R-:W-:Y:S01]  /*0f80*/  @P4 IMAD.WIDE R20, R5, 0x4, R20 ;  /* 0x0000000405144825 */ /* 0x001fe200078e0214 */
[----:B------:R-:W-:Y:S01]  /*0f90*/  CS2R R10, SRZ ;  /* 0x00000000000a7805 */ /* 0x000fe2000001ff00 */
[----:B------:R0:W5:Y:S01]  /*0fa0*/  LDG.E.64 R12, desc[UR8][R18.64] ;  /* 0x00000008120c7981 */ /* 0x000162000c1e1b00 */
[----:B------:R-:W-:-:S04]  /*0fb0*/  UMOV UR7, 0x3f800000 ;  /* 0x3f80000000077882 */ /* 0x000fc80000000000 */
[----:B------:R1:W5:Y:S01]  /*0fc0*/  @P4 LDG.E.64 R10, desc[UR8][R20.64] ;  /* 0x00000008140a4981 */ /* 0x000362000c1e1b00 */
[----:B----4-:R-:W-:-:S13]  /*0fd0*/  R2UR UR13, R14 ;  /* 0x000000000e0d72ca */ /* 0x010fda00000e0000 */
[----:B------:R-:W-:-:S05]  /*0fe0*/  MOV R14, UR13 ;  /* 0x0000000d000e7c02 */ /* 0x000fca0008000f00 */
[----:B------:R-:W-:-:S05]  /*0ff0*/  FFMA.FTZ R15, -R14, UR13, R15 ;  /* 0x0000000d0e0f7c23 */ /* 0x000fca000801010f */
[----:B------:R-:W-:-:S13]  /*1000*/  FSETP.GTU.FTZ.AND P1, PT, R15, RZ, PT ;  /* 0x000000ff0f00720b */ /* 0x000fda0003f3c000 */
[----:B------:R-:W-:-:S05]  /*1010*/  VOTEU.ANY UP0, P1 ;  /* 0x0000000000ff7886 */ /* 0x000fca0000800100 */
[----:B------:R-:W4:Y:S01]  /*1020*/  @UP0 LDCU UR5, c[0x0][0x3c0] ;  /* 0x00007800ff0507ac */ /* 0x000f220008000800 */
[----:B------:R-:W-:-:S13]  /*1030*/  PLOP3.LUT P1, PT, PT, PT, UP0, 0x80, 0x8 ;  /* 0x000000000008781c */ /* 0x000fda0003f2f008 */
[----:B----4-:R-:W-:-:S06]  /*1040*/  @P1 FADD.FTZ R5, R15, UR5 ;  /* 0x000000050f051e21 */ /* 0x010fcc0008010000 */
[----:B------:R-:W4:Y:S01]  /*1050*/  @P1 MUFU.RSQ R5, R5 ;  /* 0x0000000500051308 */ /* 0x000f220000001400 */
[----:B0-----:R-:W-:Y:S02]  /*1060*/  PRMT R19, R43, 0x7632, R19 ;  /* 0x000076322b137816 */ /* 0x001fe40000000013 */
[----:B------:R-:W-:Y:S02]  /*1070*/  PRMT R15, R37, 0x7632, R15 ;  /* 0x00007632250f7816 */ /* 0x000fe4000000000f */
[----:B---3--:R-:W-:Y:S02]  /*1080*/  PRMT R14, R47, 0x7632, R14 ;  /* 0x000076322f0e7816 */ /* 0x008fe4000000000e */
[----:B------:R-:W-:Y:S02]  /*1090*/  PRMT R22, R45, 0x7632, R22 ;  /* 0x000076322d167816 */ /* 0x000fe40000000016 */
[----:B----4-:R-:W-:Y:S02]  /*10a0*/  @P1 R2UR UR5, R5 ;  /* 0x00000000050512ca */ /* 0x010fe400000e0000 */
[----:B------:R-:W-:-:S02]  /*10b0*/  PRMT R18, R42, 0x7632, R18 ;  /* 0x000076322a127816 */ /* 0x000fc40000000012 */
[----:B------:R-:W-:Y:S02]  /*10c0*/  PRMT R17, R36, 0x7632, R17 ;  /* 0x0000763224117816 */ /* 0x000fe40000000011 */
[----:B------:R-:W-:-:S07]  /*10d0*/  PRMT R57, R53, 0x7632, R57 ;  /* 0x0000763235397816 */ /* 0x000fce0000000039 */
[----:B------:R-:W-:Y:S01]  /*10e0*/  @UP0 UMOV UR7, UR5 ;  /* 0x0000000500070c82 */ /* 0x000fe20008000000 */
[----:B------:R-:W-:Y:S02]  /*10f0*/  PRMT R55, R51, 0x7632, R55 ;  /* 0x0000763233377816 */ /* 0x000fe40000000037 */
[----:B-1----:R-:W-:Y:S02]  /*1100*/  PRMT R21, R44, 0x7632, R21 ;  /* 0x000076322c157816 */ /* 0x002fe40000000015 */
[----:B--2---:R-:W-:Y:S02]  /*1110*/  PRMT R20, R38, 0x7632, R20 ;  /* 0x0000763226147816 */ /* 0x004fe40000000014 */
[----:B------:R-:W-:Y:S02]  /*1120*/  PRMT R56, R52, 0x7632, R56 ;  /* 0x0000763234387816 */ /* 0x000fe40000000038 */
[----:B------:R-:W-:Y:S01]  /*1130*/  PRMT R54, R50, 0x7632, R54 ;  /* 0x0000763232367816 */ /* 0x000fe20000000036 */
[----:B------:R-:W-:Y:S06]  /*1140*/  BRA.U UP1, `(.L_x_78) ;  /* 0x0000000901547547 */ /* 0x000fec000b800000 */
[----:B------:R-:W-:Y:S02]  /*1150*/  SHF.L.U32 R16, R14, 0x10, RZ ;  /* 0x000000100e107819 */ /* 0x000fe400000006ff */
[----:B------:R-:W-:Y:S02]  /*1160*/  SHF.L.U32 R14, R47, 0x10, RZ ;  /* 0x000000102f0e7819 */ /* 0x000fe400000006ff */
[C---:B-----5:R-:W-:Y:S01]  /*1170*/  SHF.L.U32 R5, R41.reuse, 0x10, RZ ;  /* 0x0000001029057819 */ /* 0x060fe200000006ff */
[----:B------:R-:W-:Y:S01]  /*1180*/  FADD.FTZ R25, R16, -UR13 ;  /* 0x8000000d10197e21 */ /* 0x000fe20008010000 */
[----:B------:R-:W-:Y:S01]  /*1190*/  PRMT R26, R41, 0x7632, R26 ;  /* 0x00007632291a7816 */ /* 0x000fe2000000001a */
[----:B------:R-:W-:Y:S01]  /*11a0*/  FADD.FTZ R16, R14, -UR13 ;  /* 0x8000000d0e107e21 */ /* 0x000fe20008010000 */
[----:B------:R-:W-:Y:S01]  /*11b0*/  SHF.L.U32 R24, R46, 0x10, RZ ;  /* 0x000000102e187819 */ /* 0x000fe200000006ff */
[----:B------:R-:W-:Y:S01]  /*11c0*/  FMUL.FTZ R27, R12, R5 ;  /* 0x000000050c1b7220 */ /* 0x000fe20000410000 */
[----:B------:R-:W-:Y:S01]  /*11d0*/  SHF.L.U32 R14, R26, 0x10, RZ ;  /* 0x000000101a0e7819 */ /* 0x000fe200000006ff */
[----:B------:R-:W-:Y:S01]  /*11e0*/  FMUL.FTZ R16, R16, UR7 ;  /* 0x0000000710107c20 */ /* 0x000fe20008410000 */
[----:B------:R-:W-:Y:S01]  /*11f0*/  SHF.L.U32 R23, R40, 0x10, RZ ;  /* 0x0000001028177819 */ /* 0x000fe200000006ff */
[----:B------:R-:W-:Y:S01]  /*1200*/  FADD.FTZ R24, R24, -UR13 ;  /* 0x8000000d18187e21 */ /* 0x000fe20008010000 */
[----:B------:R-:W-:Y:S01]  /*1210*/  FADD.FTZ R29, RZ, R27 ;  /* 0x0000001bff1d7221 */ /* 0x000fe20000010000 */
[----:B------:R-:W-:Y:S01]  /*1220*/  FMUL.FTZ R28, R13, R14 ;  /* 0x0000000e0d1c7220 */ /* 0x000fe20000410000 */
[----:B------:R-:W-:Y:S01]  /*1230*/  FFMA.FTZ R30, R16, R27, RZ ;  /* 0x0000001b101e7223 */ /* 0x000fe200000100ff */
[----:B------:R-:W-:Y:S01]  /*1240*/  FMUL.FTZ R26, R24, UR7 ;  /* 0x00000007181a7c20 */ /* 0x000fe20008410000 */
[----:B------:R-:W-:Y:S01]  /*1250*/  FFMA.FTZ R32, R5, R16, RZ ;  /* 0x0000001005207223 */ /* 0x000fe200000100ff */
[--C-:B------:R-:W-:Y:S01]  /*1260*/  FADD.FTZ R24, R28, R29.reuse ;  /* 0x0000001d1c187221 */ /* 0x100fe20000010000 */
[----:B------:R-:W-:Y:S01]  /*1270*/  PRMT R29, R46, 0x7632, R29 ;  /* 0x000076322e1d7816 */ /* 0x000fe2000000001d */
[----:B------:R-:W-:Y:S01]  /*1280*/  FADD.FTZ R16, RZ, R5 ;  /* 0x00000005ff107221 */ /* 0x000fe20000010000 */
[----:B------:R-:W-:Y:S01]  /*1290*/  FMUL.FTZ R25, R25, UR7 ;  /* 0x0000000719197c20 */ /* 0x000fe20008410000 */
[----:B------:R-:W-:Y:S01]  /*12a0*/  FFMA.FTZ R5, R23, R26, R32 ;  /* 0x0000001a17057223 */ /* 0x000fe20000010020 */
[----:B------:R-:W-:Y:S01]  /*12b0*/  SHF.L.U32 R29, R29, 0x10, RZ ;  /* 0x000000101d1d7819 */ /* 0x000fe200000006ff */
[----:B------:R-:W-:Y:S01]  /*12c0*/  FADD.FTZ R16, R23, R16 ;  /* 0x0000001017107221 */ /* 0x000fe20000010000 */
[----:B------:R-:W-:Y:S01]  /*12d0*/  FFMA.FTZ R27, R25, R28, R30 ;  /* 0x0000001c191b7223 */ /* 0x000fe2000001001e */
[----:B------:R-:W-:Y:S01]  /*12e0*/  FMUL.FTZ R23, R12, R23 ;  /* 0x000000170c177220 */ /* 0x000fe20000410000 */
[----:B------:R-:W-:Y:S01]  /*12f0*/  PRMT R28, R40, 0x7632, R28 ;  /* 0x00007632281c7816 */ /* 0x000fe2000000001c */
[----:B------:R-:W-:Y:S01]  /*1300*/  FADD.FTZ R29, R29, -UR13 ;  /* 0x8000000d1d1d7e21 */ /* 0x000fe20008010000 */
[----:B------:R-:W-:Y:S01]  /*1310*/  SHF.L.U32 R30, R45, 0x10, RZ ;  /* 0x000000102d1e7819 */ /* 0x000fe200000006ff */
[----:B------:R-:W-:Y:S01]  /*1320*/  FFMA.FTZ R26, R26, R23, R27 ;  /* 0x000000171a1a7223 */ /* 0x000fe2000001001b */
[----:B------:R-:W-:Y:S01]  /*1330*/  SHF.L.U32 R28, R28, 0x10, RZ ;  /* 0x000000101c1c7819 */ /* 0x000fe200000006ff */
[----:B------:R-:W-:Y:S01]  /*1340*/  FFMA.FTZ R27, R14, R25, RZ ;  /* 0x000000190e1b7223 */ /* 0x000fe200000100ff */
[----:B------:R-:W-:Y:S01]  /*1350*/  FADD.FTZ R25, RZ, R14 ;  /* 0x0000000eff197221 */ /* 0x000fe20000010000 */
[----:B------:R-:W-:Y:S01]  /*1360*/  FMUL.FTZ R29, R29, UR7 ;  /* 0x000000071d1d7c20 */ /* 0x000fe20008410000 */
[----:B------:R-:W-:Y:S01]  /*1370*/  FADD.FTZ R30, R30, -UR13 ;  /* 0x8000000d1e1e7e21 */ /* 0x000fe20008010000 */
[----:B------:R-:W-:Y:S01]  /*1380*/  FADD.FTZ R23, R24, R23 ;  /* 0x0000001718177221 */ /* 0x000fe20000010000 */
[C---:B------:R-:W-:Y:S01]  /*1390*/  FADD.FTZ R25, R28.reuse, R25 ;  /* 0x000000191c197221 */ /* 0x040fe20000010000 */
[----:B------:R-:W-:Y:S01]  /*13a0*/  FFMA.FTZ R14, R28, R29, R27 ;  /* 0x0000001d1c0e7223 */ /* 0x000fe2000001001b */
[----:B------:R-:W-:Y:S01]  /*13b0*/  FMUL.FTZ R28, R13, R28 ;  /* 0x0000001c0d1c7220 */ /* 0x000fe20000410000 */
[----:B------:R-:W-:-:S02]  /*13c0*/  SHF.L.U32 R24, R39, 0x10, RZ ;  /* 0x0000001027187819 */ /* 0x000fc400000006ff */
[----:B------:R-:W-:Y:S01]  /*13d0*/  SHF.L.U32 R22, R22, 0x10, RZ ;  /* 0x0000001016167819 */ /* 0x000fe200000006ff */
[----:B------:R-:W-:Y:S01]  /*13e0*/  FFMA.FTZ R26, R29, R28, R26 ;  /* 0x0000001c1d1a7223 */ /* 0x000fe2000001001a */
[----:B------:R-:W-:Y:S01]  /*13f0*/  FMUL.FTZ R29, R30, UR7 ;  /* 0x000000071e1d7c20 */ /* 0x000fe20008410000 */
[----:B------:R-:W-:Y:S01]  /*1400*/  FADD.FTZ R23, R28, R23 ;  /* 0x000000171c177221 */ /* 0x000fe20000010000 */
[----:B------:R-:W-:Y:S01]  /*1410*/  PRMT R28, R39, 0x7632, R28 ;  /* 0x00007632271c7816 */ /* 0x000fe2000000001c */
[----:B------:R-:W-:Y:S01]  /*1420*/  FADD.FTZ R16, R16, R24 ;  /* 0x0000001810107221 */ /* 0x000fe20000010000 */
[----:B------:R-:W-:Y:S01]  /*1430*/  FFMA.FTZ R5, R24, R29, R5 ;  /* 0x0000001d18057223 */ /* 0x000fe20000010005 */
[----:B------:R-:W-:Y:S01]  /*1440*/  FMUL.FTZ R24, R12, R24 ;  /* 0x000000180c187220 */ /* 0x000fe20000410000 */
[----:B------:R-:W-:Y:S01]  /*1450*/  FADD.FTZ R27, R22, -UR13 ;  /* 0x8000000d161b7e21 */ /* 0x000fe20008010000 */
[----:B------:R-:W-:Y:S02]  /*1460*/  SHF.L.U32 R22, R28, 0x10, RZ ;  /* 0x000000101c167819 */ /* 0x000fe400000006ff */
[----:B------:R-:W-:Y:S01]  /*1470*/  SHF.L.U32 R28, R44, 0x10, RZ ;  /* 0x000000102c1c7819 */ /* 0x000fe200000006ff */
[----:B------:R-:W-:Y:S01]  /*1480*/  FFMA.FTZ R26, R29, R24, R26 ;  /* 0x000000181d1a7223 */ /* 0x000fe2000001001a */
[----:B------:R-:W-:Y:S01]  /*1490*/  FMUL.FTZ R27, R27, UR7 ;  /* 0x000000071b1b7c20 */ /* 0x000fe20008410000 */
[----:B------:R-:W-:Y:S01]  /*14a0*/  FADD.FTZ R24, R23, R24 ;  /* 0x0000001817187221 */ /* 0x000fe20000010000 */
[----:B------:R-:W-:Y:S01]  /*14b0*/  FMUL.FTZ R23, R13, R22 ;  /* 0x000000160d177220 */ /* 0x000fe20000410000 */
[----:B------:R-:W-:Y:S01]  /*14c0*/  FADD.FTZ R29, R28, -UR13 ;  /* 0x8000000d1c1d7e21 */ /* 0x000fe20008010000 */
[----:B------:R-:W-:Y:S01]  /*14d0*/  FADD.FTZ R25, R25, R22 ;  /* 0x0000001619197221 */ /* 0x000fe20000010000 */
[----:B------:R-:W-:Y:S01]  /*14e0*/  FFMA.FTZ R14, R22, R27, R14 ;  /* 0x0000001b160e7223 */ /* 0x000fe2000001000e */
[----:B------:R-:W-:Y:S01]  /*14f0*/  SHF.L.U32 R28, R38, 0x10, RZ ;  /* 0x00000010261c7819 */ /* 0x000fe200000006ff */
[----:B------:R-:W-:Y:S01]  /*1500*/  FADD.FTZ R22, R23, R24 ;  /* 0x0000001817167221 */ /* 0x000fe20000010000 */
[----:B------:R-:W-:Y:S01]  /*1510*/  FFMA.FTZ R26, R27, R23, R26 ;  /* 0x000000171b1a7223 */ /* 0x000fe2000001001a */
[----:B------:R-:W-:Y:S01]  /*1520*/  SHF.L.U32 R23, R21, 0x10, RZ ;  /* 0x0000001015177819 */ /* 0x000fe200000006ff */
[----:B------:R-:W-:Y:S01]  /*1530*/  FMUL.FTZ R29, R29, UR7 ;  /* 0x000000071d1d7c20 */ /* 0x000fe20008410000 */
[----:B------:R-:W-:Y:S01]  /*1540*/  FMUL.FTZ R27, R12, R28 ;  /* 0x0000001c0c1b7220 */ /* 0x000fe20000410000 */
[----:B------:R-:W-:Y:S01]  /*1550*/  FADD.FTZ R16, R16, R28 ;  /* 0x0000001c10107221 */ /* 0x000fe20000010000 */
[----:B------:R-:W-:Y:S01]  /*1560*/  SHF.L.U32 R18, R18, 0x10, RZ ;  /* 0x0000001012127819 */ /* 0x000fe200000006ff */
[----:B------:R-:W-:Y:S01]  /*1570*/  FFMA.FTZ R5, R28, R29, R5 ;  /* 0x0000001d1c057223 */ /* 0x000fe20000010005 */
[----:B------:R-:W-:Y:S01]  /*1580*/  FADD.FTZ R24, R23, -UR13 ;  /* 0x8000000d17187e21 */ /* 0x000fe20008010000 */
[----:B------:R-:W-:Y:S01]  /*1590*/  SHF.L.U32 R28, R43, 0x10, RZ ;  /* 0x000000102b1c7819 */ /* 0x000fe200000006ff */
[----:B------:R-:W-:Y:S01]  /*15a0*/  FADD.FTZ R21, R22, R27 ;  /* 0x0000001b16157221 */ /* 0x000fe20000010000 */
[----:B------:R-:W-:Y:S01]  /*15b0*/  SHF.L.U32 R23, R20, 0x10, RZ ;  /* 0x0000001014177819 */ /* 0x000fe200000006ff */
[----:B------:R-:W-:Y:S01]  /*15c0*/  FFMA.FTZ R22, R29, R27, R26 ;  /* 0x0000001b1d167223 */ /* 0x000fe2000001001a */
[----:B------:R-:W-:Y:S01]  /*15d0*/  SHF.L.U32 R26, R19, 0x10, RZ ;  /* 0x00000010131a7819 */ /* 0x000fe200000006ff */
[----:B------:R-:W-:Y:S01]  /*15e0*/  FMUL.FTZ R19, R24, UR7 ;  /* 0x0000000718137c20 */ /* 0x000fe20008410000 */
[----:B------:R-:W-:Y:S01]  /*15f0*/  SHF.L.U32 R27, R37, 0x10, RZ ;  /* 0x00000010251b7819 */ /* 0x000fe200000006ff */
[----:B------:R-:W-:Y:S01]  /*1600*/  FADD.FTZ R20, R28, -UR13 ;  /* 0x8000000d1c147e21 */ /* 0x000fe20008010000 */
[----:B------:R-:W-:Y:S01]  /*1610*/  FMUL.FTZ R24, R13, R23 ;  /* 0x000000170d187220 */ /* 0x000fe20000410000 */
[----:B------:R-:W-:Y:S01]  /*1620*/  FFMA.FTZ R14, R23, R19, R14 ;  /* 0x00000013170e7223 */ /* 0x000fe2000001000e */
[----:B------:R-:W-:Y:S01]  /*1630*/  FADD.FTZ R26, R26, -UR13 ;  /* 0x8000000d1a1a7e21 */ /* 0x000fe20008010000 */
[----:B------:R-:W-:Y:S01]  /*1640*/  FMUL.FTZ R20, R20, UR7 ;  /* 0x0000000714147c20 */ /* 0x000fe20008410000 */
[----:B------:R-:W-:Y:S01]  /*1650*/  FMUL.FTZ R28, R12, R27 ;  /* 0x0000001b0c1c7220 */ /* 0x000fe20000410000 */
[----:B------:R-:W-:Y:S01]  /*1660*/  FFMA.FTZ R19, R19, R24, R22 ;  /* 0x0000001813137223 */ /* 0x000fe20000010016 */
[----:B------:R-:W-:Y:S01]  /*1670*/  FADD.FTZ R25, R25, R23 ;  /* 0x0000001719197221 */ /* 0x000fe20000010000 */
[----:B------:R-:W-:Y:S01]  /*1680*/  SHF.L.U32 R23, R15, 0x10, RZ ;  /* 0x000000100f177819 */ /* 0x000fe200000006ff */
[----:B------:R-:W-:Y:S01]  /*1690*/  FMUL.FTZ R26, R26, UR7 ;  /* 0x000000071a1a7c20 */ /* 0x000fe20008410000 */
[----:B------:R-:W-:Y:S01]  /*16a0*/  FFMA.FTZ R5, R27, R20, R5 ;  /* 0x000000141b057223 */ /* 0x000fe20000010005 */
[----:B------:R-:W-:Y:S01]  /*16b0*/  FADD.FTZ R21, R24, R21 ;  /* 0x0000001518157221 */ /* 0x000fe20000010000 */
[----:B------:R-:W-:Y:S01]  /*16c0*/  FFMA.FTZ R19, R20, R28, R19 ;  /* 0x0000001c14137223 */ /* 0x000fe20000010013 */
[----:B------:R-:W-:Y:S01]  /*16d0*/  SHF.L.U32 R20, R42, 0x10, RZ ;  /* 0x000000102a147819 */ /* 0x000fe200000006ff */
[----:B------:R-:W-:Y:S01]  /*16e0*/  FADD.FTZ R25, R25, R23 ;  /* 0x0000001719197221 */ /* 0x000fe20000010000 */
[----:B------:R-:W-:Y:S01]  /*16f0*/  FFMA.FTZ R15, R23, R26, R14 ;  /* 0x0000001a170f7223 */ /* 0x000fe2000001000e */
[----:B------:R-:W-:Y:S01]  /*1700*/  FADD.FTZ R22, R21, R28 ;  /* 0x0000001c15167221 */ /* 0x000fe20000010000 */
[----:B------:R-:W-:Y:S01]  /*1710*/  FMUL.FTZ R23, R13, R23 ;  /* 0x000000170d177220 */ /* 0x000fe20000410000 */
[----:B------:R-:W-:Y:S01]  /*1720*/  SHF.L.U32 R14, R36, 0x10, RZ ;  /* 0x00000010240e7819 */ /* 0x000fe200000006ff */
[----:B------:R-:W-:Y:S01]  /*1730*/  FADD.FTZ R20, R20, -UR13 ;  /* 0x8000000d14147e21 */ /* 0x000fe20008010000 */
[----:B------:R-:W-:Y:S01]  /*1740*/  FADD.FTZ R21, R18, -UR13 ;  /* 0x8000000d12157e21 */ /* 0x000fe20008010000 */
[----:B------:R-:W-:Y:S01]  /*1750*/  FADD.FTZ R22, R23, R22 ;  /* 0x0000001617167221 */ /* 0x000fe20000010000 */
[----:B------:R-:W-:Y:S01]  /*1760*/  FFMA.FTZ R19, R26, R23, R19 ;  /* 0x000000171a137223 */ /* 0x000fe20000010013 */
[----:B------:R-:W-:Y:S01]  /*1770*/  FMUL.FTZ R23, R12, R14 ;  /* 0x0000000e0c177220 */ /* 0x000fe20000410000 */
[----:B------:R-:W-:Y:S01]  /*1780*/  FMUL.FTZ R18, R20, UR7 ;  /* 0x0000000714127c20 */ /* 0x000fe20008410000 */
[----:B------:R-:W-:Y:S01]  /*1790*/  FADD.FTZ R16, R16, R27 ;  /* 0x0000001b10107221 */ /* 0x000fe20000010000 */
[----:B------:R-:W-:Y:S01]  /*17a0*/  SHF.L.U32 R20, R17, 0x10, RZ ;  /* 0x0000001011147819 */ /* 0x000fe200000006ff */
[----:B------:R-:W-:Y:S01]  /*17b0*/  FADD.FTZ R27, R22, R23 ;  /* 0x00000017161b7221 */ /* 0x000fe20000010000 */
[----:B------:R-:W-:Y:S01]  /*17c0*/  FMUL.FTZ R21, R21, UR7 ;  /* 0x0000000715157c20 */ /* 0x000fe20008410000 */
[----:B------:R-:W-:Y:S01]  /*17d0*/  FFMA.FTZ R22, R18, R23, R19 ;  /* 0x0000001712167223 */ /* 0x000fe20000010013 */
[----:B------:R-:W-:Y:S01]  /*17e0*/  SHF.L.U32 R19, R53, 0x10, RZ ;  /* 0x0000001035137819 */ /* 0x000fe200000006ff */
[----:B------:R-:W-:Y:S01]  /*17f0*/  FADD.FTZ R25, R25, R20 ;  /* 0x0000001419197221 */ /* 0x000fe20000010000 */
[----:B------:R-:W-:Y:S01]  /*1800*/  FFMA.FTZ R15, R20, R21, R15 ;  /* 0x00000015140f7223 */ /* 0x000fe2000001000f */
[----:B------:R-:W-:Y:S01]  /*1810*/  FMUL.FTZ R20, R13, R20 ;  /* 0x000000140d147220 */ /* 0x000fe20000410000 */
[----:B------:R-:W-:Y:S01]  /*1820*/  SHF.L.U32 R17, R51, 0x10, RZ ;  /* 0x0000001033117819 */ /* 0x000fe200000006ff */
[----:B------:R-:W-:Y:S01]  /*1830*/  FADD.FTZ R19, R19, -UR13 ;  /* 0x8000000d13137e21 */ /* 0x000fe20008010000 */
[----:B------:R-:W-:Y:S01]  /*1840*/  SHF.L.U32 R23, R57, 0x10, RZ ;  /* 0x0000001039177819 */ /* 0x000fe200000006ff */
[----:B------:R-:W-:Y:S01]  /*1850*/  FFMA.FTZ R21, R21, R20, R22 ;  /* 0x0000001415157223 */ /* 0x000fe20000010016 */
[----:B------:R-:W-:Y:S01]  /*1860*/  FADD.FTZ R27, R20, R27 ;  /* 0x0000001b141b7221 */ /* 0x000fe20000010000 */
[----:B------:R-:W-:Y:S01]  /*1870*/  FMUL.FTZ R22, R19, UR7 ;  /* 0x0000000713167c20 */ /* 0x000fe20008410000 */
[----:B------:R-:W-:Y:S01]  /*1880*/  FMUL.FTZ R24, R12, R17 ;  /* 0x000000110c187220 */ /* 0x000fe20000410000 */
[----:B------:R-:W-:Y:S01]  /*1890*/  FADD.FTZ R19, R23, -UR13 ;  /* 0x8000000d17137e21 */ /* 0x000fe20008010000 */
[----:B------:R-:W-:Y:S01]  /*18a0*/  SHF.L.U32 R20, R55, 0x10, RZ ;  /* 0x0000001037147819 */ /* 0x000fe200000006ff */
[----:B------:R-:W-:Y:S01]  /*18b0*/  FFMA.FTZ R18, R14, R18, R5 ;  /* 0x000000120e127223 */ /* 0x000fe20000010005 */
[----:B------:R-:W-:Y:S01]  /*18c0*/  SHF.L.U32 R23, R52, 0x10, RZ ;  /* 0x0000001034177819 */ /* 0x000fe200000006ff */
[----:B------:R-:W-:Y:S01]  /*18d0*/  FADD.FTZ R27, R27, R24 ;  /* 0x000000181b1b7221 */ /* 0x000fe20000010000 */
[----:B------:R-:W-:Y:S01]  /*18e0*/  FFMA.FTZ R28, R22, R24, R21 ;  /* 0x00000018161c7223 */ /* 0x000fe20000010015 */
[----:B------:R-:W-:Y:S01]  /*18f0*/  FADD.FTZ R24, R16, R14 ;  /* 0x0000000e10187221 */ /* 0x000fe20000010000 */
[----:B------:R-:W-:Y:S01]  /*1900*/  FMUL.FTZ R26, R13, R20 ;  /* 0x000000140d1a7220 */ /* 0x000fe20000410000 */
[----:B------:R-:W-:Y:S01]  /*1910*/  FMUL.FTZ R19, R19, UR7 ;  /* 0x0000000713137c20 */ /* 0x000fe20008410000 */
[----:B------:R-:W-:Y:S01]  /*1920*/  SHF.L.U32 R5, R50, 0x10, RZ ;  /* 0x0000001032057819 */ /* 0x000fe200000006ff */
[----:B------:R-:W-:Y:S01]  /*1930*/  FADD.FTZ R16, R23, -UR13 ;  /* 0x8000000d17107e21 */ /* 0x000fe20008010000 */
[----:B------:R-:W-:Y:S01]  /*1940*/  SHF.L.U32 R23, R56, 0x10, RZ ;  /* 0x0000001038177819 */ /* 0x000fe200000006ff */
[----:B------:R-:W-:Y:S01]  /*1950*/  FADD.FTZ R27, R26, R27 ;  /* 0x0000001b1a1b7221 */ /* 0x000fe20000010000 */
[----:B------:R-:W-:Y:S01]  /*1960*/  FFMA.FTZ R21, R19, R26, R28 ;  /* 0x0000001a13157223 */ /* 0x000fe2000001001c */
[----:B------:R-:W-:Y:S01]  /*1970*/  SHF.L.U32 R14, R54, 0x10, RZ ;  /* 0x00000010360e7819 */ /* 0x000fe200000006ff */
[----:B------:R-:W-:Y:S01]  /*1980*/  FMUL.FTZ R26, R12, R5 ;  /* 0x000000050c1a7220 */ /* 0x000fe20000410000 */
[----:B------:R-:W-:Y:S01]  /*1990*/  FMUL.FTZ R16, R16, UR7 ;  /* 0x0000000710107c20 */ /* 0x000fe20008410000 */
[----:B------:R-:W-:Y:S01]  /*19a0*/  FADD.FTZ R23, R23, -UR13 ;  /* 0x8000000d17177e21 */ /* 0x000fe20008010000 */
[----:B------:R-:W-:Y:S01]  /*19b0*/  FFMA.FTZ R22, R17, R22, R18 ;  /* 0x0000001611167223 */ /* 0x000fe20000010012 */
[----:B------:R-:W-:Y:S01]  /*19c0*/  FADD.FTZ R27, R27, R26 ;  /* 0x0000001a1b1b7221 */ /* 0x000fe20000010000 */
[----:B------:R-:W-:Y:S01]  /*19d0*/  FADD.FTZ R24, R24, R17 ;  /* 0x0000001118187221 */ /* 0x000fe20000010000 */
[----:B------:R-:W-:Y:S01]  /*19e0*/  FFMA.FTZ R26, R16, R26, R21 ;  /* 0x0000001a101a7223 */ /* 0x000fe20000010015 */
[----:B------:R-:W-:Y:S01]  /*19f0*/  FMUL.FTZ R18, R13, R14 ;  /* 0x0000000e0d127220 */ /* 0x000fe20000410000 */
[----:B------:R-:W-:Y:S01]  /*1a00*/  FMUL.FTZ R23, R23, UR7 ;  /* 0x0000000717177c20 */ /* 0x000fe20008410000 */
[----:B------:R-:W-:Y:S01]  /*1a10*/  FADD.FTZ R25, R25, R20 ;  /* 0x0000001419197221 */ /* 0x000fe20000010000 */
[----:B------:R-:W-:Y:S01]  /*1a20*/  FFMA.FTZ R17, R20, R19, R15 ;  /* 0x0000001314117223 */ /* 0x000fe2000001000f */
[----:B------:R-:W-:Y:S01]  /*1a30*/  FADD.FTZ R15, R18, R27 ;  /* 0x0000001b120f7221 */ /* 0x000fe20000010000 */
[----:B------:R-:W-:Y:S01]  /*1a40*/  FFMA.FTZ R20, R23, R18, R26 ;  /* 0x0000001217147223 */ /* 0x000fe2000001001a */
[----:B------:R-:W-:Y:S01]  /*1a50*/  FADD.FTZ R18, R24, R5 ;  /* 0x0000000518127221 */ /* 0x000fe20000010000 */
[----:B------:R-:W-:Y:S01]  /*1a60*/  FFMA.FTZ R16, R5, R16, R22 ;  /* 0x0000001005107223 */ /* 0x000fe20000010016 */
[----:B------:R-:W-:Y:S01]  /*1a70*/  FADD.FTZ R19, R25, R14 ;  /* 0x0000000e19137221 */ /* 0x000fe20000010000 */
[----:B------:R-:W-:Y:S01]  /*1a80*/  FFMA.FTZ R17, R14, R23, R17 ;  /* 0x000000170e117223 */ /* 0x000fe20000010011 */
[----:B------:R-:W-:Y:S06]  /*1a90*/  BRA `(.L_x_79) ;  /* 0x0000001000b07947 */ /* 0x000fec0003800000 */
.L_x_78:
[C---:B------:R-:W-:Y:S02]  /*1aa0*/  SHF.L.U32 R5, R47.reuse, 0x10, RZ ;  /* 0x000000102f057819 */ /* 0x040fe400000006ff */
[C---:B-----5:R-:W-:Y:S02]  /*1ab0*/  SHF.L.U32 R14, R46.reuse, 0x10, RZ ;  /* 0x000000102e0e7819 */ /* 0x060fe400000006ff */
[----:B------:R-:W-:Y:S01]  /*1ac0*/  PRMT R15, R47, 0x7632, R15 ;  /* 0x000076322f0f7816 */ /* 0x000fe2000000000f */
[----:B------:R-:W-:Y:S01]  /*1ad0*/  FADD.FTZ R5, R5, -UR13 ;  /* 0x8000000d05057e21 */ /* 0x000fe20008010000 */
[----:B------:R-:W-:Y:S01]  /*1ae0*/  PRMT R22, R46, 0x7632, R22 ;  /* 0x000076322e167816 */ /* 0x000fe20000000016 */
[----:B------:R-:W-:Y:S01]  /*1af0*/  FADD.FTZ R27, R14, -UR13 ;  /* 0x8000000d0e1b7e21 */ /* 0x000fe20008010000 */
[----:B------:R-:W-:Y:S01]  /*1b00*/  SHF.L.U32 R14, R15, 0x10, RZ ;  /* 0x000000100f0e7819 */ /* 0x000fe200000006ff */
[----:B------:R-:W-:Y:S01]  /*1b10*/  FMUL.FTZ R5, R5, UR7 ;  /* 0x0000000705057c20 */ /* 0x000fe20008410000 */
[----:B------:R-:W-:Y:S01]  /*1b20*/  SHF.L.U32 R22, R22, 0x10, RZ ;  /* 0x0000001016167819 */ /* 0x000fe200000006ff */
[----:B------:R-:W-:Y:S01]  /*1b30*/  FMUL.FTZ R27, R27, UR7 ;  /* 0x000000071b1b7c20 */ /* 0x000fe20008410000 */
[----:B------:R-:W-:Y:S01]  /*1b40*/  SHF.L.U32 R26, R45, 0x10, RZ ;  /* 0x000000102d1a7819 */ /* 0x000fe200000006ff */
[--C-:B------:R-:W-:Y:S01]  /*1b50*/  FFMA.FTZ R15, R12, R5, R10.reuse ;  /* 0x000000050c0f7223 */ /* 0x100fe2000001000a */
[----:B------:R-:W-:Y:S01]  /*1b60*/  FADD.FTZ R14, R14, -UR13 ;  /* 0x8000000d0e0e7e21 */ /* 0x000fe20008010000 */
[----:B------:R-:W-:Y:S01]  /*1b70*/  FFMA.FTZ R16, R12, R27, R10 ;  /* 0x0000001b0c107223 */ /* 0x000fe2000001000a */
[----:B------:R-:W-:Y:S01]  /*1b80*/  FADD.FTZ R24, R22, -UR13 ;  /* 0x8000000d16187e21 */ /* 0x000fe20008010000 */
[----:B------:R-:W-:Y:S01]  /*1b90*/  FMUL.FTZ R17, R15, -1.4426950216293334961 ;  /* 0xbfb8aa3b0f117820 */ /* 0x000fe20000410000 */
[----:B------:R-:W-:Y:S01]  /*1ba0*/  FMUL.FTZ R14, R14, UR7 ;  /* 0x000000070e0e7c20 */ /* 0x000fe20008410000 */
[----:B------:R-:W-:Y:S01]  /*1bb0*/  FMUL.FTZ R20, R16, -1.4426950216293334961 ;  /* 0xbfb8aa3b10147820 */ /* 0x000fe20000410000 */
[----:B------:R-:W-:Y:S01]  /*1bc0*/  FMUL.FTZ R24, R24, UR7 ;  /* 0x0000000718187c20 */ /* 0x000fe20008410000 */
[----:B------:R-:W-:Y:S01]  /*1bd0*/  SHF.L.U32 R25, R41, 0x10, RZ ;  /* 0x0000001029197819 */ /* 0x000fe200000006ff */
[C-C-:B------:R-:W-:Y:S01]  /*1be0*/  FFMA.FTZ R21, R13.reuse, R14, R11.reuse ;  /* 0x0000000e0d157223 */ /* 0x140fe2000001000b */
[----:B------:R-:W0:Y:S01]  /*1bf0*/  MUFU.EX2 R17, R17 ;  /* 0x0000001100117308 */ /* 0x000e220000000800 */
[----:B------:R-:W-:Y:S01]  /*1c00*/  FFMA.FTZ R30, R13, R24, R11 ;  /* 0x000000180d1e7223 */ /* 0x000fe2000001000b */
[----:B------:R-:W-:Y:S01]  /*1c10*/  FADD.FTZ R26, R26, -UR13 ;  /* 0x8000000d1a1a7e21 */ /* 0x000fe20008010000 */
[----:B------:R-:W-:Y:S01]  /*1c20*/  FMUL.FTZ R19, R21, -1.4426950216293334961 ;  /* 0xbfb8aa3b15137820 */ /* 0x000fe20000410000 */
[----:B------:R-:W1:Y:S01]  /*1c30*/  MUFU.EX2 R20, R20 ;  /* 0x0000001400147308 */ /* 0x000e620000000800 */
[----:B------:R-:W-:-:S04]  /*1c40*/  SHF.L.U32 R32, R40, 0x10, RZ ;  /* 0x0000001028207819 */ /* 0x000fc800000006ff */
[----:B------:R-:W2:Y:S01]  /*1c50*/  MUFU.EX2 R19, R19 ;  /* 0x0000001300137308 */ /* 0x000ea20000000800 */
[----:B0-----:R-:W-:Y:S01]  /*1c60*/  FADD.FTZ R18, R17, 1 ;  /* 0x3f80000011127421 */ /* 0x001fe20000010000 */
[----:B-1----:R-:W-:-:S05]  /*1c70*/  FADD.FTZ R23, R20, 1 ;  /* 0x3f80000014177421 */ /* 0x002fca0000010000 */
[----:B------:R-:W0:Y:S01]  /*1c80*/  MUFU.RCP R18, R18 ;  /* 0x0000001200127308 */ /* 0x000e220000001000 */
[----:B--2---:R-:W-:-:S07]  /*1c90*/  FADD.FTZ R22, R19, 1 ;  /* 0x3f80000013167421 */ /* 0x004fce0000010000 */
[----:B------:R1:W2:Y:S08]  /*1ca0*/  MUFU.RCP R17, R23 ;  /* 0x0000001700117308 */ /* 0x0002b00000001000 */
[----:B------:R-:W3:Y:S01]  /*1cb0*/  MUFU.RCP R19, R22 ;  /* 0x0000001600137308 */ /* 0x000ee20000001000 */
[----:B-1----:R-:W-:Y:S01]  /*1cc0*/  FMUL.FTZ R23, R26, UR7 ;  /* 0x000000071a177c20 */ /* 0x002fe20008410000 */
[----:B0-----:R-:W-:Y:S01]  /*1cd0*/  FADD.FTZ R20, -R18, 1 ;  /* 0x3f80000012147421 */ /* 0x001fe20000010100 */
[----:B------:R-:W-:Y:S01]  /*1ce0*/  FMUL.FTZ R28, R25, R18 ;  /* 0x00000012191c7220 */ /* 0x000fe20000410000 */
[----:B------:R-:W-:-:S02]  /*1cf0*/  PRMT R26, R41, 0x7632, R26 ;  /* 0x00007632291a7816 */ /* 0x000fc4000000001a */
[----:B------:R-:W-:Y:S01]  /*1d00*/  FFMA.FTZ R25, R15, R20, 1 ;  /* 0x3f8000000f197423 */ /* 0x000fe20000010014 */
[----:B------:R-:W-:Y:S01]  /*1d10*/  FMUL.FTZ R20, R30, -1.4426950216293334961 ;  /* 0xbfb8aa3b1e147820 */ /* 0x000fe20000410000 */
[----:B------:R-:W-:Y:S01]  /*1d20*/  FFMA.FTZ R15, R12, R23, R10 ;  /* 0x000000170c0f7223 */ /* 0x000fe2000001000a */
[----:B------:R-:W-:Y:S01]  /*1d30*/  SHF.L.U32 R26, R26, 0x10, RZ ;  /* 0x000000101a1a7819 */ /* 0x000fe200000006ff */
[----:B--2---:R-:W-:Y:S01]  /*1d40*/  FADD.FTZ R29, -R17, 1 ;  /* 0x3f800000111d7421 */ /* 0x004fe20000010100 */
[----:B------:R-:W-:Y:S01]  /*1d50*/  FMUL.FTZ R28, R28, R25 ;  /* 0x000000191c1c7220 */ /* 0x000fe20000410000 */
[----:B------:R-:W-:Y:S01]  /*1d60*/  PRMT R25, R45, 0x7632, R25 ;  /* 0x000076322d197816 */ /* 0x000fe20000000019 */
[----:B------:R-:W0:Y:S01]  /*1d70*/  MUFU.EX2 R20, R20 ;  /* 0x0000001400147308 */ /* 0x000e220000000800 */
[----:B------:R-:W-:Y:S01]  /*1d80*/  FFMA.FTZ R18, R16, R29, 1 ;  /* 0x3f80000010127423 */ /* 0x000fe2000001001d */
[----:B------:R-:W-:Y:S01]  /*1d90*/  FMUL.FTZ R16, R15, -1.4426950216293334961 ;  /* 0xbfb8aa3b0f107820 */ /* 0x000fe20000410000 */
[----:B------:R-:W-:Y:S01]  /*1da0*/  FMUL.FTZ R17, R32, R17 ;  /* 0x0000001120117220 */ /* 0x000fe20000410000 */
[----:B---3--:R-:W-:Y:S01]  /*1db0*/  FADD.FTZ R22, -R19, 1 ;  /* 0x3f80000013167421 */ /* 0x008fe20000010100 */
[----:B------:R-:W-:Y:S01]  /*1dc0*/  FMUL.FTZ R26, R26, R19 ;  /* 0x000000131a1a7220 */ /* 0x000fe20000410000 */
[----:B------:R-:W-:-:S02]  /*1dd0*/  SHF.L.U32 R19, R25, 0x10, RZ ;  /* 0x0000001019137819 */ /* 0x000fc400000006ff */
[----:B------:R-:W1:Y:S01]  /*1de0*/  MUFU.EX2 R16, R16 ;  /* 0x0000001000107308 */ /* 0x000e620000000800 */
[----:B------:R-:W-:Y:S01]  /*1df0*/  FFMA.FTZ R21, R21, R22, 1 ;  /* 0x3f80000015157423 */ /* 0x000fe20000010016 */
[----:B------:R-:W-:Y:S01]  /*1e00*/  SHF.L.U32 R25, R44, 0x10, RZ ;  /* 0x000000102c197819 */ /* 0x000fe200000006ff */
[----:B------:R-:W-:Y:S01]  /*1e10*/  FMUL.FTZ R18, R17, R18 ;  /* 0x0000001211127220 */ /* 0x000fe20000410000 */
[----:B------:R-:W-:Y:S01]  /*1e20*/  FADD.FTZ R19, R19, -UR13 ;  /* 0x8000000d13137e21 */ /* 0x000fe20008010000 */
[----:B------:R-:W-:Y:S01]  /*1e30*/  FMUL.FTZ R26, R26, R21 ;  /* 0x000000151a1a7220 */ /* 0x000fe20000410000 */
[----:B0-----:R-:W-:Y:S02]  /*1e40*/  FADD.FTZ R22, R20, 1 ;  /* 0x3f80000014167421 */ /* 0x001fe40000010000 */
[----:B------:R-:W-:Y:S01]  /*1e50*/  FMUL.FTZ R20, R19, UR7 ;  /* 0x0000000713147c20 */ /* 0x000fe20008410000 */
[----:B------:R-:W-:Y:S01]  /*1e60*/  FADD.FTZ R19, R25, -UR13 ;  /* 0x8000000d19137e21 */ /* 0x000fe20008010000 */
[----:B------:R-:W-:-:S02]  /*1e70*/  PRMT R25, R40, 0x7632, R25 ;  /* 0x0000763228197816 */ /* 0x000fc40000000019 */
[----:B------:R-:W0:Y:S01]  /*1e80*/  MUFU.RCP R22, R22 ;  /* 0x0000001600167308 */ /* 0x000e220000001000 */
[----:B------:R-:W-:Y:S01]  /*1e90*/  FFMA.FTZ R32, R13, R20, R11 ;  /* 0x000000140d207223 */ /* 0x000fe2000001000b */
[----:B-1----:R-:W-:Y:S01]  /*1ea0*/  FADD.FTZ R17, R16, 1 ;  /* 0x3f80000010117421 */ /* 0x002fe20000010000 */
[----:B------:R-:W-:Y:S01]  /*1eb0*/  FMUL.FTZ R19, R19, UR7 ;  /* 0x0000000713137c20 */ /* 0x000fe20008410000 */
[----:B------:R-:W-:Y:S01]  /*1ec0*/  SHF.L.U32 R25, R25, 0x10, RZ ;  /* 0x0000001019197819 */ /* 0x000fe200000006ff */
[----:B------:R-:W-:Y:S02]  /*1ed0*/  FMUL.FTZ R33, R32, -1.4426950216293334961 ;  /* 0xbfb8aa3b20217820 */ /* 0x000fe40000410000 */
[----:B------:R-:W-:Y:S01]  /*1ee0*/  FFMA.FTZ R16, R12, R19, R10 ;  /* 0x000000130c107223 */ /* 0x000fe2000001000a */
[----:B------:R-:W1:Y:S03]  /*1ef0*/  MUFU.RCP R17, R17 ;  /* 0x0000001100117308 */ /* 0x000e660000001000 */
[----:B------:R-:W-:-:S05]  /*1f00*/  FMUL.FTZ R59, R16, -1.4426950216293334961 ;  /* 0xbfb8aa3b103b7820 */ /* 0x000fca0000410000 */
[----:B------:R-:W2:Y:S01]  /*1f10*/  MUFU.EX2 R29, R33 ;  /* 0x00000021001d7308 */ /* 0x000ea20000000800 */
[----:B0-----:R-:W-:Y:S01]  /*1f20*/  FMUL.FTZ R25, R25, R22 ;  /* 0x0000001619197220 */ /* 0x001fe20000410000 */
[----:B------:R-:W-:Y:S02]  /*1f30*/  FADD.FTZ R31, -R22, 1 ;  /* 0x3f800000161f7421 */ /* 0x000fe40000010100 */
[----:B------:R-:W0:Y:S02]  /*1f40*/  MUFU.EX2 R22, R59 ;  /* 0x0000003b00167308 */ /* 0x000e240000000800 */
[----:B------:R-:W-:Y:S01]  /*1f50*/  FFMA.FTZ R30, R30, R31, 1 ;  /* 0x3f8000001e1e7423 */ /* 0x000fe2000001001f */
[----:B------:R-:W-:-:S03]  /*1f60*/  SHF.L.U32 R31, R39, 0x10, RZ ;  /* 0x00000010271f7819 */ /* 0x000fc600000006ff */
[----:B------:R-:W-:Y:S01]  /*1f70*/  FMUL.FTZ R25, R25, R30 ;  /* 0x0000001e19197220 */ /* 0x000fe20000410000 */
[----:B------:R-:W-:Y:S01]  /*1f80*/  FMUL.FTZ R30, R12, R28 ;  /* 0x0000001c0c1e7220 */ /* 0x000fe20000410000 */
[----:B--2---:R-:W-:Y:S01]  /*1f90*/  FADD.FTZ R35, R29, 1 ;  /* 0x3f8000001d237421 */ /* 0x004fe20000010000 */
[----:B-1----:R-:W-:-:S03]  /*1fa0*/  FADD.FTZ R29, -R17, 1 ;  /* 0x3f800000111d7421 */ /* 0x002fc60000010100 */
[----:B------:R-:W1:Y:S01]  /*1fb0*/  MUFU.RCP R33, R35 ;  /* 0x0000002300217308 */ /* 0x000e620000001000 */
[----:B------:R-:W-:Y:S01]  /*1fc0*/  FFMA.FTZ R29, R15, R29, 1 ;  /* 0x3f8000000f1d7423 */ /* 0x000fe2000001001d */
[----:B0-----:R-:W-:Y:S01]  /*1fd0*/  FADD.FTZ R15, R22, 1 ;  /* 0x3f800000160f7421 */ /* 0x001fe20000010000 */
[----:B------:R-:W-:Y:S01]  /*1fe0*/  FMUL.FTZ R22, R31, R17 ;  /* 0x000000111f167220 */ /* 0x000fe20000410000 */
[----:B------:R-:W-:-:S03]  /*1ff0*/  PRMT R31, R39, 0x7632, R31 ;  /* 0x00007632271f7816 */ /* 0x000fc6000000001f */
[----:B------:R-:W-:Y:S01]  /*2000*/  FMUL.FTZ R22, R22, R29 ;  /* 0x0000001d16167220 */ /* 0x000fe20000410000 */
[----:B------:R-:W0:Y:S01]  /*2010*/  MUFU.RCP R15, R15 ;  /* 0x0000000f000f7308 */ /* 0x000e220000001000 */
[----:B------:R-:W-:Y:S02]  /*2020*/  PRMT R29, R44, 0x7632, R29 ;  /* 0x000076322c1d7816 */ /* 0x000fe4000000001d */
[----:B------:R-:W-:Y:S02]  /*2030*/  SHF.L.U32 R31, R31, 0x10, RZ ;  /* 0x000000101f1f7819 */ /* 0x000fe400000006ff */
[----:B------:R-:W-:-:S05]  /*2040*/  SHF.L.U32 R29, R29, 0x10, RZ ;  /* 0x000000101d1d7819 */ /* 0x000fca00000006ff */
[----:B------:R-:W-:Y:S01]  /*2050*/  FADD.FTZ R29, R29, -UR13 ;  /* 0x8000000d1d1d7e21 */ /* 0x000fe20008010000 */
[----:B-1----:R-:W-:Y:S01]  /*2060*/  FMUL.FTZ R31, R31, R33 ;  /* 0x000000211f1f7220 */ /* 0x002fe20000410000 */
[----:B------:R-:W-:-:S04]  /*2070*/  FADD.FTZ R33, -R33, 1 ;  /* 0x3f80000021217421 */ /* 0x000fc80000010100 */
[----:B------:R-:W-:Y:S01]  /*2080*/  FFMA.FTZ R32, R32, R33, 1 ;  /* 0x3f80000020207423 */ /* 0x000fe20000010021 */
[----:B------:R-:W-:Y:S01]  /*2090*/  FFMA.FTZ R33, R5, R30, RZ ;  /* 0x0000001e05217223 */ /* 0x000fe200000100ff */
[----:B0-----:R-:W-:Y:S01]  /*20a0*/  FADD.FTZ R17, -R15, 1 ;  /* 0x3f8000000f117421 */ /* 0x001fe20000010100 */
[----:B------:R-:W-:Y:S01]  /*20b0*/  FADD.FTZ R30, RZ, R30 ;  /* 0x0000001eff1e7221 */ /* 0x000fe20000010000 */
[----:B------:R-:W-:Y:S01]  /*20c0*/  FMUL.FTZ R21, R31, R32 ;  /* 0x000000201f157220 */ /* 0x000fe20000410000 */
[----:B------:R-:W-:Y:S01]  /*20d0*/  FMUL.FTZ R31, R13, R26 ;  /* 0x0000001a0d1f7220 */ /* 0x000fe20000410000 */
[----:B------:R-:W-:Y:S01]  /*20e0*/  FFMA.FTZ R17, R16, R17, 1 ;  /* 0x3f80000010117423 */ /* 0x000fe20000010011 */
[----:B------:R-:W-:Y:S01]  /*20f0*/  SHF.L.U32 R16, R38, 0x10, RZ ;  /* 0x0000001026107819 */ /* 0x000fe200000006ff */
[----:B------:R-:W-:Y:S01]  /*2100*/  FFMA.FTZ R5, R5, R28, RZ ;  /* 0x0000001c05057223 */ /* 0x000fe200000100ff */
[----:B------:R-:W-:Y:S01]  /*2110*/  FFMA.FTZ R32, R14, R31, R33 ;  /* 0x0000001f0e207223 */ /* 0x000fe20000010021 */
[----:B------:R-:W-:Y:S01]  /*2120*/  FADD.FTZ R30, R31, R30 ;  /* 0x0000001e1f1e7221 */ /* 0x000fe20000010000 */
[----:B------:R-:W-:Y:S01]  /*2130*/  PRMT R31, R38, 0x7632, R31 ;  /* 0x00007632261f7816 */ /* 0x000fe2000000001f */
[----:B------:R-:W-:Y:S01]  /*2140*/  FMUL.FTZ R15, R16, R15 ;  /* 0x0000000f100f7220 */ /* 0x000fe20000410000 */
[----:B------:R-:W-:-:S02]  /*2150*/  FMUL.FTZ R16, R29, UR7 ;  /* 0x000000071d107c20 */ /* 0x000fc40008410000 */
[----:B------:R-:W-:Y:S01]  /*2160*/  SHF.L.U32 R31, R31, 0x10, RZ ;  /* 0x000000101f1f7819 */ /* 0x000fe200000006ff */
[----:B------:R-:W-:Y:S01]  /*2170*/  FMUL.FTZ R15, R15, R17 ;  /* 0x000000110f0f7220 */ /* 0x000fe20000410000 */
[----:B------:R-:W-:-:S04]  /*2180*/  FFMA.FTZ R17, R13, R16, R11 ;  /* 0x000000100d117223 */ /* 0x000fc8000001000b */
[----:B------:R-:W-:-:S04]  /*2190*/  FMUL.FTZ R35, R17, -1.4426950216293334961 ;  /* 0xbfb8aa3b11237820 */ /* 0x000fc80000410000 */
[----:B------:R-:W0:Y:S02]  /*21a0*/  MUFU.EX2 R29, R35 ;  /* 0x00000023001d7308 */ /* 0x000e240000000800 */
[----:B0-----:R-:W-:-:S06]  /*21b0*/  FADD.FTZ R29, R29, 1 ;  /* 0x3f8000001d1d7421 */ /* 0x001fcc0000010000 */
[----:B------:R-:W0:Y:S02]  /*21c0*/  MUFU.RCP R29, R29 ;  /* 0x0000001d001d7308 */ /* 0x000e240000001000 */
[----:B0-----:R-:W-:Y:S01]  /*21d0*/  FADD.FTZ R33, -R29, 1 ;  /* 0x3f8000001d217421 */ /* 0x001fe20000010100 */
[----:B------:R-:W-:Y:S01]  /*21e0*/  FMUL.FTZ R31, R31, R29 ;  /* 0x0000001d1f1f7220 */ /* 0x000fe20000410000 */
[----:B------:R-:W-:Y:S01]  /*21f0*/  FADD.FTZ R29, RZ, R28 ;  /* 0x0000001cff1d7221 */ /* 0x000fe20000010000 */
[-C--:B------:R-:W-:Y:S01]  /*2200*/  FFMA.FTZ R28, R27, R18.reuse, R5 ;  /* 0x000000121b1c7223 */ /* 0x080fe20000010005 */
[----:B------:R-:W-:Y:S01]  /*2210*/  FFMA.FTZ R17, R17, R33, 1 ;  /* 0x3f80000011117423 */ /* 0x000fe20000010021 */
[----:B------:R-:W-:Y:S01]  /*2220*/  FMUL.FTZ R33, R12, R18 ;  /* 0x000000120c217220 */ /* 0x000fe20000410000 */
[----:B------:R-:W-:Y:S01]  /*2230*/  FADD.FTZ R29, R29, R18 ;  /* 0x000000121d1d7221 */ /* 0x000fe20000010000 */
[----:B------:R-:W-:Y:S01]  /*2240*/  FFMA.FTZ R28, R23, R22, R28 ;  /* 0x00000016171c7223 */ /* 0x000fe2000001001c */
[----:B------:R-:W-:Y:S01]  /*2250*/  FMUL.FTZ R17, R31, R17 ;  /* 0x000000111f117220 */ /* 0x000fe20000410000 */
[----:B------:R-:W-:Y:S01]  /*2260*/  SHF.L.U32 R31, R43, 0x10, RZ ;  /* 0x000000102b1f7819 */ /* 0x000fe200000006ff */
[----:B------:R-:W-:Y:S01]  /*2270*/  FADD.FTZ R30, R30, R33 ;  /* 0x000000211e1e7221 */ /* 0x000fe20000010000 */
[----:B------:R-:W-:-:S03]  /*2280*/  FFMA.FTZ R28, R19, R15, R28 ;  /* 0x0000000f131c7223 */ /* 0x000fc6000001001c */
[----:B------:R-:W-:-:S04]  /*2290*/  FADD.FTZ R31, R31, -UR13 ;  /* 0x8000000d1f1f7e21 */ /* 0x000fc80008010000 */
[----:B------:R-:W-:Y:S01]  /*22a0*/  FMUL.FTZ R5, R31, UR7 ;  /* 0x000000071f057c20 */ /* 0x000fe20008410000 */
[----:B------:R-:W-:Y:S01]  /*22b0*/  FFMA.FTZ R31, R27, R33, R32 ;  /* 0x000000211b1f7223 */ /* 0x000fe20000010020 */
[----:B------:R-:W-:Y:S02]  /*22c0*/  SHF.L.U32 R33, R37, 0x10, RZ ;  /* 0x0000001025217819 */ /* 0x000fe400000006ff */
[----:B------:R-:W-:-:S04]  /*22d0*/  FFMA.FTZ R18, R12, R5, R10 ;  /* 0x000000050c127223 */ /* 0x000fc8000001000a */
[----:B------:R-:W-:-:S06]  /*22e0*/  FMUL.FTZ R32, R18, -1.4426950216293334961 ;  /* 0xbfb8aa3b12207820 */ /* 0x000fcc0000410000 */
[----:B------:R-:W0:Y:S02]  /*22f0*/  MUFU.EX2 R32, R32 ;  /* 0x0000002000207308 */ /* 0x000e240000000800 */
[----:B0-----:R-:W-:-:S04]  /*2300*/  FADD.FTZ R35, R32, 1 ;  /* 0x3f80000020237421 */ /* 0x001fc80000010000 */
[----:B------:R-:W0:Y:S02]  /*2310*/  MUFU.RCP R27, R35 ;  /* 0x00000023001b7308 */ /* 0x000e240000001000 */
[----:B0-----:R-:W-:Y:S01]  /*2320*/  FMUL.FTZ R33, R33, R27 ;  /* 0x0000001b21217220 */ /* 0x001fe20000410000 */
[----:B------:R-:W-:-:S04]  /*2330*/  FADD.FTZ R27, -R27, 1 ;  /* 0x3f8000001b1b7421 */ /* 0x000fc80000010100 */
[----:B------:R-:W-:Y:S01]  /*2340*/  FFMA.FTZ R18, R18, R27, 1 ;  /* 0x3f80000012127423 */ /* 0x000fe2000001001b */
[----:B------:R-:W-:Y:S01]  /*2350*/  FFMA.FTZ R27, R14, R26, RZ ;  /* 0x0000001a0e1b7223 */ /* 0x000fe200000100ff */
[----:B------:R-:W-:Y:S02]  /*2360*/  FADD.FTZ R26, RZ, R26 ;  /* 0x0000001aff1a7221 */ /* 0x000fe40000010000 */
[----:B------:R-:W-:Y:S01]  /*2370*/  FMUL.FTZ R18, R33, R18 ;  /* 0x0000001221127220 */ /* 0x000fe20000410000 */
[----:B------:R-:W-:Y:S01]  /*2380*/  PRMT R33, R43, 0x7632, R33 ;  /* 0x000076322b217816 */ /* 0x000fe20000000021 */
[----:B------:R-:W-:Y:S01]  /*2390*/  FADD.FTZ R26, R26, R25 ;  /* 0x000000191a1a7221 */ /* 0x000fe20000010000 */
[-C--:B------:R-:W-:Y:S01]  /*23a0*/  FFMA.FTZ R27, R24, R25.reuse, R27 ;  /* 0x00000019181b7223 */ /* 0x080fe2000001001b */
[----:B------:R-:W-:Y:S01]  /*23b0*/  FMUL.FTZ R25, R13, R25 ;  /* 0x000000190d197220 */ /* 0x000fe20000410000 */
[----:B------:R-:W-:Y:S01]  /*23c0*/  SHF.L.U32 R33, R33, 0x10, RZ ;  /* 0x0000001021217819 */ /* 0x000fe200000006ff */
[----:B------:R-:W-:Y:S01]  /*23d0*/  FFMA.FTZ R28, R5, R18, R28 ;  /* 0x00000012051c7223 */ /* 0x000fe2000001001c */
[----:B------:R-:W-:Y:S01]  /*23e0*/  FFMA.FTZ R27, R20, R21, R27 ;  /* 0x00000015141b7223 */ /* 0x000fe2000001001b */
[----:B------:R-:W-:Y:S01]  /*23f0*/  FFMA.FTZ R32, R24, R25, R31 ;  /* 0x0000001918207223 */ /* 0x000fe2000001001f */
[--C-:B------:R-:W-:Y:S01]  /*2400*/  FADD.FTZ R31, R25, R30.reuse ;  /* 0x0000001e191f7221 */ /* 0x100fe20000010000 */
[----:B------:R-:W-:Y:S01]  /*2410*/  FADD.FTZ R14, R33, -UR13 ;  /* 0x8000000d210e7e21 */ /* 0x000fe20008010000 */
[----:B------:R-:W-:Y:S01]  /*2420*/  PRMT R30, R37, 0x7632, R30 ;  /* 0x00007632251e7816 */ /* 0x000fe2000000001e */
[----:B------:R-:W-:-:S02]  /*2430*/  FFMA.FTZ R27, R16, R17, R27 ;  /* 0x00000011101b7223 */ /* 0x000fc4000001001b */
[----:B------:R-:W-:Y:S01]  /*2440*/  FMUL.FTZ R14, R14, UR7 ;  /* 0x000000070e0e7c20 */ /* 0x000fe20008410000 */
[----:B------:R-:W-:-:S03]  /*2450*/  SHF.L.U32 R30, R30, 0x10, RZ ;  /* 0x000000101e1e7819 */ /* 0x000fc600000006ff */
[----:B------:R-:W-:-:S04]  /*2460*/  FFMA.FTZ R24, R13, R14, R11 ;  /* 0x0000000e0d187223 */ /* 0x000fc8000001000b */
[----:B------:R-:W-:-:S06]  /*2470*/  FMUL.FTZ R35, R24, -1.4426950216293334961 ;  /* 0xbfb8aa3b18237820 */ /* 0x000fcc0000410000 */
[----:B------:R-:W0:Y:S02]  /*2480*/  MUFU.EX2 R35, R35 ;  /* 0x0000002300237308 */ /* 0x000e240000000800 */
[----:B0-----:R-:W-:-:S06]  /*2490*/  FADD.FTZ R33, R35, 1 ;  /* 0x3f80000023217421 */ /* 0x001fcc0000010000 */
[----:B------:R-:W0:Y:S02]  /*24a0*/  MUFU.RCP R33, R33 ;  /* 0x0000002100217308 */ /* 0x000e240000001000 */
[----:B0-----:R-:W-:Y:S01]  /*24b0*/  FADD.FTZ R59, -R33, 1 ;  /* 0x3f800000213b7421 */ /* 0x001fe20000010100 */
[----:B------:R-:W-:Y:S01]  /*24c0*/  FMUL.FTZ R25, R30, R33 ;  /* 0x000000211e197220 */ /* 0x000fe20000410000 */
[----:B------:R-:W-:Y:S01]  /*24d0*/  FADD.FTZ R30, R29, R22 ;  /* 0x000000161d1e7221 */ /* 0x000fe20000010000 */
[----:B------:R-:W-:Y:S01]  /*24e0*/  FMUL.FTZ R33, R12, R22 ;  /* 0x000000160c217220 */ /* 0x000fe20000410000 */
[----:B------:R-:W-:-:S03]  /*24f0*/  FFMA.FTZ R24, R24, R59, 1 ;  /* 0x3f80000018187423 */ /* 0x000fc6000001003b */
[----:B------:R-:W-:Y:S01]  /*2500*/  FFMA.FTZ R29, R23, R33, R32 ;  /* 0x00000021171d7223 */ /* 0x000fe20000010020 */
[----:B------:R-:W-:Y:S01]  /*2510*/  FMUL.FTZ R24, R25, R24 ;  /* 0x0000001819187220 */ /* 0x000fe20000410000 */
[----:B------:R-:W-:Y:S01]  /*2520*/  SHF.L.U32 R25, R42, 0x10, RZ ;  /* 0x000000102a197819 */ /* 0x000fe200000006ff */
[----:B------:R-:W-:Y:S01]  /*2530*/  FADD.FTZ R31, R31, R33 ;  /* 0x000000211f1f7221 */ /* 0x000fe20000010000 */
[----:B------:R-:W-:Y:S01]  /*2540*/  SHF.L.U32 R23, R36, 0x10, RZ ;  /* 0x0000001024177819 */ /* 0x000fe200000006ff */
[----:B------:R-:W-:Y:S02]  /*2550*/  FFMA.FTZ R27, R14, R24, R27 ;  /* 0x000000180e1b7223 */ /* 0x000fe4000001001b */
[----:B------:R-:W-:-:S04]  /*2560*/  FADD.FTZ R25, R25, -UR13 ;  /* 0x8000000d19197e21 */ /* 0x000fc80008010000 */
[----:B------:R-:W-:-:S04]  /*2570*/  FMUL.FTZ R25, R25, UR7 ;  /* 0x0000000719197c20 */ /* 0x000fc80008410000 */
[----:B------:R-:W-:-:S04]  /*2580*/  FFMA.FTZ R22, R12, R25, R10 ;  /* 0x000000190c167223 */ /* 0x000fc8000001000a */
[----:B------:R-:W-:-:S06]  /*2590*/  FMUL.FTZ R35, R22, -1.4426950216293334961 ;  /* 0xbfb8aa3b16237820 */ /* 0x000fcc0000410000 */
[----:B------:R-:W0:Y:S02]  /*25a0*/  MUFU.EX2 R35, R35 ;  /* 0x0000002300237308 */ /* 0x000e240000000800 */
[----:B0-----:R-:W-:-:S06]  /*25b0*/  FADD.FTZ R32, R35, 1 ;  /* 0x3f80000023207421 */ /* 0x001fcc0000010000 */
[----:B------:R-:W0:Y:S02]  /*25c0*/  MUFU.RCP R32, R32 ;  /* 0x0000002000207308 */ /* 0x000e240000001000 */
[----:B0-----:R-:W-:Y:S01]  /*25d0*/  FADD.FTZ R33, -R32, 1 ;  /* 0x3f80000020217421 */ /* 0x001fe20000010100 */
[----:B------:R-:W-:-:S03]  /*25e0*/  FMUL.FTZ R23, R23, R32 ;  /* 0x0000002017177220 */ /* 0x000fc60000410000 */
[----:B------:R-:W-:Y:S01]  /*25f0*/  FFMA.FTZ R22, R22, R33, 1 ;  /* 0x3f80000016167423 */ /* 0x000fe20000010021 */
[----:B------:R-:W-:-:S03]  /*2600*/  PRMT R33, R42, 0x7632, R33 ;  /* 0x000076322a217816 */ /* 0x000fc60000000021 */
[----:B------:R-:W-:Y:S01]  /*2610*/  FMUL.FTZ R23, R23, R22 ;  /* 0x0000001617177220 */ /* 0x000fe20000410000 */
[----:B------:R-:W-:Y:S01]  /*2620*/  SHF.L.U32 R33, R33, 0x10, RZ ;  /* 0x0000001021217819 */ /* 0x000fe200000006ff */
[----:B------:R-:W-:Y:S01]  /*2630*/  FADD.FTZ R22, R26, R21 ;  /* 0x000000151a167221 */ /* 0x000fe20000010000 */
[----:B------:R-:W-:Y:S01]  /*2640*/  FMUL.FTZ R21, R13, R21 ;  /* 0x000000150d157220 */ /* 0x000fe20000410000 */
[----:B------:R-:W-:Y:S02]  /*2650*/  FFMA.FTZ R28, R25, R23, R28 ;  /* 0x00000017191c7223 */ /* 0x000fe4000001001c */
[----:B------:R-:W-:Y:S01]  /*2660*/  FADD.FTZ R33, R33, -UR13 ;  /* 0x8000000d21217e21 */ /* 0x000fe20008010000 */
[----:B------:R-:W-:Y:S01]  /*2670*/  FFMA.FTZ R32, R20, R21, R29 ;  /* 0x0000001514207223 */ /* 0x000fe2000001001d */
[----:B------:R-:W-:Y:S01]  /*2680*/  FADD.FTZ R31, R21, R31 ;  /* 0x0000001f151f7221 */ /* 0x000fe20000010000 */
[----:B------:R-:W-:Y:S01]  /*2690*/  PRMT R21, R36, 0x7632, R21 ;  /* 0x0000763224157816 */ /* 0x000fe20000000015 */
[----:B------:R-:W-:-:S03]  /*26a0*/  FMUL.FTZ R26, R33, UR7 ;  /* 0x00000007211a7c20 */ /* 0x000fc60008410000 */
[----:B------:R-:W-:Y:S01]  /*26b0*/  SHF.L.U32 R21, R21, 0x10, RZ ;  /* 0x0000001015157819 */ /* 0x000fe200000006ff */
[----:B------:R-:W-:-:S04]  /*26c0*/  FFMA.FTZ R20, R13, R26, R11 ;  /* 0x0000001a0d147223 */ /* 0x000fc8000001000b */
[----:B------:R-:W-:-:S06]  /*26d0*/  FMUL.FTZ R33, R20, -1.4426950216293334961 ;  /* 0xbfb8aa3b14217820 */ /* 0x000fcc0000410000 */
[----:B------:R-:W0:Y:S02]  /*26e0*/  MUFU.EX2 R33, R33 ;  /* 0x0000002100217308 */ /* 0x000e240000000800 */
[----:B0-----:R-:W-:-:S06]  /*26f0*/  FADD.FTZ R29, R33, 1 ;  /* 0x3f800000211d7421 */ /* 0x001fcc0000010000 */
[----:B------:R-:W0:Y:S02]  /*2700*/  MUFU.RCP R29, R29 ;  /* 0x0000001d001d7308 */ /* 0x000e240000001000 */
[----:B0-----:R-:W-:Y:S01]  /*2710*/  FADD.FTZ R35, -R29, 1 ;  /* 0x3f8000001d237421 */ /* 0x001fe20000010100 */
[----:B------:R-:W-:Y:S01]  /*2720*/  FMUL.FTZ R21, R21, R29 ;  /* 0x0000001d15157220 */ /* 0x000fe20000410000 */
[----:B------:R-:W-:Y:S02]  /*2730*/  FMUL.FTZ R29, R12, R15 ;  /* 0x0000000f0c1d7220 */ /* 0x000fe40000410000 */
[----:B------:R-:W-:Y:S02]  /*2740*/  FFMA.FTZ R20, R20, R35, 1 ;  /* 0x3f80000014147423 */ /* 0x000fe40000010023 */
[----:B------:R-:W-:Y:S02]  /*2750*/  FADD.FTZ R31, R31, R29 ;  /* 0x0000001d1f1f7221 */ /* 0x000fe40000010000 */
[----:B------:R-:W-:Y:S01]  /*2760*/  FMUL.FTZ R20, R21, R20 ;  /* 0x0000001415147220 */ /* 0x000fe20000410000 */
[----:B------:R-:W-:-:S03]  /*2770*/  SHF.L.U32 R21, R53, 0x10, RZ ;  /* 0x0000001035157819 */ /* 0x000fc600000006ff */
[----:B------:R-:W-:Y:S02]  /*2780*/  FFMA.FTZ R27, R26, R20, R27 ;  /* 0x000000141a1b7223 */ /* 0x000fe4000001001b */
[----:B------:R-:W-:Y:S01]  /*2790*/  FADD.FTZ R33, R21, -UR13 ;  /* 0x8000000d15217e21 */ /* 0x000fe20008010000 */
[----:B------:R-:W-:-:S03]  /*27a0*/  FADD.FTZ R21, R30, R15 ;  /* 0x0000000f1e157221 */ /* 0x000fc60000010000 */
[----:B------:R-:W-:Y:S01]  /*27b0*/  FMUL.FTZ R15, R33, UR7 ;  /* 0x00000007210f7c20 */ /* 0x000fe20008410000 */
[----:B------:R-:W-:Y:S01]  /*27c0*/  FFMA.FTZ R33, R19, R29, R32 ;  /* 0x0000001d13217223 */ /* 0x000fe20000010020 */
[----:B------:R-:W-:Y:S02]  /*27d0*/  SHF.L.U32 R29, R51, 0x10, RZ ;  /* 0x00000010331d7819 */ /* 0x000fe400000006ff */
        /* <DEDUP_REMOVED lines=9> */
[----:B------:R-:W-:Y:S01]  /*2870*/  FFMA.FTZ R32, R16, R30, R33 ;  /* 0x0000001e10207223 */ /* 0x000fe20000010021 */
[----:B------:R-:W-:Y:S01]  /*2880*/  FADD.FTZ R31, R30, R31 ;  /* 0x0000001f1e1f7221 */ /* 0x000fe20000010000 */
[----:B------:R-:W-:Y:S01]  /*2890*/  FMUL.FTZ R19, R29, R19 ;  /* 0x000000131d137220 */ /* 0x000fe20000410000 */
[----:B------:R-:W-:-:S02]  /*28a0*/  SHF.L.U32 R29, R57, 0x10, RZ ;  /* 0x00000010391d7819 */ /* 0x000fc400000006ff */
[----:B------:R-:W-:Y:S01]  /*28b0*/  SHF.L.U32 R30, R55, 0x10, RZ ;  /* 0x00000010371e7819 */ /* 0x000fe200000006ff */
[----:B------:R-:W-:Y:S02]  /*28c0*/  FFMA.FTZ R28, R15, R19, R28 ;  /* 0x000000130f1c7223 */ /* 0x000fe4000001001c */
[----:B------:R-:W-:Y:S01]  /*28d0*/  FADD.FTZ R35, R29, -UR13 ;  /* 0x8000000d1d237e21 */ /* 0x000fe20008010000 */
[----:B------:R-:W-:-:S03]  /*28e0*/  FADD.FTZ R29, R22, R17 ;  /* 0x00000011161d7221 */ /* 0x000fc60000010000 */
[----:B------:R-:W-:Y:S01]  /*28f0*/  FMUL.FTZ R22, R35, UR7 ;  /* 0x0000000723167c20 */ /* 0x000fe20008410000 */
[----:B------:R-:W-:-:S03]  /*2900*/  FADD.FTZ R29, R29, R24 ;  /* 0x000000181d1d7221 */ /* 0x000fc60000010000 */
[----:B------:R-:W-:Y:S01]  /*2910*/  FFMA.FTZ R16, R13, R22, R11 ;  /* 0x000000160d107223 */ /* 0x000fe2000001000b */
[----:B------:R-:W-:-:S03]  /*2920*/  FADD.FTZ R29, R29, R20 ;  /* 0x000000141d1d7221 */ /* 0x000fc60000010000 */
[----:B------:R-:W-:-:S06]  /*2930*/  FMUL.FTZ R33, R16, -1.4426950216293334961 ;  /* 0xbfb8aa3b10217820 */ /* 0x000fcc0000410000 */
[----:B------:R-:W0:Y:S02]  /*2940*/  MUFU.EX2 R33, R33 ;  /* 0x0000002100217308 */ /* 0x000e240000000800 */
[----:B0-----:R-:W-:-:S06]  /*2950*/  FADD.FTZ R17, R33, 1 ;  /* 0x3f80000021117421 */ /* 0x001fcc0000010000 */
[----:B------:R-:W0:Y:S02]  /*2960*/  MUFU.RCP R17, R17 ;  /* 0x0000001100117308 */ /* 0x000e240000001000 */
[----:B0-----:R-:W-:Y:S01]  /*2970*/  FADD.FTZ R35, -R17, 1 ;  /* 0x3f80000011237421 */ /* 0x001fe20000010100 */
[----:B------:R-:W-:-:S03]  /*2980*/  FMUL.FTZ R30, R30, R17 ;  /* 0x000000111e1e7220 */ /* 0x000fc60000410000 */
[----:B------:R-:W-:-:S04]  /*2990*/  FFMA.FTZ R35, R16, R35, 1 ;  /* 0x3f80000010237423 */ /* 0x000fc80000010023 */
[----:B------:R-:W-:Y:S01]  /*29a0*/  FMUL.FTZ R16, R30, R35 ;  /* 0x000000231e107220 */ /* 0x000fe20000410000 */
[----:B------:R-:W-:-:S03]  /*29b0*/  SHF.L.U32 R30, R52, 0x10, RZ ;  /* 0x00000010341e7819 */ /* 0x000fc600000006ff */
[----:B------:R-:W-:Y:S02]  /*29c0*/  FFMA.FTZ R27, R22, R16, R27 ;  /* 0x00000010161b7223 */ /* 0x000fe4000001001b */
[----:B------:R-:W-:Y:S01]  /*29d0*/  FADD.FTZ R35, R30, -UR13 ;  /* 0x8000000d1e237e21 */ /* 0x000fe20008010000 */
[----:B------:R-:W-:Y:S01]  /*29e0*/  FADD.FTZ R30, R21, R18 ;  /* 0x00000012151e7221 */ /* 0x000fe20000010000 */
[----:B------:R-:W-:Y:S02]  /*29f0*/  FMUL.FTZ R21, R12, R18 ;  /* 0x000000120c157220 */ /* 0x000fe40000410000 */
[----:B------:R-:W-:Y:S01]  /*2a00*/  FMUL.FTZ R17, R35, UR7 ;  /* 0x0000000723117c20 */ /* 0x000fe20008410000 */
[----:B------:R-:W-:Y:S01]  /*2a10*/  FADD.FTZ R30, R30, R23 ;  /* 0x000000171e1e7221 */ /* 0x000fe20000010000 */
[----:B------:R-:W-:Y:S01]  /*2a20*/  FFMA.FTZ R5, R5, R21, R32 ;  /* 0x0000001505057223 */ /* 0x000fe20000010020 */
[----:B------:R-:W-:Y:S01]  /*2a30*/  FADD.FTZ R31, R31, R21 ;  /* 0x000000151f1f7221 */ /* 0x000fe20000010000 */
[----:B------:R-:W-:Y:S01]  /*2a40*/  FFMA.FTZ R18, R12, R17, R10 ;  /* 0x000000110c127223 */ /* 0x000fe2000001000a */
[----:B------:R-:W-:Y:S01]  /*2a50*/  SHF.L.U32 R21, R50, 0x10, RZ ;  /* 0x0000001032157819 */ /* 0x000fe200000006ff */
[----:B------:R-:W-:-:S02]  /*2a60*/  FMUL.FTZ R23, R12, R23 ;  /* 0x000000170c177220 */ /* 0x000fc40000410000 */
        /* <DEDUP_REMOVED lines=11> */
[----:B------:R-:W-:Y:S01]  /*2b20*/  SHF.L.U32 R21, R56, 0x10, RZ ;  /* 0x0000001038157819 */ /* 0x000fe200000006ff */
[----:B------:R-:W-:Y:S01]  /*2b30*/  FFMA.FTZ R14, R25, R23, R14 ;  /* 0x00000017190e7223 */ /* 0x000fe2000001000e */
[----:B------:R-:W-:-:S03]  /*2b40*/  SHF.L.U32 R32, R54, 0x10, RZ ;  /* 0x0000001036207819 */ /* 0x000fc600000006ff */
[----:B------:R-:W-:-:S04]  /*2b50*/  FADD.FTZ R21, R21, -UR13 ;  /* 0x8000000d15157e21 */ /* 0x000fc80008010000 */
[----:B------:R-:W-:-:S04]  /*2b60*/  FMUL.FTZ R24, R21, UR7 ;  /* 0x0000000715187c20 */ /* 0x000fc80008410000 */
[----:B------:R-:W-:-:S04]  /*2b70*/  FFMA.FTZ R21, R13, R24, R11 ;  /* 0x000000180d157223 */ /* 0x000fc8000001000b */
[----:B------:R-:W-:-:S06]  /*2b80*/  FMUL.FTZ R35, R21, -1.4426950216293334961 ;  /* 0xbfb8aa3b15237820 */ /* 0x000fcc0000410000 */
[----:B------:R-:W0:Y:S02]  /*2b90*/  MUFU.EX2 R35, R35 ;  /* 0x0000002300237308 */ /* 0x000e240000000800 */
[----:B0-----:R-:W-:-:S06]  /*2ba0*/  FADD.FTZ R33, R35, 1 ;  /* 0x3f80000023217421 */ /* 0x001fcc0000010000 */
[----:B------:R-:W0:Y:S02]  /*2bb0*/  MUFU.RCP R33, R33 ;  /* 0x0000002100217308 */ /* 0x000e240000001000 */
[----:B0-----:R-:W-:Y:S01]  /*2bc0*/  FMUL.FTZ R5, R32, R33 ;  /* 0x0000002120057220 */ /* 0x001fe20000410000 */
[----:B------:R-:W-:-:S04]  /*2bd0*/  FADD.FTZ R32, -R33, 1 ;  /* 0x3f80000021207421 */ /* 0x000fc80000010100 */
[----:B------:R-:W-:Y:S01]  /*2be0*/  FFMA.FTZ R32, R21, R32, 1 ;  /* 0x3f80000015207423 */ /* 0x000fe20000010020 */
[----:B------:R-:W-:-:S03]  /*2bf0*/  FMUL.FTZ R21, R13, R20 ;  /* 0x000000140d157220 */ /* 0x000fc60000410000 */
[----:B------:R-:W-:Y:S01]  /*2c00*/  FMUL.FTZ R5, R5, R32 ;  /* 0x0000002005057220 */ /* 0x000fe20000410000 */
[----:B------:R-:W-:Y:S01]  /*2c10*/  FADD.FTZ R32, R31, R23 ;  /* 0x000000171f207221 */ /* 0x000fe20000010000 */
[----:B------:R-:W-:Y:S01]  /*2c20*/  FFMA.FTZ R14, R26, R21, R14 ;  /* 0x000000151a0e7223 */ /* 0x000fe2000001000e */
[----:B------:R-:W-:Y:S02]  /*2c30*/  FMUL.FTZ R23, R13, R16 ;  /* 0x000000100d177220 */ /* 0x000fe40000410000 */
[----:B------:R-:W-:Y:S01]  /*2c40*/  FADD.FTZ R32, R21, R32 ;  /* 0x0000002015207221 */ /* 0x000fe20000010000 */
[----:B------:R-:W-:Y:S01]  /*2c50*/  FMUL.FTZ R21, R12, R19 ;  /* 0x000000130c157220 */ /* 0x000fe20000410000 */
[----:B------:R-:W-:-:S03]  /*2c60*/  FADD.FTZ R19, R30, R19 ;  /* 0x000000131e137221 */ /* 0x000fc60000010000 */
[----:B------:R-:W-:Y:S01]  /*2c70*/  FFMA.FTZ R25, R15, R21, R14 ;  /* 0x000000150f197223 */ /* 0x000fe2000001000e */
[----:B------:R-:W-:Y:S01]  /*2c80*/  FADD.FTZ R32, R32, R21 ;  /* 0x0000001520207221 */ /* 0x000fe20000010000 */
[----:B------:R-:W-:Y:S01]  /*2c90*/  FMUL.FTZ R15, R12, R18 ;  /* 0x000000120c0f7220 */ /* 0x000fe20000410000 */
[----:B------:R-:W-:Y:S01]  /*2ca0*/  FMUL.FTZ R21, R13, R5 ;  /* 0x000000050d157220 */ /* 0x000fe20000410000 */
[----:B------:R-:W-:Y:S01]  /*2cb0*/  FFMA.FTZ R14, R22, R23, R25 ;  /* 0x00000017160e7223 */ /* 0x000fe20000010019 */
[----:B------:R-:W-:-:S03]  /*2cc0*/  FADD.FTZ R32, R23, R32 ;  /* 0x0000002017207221 */ /* 0x000fc60000010000 */
[----:B------:R-:W-:Y:S01]  /*2cd0*/  FFMA.FTZ R23, R17, R15, R14 ;  /* 0x0000000f11177223 */ /* 0x000fe2000001000e */
[----:B------:R-:W-:Y:S01]  /*2ce0*/  FADD.FTZ R32, R32, R15 ;  /* 0x0000000f20207221 */ /* 0x000fe20000010000 */
[----:B------:R-:W-:Y:S01]  /*2cf0*/  FADD.FTZ R14, R29, R16 ;  /* 0x000000101d0e7221 */ /* 0x000fe20000010000 */
[----:B------:R-:W-:Y:S01]  /*2d00*/  FFMA.FTZ R16, R17, R18, R28 ;  /* 0x0000001211107223 */ /* 0x000fe2000001001c */
[----:B------:R-:W-:Y:S01]  /*2d10*/  FADD.FTZ R18, R19, R18 ;  /* 0x0000001213127221 */ /* 0x000fe20000010000 */
[C---:B------:R-:W-:Y:S01]  /*2d20*/  FFMA.FTZ R20, R24.reuse, R21, R23 ;  /* 0x0000001518147223 */ /* 0x040fe20000010017 */
[----:B------:R-:W-:Y:S01]  /*2d30*/  FADD.FTZ R15, R21, R32 ;  /* 0x00000020150f7221 */ /* 0x000fe20000010000 */
[----:B------:R-:W-:Y:S01]  /*2d40*/  FFMA.FTZ R17, R24, R5, R27 ;  /* 0x0000000518117223 */ /* 0x000fe2000001001b */
[----:B------:R-:W-:-:S07]  /*2d50*/  FADD.FTZ R19, R14, R5 ;  /* 0x000000050e137221 */ /* 0x000fce0000010000 */
.L_x_79:
[----:B------:R-:W0:Y:S01]  /*2d60*/  S2R R25, SR_LANEID ;  /* 0x0000000000197919 */ /* 0x000e220000000000 */
[----:B------:R-:W1:Y:S01]  /*2d70*/  S2UR UR10, SR_CgaCtaId ;  /* 0x00000000000a79c3 */ /* 0x000e620000008800 */
[----:B------:R-:W-:Y:S01]  /*2d80*/  UMOV UR6, 0x400 ;  /* 0x0000040000067882 */ /* 0x000fe20000000000 */
[----:B------:R-:W-:Y:S01]  /*2d90*/  BSSY.RECONVERGENT B0, `(.L_x_80) ;  /* 0x000002a000007945 */ /* 0x000fe20003800200 */
[----:B------:R-:W2:Y:S01]  /*2da0*/  SHFL.DOWN PT, R5, R20, 0x1, 0x1f ;  /* 0x08201f0014057f89 */ /* 0x000ea200000e0000 */
[----:B------:R-:W-:Y:S01]  /*2db0*/  UIADD3 UR5, UPT, UPT, UR6, 0x60, URZ ;  /* 0x0000006006057890 */ /* 0x000fe2000fffe0ff */
[----:B------:R-:W-:Y:S02]  /*2dc0*/  ISETP.NE.AND P2, PT, R61, RZ, PT ;  /* 0x000000ff3d00720c */ /* 0x000fe40003f45270 */
[----:B------:R-:W3:Y:S01]  /*2dd0*/  SHFL.DOWN PT, R14, R15, 0x1, 0x1f ;  /* 0x08201f000f0e7f89 */ /* 0x000ee200000e0000 */
[----:B------:R-:W-:Y:S01]  /*2de0*/  ISETP.GE.U32.AND P3, PT, R2, 0x2, PT ;  /* 0x000000020200780c */ /* 0x000fe20003f66070 */
[----:B-1----:R-:W-:Y:S01]  /*2df0*/  ULEA UR5, UR10, UR5, 0x18 ;  /* 0x000000050a057291 */ /* 0x002fe2000f8ec0ff */
[----:B0-----:R-:W-:-:S02]  /*2e00*/  ISETP.GT.AND P1, PT, R25, 0x1e, PT ;  /* 0x0000001e1900780c */ /* 0x001fc40003f24270 */
[C---:B------:R-:W-:Y:S02]  /*2e10*/  ISETP.GT.AND P6, PT, R25.reuse, 0xf, PT ;  /* 0x0000000f1900780c */ /* 0x040fe40003fc4270 */
[----:B------:R-:W-:-:S09]  /*2e20*/  ISETP.GT.AND P5, PT, R25, 0x17, PT ;  /* 0x000000171900780c */ /* 0x000fd20003fa4270 */
[----:B--2---:R-:W-:Y:S01]  /*2e30*/  @!P1 FADD.FTZ R20, R5, R20 ;  /* 0x0000001405149221 */ /* 0x004fe20000010000 */
[----:B---3--:R-:W-:Y:S01]  /*2e40*/  @!P1 FADD.FTZ R15, R14, R15 ;  /* 0x0000000f0e0f9221 */ /* 0x008fe20000010000 */
[----:B------:R-:W-:-:S03]  /*2e50*/  ISETP.GT.AND P1, PT, R25, 0x1d, PT ;  /* 0x0000001d1900780c */ /* 0x000fc60003f24270 */
[----:B------:R-:W0:Y:S04]  /*2e60*/  SHFL.DOWN PT, R5, R20, 0x2, 0x1f ;  /* 0x08401f0014057f89 */ /* 0x000e2800000e0000 */
        /* <DEDUP_REMOVED lines=12> */
[----:B------:R-:W-:Y:S01]  /*2f30*/  LEA R5, R61, UR5, 0x4 ;  /* 0x000000053d057c11 */ /* 0x000fe2000f8e20ff */
[----:B-1----:R-:W-:-:S03]  /*2f40*/  FADD.FTZ R22, R15, R14 ;  /* 0x0000000e0f167221 */ /* 0x002fc60000010000 */
[----:B------:R-:W-:Y:S01]  /*2f50*/  FSEL R14, R20, R21, P5 ;  /* 0x00000015140e7208 */ /* 0x000fe20002800000 */
[----:B------:R0:W-:Y:S01]  /*2f60*/  STS.128 [R5], R16 ;  /* 0x0000001005007388 */ /* 0x0001e20000000c00 */
        /* <DEDUP_REMOVED lines=12> */
.L_x_81:
[----:B------:R-:W-:Y:S05]  /*3030*/  BSYNC.RECONVERGENT B0 ;  /* 0x0000000000007941 */ /* 0x000fea0003800200 */
.L_x_80:
[----:B------:R-:W-:Y:S06]  /*3040*/  BAR.SYNC.DEFER_BLOCKING 0x0 ;  /* 0x0000000000007b1d */ /* 0x000fec0000010000 */
[----:B------:R-:W-:Y:S04]  /*3050*/  BSSY.RECONVERGENT B0, `(.L_x_82) ;  /* 0x0000015000007945 */ /* 0x000fe80003800200 */
[----:B------:R-:W-:Y:S05]  /*3060*/  @P2 BRA `(.L_x_83) ;  /* 0x00000000004c2947 */ /* 0x000fea0003800000 */
[----:B------:R-:W-:-:S09]  /*3070*/  ULEA UR5, UR10, UR6, 0x18 ;  /* 0x000000060a057291 */ /* 0x000fd2000f8ec0ff */
[----:B--23--:R-:W2:Y:S04]  /*3080*/  LDS.128 R20, [UR5+0x10] ;  /* 0x00001005ff147984 */ /* 0x00cea80008000c00 */
[----:B-1----:R-:W1:Y:S04]  /*3090*/  LDS.128 R24, [UR5+0x20] ;  /* 0x00002005ff187984 */ /* 0x002e680008000c00 */
[----:B------:R-:W3:Y:S04]  /*30a0*/  LDS.128 R28, [UR5+0x30] ;  /* 0x00003005ff1c7984 */ /* 0x000ee80008000c00 */
[----:B------:R-:W4:Y:S01]  /*30b0*/  LDS.64 R32, [UR5+0x40] ;  /* 0x00004005ff207984 */ /* 0x000f220008000a00 */
[----:B--2---:R-:W-:Y:S01]  /*30c0*/  FADD.FTZ R35, R14, R20 ;  /* 0x000000140e237221 */ /* 0x004fe20000010000 */
[----:B0-----:R-:W-:-:S03]  /*30d0*/  FADD.FTZ R14, R15, R21 ;  /* 0x000000150f0e7221 */ /* 0x001fc60000010000 */
[----:B------:R-:W-:Y:S01]  /*30e0*/  FADD.FTZ R35, R35, R22 ;  /* 0x0000001623237221 */ /* 0x000fe20000010000 */
[----:B------:R-:W-:-:S03]  /*30f0*/  FADD.FTZ R14, R14, R23 ;  /* 0x000000170e0e7221 */ /* 0x000fc60000010000 */
[----:B-1----:R-:W-:Y:S01]  /*3100*/  FADD.FTZ R35, R35, R24 ;  /* 0x0000001823237221 */ /* 0x002fe20000010000 */
[----:B------:R-:W-:-:S03]  /*3110*/  FADD.FTZ R14, R14, R25 ;  /* 0x000000190e0e7221 */ /* 0x000fc60000010000 */
[----:B------:R-:W-:Y:S01]  /*3120*/  FADD.FTZ R35, R35, R26 ;  /* 0x0000001a23237221 */ /* 0x000fe20000010000 */
[----:B------:R-:W-:-:S03]  /*3130*/  FADD.FTZ R14, R14, R27 ;  /* 0x0000001b0e0e7221 */ /* 0x000fc60000010000 */
[----:B---3--:R-:W-:Y:S01]  /*3140*/  FADD.FTZ R35, R35, R28 ;  /* 0x0000001c23237221 */ /* 0x008fe20000010000 */
[----:B------:R-:W-:-:S03]  /*3150*/  FADD.FTZ R14, R14, R29 ;  /* 0x0000001d0e0e7221 */ /* 0x000fc60000010000 */
[----:B------:R-:W-:Y:S01]  /*3160*/  FADD.FTZ R35, R35, R30 ;  /* 0x0000001e23237221 */ /* 0x000fe20000010000 */
[----:B------:R-:W-:-:S03]  /*3170*/  FADD.FTZ R20, R14, R31 ;  /* 0x0000001f0e147221 */ /* 0x000fc60000010000 */
[----:B----4-:R-:W-:Y:S01]  /*3180*/  FADD.FTZ R14, R35, R32 ;  /* 0x00000020230e7221 */ /* 0x010fe20000010000 */
[----:B------:R-:W-:-:S07]  /*3190*/  FADD.FTZ R15, R20, R33 ;  /* 0x00000021140f7221 */ /* 0x000fce0000010000 */
.L_x_83:
[----:B------:R-:W-:Y:S05]  /*31a0*/  BSYNC.RECONVERGENT B0 ;  /* 0x0000000000007941 */ /* 0x000fea0003800200 */
.L_x_82:
[----:B------:R-:W-:Y:S01]  /*31b0*/  BAR.SYNC.DEFER_BLOCKING 0x0 ;  /* 0x0000000000007b1d */ /* 0x000fe20000010000 */
[----:B------:R-:W-:-:S05]  /*31c0*/  LEA R59, R34, R61, 0x3 ;  /* 0x0000003d223b7211 */ /* 0x000fca00078e18ff */
[----:B------:R-:W-:Y:S04]  /*31d0*/  BSSY.RECONVERGENT B0, `(.L_x_84) ;  /* 0x000009d000007945 */ /* 0x000fe80003800200 */
[----:B------:R-:W-:Y:S05]  /*31e0*/  @P1 BRA `(.L_x_85) ;  /* 0x00000008006c1947 */ /* 0x000fea0003800000 */
[----:B--23--:R-:W2:Y:S04]  /*31f0*/  LDS.128 R20, [R5+0x80] ;  /* 0x0000800005147984 */ /* 0x00cea80000000c00 */
[----:B-1----:R-:W1:Y:S04]  /*3200*/  LDS.128 R24, [R5+0x100] ;  /* 0x0001000005187984 */ /* 0x002e680000000c00 */
[----:B------:R-:W3:Y:S04]  /*3210*/  LDS.128 R28, [R5+0x180] ;  /* 0x00018000051c7984 */ /* 0x000ee80000000c00 */
[----:B------:R-:W4:Y:S01]  /*3220*/  LDS.128 R32, [R5+0x200] ;  /* 0x0002000005207984 */ /* 0x000f220000000c00 */
[----:B--2---:R-:W-:Y:S01]  /*3230*/  FADD.FTZ R20, R16, R20 ;  /* 0x0000001410147221 */ /* 0x004fe20000010000 */
[----:B0-----:R-:W-:Y:S01]  /*3240*/  FADD.FTZ R16, R17, R21 ;  /* 0x0000001511107221 */ /* 0x001fe20000010000 */
[----:B------:R-:W-:Y:S01]  /*3250*/  FADD.FTZ R17, R18, R22 ;  /* 0x0000001612117221 */ /* 0x000fe20000010000 */
[----:B------:R-:W-:Y:S01]  /*3260*/  FADD.FTZ R18, R19, R23 ;  /* 0x0000001713127221 */ /* 0x000fe20000010000 */
[----:B-1----:R-:W-:Y:S01]  /*3270*/  FADD.FTZ R19, R20, R24 ;  /* 0x0000001814137221 */ /* 0x002fe20000010000 */
[----:B------:R-:W-:Y:S01]  /*3280*/  FADD.FTZ R16, R16, R25 ;  /* 0x0000001910107221 */ /* 0x000fe20000010000 */
[----:B------:R-:W-:Y:S01]  /*3290*/  FADD.FTZ R17, R17, R26 ;  /* 0x0000001a11117221 */ /* 0x000fe20000010000 */
[----:B------:R-:W-:Y:S01]  /*32a0*/  FADD.FTZ R20, R18, R27 ;  /* 0x0000001b12147221 */ /* 0x000fe20000010000 */
[----:B---3--:R-:W-:Y:S01]  /*32b0*/  FADD.FTZ R21, R19, R28 ;  /* 0x0000001c13157221 */ /* 0x008fe20000010000 */
[----:B------:R-:W-:Y:S01]  /*32c0*/  FADD.FTZ R22, R16, R29 ;  /* 0x0000001d10167221 */ /* 0x000fe20000010000 */
[----:B------:R-:W-:Y:S01]  /*32d0*/  FADD.FTZ R25, R17, R30 ;  /* 0x0000001e11197221 */ /* 0x000fe20000010000 */
[----:B------:R-:W-:Y:S01]  /*32e0*/  FADD.FTZ R28, R20, R31 ;  /* 0x0000001f141c7221 */ /* 0x000fe20000010000 */
[----:B------:R-:W0:Y:S01]  /*32f0*/  LDS.128 R16, [R5+0x280] ;  /* 0x0002800005107984 */ /* 0x000e220000000c00 */
[----:B----4-:R-:W-:Y:S01]  /*3300*/  FADD.FTZ R29, R21, R32 ;  /* 0x00000020151d7221 */ /* 0x010fe20000010000 */
[----:B------:R-:W-:Y:S01]  /*3310*/  FADD.FTZ R30, R22, R33 ;  /* 0x00000021161e7221 */ /* 0x000fe20000010000 */
[----:B------:R-:W-:Y:S01]  /*3320*/  FADD.FTZ R31, R25, R34 ;  /* 0x00000022191f7221 */ /* 0x000fe20000010000 */
[----:B------:R-:W1:Y:S01]  /*3330*/  LDS.128 R20, [R5+0x300] ;  /* 0x0003000005147984 */ /* 0x000e620000000c00 */
[----:B------:R-:W-:-:S03]  /*3340*/  FADD.FTZ R28, R28, R35 ;  /* 0x000000231c1c7221 */ /* 0x000fc60000010000 */
[----:B------:R-:W2:Y:S01]  /*3350*/  LDS.128 R24, [R5+0x380] ;  /* 0x0003800005187984 */ /* 0x000ea20000000c00 */
[----:B0-----:R-:W-:Y:S01]  /*3360*/  FADD.FTZ R29, R29, R16 ;  /* 0x000000101d1d7221 */ /* 0x001fe20000010000 */
[----:B------:R-:W-:Y:S01]  /*3370*/  FADD.FTZ R30, R30, R17 ;  /* 0x000000111e1e7221 */ /* 0x000fe20000010000 */
[----:B------:R-:W-:Y:S01]  /*3380*/  FADD.FTZ R31, R31, R18 ;  /* 0x000000121f1f7221 */ /* 0x000fe20000010000 */
[----:B------:R-:W-:Y:S01]  /*3390*/  FADD.FTZ R28, R28, R19 ;  /* 0x000000131c1c7221 */ /* 0x000fe20000010000 */
[----:B-1----:R-:W-:Y:S01]  /*33a0*/  FADD.FTZ R33, R29, R20 ;  /* 0x000000141d217221 */ /* 0x002fe20000010000 */
[----:B------:R-:W0:Y:S01]  /*33b0*/  LDS.128 R16, [R5+0x400] ;  /* 0x0004000005107984 */ /* 0x000e220000000c00 */
        /* <DEDUP_REMOVED lines=8> */
[----:B------:R-:W2:Y:S01]  /*3440*/  LDS.128 R28, [R5+0x500] ;  /* 0x00050000051c7984 */ /* 0x000ea20000000c00 */
[----:B0-----:R-:W-:Y:S01]  /*3450*/  FADD.FTZ R33, R33, R16 ;  /* 0x0000001021217221 */ /* 0x001fe20000010000 */
[----:B------:R-:W-:Y:S01]  /*3460*/  FADD.FTZ R24, R24, R17 ;  /* 0x0000001118187221 */ /* 0x000fe20000010000 */
[----:B------:R-:W-:Y:S01]  /*3470*/  FADD.FTZ R25, R25, R18 ;  /* 0x0000001219197221 */ /* 0x000fe20000010000 */
[----:B------:R-:W-:-:S02]  /*3480*/  FADD.FTZ R32, R32, R19 ;  /* 0x0000001320207221 */ /* 0x000fc40000010000 */
[----:B------:R-:W0:Y:S01]  /*3490*/  LDS.128 R16, [R5+0x580] ;  /* 0x0005800005107984 */ /* 0x000e220000000c00 */
        /* <DEDUP_REMOVED lines=103> */
[----:B------:R-:W-:Y:S01]  /*3b10*/  FADD.FTZ R32, R32, R19 ;  /* 0x0000001320207221 */ /* 0x000fe20000010000 */
[----:B-1----:R-:W-:Y:S01]  /*3b20*/  FADD.FTZ R35, R35, R20 ;  /* 0x0000001423237221 */ /* 0x002fe20000010000 */
[----:B------:R-:W-:Y:S01]  /*3b30*/  FADD.FTZ R28, R28, R21 ;  /* 0x000000151c1c7221 */ /* 0x000fe20000010000 */
[----:B------:R-:W-:Y:S01]  /*3b40*/  FADD.FTZ R33, R33, R22 ;  /* 0x0000001621217221 */ /* 0x000fe20000010000 */
[----:B------:R-:W-:Y:S01]  /*3b50*/  FADD.FTZ R32, R32, R23 ;  /* 0x0000001720207221 */ /* 0x000fe20000010000 */
[----:B--2---:R-:W-:Y:S01]  /*3b60*/  FADD.FTZ R16, R35, R24 ;  /* 0x0000001823107221 */ /* 0x004fe20000010000 */
[----:B------:R-:W-:Y:S01]  /*3b70*/  FADD.FTZ R17, R28, R25 ;  /* 0x000000191c117221 */ /* 0x000fe20000010000 */
[----:B------:R-:W-:Y:S01]  /*3b80*/  FADD.FTZ R18, R33, R26 ;  /* 0x0000001a21127221 */ /* 0x000fe20000010000 */
[----:B------:R-:W-:-:S07]  /*3b90*/  FADD.FTZ R19, R32, R27 ;  /* 0x0000001b20137221 */ /* 0x000fce0000010000 */
.L_x_85:
[----:B------:R-:W-:Y:S05]  /*3ba0*/  BSYNC.RECONVERGENT B0 ;  /* 0x0000000000007941 */ /* 0x000fea0003800200 */
.L_x_84:
[----:B------:R-:W-:Y:S04]  /*3bb0*/  BSSY.RECONVERGENT B0, `(.L_x_86) ;  /* 0x000001c000007945 */ /* 0x000fe80003800200 */
[----:B------:R-:W-:Y:S05]  /*3bc0*/  @P1 BRA `(.L_x_87) ;  /* 0x0000000000681947 */ /* 0x000fea0003800000 */
[----:B------:R-:W3:Y:S08]  /*3bd0*/  LDC.64 R26, c[0x0][0x3f8] ;  /* 0x0000fe00ff1a7b82 */ /* 0x000ef00000000a00 */
[----:B-1----:R-:W1:Y:S01]  /*3be0*/  LDC.64 R24, c[0x0][0x3d8] ;  /* 0x0000f600ff187b82 */ /* 0x002e620000000a00 */
[----:B---3--:R-:W-:Y:S01]  /*3bf0*/  IMAD.WIDE.U32 R20, R26, 0x3, RZ ;  /* 0x000000031a147825 */ /* 0x008fe200078e00ff */
[----:B--2---:R-:W-:-:S02]  /*3c00*/  LEA R23, R27, R27, 0x1 ;  /* 0x0000001b1b177211 */ /* 0x004fc400078e08ff */
[----:B0-----:R-:W-:Y:S02]  /*3c10*/  LEA.HI R5, P1, R27, R26, RZ, 0x1 ;  /* 0x0000001a1b057211 */ /* 0x001fe400078308ff */
        /* <DEDUP_REMOVED lines=21> */
.L_x_87:
[----:B------:R-:W-:Y:S05]  /*3d70*/  BSYNC.RECONVERGENT B0 ;  /* 0x0000000000007941 */ /* 0x000fea0003800200 */
.L_x_86:
[----:B------:R-:W-:Y:S05]  /*3d80*/  @!P3 BRA `(.L_x_88) ;  /* 0x000000080094b947 */ /* 0x000fea0003800000 */
[----:B-1--4-:R-:W1:Y:S01]  /*3d90*/  LDC.64 R24, c[0x0][0x3d0] ;  /* 0x0000f400ff187b82 */ /* 0x012e620000000a00 */
[----:B0-----:R-:W-:Y:S02]  /*3da0*/  LOP3.LUT R5, R58, 0x1, RZ, 0xc0, !PT ;  /* 0x000000013a057812 */ /* 0x001fe400078ec0ff */
[----:B------:R-:W-:-:S03]  /*3db0*/  ISETP.GE.U32.AND P3, PT, R2, 0x8, PT ;  /* 0x000000080200780c */ /* 0x000fc60003f66070 */
[----:B------:R-:W-:-:S04]  /*3dc0*/  IMAD R19, R5, R0, RZ ;  /* 0x0000000005137224 */ /* 0x000fc800078e02ff */
[----:B------:R-:W-:-:S05]  /*3dd0*/  IMAD R5, R19, R2, RZ ;  /* 0x0000000213057224 */ /* 0x000fca00078e02ff */
[----:B------:R-:W-:-:S05]  /*3de0*/  SHF.L.U32 R5, R5, 0x1, RZ ;  /* 0x0000000105057819 */ /* 0x000fca00000006ff */
[----:B-1----:R-:W-:Y:S01]  /*3df0*/  IMAD.WIDE R24, R5, 0x4, R24 ;  /* 0x0000000405187825 */ /* 0x002fe200078e0218 */
[----:B------:R-:W-:Y:S06]  /*3e00*/  @P2 BRA `(.L_x_89) ;  /* 0x0000000000502947 */ /* 0x000fec0003800000 */
[----:B------:R-:W0:Y:S01]  /*3e10*/  LDC.64 R16, c[0x0][0x3c8] ;  /* 0x0000f200ff107b82 */ /* 0x000e220000000a00 */
[----:B------:R-:W-:Y:S01]  /*3e20*/  IADD3 R5, PT, PT, R19, R60, RZ ;  /* 0x0000003c13057210 */ /* 0x000fe20007ffe0ff */
[----:B------:R-:W-:Y:S01]  /*3e30*/  IMAD R19, R0, UR11, R60 ;  /* 0x0000000b00137c24 */ /* 0x000fe2000f8e023c */
[----:B---3--:R-:W-:-:S03]  /*3e40*/  LOP3.LUT P1, R20, R58, 0x2, RZ, 0xc0, !PT ;  /* 0x000000023a147812 */ /* 0x008fc6000782c0ff */
[----:B------:R-:W-:-:S05]  /*3e50*/  IMAD.WIDE.U32 R18, R19, 0x8, R24 ;  /* 0x0000000813127825 */ /* 0x000fca00078e0018 */
[----:B------:R1:W-:Y:S01]  /*3e60*/  STG.E.64 desc[UR8][R18.64], R14 ;  /* 0x0000000e12007986 */ /* 0x0003e2000c101b08 */
[----:B0-----:R-:W-:Y:S01]  /*3e70*/  IMAD.WIDE.U32 R16, R5, 0x4, R16 ;  /* 0x0000000405107825 */ /* 0x001fe200078e0010 */
[----:B------:R-:W-:Y:S02]  /*3e80*/  IADD3 R5, PT, PT, -R20, 0x1, RZ ;  /* 0x0000000114057810 */ /* 0x000fe40007ffe1ff */
[----:B------:R-:W-:Y:S01]  /*3e90*/  SEL R20, R2, RZ, !P1 ;  /* 0x000000ff02147207 */ /* 0x000fe20004800000 */
[----:B------:R-:W-:Y:S06]  /*3ea0*/  MEMBAR.ALL.GPU ;  /* 0x0000000000007992 */ /* 0x000fec000000a000 */
[----:B------:R-:W-:-:S00]  /*3eb0*/  ERRBAR ;  /* 0x00000000000079ab */ /* 0x000fc00000000000 */
[----:B------:R-:W-:Y:S06]  /*3ec0*/  CGAERRBAR ;  /* 0x00000000000075ab */ /* 0x000fec0000000000 */
[----:B------:R1:W-:Y:S01]  /*3ed0*/  REDG.E.ADD.S32.STRONG.GPU desc[UR8][R16.64], R5 ;  /* 0x000000051000798e */ /* 0x0003e2000c12e308 */
[----:B------:R-:W-:-:S13]  /*3ee0*/  ISETP.NE.AND P1, PT, R20, -0x1, PT ;  /* 0xffffffff1400780c */ /* 0x000fda0003f25270 */
[----:B-1----:R-:W-:Y:S05]  /*3ef0*/  @!P1 BRA `(.L_x_89) ;  /* 0x0000000000149947 */ /* 0x002fea0003800000 */
.L_x_90:
[----:B------:R-:W3:Y:S04]  /*3f00*/  LDG.E.STRONG.GPU R5, desc[UR8][R16.64] ;  /* 0x0000000810057981 */ /* 0x000ee8000c1ef900 */
[----:B---3--:R-:W-:Y:S01]  /*3f10*/  CCTL.IVALL ;  /* 0x00000000ff00798f */ /* 0x008fe20002000000 */
[----:B------:R-:W-:Y:S05]  /*3f20*/  YIELD ;  /* 0x0000000000007946 */ /* 0x000fea0003800000 */
[----:B------:R-:W-:-:S13]  /*3f30*/  ISETP.NE.AND P1, PT, R5, R20, PT ;  /* 0x000000140500720c */ /* 0x000fda0003f25270 */
[----:B------:R-:W-:Y:S05]  /*3f40*/  @P1 BRA `(.L_x_90) ;  /* 0xfffffffc00ec1947 */ /* 0x000fea000383ffff */
.L_x_89:
[----:B------:R-:W-:Y:S05]  /*3f50*/  WARPSYNC.ALL ;  /* 0x0000000000007948 */ /* 0x000fea0003800000 */
[----:B------:R-:W-:Y:S01]  /*3f60*/  BAR.SYNC.DEFER_BLOCKING 0x0 ;  /* 0x0000000000007b1d */ /* 0x000fe20000010000 */
[----:B------:R-:W-:-:S05]  /*3f70*/  HFMA2 R5, -RZ, RZ, 0, 0 ;  /* 0x00000000ff057431 */ /* 0x000fca00000001ff */
[----:B------:R-:W-:Y:S05]  /*3f80*/  @!P3 BRA `(.L_x_91) ;  /* 0x00000004001cb947 */ /* 0x000fea0003800000 */
[C-C-:B------:R-:W-:Y:S01]  /*3f90*/  IMAD R5, R0.reuse, 0x6, R60.reuse ;  /* 0x0000000600057824 */ /* 0x140fe200078e023c */
[CC--:B------:R-:W-:Y:S01]  /*3fa0*/  LEA R18, R0.reuse, R60.reuse, 0x2 ;  /* 0x0000003c00127211 */ /* 0x0c0fe200078e10ff */
[C-C-:B------:R-:W-:Y:S01]  /*3fb0*/  IMAD R16, R0.reuse, 0x5, R60.reuse ;  /* 0x0000000500107824 */ /* 0x140fe200078e023c */
[C---:B---3--:R-:W-:Y:S01]  /*3fc0*/  LEA R20, R0.reuse, R60, 0x1 ;  /* 0x0000003c00147211 */ /* 0x048fe200078e08ff */
[--C-:B------:R-:W-:Y:S01]  /*3fd0*/  IMAD R17, R0, 0x7, R60.reuse ;  /* 0x0000000700117824 */ /* 0x100fe200078e023c */
[----:B------:R-:W-:Y:S01]  /*3fe0*/  IADD3 R21, PT, PT, R60, R0, RZ ;  /* 0x000000003c157210 */ /* 0x000fe20007ffe0ff */
[----:B------:R-:W-:Y:S01]  /*3ff0*/  IMAD R19, R0, 0x3, R60 ;  /* 0x0000000300137824 */ /* 0x000fe200078e023c */
[----:B------:R-:W-:Y:S01]  /*4000*/  MOV R22, RZ ;  /* 0x000000ff00167202 */ /* 0x000fe20000000f00 */
[----:B------:R-:W-:Y:S01]  /*4010*/  UIADD3 UR5, UPT, UPT, -UR11, URZ, URZ ;  /* 0x000000ff0b057290 */ /* 0x000fe2000fffe1ff */
[----:B--2---:R-:W-:Y:S02]  /*4020*/  MOV R23, R60 ;  /* 0x0000003c00177202 */ /* 0x004fe40000000f00 */
[----:B------:R-:W-:-:S09]  /*4030*/  LOP3.LUT R34, R2, 0x7ffffff8, RZ, 0xc0, !PT ;  /* 0x7ffffff802227812 */ /* 0x000fd200078ec0ff */
.L_x_92:
[----:B------:R-:W-:-:S13]  /*4040*/  ISETP.EQ.OR P1, PT, RZ, UR5, P2 ;  /* 0x00000005ff007c0c */ /* 0x000fda0009722670 */
[----:B------:R-:W-:-:S06]  /*4050*/  @!P1 IMAD.WIDE.U32 R28, R23, 0x8, R24 ;  /* 0x00000008171c9825 */ /* 0x000fcc00078e0018 */
[----:B------:R-:W2:Y:S01]  /*4060*/  @!P1 LDG.E.64 R28, desc[UR8][R28.64] ;  /* 0x000000081c1c9981 */ /* 0x000ea2000c1e1b00 */
[C---:B------:R-:W-:Y:S02]  /*4070*/  IADD3 R26, PT, PT, R22.reuse, 0x1, RZ ;  /* 0x00000001161a7810 */ /* 0x040fe40007ffe0ff */
[----:B------:R-:W-:Y:S02]  /*4080*/  IADD3 R30, PT, PT, R22, 0x2, RZ ;  /* 0x00000002161e7810 */ /* 0x000fe40007ffe0ff */
[----:B------:R-:W-:Y:S02]  /*4090*/  ISETP.EQ.OR P5, PT, R26, UR11, P2 ;  /* 0x0000000b1a007c0c */ /* 0x000fe400097a2670 */
[----:B------:R-:W-:Y:S02]  /*40a0*/  ISETP.EQ.OR P6, PT, R30, UR11, P2 ;  /* 0x0000000b1e007c0c */ /* 0x000fe400097c2670 */
[----:B------:R-:W-:-:S04]  /*40b0*/  IADD3 R30, PT, PT, R22, 0x3, RZ ;  /* 0x00000003161e7810 */ /* 0x000fc80007ffe0ff */
[----:B------:R-:W-:-:S05]  /*40c0*/  ISETP.EQ.OR P3, PT, R30, UR11, P2 ;  /* 0x0000000b1e007c0c */ /* 0x000fca0009762670 */
[----:B------:R-:W-:-:S04]  /*40d0*/  @!P5 IMAD.WIDE.U32 R26, R21, 0x8, R24 ;  /* 0x00000008151ad825 */ /* 0x000fc800078e0018 */
[----:B------:R-:W-:Y:S02]  /*40e0*/  @!P6 IMAD.WIDE.U32 R30, R20, 0x8, R24 ;  /* 0x00000008141ee825 */ /* 0x000fe400078e0018 */
[----:B------:R-:W3:Y:S04]  /*40f0*/  @!P5 LDG.E.64 R26, desc[UR8][R26.64] ;  /* 0x000000081a1ad981 */ /* 0x000ee8000c1e1b00 */
[----:B------:R-:W4:Y:S01]  /*4100*/  @!P6 LDG.E.64 R30, desc[UR8][R30.64] ;  /* 0x000000081e1ee981 */ /* 0x000f22000c1e1b00 */
[----:B--2---:R-:W-:Y:S01]  /*4110*/  @!P1 FADD.FTZ R14, R14, R28 ;  /* 0x0000001c0e0e9221 */ /* 0x004fe20000010000 */
[----:B------:R-:W-:Y:S01]  /*4120*/  IADD3 R28, PT, PT, R22, 0x4, RZ ;  /* 0x00000004161c7810 */ /* 0x000fe20007ffe0ff */
[----:B------:R-:W-:-:S03]  /*4130*/  @!P1 FADD.FTZ R15, R15, R29 ;  /* 0x0000001d0f0f9221 */ /* 0x000fc60000010000 */
[----:B------:R-:W-:Y:S01]  /*4140*/  ISETP.EQ.OR P1, PT, R28, UR11, P2 ;  /* 0x0000000b1c007c0c */ /* 0x000fe20009722670 */
[----:B------:R-:W-:-:S06]  /*4150*/  @!P3 IMAD.WIDE.U32 R28, R19, 0x8, R24 ;  /* 0x00000008131cb825 */ /* 0x000fcc00078e0018 */
[----:B------:R-:W2:Y:S01]  /*4160*/  @!P3 LDG.E.64 R28, desc[UR8][R28.64] ;  /* 0x000000081c1cb981 */ /* 0x000ea2000c1e1b00 */
[----:B---3--:R-:W-:Y:S01]  /*4170*/  @!P5 FADD.FTZ R14, R14, R26 ;  /* 0x0000001a0e0ed221 */ /* 0x008fe20000010000 */
[----:B------:R-:W-:Y:S01]  /*4180*/  @!P5 FADD.FTZ R15, R15, R27 ;  /* 0x0000001b0f0fd221 */ /* 0x000fe20000010000 */
[----:B------:R-:W-:Y:S02]  /*4190*/  IADD3 R26, PT, PT, R22, 0x5, RZ ;  /* 0x00000005161a7810 */ /* 0x000fe40007ffe0ff */
[----:B----4-:R-:W-:Y:S01]  /*41a0*/  @!P6 FADD.FTZ R14, R14, R30 ;  /* 0x0000001e0e0ee221 */ /* 0x010fe20000010000 */
[----:B------:R-:W-:Y:S01]  /*41b0*/  @!P6 FADD.FTZ R15, R15, R31 ;  /* 0x0000001f0f0fe221 */ /* 0x000fe20000010000 */
[----:B------:R-:W-:Y:S02]  /*41c0*/  ISETP.EQ.OR P6, PT, R26, UR11, P2 ;  /* 0x0000000b1a007c0c */ /* 0x000fe400097c2670 */
[----:B------:R-:W-:Y:S01]  /*41d0*/  IADD3 R26, PT, PT, R22, 0x6, RZ ;  /* 0x00000006161a7810 */ /* 0x000fe20007ffe0ff */
[----:B------:R-:W-:-:S03]  /*41e0*/  @!P1 IMAD.WIDE.U32 R32, R18, 0x8, R24 ;  /* 0x0000000812209825 */ /* 0x000fc600078e0018 */
[----:B------:R-:W-:Y:S02]  /*41f0*/  ISETP.EQ.OR P5, PT, R26, UR11, P2 ;  /* 0x0000000b1a007c0c */ /* 0x000fe400097a2670 */
[----:B------:R-:W-:Y:S01]  /*4200*/  IADD3 R26, PT, PT, R22, 0x7, RZ ;  /* 0x00000007161a7810 */ /* 0x000fe20007ffe0ff */
[----:B------:R-:W3:Y:S01]  /*4210*/  @!P1 LDG.E.64 R32, desc[UR8][R32.64] ;  /* 0x0000000820209981 */ /* 0x000ee2000c1e1b00 */
[----:B--2---:R-:W-:Y:S01]  /*4220*/  @!P3 FADD.FTZ R14, R14, R28 ;  /* 0x0000001c0e0eb221 */ /* 0x004fe20000010000 */
[----:B------:R-:W-:Y:S01]  /*4230*/  @!P3 FADD.FTZ R15, R15, R29 ;  /* 0x0000001d0f0fb221 */ /* 0x000fe20000010000 */
[----:B------:R-:W-:Y:S01]  /*4240*/  ISETP.EQ.OR P3, PT, R26, UR11, P2 ;  /* 0x0000000b1a007c0c */ /* 0x000fe20009762670 */
[----:B------:R-:W-:-:S06]  /*4250*/  @!P6 IMAD.WIDE.U32 R28, R16, 0x8, R24 ;  /* 0x00000008101ce825 */ /* 0x000fcc00078e0018 */
[--C-:B------:R-:W-:Y:S01]  /*4260*/  @!P5 IMAD.WIDE.U32 R26, R5, 0x8, R24.reuse ;  /* 0x00000008051ad825 */ /* 0x100fe200078e0018 */
[----:B------:R-:W2:Y:S05]  /*4270*/  @!P6 LDG.E.64 R28, desc[UR8][R28.64] ;  /* 0x000000081c1ce981 */ /* 0x000eaa000c1e1b00 */
[----:B------:R-:W4:Y:S01]  /*4280*/  @!P5 LDG.E.64 R26, desc[UR8][R26.64] ;  /* 0x000000081a1ad981 */ /* 0x000f22000c1e1b00 */
[----:B------:R-:W-:-:S06]  /*4290*/  @!P3 IMAD.WIDE.U32 R30, R17, 0x8, R24 ;  /* 0x00000008111eb825 */ /* 0x000fcc00078e0018 */
[----:B------:R-:W5:Y:S01]  /*42a0*/  @!P3 LDG.E.64 R30, desc[UR8][R30.64] ;  /* 0x000000081e1eb981 */ /* 0x000f62000c1e1b00 */
[----:B------:R-:W-:Y:S01]  /*42b0*/  IADD3 R22, PT, PT, R22, 0x8, RZ ;  /* 0x0000000816167810 */ /* 0x000fe20007ffe0ff */
[----:B---3--:R-:W-:Y:S01]  /*42c0*/  @!P1 FADD.FTZ R14, R14, R32 ;  /* 0x000000200e0e9221 */ /* 0x008fe20000010000 */
[----:B------:R-:W-:Y:S02]  /*42d0*/  @!P1 FADD.FTZ R15, R15, R33 ;  /* 0x000000210f0f9221 */ /* 0x000fe40000010000 */
[----:B------:R-:W-:Y:S01]  /*42e0*/  ISETP.NE.AND P1, PT, R22, R34, PT ;  /* 0x000000221600720c */ /* 0x000fe20003f25270 */
[----:B------:R-:W-:Y:S01]  /*42f0*/  UIADD3 UR5, UPT, UPT, UR5, 0x8, URZ ;  /* 0x0000000805057890 */ /* 0x000fe2000fffe0ff */
[C---:B------:R-:W-:Y:S02]  /*4300*/  LEA R23, R0.reuse, R23, 0x3 ;  /* 0x0000001700177211 */ /* 0x040fe400078e18ff */
[C---:B------:R-:W-:Y:S02]  /*4310*/  LEA R21, R0.reuse, R21, 0x3 ;  /* 0x0000001500157211 */ /* 0x040fe400078e18ff */
[----:B------:R-:W-:-:S02]  /*4320*/  LEA R20, R0, R20, 0x3 ;  /* 0x0000001400147211 */ /* 0x000fc400078e18ff */
[C---:B------:R-:W-:Y:S02]  /*4330*/  LEA R19, R0.reuse, R19, 0x3 ;  /* 0x0000001300137211 */ /* 0x040fe400078e18ff */
[C---:B------:R-:W-:Y:S02]  /*4340*/  LEA R18, R0.reuse, R18, 0x3 ;  /* 0x0000001200127211 */ /* 0x040fe400078e18ff */
[C---:B------:R-:W-:Y:S02]  /*4350*/  LEA R16, R0.reuse, R16, 0x3 ;  /* 0x0000001000107211 */ /* 0x040fe400078e18ff */
[C---:B------:R-:W-:Y:S02]  /*4360*/  LEA R5, R0.reuse, R5, 0x3 ;  /* 0x0000000500057211 */ /* 0x040fe400078e18ff */
[----:B------:R-:W-:Y:S01]  /*4370*/  LEA R17, R0, R17, 0x3 ;  /* 0x0000001100117211 */ /* 0x000fe200078e18ff */
[----:B--2---:R-:W-:Y:S01]  /*4380*/  @!P6 FADD.FTZ R14, R14, R28 ;  /* 0x0000001c0e0ee221 */ /* 0x004fe20000010000 */
[----:B------:R-:W-:-:S03]  /*4390*/  @!P6 FADD.FTZ R15, R15, R29 ;  /* 0x0000001d0f0fe221 */ /* 0x000fc60000010000 */
[----:B----4-:R-:W-:Y:S01]  /*43a0*/  @!P5 FADD.FTZ R14, R14, R26 ;  /* 0x0000001a0e0ed221 */ /* 0x010fe20000010000 */
[----:B------:R-:W-:-:S03]  /*43b0*/  @!P5 FADD.FTZ R15, R15, R27 ;  /* 0x0000001b0f0fd221 */ /* 0x000fc60000010000 */
[----:B-----5:R-:W-:Y:S01]  /*43c0*/  @!P3 FADD.FTZ R14, R14, R30 ;  /* 0x0000001e0e0eb221 */ /* 0x020fe20000010000 */
[----:B------:R-:W-:Y:S01]  /*43d0*/  @!P3 FADD.FTZ R15, R15, R31 ;  /* 0x0000001f0f0fb221 */ /* 0x000fe20000010000 */
[----:B------:R-:W-:Y:S06]  /*43e0*/  @P1 BRA `(.L_x_92) ;  /* 0xfffffffc00141947 */ /* 0x000fec000383ffff */
[----:B------:R-:W-:-:S07]  /*43f0*/  MOV R5, R34 ;  /* 0x0000002200057202 */ /* 0x000fce0000000f00 */
.L_x_91:
[----:B------:R-:W-:-:S13]  /*4400*/  LOP3.LUT P1, R16, R2, 0x7, RZ, 0xc0, !PT ;  /* 0x0000000702107812 */ /* 0x000fda000782c0ff */
[----:B------:R-:W-:Y:S05]  /*4410*/  @!P1 BRA `(.L_x_88) ;  /* 0x0000000000f09947 */ /* 0x000fea0003800000 */
[----:B------:R-:W-:Y:S02]  /*4420*/  IADD3 R16, PT, PT, R16, -0x1, RZ ;  /* 0xffffffff10107810 */ /* 0x000fe40007ffe0ff */
[----:B------:R-:W-:Y:S02]  /*4430*/  LOP3.LUT P1, R22, R2, 0x3, RZ, 0xc0, !PT ;  /* 0x0000000302167812 */ /* 0x000fe4000782c0ff */
[----:B------:R-:W-:-:S13]  /*4440*/  ISETP.GE.U32.AND P3, PT, R16, 0x3, PT ;  /* 0x000000031000780c */ /* 0x000fda0003f66070 */
[----:B------:R-:W-:Y:S05]  /*4450*/  @!P3 BRA `(.L_x_93) ;  /* 0x000000000070b947 */ /* 0x000fea0003800000 */
[----:B------:R-:W-:-:S13]  /*4460*/  ISETP.EQ.OR P6, PT, R5, UR11, P2 ;  /* 0x0000000b05007c0c */ /* 0x000fda00097c2670 */
[----:B------:R-:W-:-:S04]  /*4470*/  @!P6 IMAD R17, R5, R0, R60 ;  /* 0x000000000511e224 */ /* 0x000fc800078e023c */
[----:B------:R-:W-:-:S06]  /*4480*/  @!P6 IMAD.WIDE.U32 R16, R17, 0x8, R24 ;  /* 0x000000081110e825 */ /* 0x000fcc00078e0018 */
[----:B------:R-:W4:Y:S01]  /*4490*/  @!P6 LDG.E.64 R16, desc[UR8][R16.64] ;  /* 0x000000081010e981 */ /* 0x000f22000c1e1b00 */
[C---:B------:R-:W-:Y:S02]  /*44a0*/  IADD3 R19, PT, PT, R5.reuse, 0x1, RZ ;  /* 0x0000000105137810 */ /* 0x040fe40007ffe0ff */
[----:B------:R-:W-:Y:S02]  /*44b0*/  IADD3 R21, PT, PT, R5, 0x2, RZ ;  /* 0x0000000205157810 */ /* 0x000fe40007ffe0ff */
[----:B------:R-:W-:Y:S02]  /*44c0*/  ISETP.EQ.OR P5, PT, R19, UR11, P2 ;  /* 0x0000000b13007c0c */ /* 0x000fe400097a2670 */
[----:B--2---:R-:W-:Y:S02]  /*44d0*/  IADD3 R23, PT, PT, R5, 0x3, RZ ;  /* 0x0000000305177810 */ /* 0x004fe40007ffe0ff */
[----:B------:R-:W-:-:S09]  /*44e0*/  ISETP.EQ.OR P3, PT, R21, UR11, P2 ;  /* 0x0000000b15007c0c */ /* 0x000fd20009762670 */
[----:B------:R-:W-:-:S04]  /*44f0*/  @!P5 IMAD R19, R19, R0, R60 ;  /* 0x000000001313d224 */ /* 0x000fc800078e023c */
[----:B------:R-:W-:-:S04]  /*4500*/  @!P3 IMAD R21, R21, R0, R60 ;  /* 0x000000001515b224 */ /* 0x000fc800078e023c */
[----:B---3--:R-:W-:-:S06]  /*4510*/  @!P3 IMAD.WIDE.U32 R20, R21, 0x8, R24 ;  /* 0x000000081514b825 */ /* 0x008fcc00078e0018 */
[----:B------:R-:W2:Y:S01]  /*4520*/  @!P3 LDG.E.64 R20, desc[UR8][R20.64] ;  /* 0x000000081414b981 */ /* 0x000ea2000c1e1b00 */
[----:B----4-:R-:W-:Y:S01]  /*4530*/  @!P6 FADD.FTZ R14, R14, R16 ;  /* 0x000000100e0ee221 */ /* 0x010fe20000010000 */
[----:B------:R-:W-:Y:S01]  /*4540*/  @!P6 FADD.FTZ R15, R15, R17 ;  /* 0x000000110f0fe221 */ /* 0x000fe20000010000 */
[----:B------:R-:W-:Y:S01]  /*4550*/  ISETP.EQ.OR P6, PT, R23, UR11, P2 ;  /* 0x0000000b17007c0c */ /* 0x000fe200097c2670 */
[----:B------:R-:W-:-:S06]  /*4560*/  @!P5 IMAD.WIDE.U32 R16, R19, 0x8, R24 ;  /* 0x000000081310d825 */ /* 0x000fcc00078e0018 */
[----:B------:R-:W3:Y:S06]  /*4570*/  @!P5 LDG.E.64 R16, desc[UR8][R16.64] ;  /* 0x000000081010d981 */ /* 0x000eec000c1e1b00 */
[----:B------:R-:W-:-:S04]  /*4580*/  @!P6 IMAD R19, R23, R0, R60 ;  /* 0x000000001713e224 */ /* 0x000fc800078e023c */
[----:B------:R-:W-:-:S06]  /*4590*/  @!P6 IMAD.WIDE.U32 R18, R19, 0x8, R24 ;  /* 0x000000081312e825 */ /* 0x000fcc00078e0018 */
[----:B------:R-:W4:Y:S01]  /*45a0*/  @!P6 LDG.E.64 R18, desc[UR8][R18.64] ;  /* 0x000000081212e981 */ /* 0x000f22000c1e1b00 */
[----:B------:R-:W-:Y:S01]  /*45b0*/  IADD3 R5, PT, PT, R5, 0x4, RZ ;  /* 0x0000000405057810 */ /* 0x000fe20007ffe0ff */
[----:B---3--:R-:W-:Y:S01]  /*45c0*/  @!P5 FADD.FTZ R14, R14, R16 ;  /* 0x000000100e0ed221 */ /* 0x008fe20000010000 */
[----:B------:R-:W-:-:S03]  /*45d0*/  @!P5 FADD.FTZ R15, R15, R17 ;  /* 0x000000110f0fd221 */ /* 0x000fc60000010000 */
[----:B--2---:R-:W-:Y:S01]  /*45e0*/  @!P3 FADD.FTZ R14, R14, R20 ;  /* 0x000000140e0eb221 */ /* 0x004fe20000010000 */
[----:B------:R-:W-:-:S03]  /*45f0*/  @!P3 FADD.FTZ R15, R15, R21 ;  /* 0x000000150f0fb221 */ /* 0x000fc60000010000 */
[----:B----4-:R-:W-:Y:S01]  /*4600*/  @!P6 FADD.FTZ R14, R14, R18 ;  /* 0x000000120e0ee221 */ /* 0x010fe20000010000 */
[----:B------:R-:W-:-:S07]  /*4610*/  @!P6 FADD.FTZ R15, R15, R19 ;  /* 0x000000130f0fe221 */ /* 0x000fce0000010000 */
.L_x_93:
        /* <DEDUP_REMOVED lines=11> */
[----:B------:R-:W3:Y:S04]  /*46d0*/  @!P3 LDG.E.64 R18, desc[UR8][R18.64] ;  /* 0x000000081212b981 */ /* 0x000ee8000c1e1b00 */
[----:B------:R-:W4:Y:S01]  /*46e0*/  @!P1 LDG.E.64 R16, desc[UR8][R16.64] ;  /* 0x0000000810109981 */ /* 0x000f22000c1e1b00 */
[----:B------:R-:W-:Y:S01]  /*46f0*/  IADD3 R5, PT, PT, R5, 0x2, RZ ;  /* 0x0000000205057810 */ /* 0x000fe20007ffe0ff */
[----:B---3--:R-:W-:Y:S01]  /*4700*/  @!P3 FADD.FTZ R14, R14, R18 ;  /* 0x000000120e0eb221 */ /* 0x008fe20000010000 */
[----:B------:R-:W-:-:S03]  /*4710*/  @!P3 FADD.FTZ R15, R15, R19 ;  /* 0x000000130f0fb221 */ /* 0x000fc60000010000 */
[----:B----4-:R-:W-:Y:S01]  /*4720*/  @!P1 FADD.FTZ R14, R14, R16 ;  /* 0x000000100e0e9221 */ /* 0x010fe20000010000 */
[----:B------:R-:W-:-:S07]  /*4730*/  @!P1 FADD.FTZ R15, R15, R17 ;  /* 0x000000110f0f9221 */ /* 0x000fce0000010000 */
.L_x_94:
[----:B------:R-:W-:Y:S01]  /*4740*/  ISETP.EQ.OR P1, PT, R5, UR11, P2 ;  /* 0x0000000b05007c0c */ /* 0x000fe20009722670 */
[----:B------:R-:W-:Y:S03]  /*4750*/  BSSY.RECONVERGENT B0, `(.L_x_88) ;  /* 0x0000008000007945 */ /* 0x000fe60003800200 */
[----:B------:R-:W-:-:S13]  /*4760*/  ISETP.NE.U32.OR P1, PT, R20, 0x1, P1 ;  /* 0x000000011400780c */ /* 0x000fda0000f25470 */
[----:B------:R-:W-:Y:S05]  /*4770*/  @P1 BRA `(.L_x_95) ;  /* 0x0000000000141947 */ /* 0x000fea0003800000 */
[----:B------:R-:W-:-:S04]  /*4780*/  IMAD R5, R0, R5, R60 ;  /* 0x0000000500057224 */ /* 0x000fc800078e023c */
[----:B------:R-:W-:-:S06]  /*4790*/  IMAD.WIDE.U32 R24, R5, 0x8, R24 ;  /* 0x0000000805187825 */ /* 0x000fcc00078e0018 */
[----:B------:R-:W3:Y:S02]  /*47a0*/  LDG.E.64 R24, desc[UR8][R24.64] ;  /* 0x0000000818187981 */ /* 0x000ee4000c1e1b00 */
[----:B---3--:R-:W-:Y:S01]  /*47b0*/  FADD.FTZ R14, R14, R24 ;  /* 0x000000180e0e7221 */ /* 0x008fe20000010000 */
[----:B------:R-:W-:-:S07]  /*47c0*/  FADD.FTZ R15, R15, R25 ;  /* 0x000000190f0f7221 */ /* 0x000fce0000010000 */
.L_x_95:
[----:B------:R-:W-:Y:S05]  /*47d0*/  BSYNC.RECONVERGENT B0 ;  /* 0x0000000000007941 */ /* 0x000fea0003800200 */
.L_x_88:
[----:B------:R-:W5:Y:S01]  /*47e0*/  S2UR UR6, SR_CgaCtaId ;  /* 0x00000000000679c3 */ /* 0x000f620000008800 */
[----:B------:R-:W-:Y:S01]  /*47f0*/  UMOV UR5, 0x400 ;  /* 0x0000040000057882 */ /* 0x000fe20000000000 */
[----:B------:R-:W1:Y:S01]  /*4800*/  LDCU.64 UR16, c[0x0][0x400] ;  /* 0x00008000ff1077ac */ /* 0x000e620008000a00 */
[----:B0-----:R-:W-:Y:S02]  /*4810*/  SHF.R.U32.HI R5, RZ, 0x3, R61 ;  /* 0x00000003ff057819 */ /* 0x001fe4000001163d */
[C---:B----4-:R-:W-:Y:S02]  /*4820*/  PRMT R17, R47.reuse, 0x7632, R17 ;  /* 0x000076322f117816 */ /* 0x050fe40000000011 */
[----:B------:R-:W-:Y:S01]  /*4830*/  SHF.L.U32 R47, R47, 0x10, RZ ;  /* 0x000000102f2f7819 */ /* 0x000fe200000006ff */
[----:B------:R-:W0:Y:S01]  /*4840*/  LDC R16, c[0x0][0x41c] ;  /* 0x00010700ff107b82 */ /* 0x000e220000000800 */
[----:B------:R-:W-:-:S03]  /*4850*/  SHF.L.U32 R17, R17, 0x10, RZ ;  /* 0x0000001011117819 */ /* 0x000fc600000006ff */
[----:B------:R-:W-:Y:S02]  /*4860*/  FADD.FTZ R47, R47, -UR13 ;  /* 0x8000000d2f2f7e21 */ /* 0x000fe40008010000 */
[----:B------:R-:W-:Y:S02]  /*4870*/  FADD.FTZ R17, R17, -UR13 ;  /* 0x8000000d11117e21 */ /* 0x000fe40008010000 */
[----:B------:R-:W-:Y:S02]  /*4880*/  FMUL.FTZ R47, R47, UR7 ;  /* 0x000000072f2f7c20 */ /* 0x000fe40008410000 */
[----:B------:R-:W-:Y:S01]  /*4890*/  FMUL.FTZ R28, R17, UR7 ;  /* 0x00000007111c7c20 */ /* 0x000fe20008410000 */
[----:B-----5:R-:W-:Y:S01]  /*48a0*/  ULEA UR5, UR6, UR5, 0x18 ;  /* 0x0000000506057291 */ /* 0x020fe2000f8ec0ff */
[----:B0-----:R-:W-:-:S08]  /*48b0*/  IMAD R5, R16, UR11, R5 ;  /* 0x0000000b10057c24 */ /* 0x001fd0000f8e0205 */
[----:B------:R-:W-:Y:S01]  /*48c0*/  @!P2 STS.64 [UR5+0x50], R14 ;  /* 0x0000500eff00a988 */ /* 0x000fe20008000a05 */
[----:B------:R-:W-:Y:S01]  /*48d0*/  BAR.SYNC.DEFER_BLOCKING 0x0 ;  /* 0x0000000000007b1d */ /* 0x000fe20000010000 */
[----:B-1----:R-:W-:Y:S02]  /*48e0*/  ISETP.GE.U32.AND P1, PT, R5, UR16, PT ;  /* 0x0000001005007c0c */ /* 0x002fe4000bf26070 */
[----:B------:R-:W-:-:S04]  /*48f0*/  SHF.R.S32.HI R16, RZ, 0x1f, R5 ;  /* 0x0000001fff107819 */ /* 0x000fc80000011405 */
[----:B------:R-:W-:Y:S01]  /*4900*/  ISETP.GE.AND.EX P1, PT, R16, UR17, PT, P1 ;  /* 0x0000001110007c0c */ /* 0x000fe2000bf26310 */
[----:B---3--:R-:W0:Y:S01]  /*4910*/  LDS.64 R14, [UR5+0x50] ;  /* 0x00005005ff0e7984 */ /* 0x008e220008000a00 */
[----:B------:R-:W0:Y:S02]  /*4920*/  LDCU UR5, c[0x0][0x42c] ;  /* 0x00008580ff0577ac */ /* 0x000e240008000800 */
[----:B0-----:R-:W-:Y:S01]  /*4930*/  FMUL.FTZ R18, R14, UR5 ;  /* 0x000000050e127c20 */ /* 0x001fe20008410000 */
[----:B------:R-:W-:Y:S01]  /*4940*/  FMUL.FTZ R19, R15, UR5 ;  /* 0x000000050f137c20 */ /* 0x000fe20008410000 */
[C---:B------:R-:W-:Y:S02]  /*4950*/  PRMT R14, R41.reuse, 0x7632, R14 ;  /* 0x00007632290e7816 */ /* 0x040fe4000000000e */
[----:B------:R-:W-:Y:S01]  /*4960*/  SHF.L.U32 R41, R41, 0x10, RZ ;  /* 0x0000001029297819 */ /* 0x000fe200000006ff */
[----:B------:R-:W-:Y:S01]  /*4970*/  FFMA.FTZ R15, R18, R47, R19 ;  /* 0x0000002f120f7223 */ /* 0x000fe20000010013 */
[----:B------:R-:W-:Y:S01]  /*4980*/  SHF.L.U32 R14, R14, 0x10, RZ ;  /* 0x000000100e0e7819 */ /* 0x000fe200000006ff */
[----:B------:R-:W-:Y:S06]  /*4990*/  @!P4 BRA `(.L_x_96) ;  /* 0x000000000048c947 */ /* 0x000fec0003800000 */
[----:B------:R-:W-:Y:S01]  /*49a0*/  FFMA.FTZ R17, R12, R47, R10 ;  /* 0x0000002f0c117223 */ /* 0x000fe2000001000a */
[----:B------:R-:W-:-:S03]  /*49b0*/  FFMA.FTZ R20, R13, R28, R11 ;  /* 0x0000001c0d147223 */ /* 0x000fc6000001000b */
[----:B------:R-:W-:Y:S01]  /*49c0*/  FMUL.FTZ R21, R17, -1.4426950216293334961 ;  /* 0xbfb8aa3b11157820 */ /* 0x000fe20000410000 */
[----:B--2---:R-:W-:-:S05]  /*49d0*/  FMUL.FTZ R23, R20, -1.4426950216293334961 ;  /* 0xbfb8aa3b14177820 */ /* 0x004fca0000410000 */
        /* <DEDUP_REMOVED lines=14> */
.L_x_96:
[----:B------:R-:W-:Y:S01]  /*4ac0*/  FFMA.FTZ R22, R18, R28, R19 ;  /* 0x0000001c12167223 */ /* 0x000fe20000010013 */
[----:B------:R-:W-:Y:S01]  /*4ad0*/  BSSY.RECONVERGENT B0, `(.L_x_97) ;  /* 0x0000014000007945 */ /* 0x000fe20003800200 */
[----:B------:R-:W-:Y:S01]  /*4ae0*/  FFMA.FTZ R41, R12, R41, -R15 ;  /* 0x000000290c297223 */ /* 0x000fe2000001080f */
[C---:B------:R-:W-:Y:S01]  /*4af0*/  PRMT R20, R40.reuse, 0x7632, R20 ;  /* 0x0000763228147816 */ /* 0x040fe20000000014 */
[----:B------:R-:W-:Y:S01]  /*4b00*/  FFMA.FTZ R22, R13, R14, -R22 ;  /* 0x0000000e0d167223 */ /* 0x000fe20000010816 */
[----:B------:R-:W-:Y:S01]  /*4b10*/  SHF.L.U32 R21, R40, 0x10, RZ ;  /* 0x0000001028157819 */ /* 0x000fe200000006ff */
[----:B------:R-:W-:Y:S06]  /*4b20*/  @P1 BRA `(.L_x_98) ;  /* 0x0000000000381947 */ /* 0x000fec0003800000 */
[----:B------:R-:W0:Y:S01]  /*4b30*/  LDCU.64 UR18, c[0x0][0x3f8] ;  /* 0x00007f00ff1277ac */ /* 0x000e220008000a00 */
[----:B------:R-:W-:Y:S01]  /*4b40*/  MOV R14, R6 ;  /* 0x00000006000e7202 */ /* 0x000fe20000000f00 */
[----:B------:R-:W-:Y:S01]  /*4b50*/  FMUL.FTZ R41, R41, UR7 ;  /* 0x0000000729297c20 */ /* 0x000fe20008410000 */
[----:B------:R-:W-:Y:S01]  /*4b60*/  MOV R15, R9 ;  /* 0x00000009000f7202 */ /* 0x000fe20000000f00 */
[----:B------:R-:W1:Y:S01]  /*4b70*/  LDCU.64 UR14, c[0x0][0x380] ;  /* 0x00007000ff0e77ac */ /* 0x000e620008000a00 */
[----:B------:R-:W-:Y:S01]  /*4b80*/  FMUL.FTZ R22, R22, UR7 ;  /* 0x0000000716167c20 */ /* 0x000fe20008410000 */
[----:B0-----:R-:W-:Y:S02]  /*4b90*/  IMAD R16, R16, UR18, RZ ;  /* 0x0000001210107c24 */ /* 0x001fe4000f8e02ff */
[----:B------:R-:W-:-:S04]  /*4ba0*/  IMAD.WIDE.U32 R14, R5, UR18, R14 ;  /* 0x00000012050e7c25 */ /* 0x000fc8000f8e000e */
[----:B------:R-:W-:Y:S01]  /*4bb0*/  IMAD R17, R5, UR19, R16 ;  /* 0x0000001305117c24 */ /* 0x000fe2000f8e0210 */
[----:B-1----:R-:W-:-:S04]  /*4bc0*/  LEA R16, P1, R14, UR14, 0x1 ;  /* 0x0000000e0e107c11 */ /* 0x002fc8000f8208ff */
[----:B------:R-:W-:Y:S02]  /*4bd0*/  IADD3 R17, PT, PT, R15, R17, RZ ;  /* 0x000000110f117210 */ /* 0x000fe40007ffe0ff */
[----:B------:R-:W-:Y:S02]  /*4be0*/  F2FP.BF16.F32.PACK_AB R15, R22, R41 ;  /* 0x00000029160f723e */ /* 0x000fe400000010ff */
[----:B------:R-:W-:-:S05]  /*4bf0*/  LEA.HI.X R17, R14, UR15, R17, 0x1, P1 ;  /* 0x0000000f0e117c11 */ /* 0x000fca00088f0c11 */
[----:B------:R0:W-:Y:S02]  /*4c00*/  STG.E desc[UR8][R16.64], R15 ;  /* 0x0000000f10007986 */ /* 0x0001e4000c101908 */
.L_x_98:
[----:B------:R-:W-:Y:S05]  /*4c10*/  BSYNC.RECONVERGENT B0 ;  /* 0x0000000000007941 */ /* 0x000fea0003800200 */
.L_x_97:
[C---:B0-----:R-:W-:Y:S02]  /*4c20*/  PRMT R16, R46.reuse, 0x7632, R16 ;  /* 0x000076322e107816 */ /* 0x041fe40000000010 */
[----:B------:R-:W-:Y:S02]  /*4c30*/  SHF.L.U32 R46, R46, 0x10, RZ ;  /* 0x000000102e2e7819 */ /* 0x000fe400000006ff */
[----:B------:R-:W-:Y:S02]  /*4c40*/  SHF.L.U32 R16, R16, 0x10, RZ ;  /* 0x0000001010107819 */ /* 0x000fe400000006ff */
[C---:B------:R-:W-:Y:S01]  /*4c50*/  IADD3 R17, PT, PT, R5.reuse, 0x20, RZ ;  /* 0x0000002005117810 */ /* 0x040fe20007ffe0ff */
[----:B------:R-:W-:Y:S01]  /*4c60*/  FADD.FTZ R46, R46, -UR13 ;  /* 0x8000000d2e2e7e21 */ /* 0x000fe20008010000 */
[----:B--2---:R-:W-:Y:S01]  /*4c70*/  IADD3 R23, PT, PT, R5, 0x40, RZ ;  /* 0x0000004005177810 */ /* 0x004fe20007ffe0ff */
[----:B------:R-:W-:Y:S01]  /*4c80*/  FADD.FTZ R16, R16, -UR13 ;  /* 0x8000000d10107e21 */ /* 0x000fe20008010000 */
[----:B------:R-:W-:Y:S01]  /*4c90*/  ISETP.GE.U32.AND P1, PT, R17, UR16, PT ;  /* 0x0000001011007c0c */ /* 0x000fe2000bf26070 */
[----:B------:R-:W-:Y:S01]  /*4ca0*/  FMUL.FTZ R27, R46, UR7 ;  /* 0x000000072e1b7c20 */ /* 0x000fe20008410000 */
[----:B------:R-:W-:Y:S01]  /*4cb0*/  SHF.R.S32.HI R14, RZ, 0x1f, R17 ;  /* 0x0000001fff0e7819 */ /* 0x000fe20000011411 */
[----:B------:R-:W-:Y:S01]  /*4cc0*/  FMUL.FTZ R16, R16, UR7 ;  /* 0x0000000710107c20 */ /* 0x000fe20008410000 */
[----:B------:R-:W-:Y:S01]  /*4cd0*/  PRMT R15, R45, 0x7632, R15 ;  /* 0x000076322d0f7816 */ /* 0x000fe2000000000f */
[----:B------:R-:W-:Y:S01]  /*4ce0*/  FFMA.FTZ R25, R18, R27, R19 ;  /* 0x0000001b12197223 */ /* 0x000fe20000010013 */
[----:B------:R-:W-:-:S02]  /*4cf0*/  ISETP.GE.U32.AND P2, PT, R23, UR16, PT ;  /* 0x0000001017007c0c */ /* 0x000fc4000bf46070 */
[----:B------:R-:W-:Y:S02]  /*4d00*/  ISETP.GE.AND.EX P1, PT, R14, UR17, PT, P1 ;  /* 0x000000110e007c0c */ /* 0x000fe4000bf26310 */
[----:B------:R-:W-:Y:S02]  /*4d10*/  SHF.L.U32 R45, R45, 0x10, RZ ;  /* 0x000000102d2d7819 */ /* 0x000fe400000006ff */
[----:B------:R-:W-:Y:S01]  /*4d20*/  SHF.L.U32 R22, R20, 0x10, RZ ;  /* 0x0000001014167819 */ /* 0x000fe200000006ff */
[----:B------:R-:W-:Y:S08]  /*4d30*/  @!P4 BRA `(.L_x_99) ;  /* 0x000000000048c947 */ /* 0x000ff00003800000 */
        /* <DEDUP_REMOVED lines=18> */
.L_x_99:
[----:B------:R-:W-:Y:S01]  /*4e60*/  FFMA.FTZ R16, R18, R16, R19 ;  /* 0x0000001012107223 */ /* 0x000fe20000010013 */
[----:B------:R-:W-:Y:S01]  /*4e70*/  BSSY.RECONVERGENT B0, `(.L_x_100) ;  /* 0x0000015000007945 */ /* 0x000fe20003800200 */
[----:B------:R-:W-:Y:S01]  /*4e80*/  FFMA.FTZ R25, R12, R21, -R25 ;  /* 0x000000150c197223 */ /* 0x000fe20000010819 */
[----:B------:R-:W-:Y:S01]  /*4e90*/  SHF.L.U32 R24, R15, 0x10, RZ ;  /* 0x000000100f187819 */ /* 0x000fe200000006ff */
[----:B------:R-:W-:Y:S01]  /*4ea0*/  FADD.FTZ R45, R45, -UR13 ;  /* 0x8000000d2d2d7e21 */ /* 0x000fe20008010000 */
[----:B------:R-:W-:Y:S01]  /*4eb0*/  SHF.R.S32.HI R20, RZ, 0x1f, R23 ;  /* 0x0000001fff147819 */ /* 0x000fe20000011417 */
[----:B------:R-:W-:Y:S01]  /*4ec0*/  FFMA.FTZ R16, R13, R22, -R16 ;  /* 0x000000160d107223 */ /* 0x000fe20000010810 */
[----:B------:R-:W-:Y:S06]  /*4ed0*/  @P1 BRA `(.L_x_101) ;  /* 0x0000000000381947 */ /* 0x000fec0003800000 */
[----:B------:R-:W0:Y:S01]  /*4ee0*/  LDCU.64 UR14, c[0x0][0x3f8] ;  /* 0x00007f00ff0e77ac */ /* 0x000e220008000a00 */
[----:B------:R-:W-:Y:S01]  /*4ef0*/  MOV R15, R9 ;  /* 0x00000009000f7202 */ /* 0x000fe20000000f00 */
[----:B------:R-:W-:Y:S01]  /*4f00*/  FMUL.FTZ R21, R16, UR7 ;  /* 0x0000000710157c20 */ /* 0x000fe20008410000 */
[----:B------:R-:W1:Y:S01]  /*4f10*/  LDCU.64 UR18, c[0x0][0x380] ;  /* 0x00007000ff1277ac */ /* 0x000e620008000a00 */
[----:B0-----:R-:W-:Y:S01]  /*4f20*/  IMAD R22, R14, UR14, RZ ;  /* 0x0000000e0e167c24 */ /* 0x001fe2000f8e02ff */
[----:B------:R-:W-:-:S05]  /*4f30*/  MOV R14, R6 ;  /* 0x00000006000e7202 */ /* 0x000fca0000000f00 */
[----:B------:R-:W-:-:S04]  /*4f40*/  IMAD.WIDE.U32 R14, R17, UR14, R14 ;  /* 0x0000000e110e7c25 */ /* 0x000fc8000f8e000e */
[----:B------:R-:W-:Y:S02]  /*4f50*/  IMAD R17, R17, UR15, R22 ;  /* 0x0000000f11117c24 */ /* 0x000fe4000f8e0216 */
[----:B------:R-:W-:Y:S01]  /*4f60*/  FMUL.FTZ R22, R25, UR7 ;  /* 0x0000000719167c20 */ /* 0x000fe20008410000 */
[C---:B-1----:R-:W-:Y:S02]  /*4f70*/  LEA R16, P1, R14.reuse, UR18, 0x1 ;  /* 0x000000120e107c11 */ /* 0x042fe4000f8208ff */
[----:B------:R-:W-:Y:S02]  /*4f80*/  IADD3 R17, PT, PT, R15, R17, RZ ;  /* 0x000000110f117210 */ /* 0x000fe40007ffe0ff */
[----:B------:R-:W-:Y:S02]  /*4f90*/  F2FP.BF16.F32.PACK_AB R21, R21, R22 ;  /* 0x000000161515723e */ /* 0x000fe400000010ff */
[----:B------:R-:W-:-:S05]  /*4fa0*/  LEA.HI.X R17, R14, UR19, R17, 0x1, P1 ;  /* 0x000000130e117c11 */ /* 0x000fca00088f0c11 */
[----:B------:R0:W-:Y:S02]  /*4fb0*/  STG.E desc[UR8][R16.64], R21 ;  /* 0x0000001510007986 */ /* 0x0001e4000c101908 */
.L_x_101:
[----:B------:R-:W-:Y:S05]  /*4fc0*/  BSYNC.RECONVERGENT B0 ;  /* 0x0000000000007941 */ /* 0x000fea0003800200 */
.L_x_100:
[----:B------:R-:W-:Y:S01]  /*4fd0*/  PRMT R14, R39, 0x7632, R14 ;  /* 0x00007632270e7816 */ /* 0x000fe2000000000e */
[----:B------:R-:W-:Y:S01]  /*4fe0*/  FMUL.FTZ R45, R45, UR7 ;  /* 0x000000072d2d7c20 */ /* 0x000fe20008410000 */
[----:B------:R-:W-:Y:S01]  /*4ff0*/  FADD.FTZ R24, R24, -UR13 ;  /* 0x8000000d18187e21 */ /* 0x000fe20008010000 */
[----:B------:R-:W-:Y:S02]  /*5000*/  ISETP.GE.AND.EX P2, PT, R20, UR17, PT, P2 ;  /* 0x0000001114007c0c */ /* 0x000fe4000bf46320 */
[----:B------:R-:W-:Y:S01]  /*5010*/  SHF.L.U32 R39, R39, 0x10, RZ ;  /* 0x0000001027277819 */ /* 0x000fe200000006ff */
[----:B------:R-:W-:Y:S01]  /*5020*/  FFMA.FTZ R29, R18, R45, R19 ;  /* 0x0000002d121d7223 */ /* 0x000fe20000010013 */
[----:B------:R-:W-:Y:S01]  /*5030*/  SHF.L.U32 R14, R14, 0x10, RZ ;  /* 0x000000100e0e7819 */ /* 0x000fe200000006ff */
[----:B------:R-:W-:Y:S01]  /*5040*/  FMUL.FTZ R28, R24, UR7 ;  /* 0x00000007181c7c20 */ /* 0x000fe20008410000 */
[----:B------:R-:W-:Y:S07]  /*5050*/  @!P4 BRA `(.L_x_102) ;  /* 0x000000000048c947 */ /* 0x000fee0003800000 */
[----:B0-----:R-:W-:Y:S01]  /*5060*/  FFMA.FTZ R16, R13, R28, R11 ;  /* 0x0000001c0d107223 */ /* 0x001fe2000001000b */
[----:B------:R-:W-:-:S03]  /*5070*/  FFMA.FTZ R15, R12, R45, R10 ;  /* 0x0000002d0c0f7223 */ /* 0x000fc6000001000a */
[----:B------:R-:W-:Y:S01]  /*5080*/  FMUL.FTZ R24, R16, -1.4426950216293334961 ;  /* 0xbfb8aa3b10187820 */ /* 0x000fe20000410000 */
        /* <DEDUP_REMOVED lines=15> */
.L_x_102:
[----:B0-----:R-:W-:Y:S01]  /*5180*/  PRMT R21, R44, 0x7632, R21 ;  /* 0x000076322c157816 */ /* 0x001fe20000000015 */
[----:B------:R-:W-:Y:S01]  /*5190*/  FFMA.FTZ R16, R18, R28, R19 ;  /* 0x0000001c12107223 */ /* 0x000fe20000010013 */
[----:B------:R-:W-:Y:S01]  /*51a0*/  BSSY.RECONVERGENT B0, `(.L_x_103) ;  /* 0x0000014000007945 */ /* 0x000fe20003800200 */
[----:B------:R-:W-:Y:S01]  /*51b0*/  FFMA.FTZ R29, R12, R39, -R29 ;  /* 0x000000270c1d7223 */ /* 0x000fe2000001081d */
[----:B------:R-:W-:Y:S01]  /*51c0*/  SHF.L.U32 R44, R44, 0x10, RZ ;  /* 0x000000102c2c7819 */ /* 0x000fe200000006ff */
        /* <DEDUP_REMOVED lines=8> */
[----:B0-----:R-:W-:Y:S02]  /*5250*/  IMAD R20, R20, UR14, RZ ;  /* 0x0000000e14147c24 */ /* 0x001fe4000f8e02ff */
[----:B------:R-:W-:-:S04]  /*5260*/  IMAD.WIDE.U32 R14, R23, UR14, R14 ;  /* 0x0000000e170e7c25 */ /* 0x000fc8000f8e000e */
[----:B------:R-:W-:Y:S02]  /*5270*/  IMAD R23, R23, UR15, R20 ;  /* 0x0000000f17177c24 */ /* 0x000fe4000f8e0214 */
[----:B------:R-:W-:Y:S01]  /*5280*/  FMUL.FTZ R20, R16, UR7 ;  /* 0x0000000710147c20 */ /* 0x000fe20008410000 */
[----:B-1----:R-:W-:Y:S02]  /*5290*/  LEA R16, P1, R14, UR18, 0x1 ;  /* 0x000000120e107c11 */ /* 0x002fe4000f8208ff */
[----:B------:R-:W-:Y:S02]  /*52a0*/  IADD3 R23, PT, PT, R15, R23, RZ ;  /* 0x000000170f177210 */ /* 0x000fe40007ffe0ff */
[----:B------:R-:W-:Y:S02]  /*52b0*/  F2FP.BF16.F32.PACK_AB R15, R20, R29 ;  /* 0x0000001d140f723e */ /* 0x000fe400000010ff */
[----:B------:R-:W-:-:S05]  /*52c0*/  LEA.HI.X R17, R14, UR19, R23, 0x1, P1 ;  /* 0x000000130e117c11 */ /* 0x000fca00088f0c17 */
[----:B------:R0:W-:Y:S02]  /*52d0*/  STG.E desc[UR8][R16.64], R15 ;  /* 0x0000000f10007986 */ /* 0x0001e4000c101908 */
.L_x_104:
[----:B------:R-:W-:Y:S05]  /*52e0*/  BSYNC.RECONVERGENT B0 ;  /* 0x0000000000007941 */ /* 0x000fea0003800200 */
.L_x_103:
[----:B------:R-:W-:Y:S01]  /*52f0*/  PRMT R14, R38, 0x7632, R14 ;  /* 0x00007632260e7816 */ /* 0x000fe2000000000e */
[----:B------:R-:W-:Y:S01]  /*5300*/  FADD.FTZ R44, R44, -UR13 ;  /* 0x8000000d2c2c7e21 */ /* 0x000fe20008010000 */
[----:B------:R-:W-:Y:S01]  /*5310*/  FADD.FTZ R21, R21, -UR13 ;  /* 0x8000000d15157e21 */ /* 0x000fe20008010000 */
[C---:B------:R-:W-:Y:S02]  /*5320*/  PRMT R20, R43.reuse, 0x7632, R20 ;  /* 0x000076322b147816 */ /* 0x040fe40000000014 */
[----:B0-----:R-:W-:Y:S01]  /*5330*/  SHF.L.U32 R15, R38, 0x10, RZ ;  /* 0x00000010260f7819 */ /* 0x001fe200000006ff */
[----:B------:R-:W-:Y:S01]  /*5340*/  FMUL.FTZ R29, R44, UR7 ;  /* 0x000000072c1d7c20 */ /* 0x000fe20008410000 */
[----:B------:R-:W-:Y:S01]  /*5350*/  SHF.L.U32 R43, R43, 0x10, RZ ;  /* 0x000000102b2b7819 */ /* 0x000fe200000006ff */
[----:B------:R-:W-:Y:S01]  /*5360*/  FMUL.FTZ R28, R21, UR7 ;  /* 0x00000007151c7c20 */ /* 0x000fe20008410000 */
[----:B------:R-:W-:Y:S01]  /*5370*/  SHF.L.U32 R14, R14, 0x10, RZ ;  /* 0x000000100e0e7819 */ /* 0x000fe200000006ff */
        /* <DEDUP_REMOVED lines=19> */
.L_x_105:
[----:B------:R-:W-:Y:S04]  /*54b0*/  BSSY.RECONVERGENT B0, `(.L_x_106) ;  /* 0x0000015000007945 */ /* 0x000fe80003800200 */
[----:B------:R-:W-:Y:S05]  /*54c0*/  @P0 BRA `(.L_x_107) ;  /* 0x00000000004c0947 */ /* 0x000fea0003800000 */
[----:B------:R-:W0:Y:S01]  /*54d0*/  LDCU.64 UR14, c[0x0][0x3f8] ;  /* 0x00007f00ff0e77ac */ /* 0x000e220008000a00 */
[C-C-:B------:R-:W-:Y:S01]  /*54e0*/  FFMA.FTZ R17, R18.reuse, R29, R19.reuse ;  /* 0x0000001d12117223 */ /* 0x140fe20000010013 */
[----:B------:R-:W-:Y:S01]  /*54f0*/  FFMA.FTZ R16, R18, R28, R19 ;  /* 0x0000001c12107223 */ /* 0x000fe20000010013 */
[----:B------:R-:W-:Y:S01]  /*5500*/  SHF.R.S32.HI R21, RZ, 0x1f, R48 ;  /* 0x0000001fff157819 */ /* 0x000fe20000011430 */
[----:B------:R-:W1:Y:S01]  /*5510*/  LDCU.64 UR18, c[0x0][0x380] ;  /* 0x00007000ff1277ac */ /* 0x000e620008000a00 */
[----:B------:R-:W-:Y:S01]  /*5520*/  FFMA.FTZ R17, R12, R15, -R17 ;  /* 0x0000000f0c117223 */ /* 0x000fe20000010811 */
[----:B------:R-:W-:Y:S01]  /*5530*/  FFMA.FTZ R16, R13, R14, -R16 ;  /* 0x0000000e0d107223 */ /* 0x000fe20000010810 */
[----:B------:R-:W-:Y:S02]  /*5540*/  MOV R14, R6 ;  /* 0x00000006000e7202 */ /* 0x000fe40000000f00 */
[----:B------:R-:W-:Y:S01]  /*5550*/  MOV R15, R9 ;  /* 0x00000009000f7202 */ /* 0x000fe20000000f00 */
[----:B------:R-:W-:Y:S01]  /*5560*/  FMUL.FTZ R22, R17, UR7 ;  /* 0x0000000711167c20 */ /* 0x000fe20008410000 */
[----:B0-----:R-:W-:-:S02]  /*5570*/  IMAD R21, R21, UR14, RZ ;  /* 0x0000000e15157c24 */ /* 0x001fc4000f8e02ff */
        /* <DEDUP_REMOVED lines=8> */
.L_x_107:
[----:B------:R-:W-:Y:S05]  /*5600*/  BSYNC.RECONVERGENT B0 ;  /* 0x0000000000007941 */ /* 0x000fea0003800200 */
.L_x_106:
[C---:B0-----:R-:W-:Y:S01]  /*5610*/  PRMT R16, R42.reuse, 0x7632, R16 ;  /* 0x000076322a107816 */ /* 0x041fe20000000010 */
[----:B------:R-:W-:Y:S01]  /*5620*/  UISETP.NE.AND UP0, UPT, UR12, URZ, UPT ;  /* 0x000000ff0c00728c */ /* 0x000fe2000bf05270 */
[----:B------:R-:W-:Y:S01]  /*5630*/  SHF.L.U32 R42, R42, 0x10, RZ ;  /* 0x000000102a2a7819 */ /* 0x000fe200000006ff */
[----:B------:R-:W-:Y:S01]  /*5640*/  FADD.FTZ R43, R43, -UR13 ;  /* 0x8000000d2b2b7e21 */ /* 0x000fe20008010000 */
[----:B------:R-:W-:Y:S02]  /*5650*/  SHF.L.U32 R53, R53, 0x10, RZ ;  /* 0x0000001035357819 */ /* 0x000fe400000006ff */
[----:B------:R-:W-:Y:S01]  /*5660*/  SHF.L.U32 R57, R57, 0x10, RZ ;  /* 0x0000001039397819 */ /* 0x000fe200000006ff */
[----:B------:R-:W-:Y:S01]  /*5670*/  FADD.FTZ R29, R42, -UR13 ;  /* 0x8000000d2a1d7e21 */ /* 0x000fe20008010000 */
        /* <DEDUP_REMOVED lines=8> */
[C---:B------:R-:W-:Y:S01]  /*5700*/  IADD3 R28, PT, PT, R5.reuse, 0xa0, RZ ;  /* 0x000000a0051c7810 */ /* 0x040fe20007ffe0ff */
[----:B------:R-:W-:Y:S01]  /*5710*/  FADD.FTZ R16, R16, -UR13 ;  /* 0x8000000d10107e21 */ /* 0x000fe20008010000 */
[----:B------:R-:W-:Y:S01]  /*5720*/  IADD3 R22, PT, PT, R5, 0xc0, RZ ;  /* 0x000000c005167810 */ /* 0x000fe20007ffe0ff */
[----:B------:R-:W-:Y:S01]  /*5730*/  FADD.FTZ R56, R56, -UR13 ;  /* 0x8000000d38387e21 */ /* 0x000fe20008010000 */
[----:B------:R-:W-:Y:S01]  /*5740*/  FMUL.FTZ R43, R43, UR7 ;  /* 0x000000072b2b7c20 */ /* 0x000fe20008410000 */
[----:B------:R-:W-:Y:S01]  /*5750*/  FMUL.FTZ R29, R29, UR7 ;  /* 0x000000071d1d7c20 */ /* 0x000fe20008410000 */
[----:B------:R-:W-:Y:S01]  /*5760*/  FMUL.FTZ R23, R23, UR7 ;  /* 0x0000000717177c20 */ /* 0x000fe20008410000 */
[----:B------:R-:W-:Y:S01]  /*5770*/  FMUL.FTZ R24, R24, UR7 ;  /* 0x0000000718187c20 */ /* 0x000fe20008410000 */
[----:B------:R-:W-:Y:S01]  /*5780*/  FMUL.FTZ R5, R52, UR7 ;  /* 0x0000000734057c20 */ /* 0x000fe20008410000 */
[----:B------:R-:W-:Y:S01]  /*5790*/  FMUL.FTZ R38, R15, UR7 ;  /* 0x000000070f267c20 */ /* 0x000fe20008410000 */
[----:B------:R-:W-:Y:S01]  /*57a0*/  FMUL.FTZ R32, R16, UR7 ;  /* 0x0000000710207c20 */ /* 0x000fe20008410000 */
[----:B------:R-:W-:Y:S01]  /*57b0*/  PRMT R17, R37, 0x7632, R17 ;  /* 0x0000763225117816 */ /* 0x000fe20000000011 */
[----:B------:R-:W-:Y:S01]  /*57c0*/  FMUL.FTZ R20, R56, UR7 ;  /* 0x0000000738147c20 */ /* 0x000fe20008410000 */
[----:B------:R-:W-:Y:S01]  /*57d0*/  SHF.R.S32.HI R14, RZ, 0x1f, R3 ;  /* 0x0000001fff0e7819 */ /* 0x000fe20000011403 */
[C-C-:B------:R-:W-:Y:S01]  /*57e0*/  FFMA.FTZ R15, R18.reuse, R43, R19.reuse ;  /* 0x0000002b120f7223 */ /* 0x140fe20000010013 */
[----:B------:R-:W-:Y:S01]  /*57f0*/  ISETP.GE.U32.AND P1, PT, R3, UR16, PT ;  /* 0x0000001003007c0c */ /* 0x000fe2000bf26070 */
[--C-:B------:R-:W-:Y:S01]  /*5800*/  FFMA.FTZ R16, R18, R38, R19.reuse ;  /* 0x0000002612107223 */ /* 0x100fe20000010013 */
[----:B------:R-:W-:Y:S01]  /*5810*/  ISETP.GE.U32.AND P2, PT, R28, UR16, PT ;  /* 0x000000101c007c0c */ /* 0x000fe2000bf46070 */
[--C-:B------:R-:W-:Y:S01]  /*5820*/  FFMA.FTZ R31, R18, R29, R19.reuse ;  /* 0x0000001d121f7223 */ /* 0x100fe20000010013 */
[----:B------:R-:W-:Y:S01]  /*5830*/  ISETP.GE.U32.AND P3, PT, R22, UR16, PT ;  /* 0x0000001016007c0c */ /* 0x000fe2000bf66070 */
[C-C-:B------:R-:W-:Y:S01]  /*5840*/  FFMA.FTZ R34, R18.reuse, R32, R19.reuse ;  /* 0x0000002012227223 */ /* 0x140fe20000010013 */
[----:B------:R-:W-:Y:S01]  /*5850*/  SHF.R.S32.HI R30, RZ, 0x1f, R28 ;  /* 0x0000001fff1e7819 */ /* 0x000fe2000001141c */
[C-C-:B------:R-:W-:Y:S01]  /*5860*/  FFMA.FTZ R27, R18.reuse, R23, R19.reuse ;  /* 0x00000017121b7223 */ /* 0x140fe20000010013 */
[----:B------:R-:W-:Y:S01]  /*5870*/  SHF.R.S32.HI R25, RZ, 0x1f, R22 ;  /* 0x0000001fff197819 */ /* 0x000fe20000011416 */
[C-C-:B------:R-:W-:Y:S01]  /*5880*/  FFMA.FTZ R26, R18.reuse, R24, R19.reuse ;  /* 0x00000018121a7223 */ /* 0x140fe20000010013 */
[--C-:B------:R-:W-:Y:S01]  /*5890*/  FFMA.FTZ R21, R18, R5, R19.reuse ;  /* 0x0000000512157223 */ /* 0x100fe20000010013 */
[----:B------:R-:W-:Y:S01]  /*58a0*/  ISETP.GE.U32.AND P0, PT, R4, UR16, PT ;  /* 0x0000001004007c0c */ /* 0x000fe2000bf06070 */
[----:B------:R-:W-:Y:S01]  /*58b0*/  FFMA.FTZ R18, R18, R20, R19 ;  /* 0x0000001412127223 */ /* 0x000fe20000010013 */
[----:B------:R-:W-:-:S02]  /*58c0*/  ISETP.GE.AND.EX P1, PT, R14, UR17, PT, P1 ;  /* 0x000000110e007c0c */ /* 0x000fc4000bf26310 */
[----:B------:R-:W-:Y:S02]  /*58d0*/  ISETP.GE.AND.EX P2, PT, R30, UR17, PT, P2 ;  /* 0x000000111e007c0c */ /* 0x000fe4000bf46320 */
[----:B------:R-:W-:Y:S02]  /*58e0*/  ISETP.GE.AND.EX P3, PT, R25, UR17, PT, P3 ;  /* 0x0000001119007c0c */ /* 0x000fe4000bf66330 */
        /* <DEDUP_REMOVED lines=21> */
.L_x_108:
[----:B------:R-:W-:Y:S01]  /*5a40*/  BSSY.RECONVERGENT B0, `(.L_x_109) ;  /* 0x0000013000007945 */ /* 0x000fe20003800200 */
[----:B------:R-:W-:Y:S01]  /*5a50*/  FFMA.FTZ R37, R12, R37, -R15 ;  /* 0x000000250c257223 */ /* 0x000fe2000001080f */
[----:B------:R-:W-:Y:S01]  /*5a60*/  PRMT R33, R36, 0x7632, R33 ;  /* 0x0000763224217816 */ /* 0x000fe20000000021 */
[----:B------:R-:W-:Y:S01]  /*5a70*/  FFMA.FTZ R16, R13, R17, -R16 ;  /* 0x000000110d107223 */ /* 0x000fe20000010810 */
[----:B------:R-:W-:Y:S06]  /*5a80*/  @P1 BRA `(.L_x_110) ;  /* 0x0000000000381947 */ /* 0x000fec0003800000 */
[----:B------:R-:W0:Y:S01]  /*5a90*/  LDCU.64 UR14, c[0x0][0x3f8] ;  /* 0x00007f00ff0e77ac */ /* 0x000e220008000a00 */
[----:B------:R-:W-:Y:S01]  /*5aa0*/  MOV R15, R9 ;  /* 0x00000009000f7202 */ /* 0x000fe20000000f00 */
[----:B------:R-:W-:Y:S01]  /*5ab0*/  FMUL.FTZ R19, R16, UR7 ;  /* 0x0000000710137c20 */ /* 0x000fe20008410000 */
[----:B------:R-:W1:Y:S01]  /*5ac0*/  LDCU.64 UR18, c[0x0][0x380] ;  /* 0x00007000ff1277ac */ /* 0x000e620008000a00 */
[----:B0-----:R-:W-:Y:S01]  /*5ad0*/  IMAD R38, R14, UR14, RZ ;  /* 0x0000000e0e267c24 */ /* 0x001fe2000f8e02ff */
[----:B------:R-:W-:-:S03]  /*5ae0*/  MOV R14, R6 ;  /* 0x00000006000e7202 */ /* 0x000fc60000000f00 */
[----:B------:R-:W-:Y:S02]  /*5af0*/  IMAD R17, R3, UR15, R38 ;  /* 0x0000000f03117c24 */ /* 0x000fe4000f8e0226 */
[----:B------:R-:W-:Y:S01]  /*5b00*/  FMUL.FTZ R38, R37, UR7 ;  /* 0x0000000725267c20 */ /* 0x000fe20008410000 */
[----:B------:R-:W-:-:S04]  /*5b10*/  IMAD.WIDE.U32 R14, R3, UR14, R14 ;  /* 0x0000000e030e7c25 */ /* 0x000fc8000f8e000e */
[----:B------:R-:W-:Y:S02]  /*5b20*/  F2FP.BF16.F32.PACK_AB R19, R19, R38 ;  /* 0x000000261313723e */ /* 0x000fe400000010ff */
[----:B-1----:R-:W-:Y:S02]  /*5b30*/  LEA R16, P1, R14, UR18, 0x1 ;  /* 0x000000120e107c11 */ /* 0x002fe4000f8208ff */
[----:B------:R-:W-:-:S04]  /*5b40*/  IADD3 R17, PT, PT, R15, R17, RZ ;  /* 0x000000110f117210 */ /* 0x000fc80007ffe0ff */
[----:B------:R-:W-:-:S05]  /*5b50*/  LEA.HI.X R17, R14, UR19, R17, 0x1, P1 ;  /* 0x000000130e117c11 */ /* 0x000fca00088f0c11 */
[----:B------:R0:W-:Y:S02]  /*5b60*/  STG.E desc[UR8][R16.64], R19 ;  /* 0x0000001310007986 */ /* 0x0001e4000c101908 */
.L_x_110:
[----:B------:R-:W-:Y:S05]  /*5b70*/  BSYNC.RECONVERGENT B0 ;  /* 0x0000000000007941 */ /* 0x000fea0003800200 */
.L_x_109:
[----:B------:R-:W-:Y:S02]  /*5b80*/  SHF.L.U32 R36, R36, 0x10, RZ ;  /* 0x0000001024247819 */ /* 0x000fe400000006ff */
[----:B------:R-:W-:Y:S01]  /*5b90*/  SHF.L.U32 R14, R33, 0x10, RZ ;  /* 0x00000010210e7819 */ /* 0x000fe200000006ff */
[----:B------:R-:W-:Y:S06]  /*5ba0*/  BRA.U !UP0, `(.L_x_111) ;  /* 0x0000000108487547 */ /* 0x000fec000b800000 */
        /* <DEDUP_REMOVED lines=18> */
.L_x_111:
[----:B------:R-:W-:Y:S01]  /*5cd0*/  BSSY.RECONVERGENT B0, `(.L_x_112) ;  /* 0x0000012000007945 */ /* 0x000fe20003800200 */
[----:B------:R-:W-:Y:S01]  /*5ce0*/  FFMA.FTZ R31, R12, R36, -R31 ;  /* 0x000000240c1f7223 */ /* 0x000fe2000001081f */
[----:B0-----:R-:W-:Y:S02]  /*5cf0*/  FFMA.FTZ R19, R13, R14, -R34 ;  /* 0x0000000e0d137223 */ /* 0x001fe40000010822 */
[----:B------:R-:W-:Y:S05]  /*5d00*/  @P2 BRA `(.L_x_113) ;  /* 0x0000000000382947 */ /* 0x000fea0003800000 */
        /* <DEDUP_REMOVED lines=14> */
.L_x_113:
[----:B------:R-:W-:Y:S05]  /*5df0*/  BSYNC.RECONVERGENT B0 ;  /* 0x0000000000007941 */ /* 0x000fea0003800200 */
.L_x_112:
        /* <DEDUP_REMOVED lines=21> */
.L_x_114:
        /* <DEDUP_REMOVED lines=18> */
.L_x_116:
[----:B------:R-:W-:Y:S05]  /*6070*/  BSYNC.RECONVERGENT B0 ;  /* 0x0000000000007941 */ /* 0x000fea0003800200 */
.L_x_115:
[----:B------:R-:W-:Y:S02]  /*6080*/  SHF.L.U32 R50, R50, 0x10, RZ ;  /* 0x0000001032327819 */ /* 0x000fe400000006ff */
[----:B0-----:R-:W-:Y:S02]  /*6090*/  SHF.R.S32.HI R19, RZ, 0x1f, R4 ;  /* 0x0000001fff137819 */ /* 0x001fe40000011404 */
[----:B------:R-:W-:Y:S01]  /*60a0*/  SHF.L.U32 R54, R54, 0x10, RZ ;  /* 0x0000001036367819 */ /* 0x000fe200000006ff */
[----:B------:R-:W-:Y:S06]  /*60b0*/  BRA.U !UP0, `(.L_x_117) ;  /* 0x0000000108487547 */ /* 0x000fec000b800000 */
        /* <DEDUP_REMOVED lines=18> */
.L_x_117:
[----:B------:R-:W-:Y:S01]  /*61e0*/  ISETP.GE.AND.EX P0, PT, R19, UR17, PT, P0 ;  /* 0x0000001113007c0c */ /* 0x000fe2000bf06300 */
[----:B------:R-:W-:Y:S01]  /*61f0*/  FFMA.FTZ R21, R12, R50, -R21 ;  /* 0x000000320c157223 */ /* 0x000fe20000010815 */
[----:B------:R-:W-:Y:S01]  /*6200*/  FFMA.FTZ R18, R13, R54, -R18 ;  /* 0x000000360d127223 */ /* 0x000fe20000010812 */
[----:B------:R-:W-:Y:S02]  /*6210*/  BSSY.RECONVERGENT B0, `(.L_x_118) ;  /* 0x000000f000007945 */ /* 0x000fe40003800200 */
[----:B------:R-:W-:Y:S01]  /*6220*/  FMUL.FTZ R5, R21, UR7 ;  /* 0x0000000715057c20 */ /* 0x000fe20008410000 */
[----:B------:R-:W-:-:S07]  /*6230*/  FMUL.FTZ R18, R18, UR7 ;  /* 0x0000000712127c20 */ /* 0x000fce0008410000 */
[----:B------:R-:W-:Y:S05]  /*6240*/  @P0 BRA `(.L_x_119) ;  /* 0x00000000002c0947 */ /* 0x000fea0003800000 */
[----:B------:R-:W0:Y:S01]  /*6250*/  LDCU.64 UR6, c[0x0][0x3f8] ;  /* 0x00007f00ff0677ac */ /* 0x000e220008000a00 */
[----:B------:R-:W-:Y:S02]  /*6260*/  MOV R7, R9 ;  /* 0x0000000900077202 */ /* 0x000fe40000000f00 */
[----:B------:R-:W-:Y:S01]  /*6270*/  F2FP.BF16.F32.PACK_AB R5, R18, R5 ;  /* 0x000000051205723e */ /* 0x000fe200000010ff */
[----:B------:R-:W1:Y:S01]  /*6280*/  LDCU.64 UR14, c[0x0][0x380] ;  /* 0x00007000ff0e77ac */ /* 0x000e620008000a00 */
[----:B0-----:R-:W-:Y:S02]  /*6290*/  IMAD R11, R19, UR6, RZ ;  /* 0x00000006130b7c24 */ /* 0x001fe4000f8e02ff */
[----:B------:R-:W-:-:S04]  /*62a0*/  IMAD.WIDE.U32 R8, R4, UR6, R6 ;  /* 0x0000000604087c25 */ /* 0x000fc8000f8e0006 */
[----:B------:R-:W-:Y:S01]  /*62b0*/  IMAD R11, R4, UR7, R11 ;  /* 0x00000007040b7c24 */ /* 0x000fe2000f8e020b */
[----:B-1----:R-:W-:-:S04]  /*62c0*/  LEA R6, P0, R8, UR14, 0x1 ;  /* 0x0000000e08067c11 */ /* 0x002fc8000f8008ff */
[----:B------:R-:W-:-:S04]  /*62d0*/  IADD3 R11, PT, PT, R9, R11, RZ ;  /* 0x0000000b090b7210 */ /* 0x000fc80007ffe0ff */
[----:B------:R-:W-:-:S05]  /*62e0*/  LEA.HI.X R7, R8, UR15, R11, 0x1, P0 ;  /* 0x0000000f08077c11 */ /* 0x000fca00080f0c0b */
[----:B------:R0:W-:Y:S02]  /*62f0*/  STG.E desc[UR8][R6.64], R5 ;  /* 0x0000000506007986 */ /* 0x0001e4000c101908 */
.L_x_119:
[----:B------:R-:W-:Y:S05]  /*6300*/  BSYNC.RECONVERGENT B0 ;  /* 0x0000000000007941 */ /* 0x000fea0003800200 */
.L_x_118:
[----:B------:R-:W-:Y:S02]  /*6310*/  IADD3 R49, PT, PT, R0, R49, RZ ;  /* 0x0000003100317210 */ /* 0x000fe40007ffe0ff */
[----:B------:R-:W-:Y:S02]  /*6320*/  IADD3 R58, PT, PT, R58, 0x1, RZ ;  /* 0x000000013a3a7810 */ /* 0x000fe40007ffe0ff */
[----:B------:R-:W-:-:S13]  /*6330*/  ISETP.GE.AND P0, PT, R49, UR4, PT ;  /* 0x0000000431007c0c */ /* 0x000fda000bf06270 */
[----:B------:R-:W-:Y:S05]  /*6340*/  @!P0 BRA `(.L_x_120) ;  /* 0xffffff9c00808947 */ /* 0x000fea000383ffff */
.L_x_77:
[----:B------:R-:W1:Y:S01]  /*6350*/  LDC R4, c[0x0][0x370] ;  /* 0x0000dc00ff047b82 */ /* 0x000e620000000800 */
[----:B------:R-:W-:Y:S01]  /*6360*/  ISETP.NE.AND P2, PT, R61, RZ, PT ;  /* 0x000000ff3d00720c */ /* 0x000fe20003f45270 */
[----:B------:R-:W-:Y:S06]  /*6370*/  BSSY.RECONVERGENT B0, `(.L_x_121) ;  /* 0x0000011000007945 */ /* 0x000fec0003800200 */
[----:B0-----:R-:W0:Y:S08]  /*6380*/  LDC R7, c[0x0][0x374] ;  /* 0x0000dd00ff077b82 */ /* 0x001e300000000800 */
[----:B------:R-:W2:Y:S01]  /*6390*/  LDC.64 R2, c[0x0][0x3c8] ;  /* 0x0000f200ff027b82 */ /* 0x000ea20000000a00 */
[----:B-1----:R-:W-:-:S02]  /*63a0*/  ISETP.NE.AND P1, PT, R4, 0x1, PT ;  /* 0x000000010400780c */ /* 0x002fc40003f25270 */
[----:B------:R-:W-:Y:S02]  /*63b0*/  IADD3 R6, PT, PT, R4, -0x1, RZ ;  /* 0xffffffff04067810 */ /* 0x000fe40007ffe0ff */
[C---:B0-----:R-:W-:Y:S02]  /*63c0*/  IADD3 R5, PT, PT, R7.reuse, -0x1, RZ ;  /* 0xffffffff07057810 */ /* 0x041fe40007ffe0ff */
[----:B------:R-:W-:Y:S02]  /*63d0*/  SHF.L.U32 R0, R7, 0x1, RZ ;  /* 0x0000000107007819 */ /* 0x000fe400000006ff */
[----:B------:R-:W-:Y:S02]  /*63e0*/  ISETP.NE.AND P0, PT, R60, R5, PT ;  /* 0x000000053c00720c */ /* 0x000fe40003f05270 */
[----:B------:R-:W-:Y:S02]  /*63f0*/  SEL R5, R0, RZ, P1 ;  /* 0x000000ff00057207 */ /* 0x000fe40000800000 */
[----:B------:R-:W-:-:S03]  /*6400*/  ISETP.NE.OR P0, PT, R6, UR11, P0 ;  /* 0x0000000b06007c0c */ /* 0x000fc60008705670 */
[----:B--2---:R-:W-:Y:S01]  /*6410*/  IMAD.WIDE.U32 R2, R5, 0x4, R2 ;  /* 0x0000000405027825 */ /* 0x004fe200078e0002 */
[----:B------:R-:W-:Y:S09]  /*6420*/  @P2 BRA `(.L_x_122) ;  /* 0x0000000000142947 */ /* 0x000ff20003800000 */
[----:B------:R-:W-:Y:S01]  /*6430*/  HFMA2 R5, -RZ, RZ, 0, 5.9604644775390625e-08 ;  /* 0x00000001ff057431 */ /* 0x000fe200000001ff */
[----:B------:R-:W-:Y:S06]  /*6440*/  MEMBAR.ALL.GPU ;  /* 0x0000000000007992 */ /* 0x000fec000000a000 */
[----:B------:R-:W-:-:S00]  /*6450*/  ERRBAR ;  /* 0x00000000000079ab */ /* 0x000fc00000000000 */
[----:B------:R-:W-:Y:S06]  /*6460*/  CGAERRBAR ;  /* 0x00000000000075ab */ /* 0x000fec0000000000 */
[----:B------:R0:W-:Y:S02]  /*6470*/  REDG.E.ADD.S32.STRONG.GPU desc[UR8][R2.64], R5 ;  /* 0x000000050200798e */ /* 0x0001e4000c12e308 */
.L_x_122:
[----:B------:R-:W-:Y:S05]  /*6480*/  BSYNC.RECONVERGENT B0 ;  /* 0x0000000000007941 */ /* 0x000fea0003800200 */
.L_x_121:
[----:B------:R-:W-:Y:S05]  /*6490*/  @P0 EXIT ;  /* 0x000000000000094d */ /* 0x000fea0003800000 */
[----:B------:R-:W-:Y:S05]  /*64a0*/  @P2 BRA `(.L_x_123) ;  /* 0x0000000000202947 */ /* 0x000fea0003800000 */
[----:B------:R-:W-:-:S05]  /*64b0*/  IMAD R0, R4, R7, RZ ;  /* 0x0000000704007224 */ /* 0x000fca00078e02ff */
[----:B------:R-:W-:-:S13]  /*64c0*/  ISETP.NE.AND P0, PT, R0, -0x1, PT ;  /* 0xffffffff0000780c */ /* 0x000fda0003f05270 */
[----:B------:R-:W-:Y:S05]  /*64d0*/  @!P0 BRA `(.L_x_123) ;  /* 0x0000000000148947 */ /* 0x000fea0003800000 */
.L_x_124:
[----:B0-----:R-:W2:Y:S04]  /*64e0*/  LDG.E.STRONG.GPU R5, desc[UR8][R2.64] ;  /* 0x0000000802057981 */ /* 0x001ea8000c1ef900 */
[----:B--2---:R-:W-:Y:S01]  /*64f0*/  CCTL.IVALL ;  /* 0x00000000ff00798f */ /* 0x004fe20002000000 */
[----:B------:R-:W-:Y:S05]  /*6500*/  YIELD ;  /* 0x0000000000007946 */ /* 0x000fea0003800000 */
[----:B------:R-:W-:-:S13]  /*6510*/  ISETP.NE.AND P0, PT, R5, R0, PT ;  /* 0x000000000500720c */ /* 0x000fda0003f05270 */
[----:B------:R-:W-:Y:S05]  /*6520*/  @P0 BRA `(.L_x_124) ;  /* 0xfffffffc00ec0947 */ /* 0x000fea000383ffff */
.L_x_123:
[----:B------:R-:W-:Y:S05]  /*6530*/  WARPSYNC.ALL ;  /* 0x0000000000007948 */ /* 0x000fea0003800000 */
[----:B------:R-:W1:Y:S08]  /*6540*/  LDC.64 R6, c[0x0][0x3f8] ;  /* 0x0000fe00ff067b82 */ /* 0x000e700000000a00 */
[----:B------:R-:W-:Y:S01]  /*6550*/  BAR.SYNC.DEFER_BLOCKING 0x0 ;  /* 0x0000000000007b1d */ /* 0x000fe20000010000 */
[----:B-1----:R-:W-:-:S04]  /*6560*/  LEA.HI R0, P0, R7, R6, RZ, 0x1 ;  /* 0x0000000607007211 */ /* 0x002fc800078108ff */
[----:B0-----:R-:W-:-:S04]  /*6570*/  IADD3.X R3, PT, PT, RZ, R7, RZ, P0, !PT ;  /* 0x00000007ff037210 */ /* 0x001fc800007fe4ff */
        /* <DEDUP_REMOVED lines=30> */
[----:B------:R-:W0:Y:S01]  /*6760*/  LDCU.64 UR4, c[0x0][0x3d8] ;  /* 0x00007b00ff0477ac */ /* 0x000e220008000a00 */
[----:B------:R-:W-:Y:S02]  /*6770*/  SHF.R.U64 R4, R10, 0x8, R9 ;  /* 0x000000080a047819 */ /* 0x000fe40000001209 */
[C---:B------:R-:W-:Y:S01]  /*6780*/  SHF.L.U32 R22, R61.reuse, 0x3, RZ ;  /* 0x000000033d167819 */ /* 0x040fe200000006ff */
[----:B------:R-:W1:Y:S01]  /*6790*/  LDCU.64 UR6, c[0x0][0x390] ;  /* 0x00007200ff0677ac */ /* 0x000e620008000a00 */
[----:B------:R-:W-:Y:S02]  /*67a0*/  IADD3 R4, PT, PT, R4, 0x1, RZ ;  /* 0x0000000104047810 */ /* 0x000fe40007ffe0ff */
[----:B------:R-:W-:Y:S01]  /*67b0*/  SHF.L.U64.HI R23, R61, 0x3, R18 ;  /* 0x000000033d177819 */ /* 0x000fe20000010212 */
[----:B------:R-:W2:Y:S01]  /*67c0*/  LDCU.64 UR10, c[0x0][0x388] ;  /* 0x00007100ff0a77ac */ /* 0x000ea20008000a00 */
[----:B------:R-:W-:Y:S02]  /*67d0*/  SHF.L.U32 R2, R4, 0x8, RZ ;  /* 0x0000000804027819 */ /* 0x000fe400000006ff */
[----:B------:R-:W-:-:S02]  /*67e0*/  SHF.L.U32 R31, R7, 0x2, RZ ;  /* 0x00000002071f7819 */ /* 0x000fc400000006ff */
[----:B------:R-:W-:Y:S02]  /*67f0*/  LOP3.LUT R2, R2, 0x300, RZ, 0xc0, !PT ;  /* 0x0000030002027812 */ /* 0x000fe400078ec0ff */
[----:B------:R-:W-:Y:S02]  /*6800*/  SHF.L.U64.HI R33, R0, 0x2, R3 ;  /* 0x0000000200217819 */ /* 0x000fe40000010203 */
[----:B------:R-:W-:Y:S02]  /*6810*/  SHF.L.U64.HI R29, R28, 0x2, R35 ;  /* 0x000000021c1d7819 */ /* 0x000fe40000010223 */
[C---:B0-----:R-:W-:Y:S02]  /*6820*/  LEA R27, P1, R61.reuse, UR4, 0x2 ;  /* 0x000000043d1b7c11 */ /* 0x041fe4000f8210ff */
[----:B-1----:R-:W-:Y:S02]  /*6830*/  IADD3 R24, P2, PT, R22, UR6, RZ ;  /* 0x0000000616187c10 */ /* 0x002fe4000ff5e0ff */
[----:B------:R-:W-:-:S02]  /*6840*/  LEA.HI.X R26, R61, UR5, R18, 0x2, P1 ;  /* 0x000000053d1a7c11 */ /* 0x000fc400088f1412 */
[C---:B------:R-:W-:Y:S02]  /*6850*/  IADD3.X R25, PT, PT, R23.reuse, UR7, RZ, P2, !PT ;  /* 0x0000000717197c10 */ /* 0x040fe400097fe4ff */
[----:B------:R-:W-:Y:S02]  /*6860*/  IADD3 R61, P2, PT, R2, R61, RZ ;  /* 0x0000003d023d7210 */ /* 0x000fe40007f5e0ff */
[----:B------:R-:W-:Y:S01]  /*6870*/  LOP3.LUT R2, R4, 0x3, RZ, 0xc0, !PT ;  /* 0x0000000304027812 */ /* 0x000fe200078ec0ff */
[----:B------:R-:W-:Y:S01]  /*6880*/  IMAD.WIDE.U32 R4, R6, 0x4, RZ ;  /* 0x0000000406047825 */ /* 0x000fe200078e00ff */
[----:B--2---:R-:W-:Y:S02]  /*6890*/  IADD3 R22, P1, PT, R22, UR10, RZ ;  /* 0x0000000a16167c10 */ /* 0x004fe4000ff3e0ff */
[----:B------:R-:W-:Y:S02]  /*68a0*/  IADD3 R2, P3, PT, RZ, -R2, RZ ;  /* 0x80000002ff027210 */ /* 0x000fe40007f7e0ff */
[----:B------:R-:W-:-:S02]  /*68b0*/  IADD3.X R23, PT, PT, R23, UR11, RZ, P1, !PT ;  /* 0x0000000b17177c10 */ /* 0x000fc40008ffe4ff */
[----:B------:R-:W-:Y:S02]  /*68c0*/  IADD3 R31, PT, PT, R5, R31, RZ ;  /* 0x0000001f051f7210 */ /* 0x000fe40007ffe0ff */
[----:B------:R-:W-:Y:S02]  /*68d0*/  IADD3.X R19, PT, PT, RZ, -0x1, RZ, P3, !PT ;  /* 0xffffffffff137810 */ /* 0x000fe40001ffe4ff */
[----:B------:R-:W-:-:S07]  /*68e0*/  IADD3.X R18, PT, PT, RZ, R18, RZ, P2, !PT ;  /* 0x00000012ff127210 */ /* 0x000fce00017fe4ff */
.L_x_127:
[-C--:B0-----:R-:W-:Y:S02]  /*68f0*/  LEA R10, P1, R0, R27.reuse, 0x2 ;  /* 0x0000001b000a7211 */ /* 0x081fe400078210ff */
[----:B------:R-:W-:Y:S02]  /*6900*/  IADD3 R12, P2, PT, R27, R4, RZ ;  /* 0x000000041b0c7210 */ /* 0x000fe40007f5e0ff */
[----:B------:R-:W-:Y:S02]  /*6910*/  LEA R14, P3, R28, R27, 0x2 ;  /* 0x0000001b1c0e7211 */ /* 0x000fe400078610ff */
[C---:B------:R-:W-:Y:S02]  /*6920*/  IADD3.X R11, PT, PT, R26.reuse, R33, RZ, P1, !PT ;  /* 0x000000211a0b7210 */ /* 0x040fe40000ffe4ff */
[----:B------:R-:W-:Y:S02]  /*6930*/  MOV R8, R27 ;  /* 0x0000001b00087202 */ /* 0x000fe40000000f00 */
[----:B------:R-:W-:Y:S01]  /*6940*/  MOV R9, R26 ;  /* 0x0000001a00097202 */ /* 0x000fe20000000f00 */
[----:B------:R0:W2:Y:S01]  /*6950*/  LDG.E R17, desc[UR8][R10.64] ;  /* 0x000000080a117981 */ /* 0x0000a2000c1e1900 */
        /* <DEDUP_REMOVED lines=22> */
.L_x_126:
[----:B------:R-:W-:Y:S05]  /*6ac0*/  BSYNC.RECONVERGENT B0 ;  /* 0x0000000000007941 */ /* 0x000fea0003800200 */
.L_x_125:
[----:B------:R-:W-:Y:S05]  /*6ad0*/  @!P0 EXIT ;  /* 0x000000000000894d */ /* 0x000fea0003800000 */
[C---:B------:R-:W-:Y:S01]  /*6ae0*/  SHF.L.U64.HI R2, R6.reuse, 0x2, R7 ;  /* 0x0000000206027819 */ /* 0x040fe20000010207 */
[----:B------:R-:W1:Y:S01]  /*6af0*/  LDCU.64 UR4, c[0x0][0x3d8] ;  /* 0x00007b00ff0477ac */ /* 0x000e620008000a00 */
[----:B------:R-:W-:Y:S02]  /*6b00*/  SHF.L.U32 R6, R6, 0x2, RZ ;  /* 0x0000000206067819 */ /* 0x000fe400000006ff */
[C---:B------:R-:W-:Y:S01]  /*6b10*/  SHF.L.U64.HI R7, R28.reuse, 0x2, R35 ;  /* 0x000000021c077819 */ /* 0x040fe20000010223 */
[----:B------:R-:W2:Y:S01]  /*6b20*/  LDCU.64 UR6, c[0x0][0x388] ;  /* 0x00007100ff0677ac */ /* 0x000ea20008000a00 */
[----:B0-----:R-:W-:Y:S02]  /*6b30*/  SHF.L.U32 R8, R28, 0x2, RZ ;  /* 0x000000021c087819 */ /* 0x001fe400000006ff */
[C---:B------:R-:W-:Y:S01]  /*6b40*/  SHF.L.U64.HI R4, R0.reuse, 0x2, R3 ;  /* 0x0000000200047819 */ /* 0x040fe20000010203 */
[----:B------:R-:W0:Y:S01]  /*6b50*/  LDCU.64 UR10, c[0x0][0x390] ;  /* 0x00007200ff0a77ac */ /* 0x000e220008000a00 */
[----:B------:R-:W-:-:S07]  /*6b60*/  SHF.L.U32 R5, R0, 0x2, RZ ;  /* 0x0000000200057819 */ /* 0x000fce00000006ff */
.L_x_128:
[C---:B------:R-:W-:Y:S02]  /*6b70*/  SHF.L.U32 R19, R61.reuse, 0x2, RZ ;  /* 0x000000023d137819 */ /* 0x040fe400000006ff */
[----:B---3--:R-:W-:Y:S02]  /*6b80*/  SHF.L.U64.HI R21, R61, 0x2, R18 ;  /* 0x000000023d157819 */ /* 0x008fe40000010212 */
[----:B-1----:R-:W-:-:S04]  /*6b90*/  IADD3 R10, P0, PT, R19, UR4, RZ ;  /* 0x00000004130a7c10 */ /* 0x002fc8000ff1e0ff */
[----:B------:R-:W-:Y:S02]  /*6ba0*/  IADD3.X R11, PT, PT, R21, UR5, RZ, P0, !PT ;  /* 0x00000005150b7c10 */ /* 0x000fe400087fe4ff */
[C---:B------:R-:W-:Y:S02]  /*6bb0*/  IADD3 R12, P0, PT, R10.reuse, R5, RZ ;  /* 0x000000050a0c7210 */ /* 0x040fe40007f1e0ff */
[C---:B------:R-:W-:Y:S01]  /*6bc0*/  IADD3 R16, P1, PT, R10.reuse, R8, RZ ;  /* 0x000000080a107210 */ /* 0x040fe20007f3e0ff */
[----:B------:R1:W3:Y:S01]  /*6bd0*/  LDG.E R24, desc[UR8][R10.64] ;  /* 0x000000080a187981 */ /* 0x0002e2000c1e1900 */
[C---:B------:R-:W-:Y:S02]  /*6be0*/  IADD3.X R13, PT, PT, R11.reuse, R4, RZ, P0, !PT ;  /* 0x000000040b0d7210 */ /* 0x040fe400007fe4ff */
[----:B------:R-:W-:Y:S02]  /*6bf0*/  IADD3 R14, P0, PT, R10, R6, RZ ;  /* 0x000000060a0e7210 */ /* 0x000fe40007f1e0ff */
[C---:B------:R-:W-:Y:S01]  /*6c00*/  IADD3.X R17, PT, PT, R11.reuse, R7, RZ, P1, !PT ;  /* 0x000000070b117210 */ /* 0x040fe20000ffe4ff */
[----:B------:R4:W3:Y:S01]  /*6c10*/  LDG.E R25, desc[UR8][R12.64] ;  /* 0x000000080c197981 */ /* 0x0008e2000c1e1900 */
[----:B------:R-:W-:-:S03]  /*6c20*/  IADD3.X R15, PT, PT, R11, R2, RZ, P0, !PT ;  /* 0x000000020b0f7210 */ /* 0x000fc600007fe4ff */
[----:B------:R-:W5:Y:S04]  /*6c30*/  LDG.E R27, desc[UR8][R16.64] ;  /* 0x00000008101b7981 */ /* 0x000f68000c1e1900 */
[----:B------:R4:W5:Y:S01]  /*6c40*/  LDG.E R26, desc[UR8][R14.64] ;  /* 0x000000080e1a7981 */ /* 0x000962000c1e1900 */
[C---:B------:R-:W-:Y:S02]  /*6c50*/  SHF.L.U32 R9, R61.reuse, 0x3, RZ ;  /* 0x000000033d097819 */ /* 0x040fe400000006ff */
[----:B------:R-:W-:Y:S02]  /*6c60*/  SHF.L.U64.HI R18, R61, 0x3, R18 ;  /* 0x000000033d127819 */ /* 0x000fe40000010212 */
[----:B------:R-:W-:Y:S02]  /*6c70*/  LOP3.LUT R22, R9, 0xfffffff8, RZ, 0xc0, !PT ;  /* 0xfffffff809167812 */ /* 0x000fe400078ec0ff */
[----:B------:R-:W-:-:S02]  /*6c80*/  LOP3.LUT R19, R19, 0xfffffffc, RZ, 0xc0, !PT ;  /* 0xfffffffc13137812 */ /* 0x000fc400078ec0ff */
[----:B-1----:R-:W-:Y:S02]  /*6c90*/  LOP3.LUT R11, R18, 0x3, RZ, 0xc0, !PT ;  /* 0x00000003120b7812 */ /* 0x002fe400078ec0ff */
[C---:B--2---:R-:W-:Y:S02]  /*6ca0*/  IADD3 R20, P0, PT, R22.reuse, UR6, RZ ;  /* 0x0000000616147c10 */ /* 0x044fe4000ff1e0ff */
[----:B------:R-:W-:Y:S02]  /*6cb0*/  LOP3.LUT R10, R21, 0x3, RZ, 0xc0, !PT ;  /* 0x00000003150a7812 */ /* 0x000fe400078ec0ff */
[----:B0-----:R-:W-:Y:S02]  /*6cc0*/  IADD3 R22, P1, PT, R22, UR10, RZ ;  /* 0x0000000a16167c10 */ /* 0x001fe4000ff3e0ff */
[----:B----4-:R-:W-:Y:S02]  /*6cd0*/  IADD3 R12, P2, PT, R19, UR4, RZ ;  /* 0x00000004130c7c10 */ /* 0x010fe4000ff5e0ff */
[----:B------:R-:W-:-:S02]  /*6ce0*/  IADD3.X R21, PT, PT, R11, UR7, RZ, P0, !PT ;  /* 0x000000070b157c10 */ /* 0x000fc400087fe4ff */
[----:B------:R-:W-:Y:S02]  /*6cf0*/  IADD3.X R23, PT, PT, R11, UR11, RZ, P1, !PT ;  /* 0x0000000b0b177c10 */ /* 0x000fe40008ffe4ff */
[----:B------:R-:W-:Y:S02]  /*6d00*/  IADD3.X R13, PT, PT, R10, UR5, RZ, P2, !PT ;  /* 0x000000050a0d7c10 */ /* 0x000fe400097fe4ff */
[C---:B------:R-:W-:Y:S02]  /*6d10*/  IADD3 R14, P0, PT, R12.reuse, R5, RZ ;  /* 0x000000050c0e7210 */ /* 0x040fe40007f1e0ff */
[C---:B------:R-:W-:Y:S02]  /*6d20*/  IADD3 R16, P1, PT, R12.reuse, R6, RZ ;  /* 0x000000060c107210 */ /* 0x040fe40007f3e0ff */
[----:B------:R-:W-:Y:S02]  /*6d30*/  IADD3 R10, P2, PT, R12, R8, RZ ;  /* 0x000000080c0a7210 */ /* 0x000fe40007f5e0ff */
[----:B------:R-:W-:-:S02]  /*6d40*/  IADD3.X R15, PT, PT, R13, R4, RZ, P0, !PT ;  /* 0x000000040d0f7210 */ /* 0x000fc400007fe4ff */
[C---:B------:R-:W-:Y:S02]  /*6d50*/  IADD3.X R17, PT, PT, R13.reuse, R2, RZ, P1, !PT ;  /* 0x000000020d117210 */ /* 0x040fe40000ffe4ff */
[----:B------:R-:W-:Y:S01]  /*6d60*/  IADD3.X R11, PT, PT, R13, R7, RZ, P2, !PT ;  /* 0x000000070d0b7210 */ /* 0x000fe200017fe4ff */
[----:B---3--:R0:W-:Y:S04]  /*6d70*/  STG.E.64 desc[UR8][R20.64], R24 ;  /* 0x0000001814007986 */ /* 0x0081e8000c101b08 */
        /* <DEDUP_REMOVED lines=15> */
[----:B-1----:R-:W3:Y:S04]  /*6e70*/  LDG.E R26, desc[UR8][R12.64+0x800] ;  /* 0x000800080c1a7981 */ /* 0x002ee8000c1e1900 */
[----:B------:R-:W3:Y:S04]  /*6e80*/  LDG.E R27, desc[UR8][R14.64+0x800] ;  /* 0x000800080e1b7981 */ /* 0x000ee8000c1e1900 */
[----:B------:R-:W4:Y:S04]  /*6e90*/  LDG.E R32, desc[UR8][R16.64+0x800] ;  /* 0x0008000810207981 */ /* 0x000f28000c1e1900 */
        /* <DEDUP_REMOVED lines=11> */
[----:B------:R-:W4:Y:S04]  /*6f50*/  LDG.E R28, desc[UR8][R12.64+0xc00] ;  /* 0x000c00080c1c7981 */ /* 0x000f28000c1e1900 */
        /* <DEDUP_REMOVED lines=14> */
[----:B------:R-:W-:Y:S01]  /*7040*/  HFMA2 R18, -RZ, RZ, 0, 0 ;  /* 0x00000000ff127431 */ /* 0x000fe200000001ff */
[----:B----4-:R3:W-:Y:S04]  /*7050*/  STG.E.64 desc[UR8][R24.64], R28 ;  /* 0x0000001c18007986 */ /* 0x0107e8000c101b08 */
[----:B--2---:R3:W-:Y:S07]  /*7060*/  STG.E.64 desc[UR8][R22.64], R30 ;  /* 0x0000001e16007986 */ /* 0x0047ee000c101b08 */
[----:B------:R-:W-:Y:S05]  /*7070*/  @P0 BRA `(.L_x_128) ;  /* 0xfffffff800bc0947 */ /* 0x000fea000383ffff */
[----:B------:R-:W-:Y:S05]  /*7080*/  EXIT ;  /* 0x000000000000794d */ /* 0x000fea0003800000 */
.L_x_129:
        /* <DEDUP_REMOVED lines=15> */
.L_x_3409:


//--------------------- .text._Z35group_norm_nhwc_bwd_one_pass_kernelI11Bf16IOFp32WLi512ELi16ELi256EEv26Group_norm_nhwc_bwd_params --------------------------
	.section	.text._Z35group_norm_nhwc_bwd_one_pass_kernelI11Bf16IOFp32WLi512ELi16ELi256EEv26Group_norm_nhwc_bwd_params,"ax",@progbits
	.align	128
        .global         _Z35group_norm_nhwc_bwd_one_pass_kernelI11Bf16IOFp32WLi512ELi16ELi256EEv26Group_norm_nhwc_bwd_params
        .type           _Z35group_norm_nhwc_bwd_one_pass_kernelI11Bf16IOFp32WLi512ELi16ELi256EEv26Group_norm_nhwc_bwd_params,@function
        .size           _Z35group_norm_nhwc_bwd_one_pass_kernelI11Bf16IOFp32WLi512ELi16ELi256EEv26Group_norm_nhwc_bwd_params,(.L_x_3410 - _Z35group_norm_nhwc_bwd_one_pass_kernelI11Bf16IOFp32WLi512ELi16ELi256EEv26Group_norm_nhwc_bwd_params)
        .other          _Z35group_norm_nhwc_bwd_one_pass_kernelI11Bf16IOFp32WLi512ELi16ELi256EEv26Group_norm_nhwc_bwd_params,@"STO_CUDA_ENTRY STV_DEFAULT"
_Z35group_norm_nhwc_bwd_one_pass_kernelI11Bf16IOFp32WLi512ELi16ELi256EEv26Group_norm_nhwc_bwd_params:
.text._Z35group_norm_nhwc_bwd_one_pass_kernelI11Bf16IOFp32WLi512ELi16ELi256EEv26Group_norm_nhwc_bwd_params:
        /* <DEDUP_REMOVED lines=11> */
[--C-:B------:R-:W-:Y:S01]  /*00b0*/  SHF.R.U32.HI R80, RZ, 0x3, R2.reuse ;  /* 0x00000003ff507819 */ /* 0x100fe20000011602 */
[----:B------:R-:W-:Y:S01]  /*00c0*/  UMOV UR5, 0x400 ;  /* 0x0000040000057882 */ /* 0x000fe20000000000 */
[----:B------:R-:W-:Y:S01]  /*00d0*/  SHF.R.U32.HI R78, RZ, 0x2, R2 ;  /* 0x00000002ff4e7819 */ /* 0x000fe20000011602 */
[----:B------:R-:W-:Y:S01]  /*00e0*/  UIADD3 UR6, UPT, UPT, UR5, 0x60, URZ ;  /* 0x0000006005067890 */ /* 0x000fe2000fffe0ff */
[----:B------:R-:W-:Y:S01]  /*00f0*/  HFMA2 R65, -RZ, RZ, 0, 0 ;  /* 0x00000000ff417431 */ /* 0x000fe200000001ff */
[----:B------:R-:W-:Y:S01]  /*0100*/  MOV R64, R0 ;  /* 0x0000000000407202 */ /* 0x000fe20000000f00 */
[----:B------:R-:W1:Y:S01]  /*0110*/  LDCU.U8 UR11, c[0x0][0x414] ;  /* 0x00008280ff0b77ac */ /* 0x000e620008000000 */
[----:B------:R-:W2:Y:S01]  /*0120*/  S2UR UR7, SR_CgaCtaId ;  /* 0x00000000000779c3 */ /* 0x000ea20000008800 */
[----:B------:R-:W-:-:S07]  /*0130*/  LOP3.LUT R78, R78, 0xf8, RZ, 0xc0, !PT ;  /* 0x000000f84e4e7812 */ /* 0x000fce00078ec0ff */
[----:B------:R-:W3:Y:S08]  /*0140*/  LDC R3, c[0x0][0x374] ;  /* 0x0000dd00ff037b82 */ /* 0x000ef00000000800 */
[----:B------:R-:W4:Y:S01]  /*0150*/  LDC R4, c[0x0][0x370] ;  /* 0x0000dc00ff047b82 */ /* 0x000f220000000800 */
[----:B0-----:R-:W-:Y:S02]  /*0160*/  IMAD R80, R5, UR10, R80 ;  /* 0x0000000a05507c24 */ /* 0x001fe4000f8e0250 */
[----:B------:R-:W0:Y:S03]  /*0170*/  S2R R5, SR_LANEID ;  /* 0x0000000000057919 */ /* 0x000e260000000000 */
[C---:B------:R-:W-:Y:S01]  /*0180*/  IADD3 R76, PT, PT, R80.reuse, 0x100, RZ ;  /* 0x00000100504c7810 */ /* 0x040fe20007ffe0ff */
[----:B--2---:R-:W-:Y:S01]  /*0190*/  ULEA UR6, UR7, UR6, 0x18 ;  /* 0x0000000607067291 */ /* 0x004fe2000f8ec0ff */
[C---:B------:R-:W-:Y:S01]  /*01a0*/  IADD3 R75, PT, PT, R80.reuse, 0x120, RZ ;  /* 0x00000120504b7810 */ /* 0x040fe20007ffe0ff */
[----:B------:R-:W-:Y:S01]  /*01b0*/  ULEA UR5, UR7, UR5, 0x18 ;  /* 0x0000000507057291 */ /* 0x000fe2000f8ec0ff */
[----:B------:R-:W-:-:S02]  /*01c0*/  IADD3 R74, PT, PT, R80, 0x140, RZ ;  /* 0x00000140504a7810 */ /* 0x000fc40007ffe0ff */
[C---:B------:R-:W-:Y:S02]  /*01d0*/  IADD3 R73, PT, PT, R80.reuse, 0x160, RZ ;  /* 0x0000016050497810 */ /* 0x040fe40007ffe0ff */
[C---:B------:R-:W-:Y:S01]  /*01e0*/  IADD3 R72, PT, PT, R80.reuse, 0x180, RZ ;  /* 0x0000018050487810 */ /* 0x040fe20007ffe0ff */
[C---:B---3--:R-:W-:Y:S01]  /*01f0*/  IMAD R66, R3.reuse, 0x3, R0 ;  /* 0x0000000303427824 */ /* 0x048fe200078e0200 */
[C---:B------:R-:W-:Y:S02]  /*0200*/  IADD3 R71, PT, PT, R80.reuse, 0x1a0, RZ ;  /* 0x000001a050477810 */ /* 0x040fe40007ffe0ff */
[C---:B------:R-:W-:Y:S02]  /*0210*/  IADD3 R70, PT, PT, R80.reuse, 0x1c0, RZ ;  /* 0x000001c050467810 */ /* 0x040fe40007ffe0ff */
[----:B------:R-:W-:Y:S02]  /*0220*/  IADD3 R69, PT, PT, R80, 0x1e0, RZ ;  /* 0x000001e050457810 */ /* 0x000fe40007ffe0ff */
[----:B------:R-:W-:-:S02]  /*0230*/  LEA R67, R3, R0, 0x2 ;  /* 0x0000000003437211 */ /* 0x000fc400078e10ff */
[C---:B----4-:R-:W-:Y:S02]  /*0240*/  LOP3.LUT R77, R4.reuse, 0x7, RZ, 0xc0, !PT ;  /* 0x00000007044d7812 */ /* 0x050fe400078ec0ff */
[----:B------:R-:W-:Y:S02]  /*0250*/  LOP3.LUT R68, R4, 0x7ffffff8, RZ, 0xc0, !PT ;  /* 0x7ffffff804447812 */ /* 0x000fe400078ec0ff */
[----:B------:R-:W-:Y:S02]  /*0260*/  SHF.R.S32.HI R6, RZ, 0x1f, R80 ;  /* 0x0000001fff067819 */ /* 0x000fe40000011450 */
[----:B------:R-:W-:Y:S02]  /*0270*/  LEA R79, R2, UR6, 0x4 ;  /* 0x00000006024f7c11 */ /* 0x000fe4000f8e20ff */
[----:B------:R-:W-:Y:S02]  /*0280*/  SHF.R.S32.HI R7, RZ, 0x1f, R76 ;  /* 0x0000001fff077819 */ /* 0x000fe4000001144c */
[----:B------:R-:W-:-:S02]  /*0290*/  SHF.R.S32.HI R8, RZ, 0x1f, R75 ;  /* 0x0000001fff087819 */ /* 0x000fc4000001144b */
[----:B------:R-:W-:Y:S02]  /*02a0*/  SHF.R.S32.HI R9, RZ, 0x1f, R74 ;  /* 0x0000001fff097819 */ /* 0x000fe4000001144a */
[----:B------:R-:W-:Y:S02]  /*02b0*/  SHF.R.S32.HI R10, RZ, 0x1f, R73 ;  /* 0x0000001fff0a7819 */ /* 0x000fe40000011449 */
[----:B------:R-:W-:Y:S02]  /*02c0*/  SHF.R.S32.HI R11, RZ, 0x1f, R72 ;  /* 0x0000001fff0b7819 */ /* 0x000fe40000011448 */
[----:B------:R-:W-:Y:S02]  /*02d0*/  SHF.R.S32.HI R12, RZ, 0x1f, R71 ;  /* 0x0000001fff0c7819 */ /* 0x000fe40000011447 */
[----:B------:R-:W-:Y:S02]  /*02e0*/  SHF.R.S32.HI R13, RZ, 0x1f, R70 ;  /* 0x0000001fff0d7819 */ /* 0x000fe40000011446 */
[----:B01----:R-:W-:-:S07]  /*02f0*/  SHF.R.S32.HI R14, RZ, 0x1f, R69 ;  /* 0x0000001fff0e7819 */ /* 0x003fce0000011445 */
.L_x_197:
[----:B0-----:R-:W0:Y:S01]  /*0300*/  LDC R21, c[0x0][0x410] ;  /* 0x00010400ff157b82 */ /* 0x001e220000000800 */
[----:B------:R-:W-:Y:S01]  /*0310*/  IABS R20, R64 ;  /* 0x0000004000147213 */ /* 0x000fe20000000000 */
[----:B-1----:R-:W1:Y:S01]  /*0320*/  LDCU.128 UR12, c[0x0][0x400] ;  /* 0x00008000ff0c77ac */ /* 0x002e620008000c00 */
[----:B------:R-:W-:Y:S02]  /*0330*/  IADD3 R23, PT, PT, R80, 0x20, RZ ;  /* 0x0000002050177810 */ /* 0x000fe40007ffe0ff */
[----:B------:R-:W-:Y:S02]  /*0340*/  CS2R R60, SRZ ;  /* 0x00000000003c7805 */ /* 0x000fe4000001ff00 */
[----:B------:R-:W-:Y:S02]  /*0350*/  ISETP.GE.AND P3, PT, R64, RZ, PT ;  /* 0x000000ff4000720c */ /* 0x000fe40003f66270 */
[----:B------:R-:W-:Y:S02]  /*0360*/  SHF.R.S32.HI R29, RZ, 0x1f, R23 ;  /* 0x0000001fff1d7819 */ /* 0x000fe40000011417 */
[----:B------:R-:W-:-:S02]  /*0370*/  IADD3 R33, PT, PT, R80, 0x40, RZ ;  /* 0x0000004050217810 */ /* 0x000fc40007ffe0ff */
[----:B------:R-:W-:Y:S02]  /*0380*/  SHF.L.U32 R42, R2, 0x1, RZ ;  /* 0x00000001022a7819 */ /* 0x000fe400000006ff */
[----:B------:R-:W-:Y:S02]  /*0390*/  SHF.R.S32.HI R31, RZ, 0x1f, R33 ;  /* 0x0000001fff1f7819 */ /* 0x000fe40000011421 */
[----:B------:R-:W-:Y:S02]  /*03a0*/  LOP3.LUT R42, R42, 0xe, RZ, 0xc0, !PT ;  /* 0x0000000e2a2a7812 */ /* 0x000fe400078ec0ff */
[C---:B------:R-:W-:Y:S02]  /*03b0*/  IADD3 R35, PT, PT, R80.reuse, 0x60, RZ ;  /* 0x0000006050237810 */ /* 0x040fe40007ffe0ff */
[----:B------:R-:W-:Y:S02]  /*03c0*/  IADD3 R39, PT, PT, R80, 0x80, RZ ;  /* 0x0000008050277810 */ /* 0x000fe40007ffe0ff */
[----:B-1----:R-:W-:-:S02]  /*03d0*/  ISETP.GE.U32.AND P1, PT, R23, UR12, PT ;  /* 0x0000000c17007c0c */ /* 0x002fc4000bf26070 */
[----:B------:R-:W-:Y:S02]  /*03e0*/  SHF.R.S32.HI R37, RZ, 0x1f, R35 ;  /* 0x0000001fff257819 */ /* 0x000fe40000011423 */
[----:B0-----:R-:W-:Y:S02]  /*03f0*/  IABS R18, R21 ;  /* 0x0000001500127213 */ /* 0x001fe40000000000 */
[----:B------:R-:W-:Y:S02]  /*0400*/  ISETP.GE.AND.EX P1, PT, R29, UR13, PT, P1 ;  /* 0x0000000d1d007c0c */ /* 0x000fe4000bf26310 */
[----:B---3--:R-:W0:Y:S01]  /*0410*/  I2F.RP R15, R18 ;  /* 0x00000012000f7306 */ /* 0x008e220000209400 */
[----:B------:R-:W-:-:S10]  /*0420*/  SHF.R.S32.HI R43, RZ, 0x1f, R39 ;  /* 0x0000001fff2b7819 */ /* 0x000fd40000011427 */
[----:B------:R-:W1:Y:S01]  /*0430*/  @!P1 LDC.64 R26, c[0x0][0x3a0] ;  /* 0x0000e800ff1a9b82 */ /* 0x000e620000000a00 */
[----:B0-----:R-:W0:Y:S02]  /*0440*/  MUFU.RCP R15, R15 ;  /* 0x0000000f000f7308 */ /* 0x001e240000001000 */
[----:B0-2---:R-:W-:-:S06]  /*0450*/  IADD3 R16, PT, PT, R15, 0xffffffe, RZ ;  /* 0x0ffffffe0f107810 */ /* 0x005fcc0007ffe0ff */
[----:B------:R0:W2:Y:S02]  /*0460*/  F2I.FTZ.U32.TRUNC.NTZ R17, R16 ;  /* 0x0000001000117305 */ /* 0x0000a4000021f000 */
[----:B0-----:R-:W-:Y:S02]  /*0470*/  MOV R16, RZ ;  /* 0x000000ff00107202 */ /* 0x001fe40000000f00 */
[----:B--2---:R-:W-:-:S05]  /*0480*/  IADD3 R19, PT, PT, RZ, -R17, RZ ;  /* 0x80000011ff137210 */ /* 0x004fca0007ffe0ff */
[----:B------:R-:W-:-:S04]  /*0490*/  IMAD R19, R19, R18, RZ ;  /* 0x0000001213137224 */ /* 0x000fc800078e02ff */
[----:B------:R-:W-:Y:S01]  /*04a0*/  IMAD.HI.U32 R17, R17, R19, R16 ;  /* 0x0000001311117227 */ /* 0x000fe200078e0010 */
[----:B------:R-:W-:Y:S02]  /*04b0*/  MOV R19, R20 ;  /* 0x0000001400137202 */ /* 0x000fe40000000f00 */
[----:B------:R-:W-:-:S03]  /*04c0*/  LOP3.LUT R16, R64, R21, RZ, 0x3c, !PT ;  /* 0x0000001540107212 */ /* 0x000fc600078e3cff */
[----:B------:R-:W-:Y:S01]  /*04d0*/  IMAD.HI.U32 R17, R17, R19, RZ ;  /* 0x0000001311117227 */ /* 0x000fe200078e00ff */
[----:B------:R-:W-:-:S04]  /*04e0*/  ISETP.GE.AND P0, PT, R16, RZ, PT ;  /* 0x000000ff1000720c */ /* 0x000fc80003f06270 */
[----:B------:R-:W-:-:S05]  /*04f0*/  IADD3 R15, PT, PT, -R17, RZ, RZ ;  /* 0x000000ff110f7210 */ /* 0x000fca0007ffe1ff */
[----:B------:R-:W-:-:S05]  /*0500*/  IMAD R15, R18, R15, R19 ;  /* 0x0000000f120f7224 */ /* 0x000fca00078e0213 */
[----:B------:R-:W-:-:S13]  /*0510*/  ISETP.GT.U32.AND P4, PT, R18, R15, PT ;  /* 0x0000000f1200720c */ /* 0x000fda0003f84070 */
[-C--:B------:R-:W-:Y:S02]  /*0520*/  @!P4 IADD3 R15, PT, PT, R15, -R18.reuse, RZ ;  /* 0x800000120f0fc210 */ /* 0x080fe40007ffe0ff */
[----:B------:R-:W-:Y:S02]  /*0530*/  @!P4 IADD3 R17, PT, PT, R17, 0x1, RZ ;  /* 0x000000011111c810 */ /* 0x000fe40007ffe0ff */
[CC--:B------:R-:W-:Y:S02]  /*0540*/  ISETP.GE.U32.AND P2, PT, R15.reuse, R18.reuse, PT ;  /* 0x000000120f00720c */ /* 0x0c0fe40003f46070 */
[-C--:B------:R-:W-:Y:S02]  /*0550*/  ISETP.GT.U32.AND P4, PT, R18, R15.reuse, PT ;  /* 0x0000000f1200720c */ /* 0x080fe40003f84070 */
[----:B------:R-:W-:Y:S02]  /*0560*/  IADD3 R16, PT, PT, R15, -R18, RZ ;  /* 0x800000120f107210 */ /* 0x000fe40007ffe0ff */
[----:B------:R-:W0:Y:S02]  /*0570*/  @!P1 LDC.64 R18, c[0x0][0x3f8] ;  /* 0x0000fe00ff129b82 */ /* 0x000e240000000a00 */
[----:B------:R-:W-:-:S02]  /*0580*/  SEL R15, R16, R15, !P4 ;  /* 0x0000000f100f7207 */ /* 0x000fc40006000000 */
[----:B------:R-:W-:Y:S02]  /*0590*/  ISETP.NE.AND P4, PT, R21, RZ, PT ;  /* 0x000000ff1500720c */ /* 0x000fe40003f85270 */
[----:B------:R-:W-:Y:S02]  /*05a0*/  LOP3.LUT R16, RZ, R21, RZ, 0x33, !PT ;  /* 0x00000015ff107212 */ /* 0x000fe400078e33ff */
[----:B------:R-:W-:Y:S01]  /*05b0*/  @P2 IADD3 R17, PT, PT, R17, 0x1, RZ ;  /* 0x0000000111112810 */ /* 0x000fe20007ffe0ff */
[----:B------:R-:W2:Y:S01]  /*05c0*/  @!P1 LDC.64 R20, c[0x0][0x398] ;  /* 0x0000e600ff149b82 */ /* 0x000ea20000000a00 */
[----:B------:R-:W-:Y:S02]  /*05d0*/  ISETP.GE.U32.AND P2, PT, R33, UR12, PT ;  /* 0x0000000c21007c0c */ /* 0x000fe4000bf46070 */
[----:B------:R-:W-:Y:S02]  /*05e0*/  @!P3 IADD3 R15, PT, PT, -R15, RZ, RZ ;  /* 0x000000ff0f0fb210 */ /* 0x000fe40007ffe1ff */
[----:B------:R-:W-:-:S02]  /*05f0*/  @!P0 IADD3 R17, PT, PT, -R17, RZ, RZ ;  /* 0x000000ff11118210 */ /* 0x000fc40007ffe1ff */
[----:B------:R-:W-:Y:S02]  /*0600*/  ISETP.GE.AND.EX P2, PT, R31, UR13, PT, P2 ;  /* 0x0000000d1f007c0c */ /* 0x000fe4000bf46320 */
[C---:B------:R-:W-:Y:S02]  /*0610*/  SEL R120, R16.reuse, R15, !P4 ;  /* 0x0000000f10787207 */ /* 0x040fe40006000000 */
[----:B------:R-:W-:Y:S02]  /*0620*/  SEL R17, R16, R17, !P4 ;  /* 0x0000001110117207 */ /* 0x000fe40006000000 */
[----:B------:R-:W-:Y:S02]  /*0630*/  SHF.L.U32 R41, R120, 0x4, RZ ;  /* 0x0000000478297819 */ /* 0x000fe400000006ff */
[----:B------:R-:W-:Y:S02]  /*0640*/  SHF.R.S32.HI R15, RZ, 0x1f, R17 ;  /* 0x0000001fff0f7819 */ /* 0x000fe40000011411 */
[----:B------:R-:W-:-:S02]  /*0650*/  SHF.R.S32.HI R125, RZ, 0x1f, R41 ;  /* 0x0000001fff7d7819 */ /* 0x000fc40000011429 */
[----:B------:R-:W-:Y:S01]  /*0660*/  LOP3.LUT R124, R41, R42, RZ, 0xfc, !PT ;  /* 0x0000002a297c7212 */ /* 0x000fe200078efcff */
[----:B------:R-:W-:Y:S01]  /*0670*/  IMAD R16, R15, UR14, RZ ;  /* 0x0000000e0f107c24 */ /* 0x000fe2000f8e02ff */
[----:B------:R-:W3:Y:S01]  /*0680*/  @!P2 LDC.64 R24, c[0x0][0x3f8] ;  /* 0x0000fe00ff18ab82 */ /* 0x000ee20000000a00 */
[----:B------:R-:W-:Y:S02]  /*0690*/  ISETP.GE.U32.AND P0, PT, R35, UR12, PT ;  /* 0x0000000c23007c0c */ /* 0x000fe4000bf06070 */
[----:B------:R-:W-:Y:S02]  /*06a0*/  IMAD.WIDE.U32 R124, R17, UR14, R124 ;  /* 0x0000000e117c7c25 */ /* 0x000fe4000f8e007c */
[----:B------:R-:W-:Y:S02]  /*06b0*/  ISETP.GE.AND.EX P0, PT, R37, UR13, PT, P0 ;  /* 0x0000000d25007c0c */ /* 0x000fe4000bf06300 */
[----:B------:R-:W-:Y:S01]  /*06c0*/  IMAD R17, R17, UR15, R16 ;  /* 0x0000000f11117c24 */ /* 0x000fe2000f8e0210 */
[----:B------:R-:W-:Y:S01]  /*06d0*/  @!P1 MOV R122, R124 ;  /* 0x0000007c007a9202 */ /* 0x000fe20000000f00 */
[----:B0-----:R-:W-:-:S03]  /*06e0*/  @!P1 IMAD R16, R29, R18, RZ ;  /* 0x000000121d109224 */ /* 0x001fc600078e02ff */
[----:B------:R-:W-:Y:S01]  /*06f0*/  IADD3 R123, PT, PT, R125, R17, RZ ;  /* 0x000000117d7b7210 */ /* 0x000fe20007ffe0ff */
[C---:B------:R-:W-:Y:S02]  /*0700*/  @!P1 IMAD R15, R23.reuse, R19, R16 ;  /* 0x00000013170f9224 */ /* 0x040fe400078e0210 */
[----:B------:R-:W-:Y:S02]  /*0710*/  @!P1 IMAD.WIDE.U32 R16, R23, R18, R122 ;  /* 0x0000001217109225 */ /* 0x000fe400078e007a */
[----:B------:R-:W0:Y:S03]  /*0720*/  @!P2 LDC.64 R22, c[0x0][0x3a0] ;  /* 0x0000e800ff16ab82 */ /* 0x000e260000000a00 */
[----:B------:R-:W-:Y:S02]  /*0730*/  @!P1 IADD3 R15, PT, PT, R17, R15, RZ ;  /* 0x0000000f110f9210 */ /* 0x000fe40007ffe0ff */
[C---:B------:R-:W-:Y:S01]  /*0740*/  @!P1 SHF.L.U32 R29, R16.reuse, 0x1, RZ ;  /* 0x00000001101d9819 */ /* 0x040fe200000006ff */
[----:B---3--:R-:W-:Y:S01]  /*0750*/  @!P2 IMAD R30, R31, R24, RZ ;  /* 0x000000181f1ea224 */ /* 0x008fe200078e02ff */
[----:B------:R-:W-:Y:S01]  /*0760*/  @!P1 SHF.L.U64.HI R32, R16, 0x1, R15 ;  /* 0x0000000110209819 */ /* 0x000fe2000001020f */
[----:B------:R-:W3:Y:S01]  /*0770*/  @!P0 LDC.64 R18, c[0x0][0x3f8] ;  /* 0x0000fe00ff128b82 */ /* 0x000ee20000000a00 */
[----:B-1----:R-:W-:Y:S01]  /*0780*/  @!P1 IADD3 R26, P3, PT, R29, R26, RZ ;  /* 0x0000001a1d1a9210 */ /* 0x002fe20007f7e0ff */
[----:B------:R-:W-:Y:S01]  /*0790*/  @!P2 IMAD R15, R33, R25, R30 ;  /* 0x00000019210fa224 */ /* 0x000fe200078e021e */
[----:B------:R-:W-:-:S02]  /*07a0*/  @!P2 MOV R30, R124 ;  /* 0x0000007c001ea202 */ /* 0x000fc40000000f00 */
[----:B------:R-:W-:Y:S02]  /*07b0*/  @!P1 IADD3.X R27, PT, PT, R32, R27, RZ, P3, !PT ;  /* 0x0000001b201b9210 */ /* 0x000fe40001ffe4ff */
[----:B------:R-:W-:Y:S01]  /*07c0*/  ISETP.GE.U32.AND P3, PT, R39, UR12, PT ;  /* 0x0000000c27007c0c */ /* 0x000fe2000bf66070 */
[----:B------:R-:W1:Y:S01]  /*07d0*/  @!P2 LDC.64 R16, c[0x0][0x398] ;  /* 0x0000e600ff10ab82 */ /* 0x000e620000000a00 */
[----:B------:R-:W-:Y:S01]  /*07e0*/  @!P2 MOV R31, R123 ;  /* 0x0000007b001fa202 */ /* 0x000fe20000000f00 */
[----:B------:R4:W3:Y:S01]  /*07f0*/  @!P1 LDG.E R61, desc[UR8][R26.64] ;  /* 0x000000081a3d9981 */ /* 0x0008e2000c1e1900 */
[----:B------:R-:W-:Y:S02]  /*0800*/  ISETP.GE.AND.EX P3, PT, R43, UR13, PT, P3 ;  /* 0x0000000d2b007c0c */ /* 0x000fe4000bf66330 */
[----:B--2---:R-:W-:Y:S01]  /*0810*/  @!P1 IADD3 R28, P4, PT, R29, R20, RZ ;  /* 0x000000141d1c9210 */ /* 0x004fe20007f9e0ff */
[----:B------:R-:W-:Y:S01]  /*0820*/  @!P2 IMAD.WIDE.U32 R24, R33, R24, R30 ;  /* 0x000000182118a225 */ /* 0x000fe200078e001e */
[----:B------:R-:W-:-:S02]  /*0830*/  IADD3 R45, PT, PT, R80, 0xc0, RZ ;  /* 0x000000c0502d7810 */ /* 0x000fc40007ffe0ff */
[----:B------:R-:W-:Y:S02]  /*0840*/  @!P1 IADD3.X R29, PT, PT, R32, R21, RZ, P4, !PT ;  /* 0x00000015201d9210 */ /* 0x000fe400027fe4ff */
[----:B------:R-:W-:Y:S01]  /*0850*/  @!P2 IADD3 R15, PT, PT, R25, R15, RZ ;  /* 0x0000000f190fa210 */ /* 0x000fe20007ffe0ff */
[----:B----4-:R-:W2:Y:S01]  /*0860*/  @!P0 LDC.64 R26, c[0x0][0x398] ;  /* 0x0000e600ff1a8b82 */ /* 0x010ea20000000a00 */
[C---:B------:R-:W-:Y:S01]  /*0870*/  @!P2 SHF.L.U32 R33, R24.reuse, 0x1, RZ ;  /* 0x000000011821a819 */ /* 0x040fe200000006ff */
[----:B------:R4:W2:Y:S01]  /*0880*/  @!P1 LDG.E R60, desc[UR8][R28.64] ;  /* 0x000000081c3c9981 */ /* 0x0008a2000c1e1900 */
[----:B------:R-:W-:Y:S02]  /*0890*/  @!P2 SHF.L.U64.HI R34, R24, 0x1, R15 ;  /* 0x000000011822a819 */ /* 0x000fe4000001020f */
[----:B------:R-:W-:Y:S02]  /*08a0*/  ISETP.GE.U32.AND P1, PT, R45, UR12, PT ;  /* 0x0000000c2d007c0c */ /* 0x000fe4000bf26070 */
[----:B------:R-:W-:Y:S01]  /*08b0*/  SHF.R.S32.HI R47, RZ, 0x1f, R45 ;  /* 0x0000001fff2f7819 */ /* 0x000fe2000001142d */
[----:B------:R-:W4:Y:S01]  /*08c0*/  @!P0 LDC.64 R24, c[0x0][0x3a0] ;  /* 0x0000e800ff188b82 */ /* 0x000f220000000a00 */
[----:B0-----:R-:W-:-:S02]  /*08d0*/  @!P2 IADD3 R30, P4, PT, R33, R22, RZ ;  /* 0x00000016211ea210 */ /* 0x001fc40007f9e0ff */
[----:B------:R-:W-:-:S05]  /*08e0*/  ISETP.GE.AND.EX P1, PT, R47, UR13, PT, P1 ;  /* 0x0000000d2f007c0c */ /* 0x000fca000bf26310 */
[----:B------:R-:W0:Y:S01]  /*08f0*/  @!P3 LDC.64 R20, c[0x0][0x3f8] ;  /* 0x0000fe00ff14bb82 */ /* 0x000e220000000a00 */
[----:B-1----:R-:W-:Y:S01]  /*0900*/  @!P2 IADD3 R32, P5, PT, R33, R16, RZ ;  /* 0x000000102120a210 */ /* 0x002fe20007fbe0ff */
[----:B---3--:R-:W-:Y:S01]  /*0910*/  @!P0 IMAD R16, R37, R18, RZ ;  /* 0x0000001225108224 */ /* 0x008fe200078e02ff */
[C---:B------:R-:W-:Y:S02]  /*0920*/  @!P2 IADD3.X R31, PT, PT, R34.reuse, R23, RZ, P4, !PT ;  /* 0x00000017221fa210 */ /* 0x040fe400027fe4ff */
[----:B------:R-:W-:Y:S02]  /*0930*/  @!P0 MOV R22, R124 ;  /* 0x0000007c00168202 */ /* 0x000fe40000000f00 */
[----:B------:R-:W-:Y:S01]  /*0940*/  @!P0 MOV R23, R123 ;  /* 0x0000007b00178202 */ /* 0x000fe20000000f00 */
[C---:B------:R-:W-:Y:S01]  /*0950*/  @!P0 IMAD R15, R35.reuse, R19, R16 ;  /* 0x00000013230f8224 */ /* 0x040fe200078e0210 */
[----:B------:R-:W-:Y:S02]  /*0960*/  CS2R R58, SRZ ;  /* 0x00000000003a7805 */ /* 0x000fe4000001ff00 */
[----:B------:R-:W-:Y:S01]  /*0970*/  @!P2 IADD3.X R33, PT, PT, R34, R17, RZ, P5, !PT ;  /* 0x000000112221a210 */ /* 0x000fe20002ffe4ff */
[----:B------:R-:W-:Y:S01]  /*0980*/  @!P0 IMAD.WIDE.U32 R18, R35, R18, R22 ;  /* 0x0000001223128225 */ /* 0x000fe200078e0016 */
[----:B------:R-:W-:Y:S01]  /*0990*/  IADD3 R49, PT, PT, R80, 0xe0, RZ ;  /* 0x000000e050317810 */ /* 0x000fe20007ffe0ff */
[----:B------:R-:W1:Y:S01]  /*09a0*/  @!P1 LDC.64 R22, c[0x0][0x3f8] ;  /* 0x0000fe00ff169b82 */ /* 0x000e620000000a00 */
[----:B------:R1:W3:Y:S01]  /*09b0*/  @!P2 LDG.E R59, desc[UR8][R30.64] ;  /* 0x000000081e3ba981 */ /* 0x0002e2000c1e1900 */
[----:B------:R-:W-:-:S02]  /*09c0*/  @!P0 SHF.L.U32 R37, R18, 0x1, RZ ;  /* 0x0000000112258819 */ /* 0x000fc400000006ff */
[----:B------:R-:W-:Y:S01]  /*09d0*/  @!P0 IADD3 R15, PT, PT, R19, R15, RZ ;  /* 0x0000000f130f8210 */ /* 0x000fe20007ffe0ff */
[----:B------:R1:W3:Y:S03]  /*09e0*/  @!P2 LDG.E R58, desc[UR8][R32.64] ;  /* 0x00000008203aa981 */ /* 0x0002e6000c1e1900 */
[----:B------:R-:W1:Y:S01]  /*09f0*/  @!P3 LDC.64 R16, c[0x0][0x3a0] ;  /* 0x0000e800ff10bb82 */ /* 0x000e620000000a00 */
[----:B------:R-:W-:Y:S02]  /*0a00*/  ISETP.GE.U32.AND P2, PT, R49, UR12, PT ;  /* 0x0000000c31007c0c */ /* 0x000fe4000bf46070 */
[----:B------:R-:W-:Y:S02]  /*0a10*/  SHF.R.S32.HI R51, RZ, 0x1f, R49 ;  /* 0x0000001fff337819 */ /* 0x000fe40000011431 */
[----:B----4-:R-:W-:Y:S01]  /*0a20*/  @!P0 IADD3 R34, P4, PT, R37, R24, RZ ;  /* 0x0000001825228210 */ /* 0x010fe20007f9e0ff */
[----:B0-----:R-:W-:Y:S01]  /*0a30*/  @!P3 IMAD R24, R43, R20, RZ ;  /* 0x000000142b18b224 */ /* 0x001fe200078e02ff */
[----:B------:R-:W-:-:S02]  /*0a40*/  @!P0 SHF.L.U64.HI R28, R18, 0x1, R15 ;  /* 0x00000001121c8819 */ /* 0x000fc4000001020f */
[----:B------:R-:W0:Y:S01]  /*0a50*/  @!P3 LDC.64 R18, c[0x0][0x398] ;  /* 0x0000e600ff12bb82 */ /* 0x000e220000000a00 */
[----:B------:R-:W-:Y:S01]  /*0a60*/  ISETP.GE.AND.EX P2, PT, R51, UR13, PT, P2 ;  /* 0x0000000d33007c0c */ /* 0x000fe2000bf46320 */
[----:B------:R-:W-:Y:S01]  /*0a70*/  @!P3 IMAD R15, R39, R21, R24 ;  /* 0x00000015270fb224 */ /* 0x000fe200078e0218 */
[----:B------:R-:W-:Y:S02]  /*0a80*/  @!P0 IADD3.X R35, PT, PT, R28, R25, RZ, P4, !PT ;  /* 0x000000191c238210 */ /* 0x000fe400027fe4ff */
[----:B------:R-:W-:Y:S02]  /*0a90*/  @!P3 MOV R24, R124 ;  /* 0x0000007c0018b202 */ /* 0x000fe40000000f00 */
[----:B------:R-:W-:Y:S02]  /*0aa0*/  @!P3 MOV R25, R123 ;  /* 0x0000007b0019b202 */ /* 0x000fe40000000f00 */
[----:B--2---:R-:W-:Y:S01]  /*0ab0*/  @!P0 IADD3 R36, P5, PT, R37, R26, RZ ;  /* 0x0000001a25248210 */ /* 0x004fe20007fbe0ff */
[----:B------:R-:W-:-:S03]  /*0ac0*/  @!P3 IMAD.WIDE.U32 R20, R39, R20, R24 ;  /* 0x000000142714b225 */ /* 0x000fc600078e0018 */
[----:B------:R-:W-:Y:S02]  /*0ad0*/  @!P0 IADD3.X R37, PT, PT, R28, R27, RZ, P5, !PT ;  /* 0x0000001b1c258210 */ /* 0x000fe40002ffe4ff */
[----:B------:R-:W-:Y:S01]  /*0ae0*/  CS2R R56, SRZ ;  /* 0x0000000000387805 */ /* 0x000fe2000001ff00 */
[----:B------:R-:W2:Y:S01]  /*0af0*/  @!P1 LDC.64 R26, c[0x0][0x3a0] ;  /* 0x0000e800ff1a9b82 */ /* 0x000ea20000000a00 */
[----:B-1----:R-:W-:Y:S01]  /*0b00*/  @!P1 IMAD R30, R47, R22, RZ ;  /* 0x000000162f1e9224 */ /* 0x002fe200078e02ff */
[----:B------:R-:W-:Y:S02]  /*0b10*/  @!P3 IADD3 R15, PT, PT, R21, R15, RZ ;  /* 0x0000000f150fb210 */ /* 0x000fe40007ffe0ff */
[C---:B------:R-:W-:Y:S01]  /*0b20*/  @!P3 SHF.L.U32 R29, R20.reuse, 0x1, RZ ;  /* 0x00000001141db819 */ /* 0x040fe200000006ff */
[----:B------:R1:W4:Y:S03]  /*0b30*/  @!P0 LDG.E R57, desc[UR8][R34.64] ;  /* 0x0000000822398981 */ /* 0x000326000c1e1900 */
[----:B------:R-:W2:Y:S01]  /*0b40*/  @!P2 LDC.64 R24, c[0x0][0x3f8] ;  /* 0x0000fe00ff18ab82 */ /* 0x000ea20000000a00 */
[----:B------:R2:W4:Y:S01]  /*0b50*/  @!P0 LDG.E R56, desc[UR8][R36.64] ;  /* 0x0000000824388981 */ /* 0x000522000c1e1900 */
[----:B------:R-:W-:Y:S01]  /*0b60*/  @!P3 SHF.L.U64.HI R32, R20, 0x1, R15 ;  /* 0x000000011420b819 */ /* 0x000fe2000001020f */
[----:B------:R-:W-:Y:S01]  /*0b70*/  @!P1 IMAD R15, R45, R23, R30 ;  /* 0x000000172d0f9224 */ /* 0x000fe200078e021e */
[----:B------:R-:W-:-:S02]  /*0b80*/  @!P3 IADD3 R20, P0, PT, R29, R16, RZ ;  /* 0x000000101d14b210 */ /* 0x000fc40007f1e0ff */
[----:B------:R-:W-:Y:S02]  /*0b90*/  @!P1 MOV R30, R124 ;  /* 0x0000007c001e9202 */ /* 0x000fe40000000f00 */
[----:B------:R-:W-:Y:S02]  /*0ba0*/  @!P1 MOV R31, R123 ;  /* 0x0000007b001f9202 */ /* 0x000fe40000000f00 */
[----:B------:R-:W-:Y:S02]  /*0bb0*/  IADD3 R33, PT, PT, R80, 0xa0, RZ ;  /* 0x000000a050217810 */ /* 0x000fe40007ffe0ff */
[----:B------:R-:W-:Y:S01]  /*0bc0*/  @!P3 IADD3.X R21, PT, PT, R32, R17, RZ, P0, !PT ;  /* 0x000000112015b210 */ /* 0x000fe200007fe4ff */
[----:B------:R-:W-:Y:S01]  /*0bd0*/  @!P1 IMAD.WIDE.U32 R30, R45, R22, R30 ;  /* 0x000000162d1e9225 */ /* 0x000fe200078e001e */
[----:B0-----:R-:W-:Y:S01]  /*0be0*/  @!P3 IADD3 R28, P4, PT, R29, R18, RZ ;  /* 0x000000121d1cb210 */ /* 0x001fe20007f9e0ff */
[----:B------:R-:W0:Y:S01]  /*0bf0*/  @!P1 LDC.64 R16, c[0x0][0x398] ;  /* 0x0000e600ff109b82 */ /* 0x000e220000000a00 */
[----:B------:R-:W-:-:S02]  /*0c00*/  ISETP.GE.U32.AND P0, PT, R33, UR12, PT ;  /* 0x0000000c21007c0c */ /* 0x000fc4000bf06070 */
[----:B-1----:R-:W-:Y:S02]  /*0c10*/  SHF.R.S32.HI R35, RZ, 0x1f, R33 ;  /* 0x0000001fff237819 */ /* 0x002fe40000011421 */
[----:B------:R-:W-:Y:S02]  /*0c20*/  @!P3 IADD3.X R29, PT, PT, R32, R19, RZ, P4, !PT ;  /* 0x00000013201db210 */ /* 0x000fe400027fe4ff */
[----:B------:R-:W-:Y:S01]  /*0c30*/  ISETP.GE.AND.EX P0, PT, R35, UR13, PT, P0 ;  /* 0x0000000d23007c0c */ /* 0x000fe2000bf06300 */
[----:B------:R-:W1:Y:S01]  /*0c40*/  @!P2 LDC.64 R18, c[0x0][0x3a0] ;  /* 0x0000e800ff12ab82 */ /* 0x000e620000000a00 */
[----:B------:R-:W-:Y:S02]  /*0c50*/  @!P1 IADD3 R15, PT, PT, R31, R15, RZ ;  /* 0x0000000f1f0f9210 */ /* 0x000fe40007ffe0ff */
[----:B------:R-:W-:Y:S02]  /*0c60*/  CS2R R54, SRZ ;  /* 0x0000000000367805 */ /* 0x000fe4000001ff00 */
[----:B------:R-:W-:-:S02]  /*0c70*/  @!P1 SHF.L.U32 R31, R30, 0x1, RZ ;  /* 0x000000011e1f9819 */ /* 0x000fc400000006ff */
[----:B------:R-:W-:Y:S02]  /*0c80*/  @!P1 SHF.L.U64.HI R32, R30, 0x1, R15 ;  /* 0x000000011e209819 */ /* 0x000fe4000001020f */
[----:B--2---:R-:W-:Y:S01]  /*0c90*/  @!P1 IADD3 R26, P4, PT, R31, R26, RZ ;  /* 0x0000001a1f1a9210 */ /* 0x004fe20007f9e0ff */
[----:B------:R-:W2:Y:S01]  /*0ca0*/  @!P2 LDC.64 R22, c[0x0][0x398] ;  /* 0x0000e600ff16ab82 */ /* 0x000ea20000000a00 */
[----:B------:R0:W4:Y:S01]  /*0cb0*/  @!P3 LDG.E R54, desc[UR8][R28.64] ;  /* 0x000000081c36b981 */ /* 0x000122000c1e1900 */
[----:B------:R-:W-:Y:S01]  /*0cc0*/  @!P2 IMAD R30, R51, R24, RZ ;  /* 0x00000018331ea224 */ /* 0x000fe200078e02ff */
[----:B------:R-:W-:Y:S02]  /*0cd0*/  @!P1 IADD3.X R27, PT, PT, R32, R27, RZ, P4, !PT ;  /* 0x0000001b201b9210 */ /* 0x000fe400027fe4ff */
[----:B------:R0:W4:Y:S01]  /*0ce0*/  @!P3 LDG.E R55, desc[UR8][R20.64] ;  /* 0x000000081437b981 */ /* 0x000122000c1e1900 */
[----:B------:R-:W-:Y:S01]  /*0cf0*/  ISETP.GE.U32.AND P4, PT, R80, UR12, PT ;  /* 0x0000000c50007c0c */ /* 0x000fe2000bf86070 */
[----:B------:R-:W-:Y:S01]  /*0d00*/  @!P2 IMAD R15, R49, R25, R30 ;  /* 0x00000019310fa224 */ /* 0x000fe200078e021e */
[----:B------:R-:W-:Y:S01]  /*0d10*/  ISETP.GE.U32.AND P3, PT, R76, UR12, PT ;  /* 0x0000000c4c007c0c */ /* 0x000fe2000bf66070 */
[----:B------:R-:W2:Y:S01]  /*0d20*/  @!P0 LDC.64 R36, c[0x0][0x398] ;  /* 0x0000e600ff248b82 */ /* 0x000ea20000000a00 */
[----:B0-----:R-:W-:-:S02]  /*0d30*/  @!P2 MOV R28, R124 ;  /* 0x0000007c001ca202 */ /* 0x001fc40000000f00 */
[----:B------:R-:W-:Y:S02]  /*0d40*/  @!P2 MOV R29, R123 ;  /* 0x0000007b001da202 */ /* 0x000fe40000000f00 */
[----:B------:R-:W-:-:S03]  /*0d50*/  ISETP.GE.AND.EX P4, PT, R6, UR13, PT, P4 ;  /* 0x0000000d06007c0c */ /* 0x000fc6000bf86340 */
[----:B------:R-:W0:Y:S01]  /*0d60*/  @!P0 LDC.64 R20, c[0x0][0x3f8] ;  /* 0x0000fe00ff148b82 */ /* 0x000e220000000a00 */
[----:B------:R-:W-:Y:S01]  /*0d70*/  @!P2 IMAD.WIDE.U32 R24, R49, R24, R28 ;  /* 0x000000183118a225 */ /* 0x000fe200078e001c */
[----:B------:R-:W-:Y:S02]  /*0d80*/  ISETP.GE.AND.EX P3, PT, R7, UR13, PT, P3 ;  /* 0x0000000d07007c0c */ /* 0x000fe4000bf66330 */
[----:B------:R-:W-:Y:S02]  /*0d90*/  @!P1 IADD3 R30, P5, PT, R31, R16, RZ ;  /* 0x000000101f1e9210 */ /* 0x000fe40007fbe0ff */
[----:B------:R-:W-:Y:S02]  /*0da0*/  @!P2 IADD3 R25, PT, PT, R25, R15, RZ ;  /* 0x0000000f1919a210 */ /* 0x000fe40007ffe0ff */
[----:B------:R-:W-:Y:S02]  /*0db0*/  @!P2 SHF.L.U32 R15, R24, 0x1, RZ ;  /* 0x00000001180fa819 */ /* 0x000fe400000006ff */
[----:B------:R-:W-:-:S02]  /*0dc0*/  @!P1 IADD3.X R31, PT, PT, R32, R17, RZ, P5, !PT ;  /* 0x00000011201f9210 */ /* 0x000fc40002ffe4ff */
[----:B------:R-:W-:Y:S02]  /*0dd0*/  @!P2 SHF.L.U64.HI R28, R24, 0x1, R25 ;  /* 0x00000001181ca819 */ /* 0x000fe40000010219 */
[----:B------:R-:W-:Y:S02]  /*0de0*/  CS2R R50, SRZ ;  /* 0x0000000000327805 */ /* 0x000fe4000001ff00 */
[C---:B-1----:R-:W-:Y:S01]  /*0df0*/  @!P2 IADD3 R24, P5, PT, R15.reuse, R18, RZ ;  /* 0x000000120f18a210 */ /* 0x042fe20007fbe0ff */
[----:B------:R-:W1:Y:S03]  /*0e00*/  @!P4 LDC.64 R16, c[0x0][0x3f8] ;  /* 0x0000fe00ff10cb82 */ /* 0x000e660000000a00 */
[----:B------:R-:W-:Y:S01]  /*0e10*/  @!P2 IADD3.X R25, PT, PT, R28, R19, RZ, P5, !PT ;  /* 0x000000131c19a210 */ /* 0x000fe20002ffe4ff */
[----:B------:R0:W4:Y:S01]  /*0e20*/  @!P1 LDG.E R51, desc[UR8][R26.64] ;  /* 0x000000081a339981 */ /* 0x000122000c1e1900 */
[----:B--2---:R-:W-:-:S03]  /*0e30*/  @!P2 IADD3 R22, P6, PT, R15, R22, RZ ;  /* 0x000000160f16a210 */ /* 0x004fc60007fde0ff */
[----:B------:R-:W2:Y:S01]  /*0e40*/  @!P3 LDC.64 R18, c[0x0][0x3f8] ;  /* 0x0000fe00ff12bb82 */ /* 0x000ea20000000a00 */
[----:B------:R-:W-:Y:S01]  /*0e50*/  @!P2 IADD3.X R23, PT, PT, R28, R23, RZ, P6, !PT ;  /* 0x000000171c17a210 */ /* 0x000fe200037fe4ff */
[----:B0-----:R-:W-:Y:S01]  /*0e60*/  @!P0 IMAD R32, R35, R20, RZ ;  /* 0x0000001423208224 */ /* 0x001fe200078e02ff */
[----:B------:R-:W-:Y:S02]  /*0e70*/  @!P0 MOV R28, R124 ;  /* 0x0000007c001c8202 */ /* 0x000fe40000000f00 */
[----:B------:R-:W-:Y:S02]  /*0e80*/  CS2R R48, SRZ ;  /* 0x0000000000307805 */ /* 0x000fe4000001ff00 */
[----:B------:R-:W-:Y:S01]  /*0e90*/  @!P0 MOV R29, R123 ;  /* 0x0000007b001d8202 */ /* 0x000fe20000000f00 */
[----:B------:R0:W4:Y:S01]  /*0ea0*/  @!P1 LDG.E R50, desc[UR8][R30.64] ;  /* 0x000000081e329981 */ /* 0x000122000c1e1900 */
[----:B------:R-:W2:Y:S01]  /*0eb0*/  @!P0 LDC.64 R26, c[0x0][0x3a0] ;  /* 0x0000e800ff1a8b82 */ /* 0x000ea20000000a00 */
[----:B------:R-:W-:Y:S01]  /*0ec0*/  @!P0 IMAD R15, R33, R21, R32 ;  /* 0x00000015210f8224 */ /* 0x000fe200078e0220 */
[----:B------:R-:W-:Y:S01]  /*0ed0*/  ISETP.GE.U32.AND P5, PT, R75, UR12, PT ;  /* 0x0000000c4b007c0c */ /* 0x000fe2000bfa6070 */
[----:B------:R-:W-:Y:S01]  /*0ee0*/  @!P0 IMAD.WIDE.U32 R20, R33, R20, R28 ;  /* 0x0000001421148225 */ /* 0x000fe200078e001c */
[----:B------:R1:W4:Y:S02]  /*0ef0*/  @!P2 LDG.E R48, desc[UR8][R22.64] ;  /* 0x000000081630a981 */ /* 0x000324000c1e1900 */
[----:B------:R-:W-:-:S02]  /*0f00*/  ISETP.GE.AND.EX P5, PT, R8, UR13, PT, P5 ;  /* 0x0000000d08007c0c */ /* 0x000fc4000bfa6350 */
[----:B0-----:R-:W0:Y:S01]  /*0f10*/  @!P4 LDC.64 R30, c[0x0][0x3a0] ;  /* 0x0000e800ff1ecb82 */ /* 0x001e220000000a00 */
[----:B------:R-:W-:Y:S01]  /*0f20*/  @!P0 IADD3 R21, PT, PT, R21, R15, RZ ;  /* 0x0000000f15158210 */ /* 0x000fe20007ffe0ff */
[----:B------:R2:W4:Y:S06]  /*0f30*/  @!P2 LDG.E R49, desc[UR8][R24.64] ;  /* 0x000000081831a981 */ /* 0x00052c000c1e1900 */
[----:B------:R-:W0:Y:S01]  /*0f40*/  @!P4 LDC.64 R28, c[0x0][0x398] ;  /* 0x0000e600ff1ccb82 */ /* 0x000e220000000a00 */
[----:B-1----:R-:W-:Y:S02]  /*0f50*/  @!P4 MOV R22, R124 ;  /* 0x0000007c0016c202 */ /* 0x002fe40000000f00 */
[----:B------:R-:W-:-:S02]  /*0f60*/  @!P4 MOV R23, R123 ;  /* 0x0000007b0017c202 */ /* 0x000fc40000000f00 */
[C---:B------:R-:W-:Y:S02]  /*0f70*/  @!P0 SHF.L.U32 R15, R20.reuse, 0x1, RZ ;  /* 0x00000001140f8819 */ /* 0x040fe400000006ff */
[----:B------:R-:W-:Y:S01]  /*0f80*/  @!P0 SHF.L.U64.HI R32, R20, 0x1, R21 ;  /* 0x0000000114208819 */ /* 0x000fe20000010215 */
[-C--:B------:R-:W-:Y:S02]  /*0f90*/  @!P4 IMAD R20, R6, R16.reuse, RZ ;  /* 0x000000100614c224 */ /* 0x080fe400078e02ff */
[----:B------:R-:W-:Y:S01]  /*0fa0*/  @!P4 IMAD.WIDE.U32 R22, R80, R16, R22 ;  /* 0x000000105016c225 */ /* 0x000fe200078e0016 */
[----:B--2---:R-:W-:-:S03]  /*0fb0*/  @!P0 IADD3 R26, P2, PT, R15, R26, RZ ;  /* 0x0000001a0f1a8210 */ /* 0x004fc60007f5e0ff */
[----:B------:R-:W-:Y:S01]  /*0fc0*/  @!P3 IMAD R16, R7, R18, RZ ;  /* 0x000000120710b224 */ /* 0x000fe200078e02ff */
[----:B------:R-:W-:Y:S01]  /*0fd0*/  @!P0 IADD3 R36, P6, PT, R15, R36, RZ ;  /* 0x000000240f248210 */ /* 0x000fe20007fde0ff */
[----:B------:R-:W-:Y:S01]  /*0fe0*/  @!P4 IMAD R15, R80, R17, R20 ;  /* 0x00000011500fc224 */ /* 0x000fe200078e0214 */
[----:B------:R-:W-:Y:S01]  /*0ff0*/  ISETP.GE.U32.AND P1, PT, R74, UR12, PT ;  /* 0x0000000c4a007c0c */ /* 0x000fe2000bf26070 */
[----:B------:R-:W1:Y:S01]  /*1000*/  @!P3 LDC.64 R20, c[0x0][0x3a0] ;  /* 0x0000e800ff14bb82 */ /* 0x000e620000000a00 */
[----:B------:R-:W-:Y:S01]  /*1010*/  @!P3 IMAD R33, R76, R19, R16 ;  /* 0x000000134c21b224 */ /* 0x000fe200078e0210 */
[----:B------:R-:W-:Y:S02]  /*1020*/  @!P3 MOV R24, R124 ;  /* 0x0000007c0018b202 */ /* 0x000fe40000000f00 */
[----:B------:R-:W-:Y:S02]  /*1030*/  @!P3 MOV R25, R123 ;  /* 0x0000007b0019b202 */ /* 0x000fe40000000f00 */
[----:B------:R-:W-:-:S02]  /*1040*/  ISETP.GE.AND.EX P1, PT, R9, UR13, PT, P1 ;  /* 0x0000000d09007c0c */ /* 0x000fc4000bf26310 */
[----:B------:R-:W2:Y:S01]  /*1050*/  @!P5 LDC.64 R16, c[0x0][0x3f8] ;  /* 0x0000fe00ff10db82 */ /* 0x000ea20000000a00 */
[----:B------:R-:W-:Y:S01]  /*1060*/  @!P4 IADD3 R23, PT, PT, R23, R15, RZ ;  /* 0x0000000f1717c210 */ /* 0x000fe20007ffe0ff */
[----:B------:R-:W-:Y:S01]  /*1070*/  @!P3 IMAD.WIDE.U32 R18, R76, R18, R24 ;  /* 0x000000124c12b225 */ /* 0x000fe200078e0018 */
[----:B------:R-:W-:Y:S02]  /*1080*/  @!P4 SHF.L.U32 R15, R22, 0x1, RZ ;  /* 0x00000001160fc819 */ /* 0x000fe400000006ff */
[C---:B------:R-:W-:Y:S02]  /*1090*/  @!P0 IADD3.X R27, PT, PT, R32.reuse, R27, RZ, P2, !PT ;  /* 0x0000001b201b8210 */ /* 0x040fe400017fe4ff */
[----:B------:R-:W-:Y:S02]  /*10a0*/  @!P0 IADD3.X R37, PT, PT, R32, R37, RZ, P6, !PT ;  /* 0x0000002520258210 */ /* 0x000fe400037fe4ff */
[----:B------:R-:W-:Y:S02]  /*10b0*/  CS2R R62, SRZ ;  /* 0x00000000003e7805 */ /* 0x000fe4000001ff00 */
[C---:B0-----:R-:W-:Y:S01]  /*10c0*/  @!P4 IADD3 R30, P2, PT, R15.reuse, R30, RZ ;  /* 0x0000001e0f1ec210 */ /* 0x041fe20007f5e0ff */
[----:B------:R-:W0:Y:S01]  /*10d0*/  @!P3 LDC.64 R24, c[0x0][0x398] ;  /* 0x0000e600ff18bb82 */ /* 0x000e220000000a00 */
[----:B------:R-:W-:-:S02]  /*10e0*/  @!P4 IADD3 R28, P6, PT, R15, R28, RZ ;  /* 0x0000001c0f1cc210 */ /* 0x000fc40007fde0ff */
[----:B------:R-:W-:Y:S02]  /*10f0*/  @!P3 IADD3 R15, PT, PT, R19, R33, RZ ;  /* 0x00000021130fb210 */ /* 0x000fe40007ffe0ff */
[----:B------:R-:W-:Y:S02]  /*1100*/  @!P4 SHF.L.U64.HI R22, R22, 0x1, R23 ;  /* 0x000000011616c819 */ /* 0x000fe40000010217 */
[C---:B------:R-:W-:Y:S02]  /*1110*/  @!P3 SHF.L.U32 R35, R18.reuse, 0x1, RZ ;  /* 0x000000011223b819 */ /* 0x040fe400000006ff */
[----:B------:R-:W-:Y:S02]  /*1120*/  @!P3 SHF.L.U64.HI R34, R18, 0x1, R15 ;  /* 0x000000011222b819 */ /* 0x000fe4000001020f */
[----:B------:R-:W0:Y:S01]  /*1130*/  @!P1 LDC.64 R18, c[0x0][0x3f8] ;  /* 0x0000fe00ff129b82 */ /* 0x000e220000000a00 */
[C---:B------:R-:W-:Y:S02]  /*1140*/  @!P4 IADD3.X R29, PT, PT, R22.reuse, R29, RZ, P6, !PT ;  /* 0x0000001d161dc210 */ /* 0x040fe400037fe4ff */
[----:B------:R-:W-:Y:S01]  /*1150*/  @!P4 IADD3.X R31, PT, PT, R22, R31, RZ, P2, !PT ;  /* 0x0000001f161fc210 */ /* 0x000fe200017fe4ff */
[----:B--2---:R-:W-:Y:S01]  /*1160*/  @!P5 IMAD R38, R8, R16, RZ ;  /* 0x000000100826d224 */ /* 0x004fe200078e02ff */
[----:B-1----:R-:W-:Y:S01]  /*1170*/  @!P3 IADD3 R32, P2, PT, R35, R20, RZ ;  /* 0x000000142320b210 */ /* 0x002fe20007f5e0ff */
[----:B------:R1:W2:Y:S02]  /*1180*/  @!P4 LDG.E R62, desc[UR8][R28.64] ;  /* 0x000000081c3ec981 */ /* 0x0002a4000c1e1900 */
[----:B------:R-:W-:Y:S01]  /*1190*/  @!P5 IMAD R43, R75, R17, R38 ;  /* 0x000000114b2bd224 */ /* 0x000fe200078e0226 */
[----:B------:R-:W-:Y:S01]  /*11a0*/  @!P3 IADD3.X R33, PT, PT, R34, R21, RZ, P2, !PT ;  /* 0x000000152221b210 */ /* 0x000fe200017fe4ff */
[----:B------:R-:W3:Y:S01]  /*11b0*/  @!P5 LDC.64 R22, c[0x0][0x3a0] ;  /* 0x0000e800ff16db82 */ /* 0x000ee20000000a00 */
[----:B------:R-:W-:Y:S01]  /*11c0*/  MOV R15, RZ ;  /* 0x000000ff000f7202 */ /* 0x000fe20000000f00 */
[----:B------:R-:W2:Y:S01]  /*11d0*/  @!P4 LDG.E R63, desc[UR8][R30.64] ;  /* 0x000000081e3fc981 */ /* 0x000ea2000c1e1900 */
[----:B-1----:R-:W-:-:S04]  /*11e0*/  @!P5 MOV R28, R124 ;  /* 0x0000007c001cd202 */ /* 0x002fc80000000f00 */
[----:B------:R1:W2:Y:S01]  /*11f0*/  @!P3 LDG.E R15, desc[UR8][R32.64] ;  /* 0x00000008200fb981 */ /* 0x0002a2000c1e1900 */
[----:B------:R-:W-:Y:S01]  /*1200*/  @!P5 MOV R29, R123 ;  /* 0x0000007b001dd202 */ /* 0x000fe20000000f00 */
[----:B------:R-:W3:Y:S02]  /*1210*/  @!P5 LDC.64 R20, c[0x0][0x398] ;  /* 0x0000e600ff14db82 */ /* 0x000ee40000000a00 */
[----:B------:R-:W-:Y:S01]  /*1220*/  @!P5 IMAD.WIDE.U32 R16, R75, R16, R28 ;  /* 0x000000104b10d225 */ /* 0x000fe200078e001c */
[----:B------:R-:W-:-:S05]  /*1230*/  ISETP.GE.U32.AND P2, PT, R73, UR12, PT ;  /* 0x0000000c49007c0c */ /* 0x000fca000bf46070 */
[----:B------:R-:W3:Y:S01]  /*1240*/  @!P1 LDC.64 R38, c[0x0][0x3a0] ;  /* 0x0000e800ff269b82 */ /* 0x000ee20000000a00 */
[----:B------:R-:W-:Y:S02]  /*1250*/  @!P5 IADD3 R17, PT, PT, R17, R43, RZ ;  /* 0x0000002b1111d210 */ /* 0x000fe40007ffe0ff */
[----:B------:R-:W-:Y:S01]  /*1260*/  ISETP.GE.AND.EX P2, PT, R10, UR13, PT, P2 ;  /* 0x0000000d0a007c0c */ /* 0x000fe2000bf46320 */
[----:B0-----:R-:W-:Y:S01]  /*1270*/  @!P1 IMAD R28, R9, R18, RZ ;  /* 0x00000012091c9224 */ /* 0x001fe200078e02ff */
[C---:B-1----:R-:W-:Y:S02]  /*1280*/  @!P5 SHF.L.U32 R33, R16.reuse, 0x1, RZ ;  /* 0x000000011021d819 */ /* 0x042fe400000006ff */
[----:B------:R-:W-:Y:S01]  /*1290*/  @!P5 SHF.L.U64.HI R32, R16, 0x1, R17 ;  /* 0x000000011020d819 */ /* 0x000fe20000010211 */
[----:B------:R-:W0:Y:S01]  /*12a0*/  @!P1 LDC.64 R30, c[0x0][0x398] ;  /* 0x0000e600ff1e9b82 */ /* 0x000e220000000a00 */
[----:B------:R-:W-:Y:S02]  /*12b0*/  @!P1 MOV R16, R124 ;  /* 0x0000007c00109202 */ /* 0x000fe40000000f00 */
[----:B------:R-:W-:-:S02]  /*12c0*/  @!P1 MOV R17, R123 ;  /* 0x0000007b00119202 */ /* 0x000fc40000000f00 */
[----:B------:R-:W-:Y:S01]  /*12d0*/  @!P3 IADD3 R24, P4, PT, R35, R24, RZ ;  /* 0x000000182318b210 */ /* 0x000fe20007f9e0ff */
[C---:B------:R-:W-:Y:S02]  /*12e0*/  @!P1 IMAD R35, R74.reuse, R19, R28 ;  /* 0x000000134a239224 */ /* 0x040fe400078e021c */
[----:B------:R-:W-:Y:S01]  /*12f0*/  @!P1 IMAD.WIDE.U32 R18, R74, R18, R16 ;  /* 0x000000124a129225 */ /* 0x000fe200078e0010 */
[----:B------:R-:W-:Y:S02]  /*1300*/  CS2R R16, SRZ ;  /* 0x0000000000107805 */ /* 0x000fe4000001ff00 */
[----:B------:R-:W-:Y:S01]  /*1310*/  @!P3 IADD3.X R25, PT, PT, R34, R25, RZ, P4, !PT ;  /* 0x000000192219b210 */ /* 0x000fe200027fe4ff */
[----:B------:R-:W1:Y:S04]  /*1320*/  @!P2 LDC.64 R28, c[0x0][0x3f8] ;  /* 0x0000fe00ff1cab82 */ /* 0x000e680000000a00 */
[----:B------:R0:W2:Y:S01]  /*1330*/  @!P3 LDG.E R16, desc[UR8][R24.64] ;  /* 0x000000081810b981 */ /* 0x0000a2000c1e1900 */
[----:B---3--:R-:W-:-:S02]  /*1340*/  @!P5 IADD3 R20, P3, PT, R33, R20, RZ ;  /* 0x000000142114d210 */ /* 0x008fc40007f7e0ff */
[----:B------:R-:W-:Y:S02]  /*1350*/  @!P5 IADD3 R22, P4, PT, R33, R22, RZ ;  /* 0x000000162116d210 */ /* 0x000fe40007f9e0ff */
[----:B------:R-:W-:Y:S02]  /*1360*/  @!P5 IADD3.X R21, PT, PT, R32, R21, RZ, P3, !PT ;  /* 0x000000152015d210 */ /* 0x000fe40001ffe4ff */
[----:B------:R-:W-:Y:S02]  /*1370*/  ISETP.GE.U32.AND P3, PT, R72, UR12, PT ;  /* 0x0000000c48007c0c */ /* 0x000fe4000bf66070 */
[----:B------:R-:W-:Y:S02]  /*1380*/  @!P1 IADD3 R33, PT, PT, R19, R35, RZ ;  /* 0x0000002313219210 */ /* 0x000fe40007ffe0ff */
[----:B------:R-:W-:Y:S01]  /*1390*/  @!P1 SHF.L.U32 R19, R18, 0x1, RZ ;  /* 0x0000000112139819 */ /* 0x000fe200000006ff */
[----:B------:R-:W3:Y:S01]  /*13a0*/  @!P2 LDC.64 R34, c[0x0][0x3a0] ;  /* 0x0000e800ff22ab82 */ /* 0x000ee20000000a00 */
[----:B------:R-:W-:-:S02]  /*13b0*/  ISETP.GE.AND.EX P3, PT, R11, UR13, PT, P3 ;  /* 0x0000000d0b007c0c */ /* 0x000fc4000bf66330 */
[----:B------:R-:W-:Y:S02]  /*13c0*/  @!P5 IADD3.X R23, PT, PT, R32, R23, RZ, P4, !PT ;  /* 0x000000172017d210 */ /* 0x000fe400027fe4ff */
[----:B------:R-:W-:Y:S02]  /*13d0*/  @!P1 SHF.L.U64.HI R32, R18, 0x1, R33 ;  /* 0x0000000112209819 */ /* 0x000fe40000010221 */
[----:B------:R-:W-:Y:S01]  /*13e0*/  @!P1 IADD3 R38, P4, PT, R19, R38, RZ ;  /* 0x0000002613269210 */ /* 0x000fe20007f9e0ff */
[----:B------:R1:W2:Y:S03]  /*13f0*/  @!P5 LDG.E R17, desc[UR8][R22.64] ;  /* 0x000000081611d981 */ /* 0x0002a6000c1e1900 */
[----:B------:R-:W-:Y:S02]  /*1400*/  @!P1 IADD3.X R39, PT, PT, R32, R39, RZ, P4, !PT ;  /* 0x0000002720279210 */ /* 0x000fe400027fe4ff */
[----:B------:R-:W-:Y:S01]  /*1410*/  ISETP.GE.U32.AND P4, PT, R71, UR12, PT ;  /* 0x0000000c47007c0c */ /* 0x000fe2000bf86070 */
[----:B0-----:R-:W0:Y:S01]  /*1420*/  @!P3 LDC.64 R24, c[0x0][0x3f8] ;  /* 0x0000fe00ff18bb82 */ /* 0x001e220000000a00 */
[----:B------:R-:W-:-:S02]  /*1430*/  MOV R18, RZ ;  /* 0x000000ff00127202 */ /* 0x000fc40000000f00 */
[----:B------:R-:W-:Y:S01]  /*1440*/  ISETP.GE.AND.EX P4, PT, R12, UR13, PT, P4 ;  /* 0x0000000d0c007c0c */ /* 0x000fe2000bf86340 */
[----:B-1----:R-:W-:Y:S01]  /*1450*/  @!P2 IMAD R22, R10, R28, RZ ;  /* 0x0000001c0a16a224 */ /* 0x002fe200078e02ff */
[----:B------:R-:W-:Y:S02]  /*1460*/  CS2R R52, SRZ ;  /* 0x0000000000347805 */ /* 0x000fe4000001ff00 */
[----:B------:R1:W2:Y:S01]  /*1470*/  @!P5 LDG.E R18, desc[UR8][R20.64] ;  /* 0x000000081412d981 */ /* 0x0002a2000c1e1900 */
[----:B------:R-:W-:Y:S02]  /*1480*/  @!P2 IMAD R43, R73, R29, R22 ;  /* 0x0000001d492ba224 */ /* 0x000fe400078e0216 */
[----:B------:R-:W3:Y:S01]  /*1490*/  @!P2 LDC.64 R22, c[0x0][0x398] ;  /* 0x0000e600ff16ab82 */ /* 0x000ee20000000a00 */
[----:B------:R-:W-:Y:S01]  /*14a0*/  @!P1 IADD3 R30, P6, PT, R19, R30, RZ ;  /* 0x0000001e131e9210 */ /* 0x000fe20007fde0ff */
[----:B------:R1:W2:Y:S01]  /*14b0*/  @!P0 LDG.E R53, desc[UR8][R26.64] ;  /* 0x000000081a358981 */ /* 0x0002a2000c1e1900 */
[----:B------:R-:W-:-:S03]  /*14c0*/  IADD3 R42, PT, PT, R42, R41, RZ ;  /* 0x000000292a2a7210 */ /* 0x000fc60007ffe0ff */
[----:B------:R-:W2:Y:S01]  /*14d0*/  @!P0 LDG.E R52, desc[UR8][R36.64] ;  /* 0x0000000824348981 */ /* 0x000ea2000c1e1900 */
[----:B-1----:R-:W-:Y:S02]  /*14e0*/  @!P2 MOV R20, R124 ;  /* 0x0000007c0014a202 */ /* 0x002fe40000000f00 */
[----:B------:R-:W-:Y:S02]  /*14f0*/  @!P2 MOV R21, R123 ;  /* 0x0000007b0015a202 */ /* 0x000fe40000000f00 */
[----:B------:R-:W-:Y:S01]  /*1500*/  @!P1 IADD3.X R31, PT, PT, R32, R31, RZ, P6, !PT ;  /* 0x0000001f201f9210 */ /* 0x000fe200037fe4ff */
[----:B------:R-:W1:Y:S01]  /*1510*/  @!P4 LDC.64 R26, c[0x0][0x3f8] ;  /* 0x0000fe00ff1acb82 */ /* 0x000e620000000a00 */
[----:B------:R-:W-:Y:S01]  /*1520*/  @!P2 IMAD.WIDE.U32 R28, R73, R28, R20 ;  /* 0x0000001c491ca225 */ /* 0x000fe200078e0014 */
[----:B------:R-:W-:-:S06]  /*1530*/  MOV R19, RZ ;  /* 0x000000ff00137202 */ /* 0x000fcc0000000f00 */
[----:B------:R-:W1:Y:S01]  /*1540*/  LDC.64 R32, c[0x0][0x3b8] ;  /* 0x0000ee00ff207b82 */ /* 0x000e620000000a00 */
[----:B------:R-:W-:Y:S01]  /*1550*/  @!P2 IADD3 R21, PT, PT, R29, R43, RZ ;  /* 0x0000002b1d15a210 */ /* 0x000fe20007ffe0ff */
[----:B------:R0:W2:Y:S01]  /*1560*/  @!P1 LDG.E R19, desc[UR8][R38.64] ;  /* 0x0000000826139981 */ /* 0x0000a2000c1e1900 */
[----:B------:R-:W-:Y:S02]  /*1570*/  MOV R20, RZ ;  /* 0x000000ff00147202 */ /* 0x000fe40000000f00 */
[C---:B------:R-:W-:Y:S02]  /*1580*/  @!P2 SHF.L.U32 R43, R28.reuse, 0x1, RZ ;  /* 0x000000011c2ba819 */ /* 0x040fe400000006ff */
[----:B------:R-:W-:Y:S02]  /*1590*/  @!P2 SHF.L.U64.HI R40, R28, 0x1, R21 ;  /* 0x000000011c28a819 */ /* 0x000fe40000010215 */
[----:B------:R-:W4:Y:S01]  /*15a0*/  @!P3 LDC.64 R28, c[0x0][0x3a0] ;  /* 0x0000e800ff1cbb82 */ /* 0x000f220000000a00 */
[----:B------:R-:W-:Y:S01]  /*15b0*/  ISETP.GE.U32.AND P5, PT, R70, UR12, PT ;  /* 0x0000000c46007c0c */ /* 0x000fe2000bfa6070 */
[----:B------:R3:W2:Y:S01]  /*15c0*/  @!P1 LDG.E R20, desc[UR8][R30.64] ;  /* 0x000000081e149981 */ /* 0x0006a2000c1e1900 */
[----:B0-----:R-:W-:Y:S01]  /*15d0*/  @!P3 IMAD R38, R11, R24, RZ ;  /* 0x000000180b26b224 */ /* 0x001fe200078e02ff */
[----:B---3--:R-:W-:-:S02]  /*15e0*/  @!P2 IADD3 R34, P1, PT, R43, R34, RZ ;  /* 0x000000222b22a210 */ /* 0x008fc40007f3e0ff */
[----:B------:R-:W-:Y:S01]  /*15f0*/  ISETP.GE.AND.EX P5, PT, R13, UR13, PT, P5 ;  /* 0x0000000d0d007c0c */ /* 0x000fe2000bfa6350 */
[----:B------:R-:W-:Y:S01]  /*1600*/  @!P3 IMAD R41, R72, R25, R38 ;  /* 0x000000194829b224 */ /* 0x000fe200078e0226 */
[----:B------:R-:W-:Y:S02]  /*1610*/  @!P2 IADD3.X R35, PT, PT, R40, R35, RZ, P1, !PT ;  /* 0x000000232823a210 */ /* 0x000fe40000ffe4ff */
[----:B------:R-:W-:Y:S01]  /*1620*/  @!P3 MOV R38, R124 ;  /* 0x0000007c0026b202 */ /* 0x000fe20000000f00 */
[----:B------:R-:W0:Y:S01]  /*1630*/  @!P3 LDC.64 R30, c[0x0][0x398] ;  /* 0x0000e600ff1ebb82 */ /* 0x000e220000000a00 */
[----:B------:R-:W-:Y:S02]  /*1640*/  @!P3 MOV R39, R123 ;  /* 0x0000007b0027b202 */ /* 0x000fe40000000f00 */
[----:B------:R-:W-:Y:S02]  /*1650*/  @!P2 IADD3 R36, P1, PT, R43, R22, RZ ;  /* 0x000000162b24a210 */ /* 0x000fe40007f3e0ff */
[----:B------:R-:W-:Y:S01]  /*1660*/  MOV R21, RZ ;  /* 0x000000ff00157202 */ /* 0x000fe20000000f00 */
[----:B------:R-:W-:Y:S01]  /*1670*/  @!P3 IMAD.WIDE.U32 R38, R72, R24, R38 ;  /* 0x000000184826b225 */ /* 0x000fe200078e0026 */
[----:B------:R-:W-:-:S02]  /*1680*/  ISETP.GE.U32.AND P6, PT, R69, UR12, PT ;  /* 0x0000000c45007c0c */ /* 0x000fc4000bfc6070 */
[----:B------:R-:W-:Y:S01]  /*1690*/  @!P2 IADD3.X R37, PT, PT, R40, R23, RZ, P1, !PT ;  /* 0x000000172825a210 */ /* 0x000fe20000ffe4ff */
[----:B-1----:R-:W-:Y:S01]  /*16a0*/  @!P4 IMAD R40, R12, R26, RZ ;  /* 0x0000001a0c28c224 */ /* 0x002fe200078e02ff */
[----:B------:R-:W-:Y:S01]  /*16b0*/  ISETP.GE.AND.EX P6, PT, R14, UR13, PT, P6 ;  /* 0x0000000d0e007c0c */ /* 0x000fe2000bfc6360 */
[----:B------:R-:W-:Y:S01]  /*16c0*/  IMAD.WIDE R32, R64, 0x8, R32 ;  /* 0x0000000840207825 */ /* 0x000fe200078e0220 */
[----:B------:R1:W3:Y:S01]  /*16d0*/  @!P2 LDG.E R21, desc[UR8][R34.64] ;  /* 0x000000082215a981 */ /* 0x0002e2000c1e1900 */
[----:B------:R-:W-:Y:S02]  /*16e0*/  MOV R22, RZ ;  /* 0x000000ff00167202 */ /* 0x000fe40000000f00 */
[----:B------:R-:W-:Y:S01]  /*16f0*/  @!P3 IADD3 R39, PT, PT, R39, R41, RZ ;  /* 0x000000292727b210 */ /* 0x000fe20007ffe0ff */
[C---:B------:R-:W-:Y:S01]  /*1700*/  @!P4 IMAD R43, R71.reuse, R27, R40 ;  /* 0x0000001b472bc224 */ /* 0x040fe200078e0228 */
[----:B------:R-:W-:Y:S01]  /*1710*/  @!P4 MOV R40, R124 ;  /* 0x0000007c0028c202 */ /* 0x000fe20000000f00 */
[----:B------:R4:W3:Y:S01]  /*1720*/  LDG.E.64 R24, desc[UR8][R32.64] ;  /* 0x0000000820187981 */ /* 0x0008e2000c1e1b00 */
[----:B------:R-:W-:Y:S01]  /*1730*/  @!P4 MOV R41, R123 ;  /* 0x0000007b0029c202 */ /* 0x000fe20000000f00 */
[----:B-1----:R-:W1:Y:S01]  /*1740*/  @!P5 LDC.64 R34, c[0x0][0x3f8] ;  /* 0x0000fe00ff22db82 */ /* 0x002e620000000a00 */
[C---:B------:R-:W-:Y:S01]  /*1750*/  @!P3 SHF.L.U32 R23, R38.reuse, 0x1, RZ ;  /* 0x000000012617b819 */ /* 0x040fe200000006ff */
[----:B------:R0:W3:Y:S01]  /*1760*/  @!P2 LDG.E R22, desc[UR8][R36.64] ;  /* 0x000000082416a981 */ /* 0x0000e2000c1e1900 */
[----:B------:R-:W-:Y:S01]  /*1770*/  @!P3 SHF.L.U64.HI R46, R38, 0x1, R39 ;  /* 0x00000001262eb819 */ /* 0x000fe20000010227 */
[----:B------:R-:W-:Y:S01]  /*1780*/  @!P4 IMAD.WIDE.U32 R40, R71, R26, R40 ;  /* 0x0000001a4728c225 */ /* 0x000fe200078e0028 */
[----:B----4-:R-:W-:-:S03]  /*1790*/  @!P3 IADD3 R38, P2, PT, R23, R28, RZ ;  /* 0x0000001c1726b210 */ /* 0x010fc60007f5e0ff */
[----:B------:R-:W4:Y:S01]  /*17a0*/  @!P4 LDC.64 R32, c[0x0][0x3a0] ;  /* 0x0000e800ff20cb82 */ /* 0x000f220000000a00 */
[----:B------:R-:W-:Y:S02]  /*17b0*/  @!P3 IADD3.X R39, PT, PT, R46, R29, RZ, P2, !PT ;  /* 0x0000001d2e27b210 */ /* 0x000fe400017fe4ff */
[----:B0-----:R-:W-:-:S05]  /*17c0*/  @!P4 IADD3 R37, PT, PT, R41, R43, RZ ;  /* 0x0000002b2925c210 */ /* 0x001fca0007ffe0ff */
[----:B------:R-:W0:Y:S01]  /*17d0*/  @!P4 LDC.64 R26, c[0x0][0x398] ;  /* 0x0000e600ff1acb82 */ /* 0x000e220000000a00 */
[----:B------:R-:W-:Y:S02]  /*17e0*/  @!P3 IADD3 R36, P1, PT, R23, R30, RZ ;  /* 0x0000001e1724b210 */ /* 0x000fe40007f3e0ff */
[----:B------:R-:W-:-:S05]  /*17f0*/  @!P4 SHF.L.U64.HI R44, R40, 0x1, R37 ;  /* 0x00000001282cc819 */ /* 0x000fca0000010225 */
[----:B------:R-:W0:Y:S01]  /*1800*/  @!P6 LDC.64 R28, c[0x0][0x3f8] ;  /* 0x0000fe00ff1ceb82 */ /* 0x000e220000000a00 */
[----:B------:R-:W-:Y:S02]  /*1810*/  @!P3 IADD3.X R37, PT, PT, R46, R31, RZ, P1, !PT ;  /* 0x0000001f2e25b210 */ /* 0x000fe40000ffe4ff */
[----:B------:R-:W-:-:S05]  /*1820*/  MOV R23, RZ ;  /* 0x000000ff00177202 */ /* 0x000fca0000000f00 */
[----:B------:R-:W0:Y:S01]  /*1830*/  @!P5 LDC.64 R30, c[0x0][0x3a0] ;  /* 0x0000e800ff1edb82 */ /* 0x000e220000000a00 */
[----:B------:R4:W3:Y:S01]  /*1840*/  @!P3 LDG.E R23, desc[UR8][R38.64] ;  /* 0x000000082617b981 */ /* 0x0008e2000c1e1900 */
[----:B------:R-:W-:Y:S01]  /*1850*/  @!P4 SHF.L.U32 R41, R40, 0x1, RZ ;  /* 0x000000012829c819 */ /* 0x000fe200000006ff */
[----:B-1----:R-:W-:Y:S01]  /*1860*/  @!P5 IMAD R40, R13, R34, RZ ;  /* 0x000000220d28d224 */ /* 0x002fe200078e02ff */
[----:B------:R-:W-:Y:S02]  /*1870*/  MOV R81, RZ ;  /* 0x000000ff00517202 */ /* 0x000fe40000000f00 */
[----:B----4-:R-:W-:Y:S02]  /*1880*/  @!P4 IADD3 R32, P2, PT, R41, R32, RZ ;  /* 0x000000202920c210 */ /* 0x010fe40007f5e0ff */
[----:B------:R-:W-:Y:S02]  /*1890*/  @!P5 MOV R38, R124 ;  /* 0x0000007c0026d202 */ /* 0x000fe40000000f00 */
[----:B------:R-:W-:Y:S01]  /*18a0*/  @!P5 MOV R39, R123 ;  /* 0x0000007b0027d202 */ /* 0x000fe20000000f00 */
[C---:B------:R-:W-:Y:S01]  /*18b0*/  @!P5 IMAD R43, R70.reuse, R35, R40 ;  /* 0x00000023462bd224 */ /* 0x040fe200078e0228 */
[----:B------:R-:W-:Y:S01]  /*18c0*/  CS2R R82, SRZ ;  /* 0x0000000000527805 */ /* 0x000fe2000001ff00 */
[----:B------:R1:W4:Y:S01]  /*18d0*/  @!P3 LDG.E R81, desc[UR8][R36.64] ;  /* 0x000000082451b981 */ /* 0x000322000c1e1900 */
[----:B------:R-:W-:Y:S01]  /*18e0*/  @!P5 IMAD.WIDE.U32 R38, R70, R34, R38 ;  /* 0x000000224626d225 */ /* 0x000fe200078e0026 */
[----:B------:R-:W-:Y:S01]  /*18f0*/  @!P4 IADD3.X R33, PT, PT, R44, R33, RZ, P2, !PT ;  /* 0x000000212c21c210 */ /* 0x000fe200017fe4ff */
[----:B------:R-:W1:Y:S01]  /*1900*/  @!P6 LDC.64 R34, c[0x0][0x3a0] ;  /* 0x0000e800ff22eb82 */ /* 0x000e620000000a00 */
[----:B------:R-:W-:-:S02]  /*1910*/  ISETP.NE.AND P3, PT, RZ, UR11, PT ;  /* 0x0000000bff007c0c */ /* 0x000fc4000bf65270 */
[----:B0-----:R-:W-:Y:S02]  /*1920*/  @!P4 IADD3 R40, P1, PT, R41, R26, RZ ;  /* 0x0000001a2928c210 */ /* 0x001fe40007f3e0ff */
[----:B------:R-:W-:Y:S01]  /*1930*/  @!P5 IADD3 R39, PT, PT, R39, R43, RZ ;  /* 0x0000002b2727d210 */ /* 0x000fe20007ffe0ff */
[----:B------:R-:W-:Y:S01]  /*1940*/  @!P6 IMAD R26, R14, R28, RZ ;  /* 0x0000001c0e1ae224 */ /* 0x000fe200078e02ff */
[----:B------:R0:W4:Y:S01]  /*1950*/  @!P4 LDG.E R82, desc[UR8][R32.64] ;  /* 0x000000082052c981 */ /* 0x000122000c1e1900 */
[----:B------:R-:W-:Y:S01]  /*1960*/  @!P4 IADD3.X R41, PT, PT, R44, R27, RZ, P1, !PT ;  /* 0x0000001b2c29c210 */ /* 0x000fe20000ffe4ff */
[----:B-1----:R-:W1:Y:S01]  /*1970*/  @!P6 LDC.64 R36, c[0x0][0x398] ;  /* 0x0000e600ff24eb82 */ /* 0x002e620000000a00 */
[C---:B------:R-:W-:Y:S02]  /*1980*/  @!P5 SHF.L.U32 R45, R38.reuse, 0x1, RZ ;  /* 0x00000001262dd819 */ /* 0x040fe400000006ff */
[----:B------:R-:W-:Y:S01]  /*1990*/  @!P5 SHF.L.U64.HI R44, R38, 0x1, R39 ;  /* 0x00000001262cd819 */ /* 0x000fe20000010227 */
[----:B------:R-:W-:Y:S01]  /*19a0*/  @!P6 IMAD R43, R69, R29, R26 ;  /* 0x0000001d452be224 */ /* 0x000fe200078e021a */
[----:B------:R-:W-:Y:S01]  /*19b0*/  @!P6 MOV R38, R124 ;  /* 0x0000007c0026e202 */ /* 0x000fe20000000f00 */
[----:B------:R-:W4:Y:S01]  /*19c0*/  @!P4 LDG.E R83, desc[UR8][R40.64] ;  /* 0x000000082853c981 */ /* 0x000f22000c1e1900 */
[----:B------:R-:W-:Y:S01]  /*19d0*/  @!P6 MOV R39, R123 ;  /* 0x0000007b0027e202 */ /* 0x000fe20000000f00 */
[----:B0-----:R-:W0:Y:S01]  /*19e0*/  @!P5 LDC.64 R32, c[0x0][0x398] ;  /* 0x0000e600ff20db82 */ /* 0x001e220000000a00 */
[----:B------:R-:W-:Y:S01]  /*19f0*/  @!P5 IADD3 R26, P1, PT, R45, R30, RZ ;  /* 0x0000001e2d1ad210 */ /* 0x000fe20007f3e0ff */
[----:B------:R-:W-:-:S03]  /*1a00*/  @!P6 IMAD.WIDE.U32 R38, R69, R28, R38 ;  /* 0x0000001c4526e225 */ /* 0x000fc600078e0026 */
[----:B------:R-:W-:-:S03]  /*1a10*/  @!P5 IADD3.X R27, PT, PT, R44, R31, RZ, P1, !PT ;  /* 0x0000001f2c1bd210 */ /* 0x000fc60000ffe4ff */
[----:B------:R-:W1:Y:S08]  /*1a20*/  @P3 LDC.64 R28, c[0x0][0x3b0] ;  /* 0x0000ec00ff1c3b82 */ /* 0x000e700000000a00 */
[----:B------:R-:W1:Y:S01]  /*1a30*/  LDC.64 R30, c[0x0][0x3a8] ;  /* 0x0000ea00ff1e7b82 */ /* 0x000e620000000a00 */
[----:B------:R-:W-:Y:S02]  /*1a40*/  @!P6 IADD3 R43, PT, PT, R39, R43, RZ ;  /* 0x0000002b272be210 */ /* 0x000fe40007ffe0ff */
[----:B------:R-:W-:-:S02]  /*1a50*/  @!P6 SHF.L.U32 R39, R38, 0x1, RZ ;  /* 0x000000012627e819 */ /* 0x000fc400000006ff */
[----:B------:R-:W-:Y:S02]  /*1a60*/  CS2R R84, SRZ ;  /* 0x0000000000547805 */ /* 0x000fe4000001ff00 */
[----:B------:R-:W-:Y:S02]  /*1a70*/  @!P6 SHF.L.U64.HI R38, R38, 0x1, R43 ;  /* 0x000000012626e819 */ /* 0x000fe4000001022b */
[----:B------:R-:W-:Y:S02]  /*1a80*/  @!P6 IADD3 R34, P2, PT, R39, R34, RZ ;  /* 0x000000222722e210 */ /* 0x000fe40007f5e0ff */
[----:B0-----:R-:W-:Y:S02]  /*1a90*/  @!P5 IADD3 R32, P1, PT, R45, R32, RZ ;  /* 0x000000202d20d210 */ /* 0x001fe40007f3e0ff */
[----:B------:R-:W-:Y:S02]  /*1aa0*/  CS2R R86, SRZ ;  /* 0x0000000000567805 */ /* 0x000fe4000001ff00 */
[----:B-1----:R-:W-:Y:S01]  /*1ab0*/  @!P6 IADD3 R36, P4, PT, R39, R36, RZ ;  /* 0x000000242724e210 */ /* 0x002fe20007f9e0ff */
[----:B------:R0:W4:Y:S01]  /*1ac0*/  @!P5 LDG.E R84, desc[UR8][R26.64] ;  /* 0x000000081a54d981 */ /* 0x000122000c1e1900 */
[----:B------:R-:W-:-:S02]  /*1ad0*/  @!P5 IADD3.X R33, PT, PT, R44, R33, RZ, P1, !PT ;  /* 0x000000212c21d210 */ /* 0x000fc40000ffe4ff */
[C---:B------:R-:W-:Y:S02]  /*1ae0*/  @!P6 IADD3.X R35, PT, PT, R38.reuse, R35, RZ, P2, !PT ;  /* 0x000000232623e210 */ /* 0x040fe400017fe4ff */
[----:B------:R-:W-:Y:S01]  /*1af0*/  @!P6 IADD3.X R37, PT, PT, R38, R37, RZ, P4, !PT ;  /* 0x000000252625e210 */ /* 0x000fe200027fe4ff */
[----:B------:R-:W-:Y:S01]  /*1b00*/  @P3 IMAD.WIDE R28, R42, 0x4, R28 ;  /* 0x000000042a1c3825 */ /* 0x000fe200078e021c */
[----:B------:R-:W4:Y:S01]  /*1b10*/  @!P5 LDG.E R85, desc[UR8][R32.64] ;  /* 0x000000082055d981 */ /* 0x000f22000c1e1900 */
[----:B0-----:R-:W-:-:S03]  /*1b20*/  CS2R R26, SRZ ;  /* 0x00000000001a7805 */ /* 0x001fc6000001ff00 */
[----:B------:R-:W4:Y:S01]  /*1b30*/  @!P6 LDG.E R87, desc[UR8][R34.64] ;  /* 0x000000082257e981 */ /* 0x000f22000c1e1900 */
[----:B------:R-:W-:-:S03]  /*1b40*/  IMAD.WIDE R30, R42, 0x4, R30 ;  /* 0x000000042a1e7825 */ /* 0x000fc600078e021e */
[----:B------:R-:W4:Y:S04]  /*1b50*/  @!P6 LDG.E R86, desc[UR8][R36.64] ;  /* 0x000000082456e981 */ /* 0x000f28000c1e1900 */
[----:B------:R0:W5:Y:S04]  /*1b60*/  @P3 LDG.E.64 R26, desc[UR8][R28.64] ;  /* 0x000000081c1a3981 */ /* 0x000168000c1e1b00 */
[----:B------:R0:W5:Y:S01]  /*1b70*/  LDG.E.64 R28, desc[UR8][R30.64] ;  /* 0x000000081e1c7981 */ /* 0x000162000c1e1b00 */
[----:B------:R-:W-:Y:S01]  /*1b80*/  UISETP.NE.AND UP0, UPT, UR11, URZ, UPT ;  /* 0x000000ff0b00728c */ /* 0x000fe2000bf05270 */
[----:B------:R-:W-:-:S02]  /*1b90*/  MOV R119, 0x3f800000 ;  /* 0x3f80000000777802 */ /* 0x000fc40000000f00 */
[----:B------:R-:W-:Y:S02]  /*1ba0*/  PRMT R115, R61, 0x7632, R115 ;  /* 0x000076323d737816 */ /* 0x000fe40000000073 */
[----:B------:R-:W-:Y:S02]  /*1bb0*/  PRMT R116, R60, 0x7632, R116 ;  /* 0x000076323c747816 */ /* 0x000fe40000000074 */
[----:B------:R-:W-:Y:S02]  /*1bc0*/  PRMT R113, R59, 0x7632, R113 ;  /* 0x000076323b717816 */ /* 0x000fe40000000071 */
[----:B------:R-:W-:Y:S02]  /*1bd0*/  PRMT R114, R58, 0x7632, R114 ;  /* 0x000076323a727816 */ /* 0x000fe40000000072 */
[----:B------:R-:W-:Y:S02]  /*1be0*/  PRMT R111, R57, 0x7632, R111 ;  /* 0x00007632396f7816 */ /* 0x000fe4000000006f */
[----:B------:R-:W-:-:S02]  /*1bf0*/  PRMT R112, R56, 0x7632, R112 ;  /* 0x0000763238707816 */ /* 0x000fc40000000070 */
[----:B------:R-:W-:Y:S02]  /*1c00*/  PRMT R109, R55, 0x7632, R109 ;  /* 0x00007632376d7816 */ /* 0x000fe4000000006d */
[----:B------:R-:W-:Y:S02]  /*1c10*/  PRMT R110, R54, 0x7632, R110 ;  /* 0x00007632366e7816 */ /* 0x000fe4000000006e */
[----:B------:R-:W-:Y:S02]  /*1c20*/  PRMT R105, R51, 0x7632, R105 ;  /* 0x0000763233697816 */ /* 0x000fe40000000069 */
[----:B------:R-:W-:Y:S02]  /*1c30*/  PRMT R106, R50, 0x7632, R106 ;  /* 0x00007632326a7816 */ /* 0x000fe4000000006a */
[----:B------:R-:W-:Y:S02]  /*1c40*/  PRMT R103, R49, 0x7632, R103 ;  /* 0x0000763231677816 */ /* 0x000fe40000000067 */
[----:B------:R-:W-:-:S02]  /*1c50*/  PRMT R104, R48, 0x7632, R104 ;  /* 0x0000763230687816 */ /* 0x000fc40000000068 */
[----:B--2---:R-:W-:Y:S02]  /*1c60*/  PRMT R118, R62, 0x7632, R118 ;  /* 0x000076323e767816 */ /* 0x004fe40000000076 */
[----:B------:R-:W-:Y:S02]  /*1c70*/  PRMT R117, R63, 0x7632, R117 ;  /* 0x000076323f757816 */ /* 0x000fe40000000075 */
[----:B------:R-:W-:Y:S02]  /*1c80*/  PRMT R101, R15, 0x7632, R101 ;  /* 0x000076320f657816 */ /* 0x000fe40000000065 */
[----:B------:R-:W-:Y:S02]  /*1c90*/  PRMT R102, R16, 0x7632, R102 ;  /* 0x0000763210667816 */ /* 0x000fe40000000066 */
[----:B------:R-:W-:Y:S02]  /*1ca0*/  PRMT R99, R17, 0x7632, R99 ;  /* 0x0000763211637816 */ /* 0x000fe40000000063 */
[----:B------:R-:W-:-:S02]  /*1cb0*/  PRMT R100, R18, 0x7632, R100 ;  /* 0x0000763212647816 */ /* 0x000fc40000000064 */
[----:B------:R-:W-:Y:S02]  /*1cc0*/  PRMT R107, R53, 0x7632, R107 ;  /* 0x00007632356b7816 */ /* 0x000fe4000000006b */
[----:B------:R-:W-:Y:S01]  /*1cd0*/  PRMT R108, R52, 0x7632, R108 ;  /* 0x00007632346c7816 */ /* 0x000fe2000000006c */
[----:B---3--:R-:W-:-:S05]  /*1ce0*/  FFMA.FTZ R38, -R24, R24, R25 ;  /* 0x0000001818267223 */ /* 0x008fca0000010119 */
[----:B------:R-:W-:-:S13]  /*1cf0*/  FSETP.GTU.FTZ.AND P1, PT, R38, RZ, PT ;  /* 0x000000ff2600720b */ /* 0x000fda0003f3c000 */
[----:B------:R-:W1:Y:S01]  /*1d00*/  @P1 LDC R25, c[0x0][0x3c0] ;  /* 0x0000f000ff191b82 */ /* 0x000e620000000800 */
[----:B------:R-:W-:Y:S02]  /*1d10*/  PRMT R97, R19, 0x7632, R97 ;  /* 0x0000763213617816 */ /* 0x000fe40000000061 */
[----:B------:R-:W-:Y:S02]  /*1d20*/  PRMT R98, R20, 0x7632, R98 ;  /* 0x0000763214627816 */ /* 0x000fe40000000062 */
[----:B------:R-:W-:Y:S02]  /*1d30*/  PRMT R95, R21, 0x7632, R95 ;  /* 0x00007632155f7816 */ /* 0x000fe4000000005f */
[----:B------:R-:W-:Y:S02]  /*1d40*/  PRMT R96, R22, 0x7632, R96 ;  /* 0x0000763216607816 */ /* 0x000fe40000000060 */
[----:B------:R-:W-:Y:S01]  /*1d50*/  PRMT R93, R23, 0x7632, R93 ;  /* 0x00007632175d7816 */ /* 0x000fe2000000005d */
[----:B-1----:R-:W-:-:S04]  /*1d60*/  @P1 FADD.FTZ R25, R38, R25 ;  /* 0x0000001926191221 */ /* 0x002fc80000010000 */
[----:B------:R1:W2:Y:S01]  /*1d70*/  @P1 MUFU.RSQ R119, R25 ;  /* 0x0000001900771308 */ /* 0x0002a20000001400 */
[----:B----4-:R-:W-:Y:S02]  /*1d80*/  PRMT R94, R81, 0x7632, R94 ;  /* 0x00007632515e7816 */ /* 0x010fe4000000005e */
[----:B------:R-:W-:Y:S02]  /*1d90*/  PRMT R91, R82, 0x7632, R91 ;  /* 0x00007632525b7816 */ /* 0x000fe4000000005b */
[----:B------:R-:W-:Y:S02]  /*1da0*/  PRMT R92, R83, 0x7632, R92 ;  /* 0x00007632535c7816 */ /* 0x000fe4000000005c */
[----:B------:R-:W-:Y:S02]  /*1db0*/  PRMT R89, R84, 0x7632, R89 ;  /* 0x0000763254597816 */ /* 0x000fe40000000059 */
[----:B------:R-:W-:Y:S02]  /*1dc0*/  PRMT R90, R85, 0x7632, R90 ;  /* 0x00007632555a7816 */ /* 0x000fe4000000005a */
[----:B-1----:R-:W-:-:S02]  /*1dd0*/  PRMT R25, R87, 0x7632, R25 ;  /* 0x0000763257197816 */ /* 0x002fc40000000019 */
[----:B------:R-:W-:Y:S01]  /*1de0*/  PRMT R88, R86, 0x7632, R88 ;  /* 0x0000763256587816 */ /* 0x000fe20000000058 */
[----:B0-2---:R-:W-:Y:S06]  /*1df0*/  BRA.U UP0, `(.L_x_131) ;  /* 0x0000001100847547 */ /* 0x005fec000b800000 */
[----:B------:R-:W-:Y:S02]  /*1e00*/  SHF.L.U32 R33, R63, 0x10, RZ ;  /* 0x000000103f217819 */ /* 0x000fe400000006ff */
[----:B------:R-:W-:Y:S02]  /*1e10*/  SHF.L.U32 R35, R117, 0x10, RZ ;  /* 0x0000001075237819 */ /* 0x000fe400000006ff */
[----:B------:R-:W-:Y:S01]  /*1e20*/  SHF.L.U32 R31, R62, 0x10, RZ ;  /* 0x000000103e1f7819 */ /* 0x000fe200000006ff */
[C---:B------:R-:W-:Y:S01]  /*1e30*/  FADD.FTZ R32, -R24.reuse, R33 ;  /* 0x0000002118207221 */ /* 0x040fe20000010100 */
[----:B------:R-:W-:Y:S01]  /*1e40*/  SHF.L.U32 R37, R61, 0x10, RZ ;  /* 0x000000103d257819 */ /* 0x000fe200000006ff */
[----:B------:R-:W-:Y:S01]  /*1e50*/  FADD.FTZ R34, -R24, R35 ;  /* 0x0000002318227221 */ /* 0x000fe20000010100 */
[----:B------:R-:W-:Y:S01]  /*1e60*/  SHF.L.U32 R30, R118, 0x10, RZ ;  /* 0x00000010761e7819 */ /* 0x000fe200000006ff */
[----:B-----5:R-:W-:Y:S01]  /*1e70*/  FMUL.FTZ R35, R28, R31 ;  /* 0x0000001f1c237220 */ /* 0x020fe20000410000 */
[-C--:B------:R-:W-:Y:S01]  /*1e80*/  FMUL.FTZ R32, R32, R119.reuse ;  /* 0x0000007720207220 */ /* 0x080fe20000410000 */
[----:B------:R-:W-:Y:S01]  /*1e90*/  FADD.FTZ R38, -R24, R37 ;  /* 0x0000002518267221 */ /* 0x000fe20000010100 */
[----:B------:R-:W-:Y:S01]  /*1ea0*/  FMUL.FTZ R33, R34, R119 ;  /* 0x0000007722217220 */ /* 0x000fe20000410000 */
[----:B------:R-:W-:Y:S01]  /*1eb0*/  FMUL.FTZ R36, R29, R30 ;  /* 0x0000001e1d247220 */ /* 0x000fe20000410000 */
[----:B------:R-:W-:Y:S01]  /*1ec0*/  FADD.FTZ R37, RZ, R35 ;  /* 0x00000023ff257221 */ /* 0x000fe20000010000 */
[----:B------:R-:W-:Y:S01]  /*1ed0*/  FFMA.FTZ R34, R32, R35, RZ ;  /* 0x0000002320227223 */ /* 0x000fe200000100ff */
[----:B------:R-:W-:Y:S01]  /*1ee0*/  SHF.L.U32 R35, R60, 0x10, RZ ;  /* 0x000000103c237819 */ /* 0x000fe200000006ff */
[----:B------:R-:W-:Y:S01]  /*1ef0*/  FFMA.FTZ R40, R31, R32, RZ ;  /* 0x000000201f287223 */ /* 0x000fe200000100ff */
[----:B------:R-:W-:Y:S01]  /*1f00*/  FMUL.FTZ R39, R38, R119 ;  /* 0x0000007726277220 */ /* 0x000fe20000410000 */
[----:B------:R-:W-:Y:S01]  /*1f10*/  FADD.FTZ R32, RZ, R31 ;  /* 0x0000001fff207221 */ /* 0x000fe20000010000 */
[----:B------:R-:W-:Y:S01]  /*1f20*/  FADD.FTZ R31, R36, R37 ;  /* 0x00000025241f7221 */ /* 0x000fe20000010000 */
[----:B------:R-:W-:Y:S01]  /*1f30*/  FFMA.FTZ R36, R33, R36, R34 ;  /* 0x0000002421247223 */ /* 0x000fe20000010022 */
[C---:B------:R-:W-:Y:S01]  /*1f40*/  FFMA.FTZ R34, R35.reuse, R39, R40 ;  /* 0x0000002723227223 */ /* 0x040fe20000010028 */
[----:B------:R-:W-:Y:S01]  /*1f50*/  FADD.FTZ R32, R35, R32 ;  /* 0x0000002023207221 */ /* 0x000fe20000010000 */
[----:B------:R-:W-:Y:S01]  /*1f60*/  FMUL.FTZ R40, R28, R35 ;  /* 0x000000231c287220 */ /* 0x000fe20000410000 */
[----:B------:R-:W-:Y:S01]  /*1f70*/  SHF.L.U32 R35, R115, 0x10, RZ ;  /* 0x0000001073237819 */ /* 0x000fe200000006ff */
[----:B------:R-:W-:-:S02]  /*1f80*/  FADD.FTZ R37, RZ, R30 ;  /* 0x0000001eff257221 */ /* 0x000fc40000010000 */
[----:B------:R-:W-:Y:S01]  /*1f90*/  FFMA.FTZ R42, R39, R40, R36 ;  /* 0x00000028272a7223 */ /* 0x000fe20000010024 */
[----:B------:R-:W-:Y:S01]  /*1fa0*/  SHF.L.U32 R36, R116, 0x10, RZ ;  /* 0x0000001074247819 */ /* 0x000fe200000006ff */
[----:B------:R-:W-:Y:S01]  /*1fb0*/  FADD.FTZ R38, -R24, R35 ;  /* 0x0000002318267221 */ /* 0x000fe20000010100 */
[----:B------:R-:W-:Y:S01]  /*1fc0*/  FFMA.FTZ R35, R30, R33, RZ ;  /* 0x000000211e237223 */ /* 0x000fe200000100ff */
[----:B------:R-:W-:Y:S02]  /*1fd0*/  FADD.FTZ R39, R31, R40 ;  /* 0x000000281f277221 */ /* 0x000fe40000010000 */
[----:B------:R-:W-:Y:S01]  /*1fe0*/  FMUL.FTZ R33, R38, R119 ;  /* 0x0000007726217220 */ /* 0x000fe20000410000 */
[C---:B------:R-:W-:Y:S01]  /*1ff0*/  FADD.FTZ R30, R36.reuse, R37 ;  /* 0x00000025241e7221 */ /* 0x040fe20000010000 */
[----:B------:R-:W-:Y:S02]  /*2000*/  SHF.L.U32 R37, R57, 0x10, RZ ;  /* 0x0000001039257819 */ /* 0x000fe400000006ff */
[----:B------:R-:W-:Y:S01]  /*2010*/  FFMA.FTZ R31, R36, R33, R35 ;  /* 0x00000021241f7223 */ /* 0x000fe20000010023 */
[----:B------:R-:W-:Y:S01]  /*2020*/  SHF.L.U32 R35, R59, 0x10, RZ ;  /* 0x000000103b237819 */ /* 0x000fe200000006ff */
[----:B------:R-:W-:-:S04]  /*2030*/  FMUL.FTZ R36, R29, R36 ;  /* 0x000000241d247220 */ /* 0x000fc80000410000 */
[----:B------:R-:W-:Y:S01]  /*2040*/  FADD.FTZ R38, -R24, R35 ;  /* 0x0000002318267221 */ /* 0x000fe20000010100 */
[----:B------:R-:W-:Y:S01]  /*2050*/  FFMA.FTZ R42, R33, R36, R42 ;  /* 0x00000024212a7223 */ /* 0x000fe2000001002a */
[----:B------:R-:W-:Y:S01]  /*2060*/  SHF.L.U32 R33, R58, 0x10, RZ ;  /* 0x000000103a217819 */ /* 0x000fe200000006ff */
[----:B------:R-:W-:Y:S01]  /*2070*/  FADD.FTZ R39, R36, R39 ;  /* 0x0000002724277221 */ /* 0x000fe20000010000 */
[----:B------:R-:W-:Y:S01]  /*2080*/  FMUL.FTZ R35, R38, R119 ;  /* 0x0000007726237220 */ /* 0x000fe20000410000 */
[----:B------:R-:W-:Y:S02]  /*2090*/  SHF.L.U32 R36, R114, 0x10, RZ ;  /* 0x0000001072247819 */ /* 0x000fe400000006ff */
[----:B------:R-:W-:Y:S01]  /*20a0*/  FADD.FTZ R32, R32, R33 ;  /* 0x0000002120207221 */ /* 0x000fe20000010000 */
[----:B------:R-:W-:Y:S01]  /*20b0*/  FFMA.FTZ R34, R33, R35, R34 ;  /* 0x0000002321227223 */ /* 0x000fe20000010022 */
[----:B------:R-:W-:Y:S01]  /*20c0*/  FMUL.FTZ R40, R28, R33 ;  /* 0x000000211c287220 */ /* 0x000fe20000410000 */
[----:B------:R-:W-:Y:S01]  /*20d0*/  SHF.L.U32 R33, R113, 0x10, RZ ;  /* 0x0000001071217819 */ /* 0x000fe200000006ff */
[----:B------:R-:W-:-:S02]  /*20e0*/  FADD.FTZ R30, R30, R36 ;  /* 0x000000241e1e7221 */ /* 0x000fc40000010000 */
[----:B------:R-:W-:Y:S01]  /*20f0*/  FFMA.FTZ R35, R35, R40, R42 ;  /* 0x0000002823237223 */ /* 0x000fe2000001002a */
[----:B------:R-:W-:Y:S01]  /*2100*/  FADD.FTZ R40, R39, R40 ;  /* 0x0000002827287221 */ /* 0x000fe20000010000 */
[----:B------:R-:W-:Y:S01]  /*2110*/  FADD.FTZ R38, -R24, R33 ;  /* 0x0000002118267221 */ /* 0x000fe20000010100 */
[----:B------:R-:W-:-:S03]  /*2120*/  FMUL.FTZ R33, R29, R36 ;  /* 0x000000241d217220 */ /* 0x000fc60000410000 */
[----:B------:R-:W-:Y:S01]  /*2130*/  FMUL.FTZ R38, R38, R119 ;  /* 0x0000007726267220 */ /* 0x000fe20000410000 */
[----:B------:R-:W-:-:S03]  /*2140*/  FADD.FTZ R40, R33, R40 ;  /* 0x0000002821287221 */ /* 0x000fc60000010000 */
[----:B------:R-:W-:Y:S01]  /*2150*/  FFMA.FTZ R31, R36, R38, R31 ;  /* 0x00000026241f7223 */ /* 0x000fe2000001001f */
[----:B------:R-:W-:Y:S01]  /*2160*/  FADD.FTZ R36, -R24, R37 ;  /* 0x0000002518247221 */ /* 0x000fe20000010100 */
[----:B------:R-:W-:Y:S01]  /*2170*/  SHF.L.U32 R37, R56, 0x10, RZ ;  /* 0x0000001038257819 */ /* 0x000fe200000006ff */
[----:B------:R-:W-:Y:S01]  /*2180*/  FFMA.FTZ R35, R38, R33, R35 ;  /* 0x0000002126237223 */ /* 0x000fe20000010023 */
[----:B------:R-:W-:Y:S01]  /*2190*/  SHF.L.U32 R33, R111, 0x10, RZ ;  /* 0x000000106f217819 */ /* 0x000fe200000006ff */
[----:B------:R-:W-:Y:S02]  /*21a0*/  FMUL.FTZ R36, R36, R119 ;  /* 0x0000007724247220 */ /* 0x000fe40000410000 */
[----:B------:R-:W-:Y:S02]  /*21b0*/  FADD.FTZ R32, R32, R37 ;  /* 0x0000002520207221 */ /* 0x000fe40000010000 */
[----:B------:R-:W-:Y:S01]  /*21c0*/  FFMA.FTZ R34, R37, R36, R34 ;  /* 0x0000002425227223 */ /* 0x000fe20000010022 */
[----:B------:R-:W-:Y:S01]  /*21d0*/  FMUL.FTZ R37, R28, R37 ;  /* 0x000000251c257220 */ /* 0x000fe20000410000 */
[----:B------:R-:W-:-:S03]  /*21e0*/  FADD.FTZ R38, -R24, R33 ;  /* 0x0000002118267221 */ /* 0x000fc60000010100 */
        /* <DEDUP_REMOVED lines=8> */
[----:B------:R-:W-:Y:S01]  /*2270*/  FADD.FTZ R36, -R24, R37 ;  /* 0x0000002518247221 */ /* 0x000fe20000010100 */
[----:B------:R-:W-:-:S02]  /*2280*/  SHF.L.U32 R37, R54, 0x10, RZ ;  /* 0x0000001036257819 */ /* 0x000fc400000006ff */
[----:B------:R-:W-:Y:S01]  /*2290*/  FFMA.FTZ R35, R38, R33, R35 ;  /* 0x0000002126237223 */ /* 0x000fe20000010023 */
[----:B------:R-:W-:Y:S01]  /*22a0*/  FMUL.FTZ R36, R36, R119 ;  /* 0x0000007724247220 */ /* 0x000fe20000410000 */
[----:B------:R-:W-:Y:S01]  /*22b0*/  FADD.FTZ R40, R33, R40 ;  /* 0x0000002821287221 */ /* 0x000fe20000010000 */
[----:B------:R-:W-:Y:S01]  /*22c0*/  SHF.L.U32 R33, R109, 0x10, RZ ;  /* 0x000000106d217819 */ /* 0x000fe200000006ff */
[----:B------:R-:W-:Y:S01]  /*22d0*/  FADD.FTZ R32, R32, R37 ;  /* 0x0000002520207221 */ /* 0x000fe20000010000 */
[----:B------:R-:W-:Y:S01]  /*22e0*/  FFMA.FTZ R34, R37, R36, R34 ;  /* 0x0000002425227223 */ /* 0x000fe20000010022 */
[----:B------:R-:W-:Y:S02]  /*22f0*/  FMUL.FTZ R37, R28, R37 ;  /* 0x000000251c257220 */ /* 0x000fe40000410000 */
[----:B------:R-:W-:Y:S02]  /*2300*/  FADD.FTZ R38, -R24, R33 ;  /* 0x0000002118267221 */ /* 0x000fe40000010100 */
[----:B------:R-:W-:Y:S01]  /*2310*/  FFMA.FTZ R35, R36, R37, R35 ;  /* 0x0000002524237223 */ /* 0x000fe20000010023 */
[----:B------:R-:W-:Y:S01]  /*2320*/  SHF.L.U32 R36, R110, 0x10, RZ ;  /* 0x000000106e247819 */ /* 0x000fe200000006ff */
[----:B------:R-:W-:Y:S01]  /*2330*/  FADD.FTZ R40, R40, R37 ;  /* 0x0000002528287221 */ /* 0x000fe20000010000 */
[----:B------:R-:W-:Y:S01]  /*2340*/  FMUL.FTZ R38, R38, R119 ;  /* 0x0000007726267220 */ /* 0x000fe20000410000 */
[----:B------:R-:W-:-:S02]  /*2350*/  SHF.L.U32 R37, R53, 0x10, RZ ;  /* 0x0000001035257819 */ /* 0x000fc400000006ff */
[----:B------:R-:W-:Y:S01]  /*2360*/  FADD.FTZ R30, R30, R36 ;  /* 0x000000241e1e7221 */ /* 0x000fe20000010000 */
[----:B------:R-:W-:Y:S01]  /*2370*/  FFMA.FTZ R31, R36, R38, R31 ;  /* 0x00000026241f7223 */ /* 0x000fe2000001001f */
[----:B------:R-:W-:Y:S01]  /*2380*/  FMUL.FTZ R33, R29, R36 ;  /* 0x000000241d217220 */ /* 0x000fe20000410000 */
[----:B------:R-:W-:Y:S01]  /*2390*/  FADD.FTZ R36, -R24, R37 ;  /* 0x0000002518247221 */ /* 0x000fe20000010100 */
[----:B------:R-:W-:Y:S02]  /*23a0*/  SHF.L.U32 R37, R52, 0x10, RZ ;  /* 0x0000001034257819 */ /* 0x000fe400000006ff */
[----:B------:R-:W-:Y:S01]  /*23b0*/  FFMA.FTZ R35, R38, R33, R35 ;  /* 0x0000002126237223 */ /* 0x000fe20000010023 */
[----:B------:R-:W-:Y:S01]  /*23c0*/  FMUL.FTZ R36, R36, R119 ;  /* 0x0000007724247220 */ /* 0x000fe20000410000 */
[----:B------:R-:W-:Y:S01]  /*23d0*/  FADD.FTZ R40, R33, R40 ;  /* 0x0000002821287221 */ /* 0x000fe20000010000 */
[----:B------:R-:W-:Y:S01]  /*23e0*/  SHF.L.U32 R33, R107, 0x10, RZ ;  /* 0x000000106b217819 */ /* 0x000fe200000006ff */
[----:B------:R-:W-:Y:S01]  /*23f0*/  FADD.FTZ R32, R32, R37 ;  /* 0x0000002520207221 */ /* 0x000fe20000010000 */
[----:B------:R-:W-:Y:S01]  /*2400*/  FFMA.FTZ R34, R37, R36, R34 ;  /* 0x0000002425227223 */ /* 0x000fe20000010022 */
[----:B------:R-:W-:-:S02]  /*2410*/  FMUL.FTZ R37, R28, R37 ;  /* 0x000000251c257220 */ /* 0x000fc40000410000 */
[----:B------:R-:W-:Y:S02]  /*2420*/  FADD.FTZ R38, -R24, R33 ;  /* 0x0000002118267221 */ /* 0x000fe40000010100 */
        /* <DEDUP_REMOVED lines=157> */
[----:B------:R-:W-:Y:S01]  /*2e00*/  FADD.FTZ R33, R32, R37 ;  /* 0x0000002520217221 */ /* 0x000fe20000010000 */
[----:B------:R-:W-:Y:S01]  /*2e10*/  FMUL.FTZ R39, R28, R37 ;  /* 0x000000251c277220 */ /* 0x000fe20000410000 */
[----:B------:R-:W-:Y:S01]  /*2e20*/  FFMA.FTZ R34, R37, R36, R34 ;  /* 0x0000002425227223 */ /* 0x000fe20000010022 */
[----:B------:R-:W-:Y:S02]  /*2e30*/  SHF.L.U32 R37, R89, 0x10, RZ ;  /* 0x0000001059257819 */ /* 0x000fe400000006ff */
[----:B------:R-:W-:Y:S01]  /*2e40*/  FFMA.FTZ R35, R36, R39, R35 ;  /* 0x0000002724237223 */ /* 0x000fe20000010023 */
[----:B------:R-:W-:Y:S01]  /*2e50*/  SHF.L.U32 R32, R90, 0x10, RZ ;  /* 0x000000105a207819 */ /* 0x000fe200000006ff */
[----:B------:R-:W-:Y:S01]  /*2e60*/  FADD.FTZ R40, R40, R39 ;  /* 0x0000002728287221 */ /* 0x000fe20000010000 */
[----:B------:R-:W-:Y:S01]  /*2e70*/  FADD.FTZ R36, -R24, R37 ;  /* 0x0000002518247221 */ /* 0x000fe20000010100 */
[----:B------:R-:W-:-:S02]  /*2e80*/  SHF.L.U32 R39, R87, 0x10, RZ ;  /* 0x0000001057277819 */ /* 0x000fc400000006ff */
[----:B------:R-:W-:Y:S01]  /*2e90*/  FMUL.FTZ R37, R29, R32 ;  /* 0x000000201d257220 */ /* 0x000fe20000410000 */
[----:B------:R-:W-:Y:S01]  /*2ea0*/  FMUL.FTZ R36, R36, R119 ;  /* 0x0000007724247220 */ /* 0x000fe20000410000 */
[----:B------:R-:W-:Y:S01]  /*2eb0*/  FADD.FTZ R30, R30, R32 ;  /* 0x000000201e1e7221 */ /* 0x000fe20000010000 */
[----:B------:R-:W-:Y:S01]  /*2ec0*/  SHF.L.U32 R38, R88, 0x10, RZ ;  /* 0x0000001058267819 */ /* 0x000fe200000006ff */
[----:B------:R-:W-:Y:S01]  /*2ed0*/  FADD.FTZ R40, R37, R40 ;  /* 0x0000002825287221 */ /* 0x000fe20000010000 */
[----:B------:R-:W-:Y:S01]  /*2ee0*/  FFMA.FTZ R31, R32, R36, R31 ;  /* 0x00000024201f7223 */ /* 0x000fe2000001001f */
[----:B------:R-:W-:Y:S01]  /*2ef0*/  FFMA.FTZ R36, R36, R37, R35 ;  /* 0x0000002524247223 */ /* 0x000fe20000010023 */
[----:B------:R-:W-:Y:S01]  /*2f00*/  SHF.L.U32 R35, R86, 0x10, RZ ;  /* 0x0000001056237819 */ /* 0x000fe200000006ff */
[----:B------:R-:W-:Y:S01]  /*2f10*/  FADD.FTZ R32, -R24, R39 ;  /* 0x0000002718207221 */ /* 0x000fe20000010100 */
[----:B------:R-:W-:-:S03]  /*2f20*/  SHF.L.U32 R37, R25, 0x10, RZ ;  /* 0x0000001019257819 */ /* 0x000fc600000006ff */
[----:B------:R-:W-:Y:S01]  /*2f30*/  FMUL.FTZ R39, R32, R119 ;  /* 0x0000007720277220 */ /* 0x000fe20000410000 */
[----:B------:R-:W-:Y:S01]  /*2f40*/  FMUL.FTZ R41, R28, R35 ;  /* 0x000000231c297220 */ /* 0x000fe20000410000 */
[----:B------:R-:W-:-:S03]  /*2f50*/  FADD.FTZ R32, -R24, R37 ;  /* 0x0000002518207221 */ /* 0x000fc60000010100 */
[----:B------:R-:W-:Y:S01]  /*2f60*/  FADD.FTZ R42, R40, R41 ;  /* 0x00000029282a7221 */ /* 0x000fe20000010000 */
[----:B------:R-:W-:Y:S01]  /*2f70*/  FFMA.FTZ R43, R39, R41, R36 ;  /* 0x00000029272b7223 */ /* 0x000fe20000010024 */
[----:B------:R-:W-:Y:S01]  /*2f80*/  FMUL.FTZ R40, R32, R119 ;  /* 0x0000007720287220 */ /* 0x000fe20000410000 */
[----:B------:R-:W-:Y:S01]  /*2f90*/  FMUL.FTZ R41, R29, R38 ;  /* 0x000000261d297220 */ /* 0x000fe20000410000 */
[----:B------:R-:W-:Y:S01]  /*2fa0*/  FFMA.FTZ R32, R35, R39, R34 ;  /* 0x0000002723207223 */ /* 0x000fe20000010022 */
[----:B------:R-:W-:Y:S01]  /*2fb0*/  FADD.FTZ R34, R33, R35 ;  /* 0x0000002321227221 */ /* 0x000fe20000010000 */
[----:B------:R-:W-:Y:S01]  /*2fc0*/  FADD.FTZ R35, R30, R38 ;  /* 0x000000261e237221 */ /* 0x000fe20000010000 */
[----:B------:R-:W-:Y:S01]  /*2fd0*/  FADD.FTZ R37, R41, R42 ;  /* 0x0000002a29257221 */ /* 0x000fe20000010000 */
[----:B------:R-:W-:Y:S01]  /*2fe0*/  FFMA.FTZ R36, R40, R41, R43 ;  /* 0x0000002928247223 */ /* 0x000fe2000001002b */
[----:B------:R-:W-:Y:S01]  /*2ff0*/  FFMA.FTZ R33, R38, R40, R31 ;  /* 0x0000002826217223 */ /* 0x000fe2000001001f */
[----:B------:R-:W-:Y:S06]  /*3000*/  BRA `(.L_x_132) ;  /* 0x0000002400007947 */ /* 0x000fec0003800000 */
.L_x_131:
[----:B------:R-:W-:Y:S02]  /*3010*/  SHF.L.U32 R31, R63, 0x10, RZ ;  /* 0x000000103f1f7819 */ /* 0x000fe400000006ff */
[----:B------:R-:W-:Y:S02]  /*3020*/  SHF.L.U32 R33, R117, 0x10, RZ ;  /* 0x0000001075217819 */ /* 0x000fe400000006ff */
[----:B------:R-:W-:Y:S01]  /*3030*/  SHF.L.U32 R35, R61, 0x10, RZ ;  /* 0x000000103d237819 */ /* 0x000fe200000006ff */
[----:B------:R-:W-:Y:S01]  /*3040*/  FADD.FTZ R30, -R24, R31 ;  /* 0x0000001f181e7221 */ /* 0x000fe20000010100 */
[----:B------:R-:W-:Y:S02]  /*3050*/  SHF.L.U32 R37, R115, 0x10, RZ ;  /* 0x0000001073257819 */ /* 0x000fe400000006ff */
[----:B------:R-:W-:Y:S01]  /*3060*/  SHF.L.U32 R45, R62, 0x10, RZ ;  /* 0x000000103e2d7819 */ /* 0x000fe200000006ff */
[----:B------:R-:W-:Y:S01]  /*3070*/  FMUL.FTZ R31, R30, R119 ;  /* 0x000000771e1f7220 */ /* 0x000fe20000410000 */
[C---:B------:R-:W-:Y:S01]  /*3080*/  FADD.FTZ R30, -R24.reuse, R33 ;  /* 0x00000021181e7221 */ /* 0x040fe20000010100 */
[C---:B------:R-:W-:Y:S01]  /*3090*/  FADD.FTZ R34, -R24.reuse, R35 ;  /* 0x0000002318227221 */ /* 0x040fe20000010100 */
[----:B------:R-:W-:Y:S01]  /*30a0*/  FADD.FTZ R38, -R24, R37 ;  /* 0x0000002518267221 */ /* 0x000fe20000010100 */
[--C-:B-----5:R-:W-:Y:S01]  /*30b0*/  FFMA.FTZ R36, R28, R31, R26.reuse ;  /* 0x0000001f1c247223 */ /* 0x120fe2000001001a */
[-C--:B------:R-:W-:Y:S01]  /*30c0*/  FMUL.FTZ R30, R30, R119.reuse ;  /* 0x000000771e1e7220 */ /* 0x080fe20000410000 */
[-C--:B------:R-:W-:Y:S01]  /*30d0*/  FMUL.FTZ R43, R34, R119.reuse ;  /* 0x00000077222b7220 */ /* 0x080fe20000410000 */
[----:B------:R-:W-:Y:S01]  /*30e0*/  FMUL.FTZ R38, R38, R119 ;  /* 0x0000007726267220 */ /* 0x000fe20000410000 */
[----:B------:R-:W-:Y:S01]  /*30f0*/  FMUL.FTZ R33, R36, -1.4426950216293334961 ;  /* 0xbfb8aa3b24217820 */ /* 0x000fe20000410000 */
[----:B------:R-:W-:Y:S01]  /*3100*/  FFMA.FTZ R32, R29, R30, R27 ;  /* 0x0000001e1d207223 */ /* 0x000fe2000001001b */
[----:B------:R-:W-:Y:S01]  /*3110*/  FFMA.FTZ R34, R28, R43, R26 ;  /* 0x0000002b1c227223 */ /* 0x000fe2000001001a */
[----:B------:R-:W-:-:S02]  /*3120*/  SHF.L.U32 R46, R118, 0x10, RZ ;  /* 0x00000010762e7819 */ /* 0x000fc400000006ff */
[----:B------:R-:W-:Y:S01]  /*3130*/  FMUL.FTZ R35, R32, -1.4426950216293334961 ;  /* 0xbfb8aa3b20237820 */ /* 0x000fe20000410000 */
[----:B------:R-:W0:Y:S01]  /*3140*/  MUFU.EX2 R33, R33 ;  /* 0x0000002100217308 */ /* 0x000e220000000800 */
[----:B------:R-:W-:Y:S01]  /*3150*/  FMUL.FTZ R39, R34, -1.4426950216293334961 ;  /* 0xbfb8aa3b22277820 */ /* 0x000fe20000410000 */
[----:B------:R-:W-:Y:S02]  /*3160*/  SHF.L.U32 R47, R113, 0x10, RZ ;  /* 0x00000010712f7819 */ /* 0x000fe400000006ff */
[----:B------:R-:W-:Y:S01]  /*3170*/  SHF.L.U32 R121, R58, 0x10, RZ ;  /* 0x000000103a797819 */ /* 0x000fe200000006ff */
[----:B------:R-:W1:Y:S04]  /*3180*/  MUFU.EX2 R35, R35 ;  /* 0x0000002300237308 */ /* 0x000e680000000800 */
[----:B------:R-:W2:Y:S01]  /*3190*/  MUFU.EX2 R39, R39 ;  /* 0x0000002700277308 */ /* 0x000ea20000000800 */
[----:B0-----:R-:W-:Y:S01]  /*31a0*/  FADD.FTZ R40, R33, 1 ;  /* 0x3f80000021287421 */ /* 0x001fe20000010000 */
[----:B------:R-:W-:Y:S01]  /*31b0*/  FFMA.FTZ R33, R29, R38, R27 ;  /* 0x000000261d217223 */ /* 0x000fe2000001001b */
[----:B-1----:R-:W-:-:S04]  /*31c0*/  FADD.FTZ R37, R35, 1 ;  /* 0x3f80000023257421 */ /* 0x002fc80000010000 */
[----:B------:R-:W0:Y:S01]  /*31d0*/  MUFU.RCP R40, R40 ;  /* 0x0000002800287308 */ /* 0x000e220000001000 */
[----:B------:R-:W-:Y:S01]  /*31e0*/  FMUL.FTZ R35, R33, -1.4426950216293334961 ;  /* 0xbfb8aa3b21237820 */ /* 0x000fe20000410000 */
[----:B--2---:R-:W-:-:S06]  /*31f0*/  FADD.FTZ R44, R39, 1 ;  /* 0x3f800000272c7421 */ /* 0x004fcc0000010000 */
[----:B------:R-:W1:Y:S08]  /*3200*/  MUFU.RCP R37, R37 ;  /* 0x0000002500257308 */ /* 0x000e700000001000 */
[----:B------:R-:W2:Y:S01]  /*3210*/  MUFU.EX2 R35, R35 ;  /* 0x0000002300237308 */ /* 0x000ea20000000800 */
[----:B0-----:R-:W-:Y:S01]  /*3220*/  FADD.FTZ R41, -R40, 1 ;  /* 0x3f80000028297421 */ /* 0x001fe20000010100 */
[----:B------:R-:W-:-:S03]  /*3230*/  FMUL.FTZ R40, R45, R40 ;  /* 0x000000282d287220 */ /* 0x000fc60000410000 */
[----:B------:R-:W-:Y:S02]  /*3240*/  FFMA.FTZ R41, R36, R41, 1 ;  /* 0x3f80000024297423 */ /* 0x000fe40000010029 */
[----:B------:R-:W0:Y:S01]  /*3250*/  MUFU.RCP R36, R44 ;  /* 0x0000002c00247308 */ /* 0x000e220000001000 */
[----:B-1----:R-:W-:Y:S01]  /*3260*/  FADD.FTZ R39, -R37, 1 ;  /* 0x3f80000025277421 */ /* 0x002fe20000010100 */
[----:B------:R-:W-:-:S03]  /*3270*/  FMUL.FTZ R37, R46, R37 ;  /* 0x000000252e257220 */ /* 0x000fc60000410000 */
[----:B------:R-:W-:Y:S01]  /*3280*/  FFMA.FTZ R42, R32, R39, 1 ;  /* 0x3f800000202a7423 */ /* 0x000fe20000010027 */
[----:B------:R-:W-:Y:S01]  /*3290*/  FMUL.FTZ R32, R40, R41 ;  /* 0x0000002928207220 */ /* 0x000fe20000410000 */
[----:B--2---:R-:W-:Y:S01]  /*32a0*/  FADD.FTZ R40, R35, 1 ;  /* 0x3f80000023287421 */ /* 0x004fe20000010000 */
[----:B------:R-:W-:Y:S01]  /*32b0*/  SHF.L.U32 R35, R59, 0x10, RZ ;  /* 0x000000103b237819 */ /* 0x000fe200000006ff */
[----:B------:R-:W-:Y:S01]  /*32c0*/  FMUL.FTZ R41, R37, R42 ;  /* 0x0000002a25297220 */ /* 0x000fe20000410000 */
[----:B------:R-:W-:-:S03]  /*32d0*/  SHF.L.U32 R39, R60, 0x10, RZ ;  /* 0x000000103c277819 */ /* 0x000fc600000006ff */
[----:B------:R-:W-:Y:S01]  /*32e0*/  FADD.FTZ R42, -R24, R35 ;  /* 0x00000023182a7221 */ /* 0x000fe20000010100 */
[----:B------:R-:W1:Y:S01]  /*32f0*/  MUFU.RCP R40, R40 ;  /* 0x0000002800287308 */ /* 0x000e620000001000 */
[----:B0-----:R-:W-:Y:S02]  /*3300*/  FADD.FTZ R35, -R36, 1 ;  /* 0x3f80000024237421 */ /* 0x001fe40000010100 */
[----:B------:R-:W-:Y:S02]  /*3310*/  FMUL.FTZ R37, R42, R119 ;  /* 0x000000772a257220 */ /* 0x000fe40000410000 */
[----:B------:R-:W-:Y:S01]  /*3320*/  FFMA.FTZ R42, R34, R35, 1 ;  /* 0x3f800000222a7423 */ /* 0x000fe20000010023 */
[----:B------:R-:W-:Y:S01]  /*3330*/  FMUL.FTZ R35, R39, R36 ;  /* 0x0000002427237220 */ /* 0x000fe20000410000 */
[----:B------:R-:W-:-:S03]  /*3340*/  FFMA.FTZ R36, R28, R37, R26 ;  /* 0x000000251c247223 */ /* 0x000fc6000001001a */
[----:B------:R-:W-:Y:S01]  /*3350*/  FMUL.FTZ R42, R35, R42 ;  /* 0x0000002a232a7220 */ /* 0x000fe20000410000 */
[----:B------:R-:W-:Y:S01]  /*3360*/  FMUL.FTZ R45, R36, -1.4426950216293334961 ;  /* 0xbfb8aa3b242d7820 */ /* 0x000fe20000410000 */
[----:B-1----:R-:W-:-:S05]  /*3370*/  FADD.FTZ R34, -R40, 1 ;  /* 0x3f80000028227421 */ /* 0x002fca0000010100 */
[----:B------:R-:W0:Y:S01]  /*3380*/  MUFU.EX2 R45, R45 ;  /* 0x0000002d002d7308 */ /* 0x000e220000000800 */
[----:B------:R-:W-:Y:S01]  /*3390*/  FFMA.FTZ R39, R33, R34, 1 ;  /* 0x3f80000021277423 */ /* 0x000fe20000010022 */
[----:B------:R-:W-:Y:S01]  /*33a0*/  FADD.FTZ R34, -R24, R47 ;  /* 0x0000002f18227221 */ /* 0x000fe20000010100 */
[----:B------:R-:W-:-:S03]  /*33b0*/  SHF.L.U32 R33, R116, 0x10, RZ ;  /* 0x0000001074217819 */ /* 0x000fc600000006ff */
[----:B------:R-:W-:Y:S02]  /*33c0*/  FMUL.FTZ R34, R34, R119 ;  /* 0x0000007722227220 */ /* 0x000fe40000410000 */
[----:B------:R-:W-:Y:S02]  /*33d0*/  FMUL.FTZ R40, R33, R40 ;  /* 0x0000002821287220 */ /* 0x000fe40000410000 */
[----:B------:R-:W-:Y:S01]  /*33e0*/  FFMA.FTZ R33, R29, R34, R27 ;  /* 0x000000221d217223 */ /* 0x000fe2000001001b */
[----:B0-----:R-:W-:Y:S01]  /*33f0*/  FADD.FTZ R44, R45, 1 ;  /* 0x3f8000002d2c7421 */ /* 0x001fe20000010000 */
[----:B------:R-:W-:Y:S02]  /*3400*/  FMUL.FTZ R35, R40, R39 ;  /* 0x0000002728237220 */ /* 0x000fe40000410000 */
[----:B------:R-:W-:Y:S01]  /*3410*/  FMUL.FTZ R45, R33, -1.4426950216293334961 ;  /* 0xbfb8aa3b212d7820 */ /* 0x000fe20000410000 */
[----:B------:R-:W-:Y:S02]  /*3420*/  FMUL.FTZ R40, R28, R32 ;  /* 0x000000201c287220 */ /* 0x000fe40000410000 */
[----:B------:R-:W0:Y:S08]  /*3430*/  MUFU.RCP R44, R44 ;  /* 0x0000002c002c7308 */ /* 0x000e300000001000 */
[----:B------:R-:W1:Y:S01]  /*3440*/  MUFU.EX2 R45, R45 ;  /* 0x0000002d002d7308 */ /* 0x000e620000000800 */
[----:B0-----:R-:W-:-:S04]  /*3450*/  FADD.FTZ R39, -R44, 1 ;  /* 0x3f8000002c277421 */ /* 0x001fc80000010100 */
[----:B------:R-:W-:Y:S01]  /*3460*/  FFMA.FTZ R47, R36, R39, 1 ;  /* 0x3f800000242f7423 */ /* 0x000fe20000010027 */
[----:B-1----:R-:W-:Y:S01]  /*3470*/  FADD.FTZ R39, R45, 1 ;  /* 0x3f8000002d277421 */ /* 0x002fe20000010000 */
[----:B------:R-:W-:Y:S01]  /*3480*/  FMUL.FTZ R36, R121, R44 ;  /* 0x0000002c79247220 */ /* 0x000fe20000410000 */
[----:B------:R-:W-:Y:S01]  /*3490*/  FADD.FTZ R44, RZ, R40 ;  /* 0x00000028ff2c7221 */ /* 0x000fe20000010000 */
[----:B------:R-:W-:Y:S02]  /*34a0*/  FMUL.FTZ R45, R29, R41 ;  /* 0x000000291d2d7220 */ /* 0x000fe40000410000 */
[----:B------:R-:W-:Y:S01]  /*34b0*/  FMUL.FTZ R36, R36, R47 ;  /* 0x0000002f24247220 */ /* 0x000fe20000410000 */
[----:B------:R-:W0:Y:S01]  /*34c0*/  MUFU.RCP R39, R39 ;  /* 0x0000002700277308 */ /* 0x000e220000001000 */
[----:B------:R-:W-:Y:S01]  /*34d0*/  FFMA.FTZ R47, R31, R40, RZ ;  /* 0x000000281f2f7223 */ /* 0x000fe200000100ff */
[----:B------:R-:W-:Y:S01]  /*34e0*/  FADD.FTZ R44, R45, R44 ;  /* 0x0000002c2d2c7221 */ /* 0x000fe20000010000 */
[----:B------:R-:W-:-:S02]  /*34f0*/  SHF.L.U32 R40, R114, 0x10, RZ ;  /* 0x0000001072287819 */ /* 0x000fc400000006ff */
[----:B------:R-:W-:Y:S01]  /*3500*/  FFMA.FTZ R46, R30, R45, R47 ;  /* 0x0000002d1e2e7223 */ /* 0x000fe2000001002f */
[----:B0-----:R-:W-:Y:S02]  /*3510*/  FADD.FTZ R45, -R39, 1 ;  /* 0x3f800000272d7421 */ /* 0x001fe40000010100 */
[----:B------:R-:W-:Y:S01]  /*3520*/  FMUL.FTZ R40, R40, R39 ;  /* 0x0000002728287220 */ /* 0x000fe20000410000 */
[----:B------:R-:W-:Y:S01]  /*3530*/  FADD.FTZ R39, RZ, R32 ;  /* 0x00000020ff277221 */ /* 0x000fe20000010000 */
[----:B------:R-:W-:Y:S01]  /*3540*/  FFMA.FTZ R33, R33, R45, 1 ;  /* 0x3f80000021217423 */ /* 0x000fe2000001002d */
[----:B------:R-:W-:Y:S02]  /*3550*/  FMUL.FTZ R45, R28, R42 ;  /* 0x0000002a1c2d7220 */ /* 0x000fe40000410000 */
[----:B------:R-:W-:Y:S01]  /*3560*/  FADD.FTZ R39, R39, R42 ;  /* 0x0000002a27277221 */ /* 0x000fe20000010000 */
[----:B------:R-:W-:Y:S01]  /*3570*/  FMUL.FTZ R33, R40, R33 ;  /* 0x0000002128217220 */ /* 0x000fe20000410000 */
[----:B------:R-:W-:Y:S01]  /*3580*/  FFMA.FTZ R40, R31, R32, RZ ;  /* 0x000000201f287223 */ /* 0x000fe200000100ff */
[----:B------:R-:W-:Y:S01]  /*3590*/  SHF.L.U32 R31, R57, 0x10, RZ ;  /* 0x00000010391f7819 */ /* 0x000fe200000006ff */
[----:B------:R-:W-:-:S02]  /*35a0*/  FADD.FTZ R44, R44, R45 ;  /* 0x0000002d2c2c7221 */ /* 0x000fc40000010000 */
[C---:B------:R-:W-:Y:S01]  /*35b0*/  FFMA.FTZ R40, R43.reuse, R42, R40 ;  /* 0x0000002a2b287223 */ /* 0x040fe20000010028 */
[----:B------:R-:W-:Y:S01]  /*35c0*/  FFMA.FTZ R43, R43, R45, R46 ;  /* 0x0000002d2b2b7223 */ /* 0x000fe2000001002e */
[----:B------:R-:W-:Y:S01]  /*35d0*/  FADD.FTZ R32, -R24, R31 ;  /* 0x0000001f18207221 */ /* 0x000fe20000010100 */
[----:B------:R-:W-:Y:S01]  /*35e0*/  SHF.L.U32 R45, R56, 0x10, RZ ;  /* 0x00000010382d7819 */ /* 0x000fe200000006ff */
[----:B------:R-:W-:Y:S02]  /*35f0*/  FFMA.FTZ R40, R37, R36, R40 ;  /* 0x0000002425287223 */ /* 0x000fe40000010028 */
[----:B------:R-:W-:-:S04]  /*3600*/  FMUL.FTZ R31, R32, R119 ;  /* 0x00000077201f7220 */ /* 0x000fc80000410000 */
[----:B------:R-:W-:-:S04]  /*3610*/  FFMA.FTZ R32, R28, R31, R26 ;  /* 0x0000001f1c207223 */ /* 0x000fc8000001001a */
[----:B------:R-:W-:-:S06]  /*3620*/  FMUL.FTZ R42, R32, -1.4426950216293334961 ;  /* 0xbfb8aa3b202a7820 */ /* 0x000fcc0000410000 */
[----:B------:R-:W0:Y:S02]  /*3630*/  MUFU.EX2 R42, R42 ;  /* 0x0000002a002a7308 */ /* 0x000e240000000800 */
[----:B0-----:R-:W-:Y:S01]  /*3640*/  FADD.FTZ R46, R42, 1 ;  /* 0x3f8000002a2e7421 */ /* 0x001fe20000010000 */
[----:B------:R-:W-:-:S04]  /*3650*/  FADD.FTZ R42, RZ, R41 ;  /* 0x00000029ff2a7221 */ /* 0x000fc80000010000 */
[----:B------:R-:W-:Y:S01]  /*3660*/  FADD.FTZ R42, R42, R35 ;  /* 0x000000232a2a7221 */ /* 0x000fe20000010000 */
[----:B------:R-:W0:Y:S03]  /*3670*/  MUFU.RCP R46, R46 ;  /* 0x0000002e002e7308 */ /* 0x000e260000001000 */
[----:B------:R-:W-:Y:S01]  /*3680*/  FADD.FTZ R42, R42, R33 ;  /* 0x000000212a2a7221 */ /* 0x000fe20000010000 */
[----:B0-----:R-:W-:Y:S01]  /*3690*/  FADD.FTZ R47, -R46, 1 ;  /* 0x3f8000002e2f7421 */ /* 0x001fe20000010100 */
[----:B------:R-:W-:Y:S01]  /*36a0*/  FMUL.FTZ R45, R45, R46 ;  /* 0x0000002e2d2d7220 */ /* 0x000fe20000410000 */
[----:B------:R-:W-:Y:S02]  /*36b0*/  FMUL.FTZ R46, R29, R35 ;  /* 0x000000231d2e7220 */ /* 0x000fe40000410000 */
[----:B------:R-:W-:Y:S01]  /*36c0*/  FFMA.FTZ R32, R32, R47, 1 ;  /* 0x3f80000020207423 */ /* 0x000fe2000001002f */
[----:B------:R-:W-:Y:S01]  /*36d0*/  SHF.L.U32 R47, R111, 0x10, RZ ;  /* 0x000000106f2f7819 */ /* 0x000fe200000006ff */
[----:B------:R-:W-:-:S02]  /*36e0*/  FADD.FTZ R44, R46, R44 ;  /* 0x0000002c2e2c7221 */ /* 0x000fc40000010000 */
[----:B------:R-:W-:Y:S01]  /*36f0*/  FMUL.FTZ R32, R45, R32 ;  /* 0x000000202d207220 */ /* 0x000fe20000410000 */
[----:B------:R-:W-:Y:S01]  /*3700*/  FFMA.FTZ R45, R30, R41, RZ ;  /* 0x000000291e2d7223 */ /* 0x000fe200000100ff */
[----:B------:R-:W-:Y:S02]  /*3710*/  FADD.FTZ R30, -R24, R47 ;  /* 0x0000002f181e7221 */ /* 0x000fe40000010100 */
[----:B------:R-:W-:Y:S01]  /*3720*/  FFMA.FTZ R40, R31, R32, R40 ;  /* 0x000000201f287223 */ /* 0x000fe20000010028 */
[----:B------:R-:W-:Y:S01]  /*3730*/  FFMA.FTZ R41, R38, R35, R45 ;  /* 0x0000002326297223 */ /* 0x000fe2000001002d */
[----:B------:R-:W-:Y:S01]  /*3740*/  FMUL.FTZ R30, R30, R119 ;  /* 0x000000771e1e7220 */ /* 0x000fe20000410000 */
[----:B------:R-:W-:Y:S01]  /*3750*/  FFMA.FTZ R38, R38, R46, R43 ;  /* 0x0000002e26267223 */ /* 0x000fe2000001002b */
[----:B------:R-:W-:Y:S01]  /*3760*/  SHF.L.U32 R46, R112, 0x10, RZ ;  /* 0x00000010702e7819 */ /* 0x000fe200000006ff */
[----:B------:R-:W-:Y:S01]  /*3770*/  FFMA.FTZ R41, R34, R33, R41 ;  /* 0x0000002122297223 */ /* 0x000fe20000010029 */
[----:B------:R-:W-:-:S04]  /*3780*/  FFMA.FTZ R35, R29, R30, R27 ;  /* 0x0000001e1d237223 */ /* 0x000fc8000001001b */
[----:B------:R-:W-:-:S06]  /*3790*/  FMUL.FTZ R43, R35, -1.4426950216293334961 ;  /* 0xbfb8aa3b232b7820 */ /* 0x000fcc0000410000 */
[----:B------:R-:W0:Y:S02]  /*37a0*/  MUFU.EX2 R43, R43 ;  /* 0x0000002b002b7308 */ /* 0x000e240000000800 */
[----:B0-----:R-:W-:Y:S01]  /*37b0*/  FADD.FTZ R45, R43, 1 ;  /* 0x3f8000002b2d7421 */ /* 0x001fe20000010000 */
[----:B------:R-:W-:-:S04]  /*37c0*/  FADD.FTZ R43, R39, R36 ;  /* 0x00000024272b7221 */ /* 0x000fc80000010000 */
[----:B------:R-:W-:Y:S01]  /*37d0*/  FADD.FTZ R43, R43, R32 ;  /* 0x000000202b2b7221 */ /* 0x000fe20000010000 */
[----:B------:R-:W0:Y:S02]  /*37e0*/  MUFU.RCP R45, R45 ;  /* 0x0000002d002d7308 */ /* 0x000e240000001000 */
[----:B0-----:R-:W-:Y:S01]  /*37f0*/  FADD.FTZ R47, -R45, 1 ;  /* 0x3f8000002d2f7421 */ /* 0x001fe20000010100 */
[----:B------:R-:W-:Y:S01]  /*3800*/  FMUL.FTZ R46, R46, R45 ;  /* 0x0000002d2e2e7220 */ /* 0x000fe20000410000 */
[----:B------:R-:W-:Y:S02]  /*3810*/  FMUL.FTZ R45, R28, R36 ;  /* 0x000000241c2d7220 */ /* 0x000fe40000410000 */
[----:B------:R-:W-:Y:S01]  /*3820*/  FFMA.FTZ R35, R35, R47, 1 ;  /* 0x3f80000023237423 */ /* 0x000fe2000001002f */
[----:B------:R-:W-:Y:S01]  /*3830*/  SHF.L.U32 R47, R55, 0x10, RZ ;  /* 0x00000010372f7819 */ /* 0x000fe200000006ff */
[----:B------:R-:W-:Y:S01]  /*3840*/  FFMA.FTZ R37, R37, R45, R38 ;  /* 0x0000002d25257223 */ /* 0x000fe20000010026 */
[----:B------:R-:W-:Y:S01]  /*3850*/  FADD.FTZ R44, R44, R45 ;  /* 0x0000002d2c2c7221 */ /* 0x000fe20000010000 */
[----:B------:R-:W-:Y:S01]  /*3860*/  FMUL.FTZ R35, R46, R35 ;  /* 0x000000232e237220 */ /* 0x000fe20000410000 */
[----:B------:R-:W-:Y:S01]  /*3870*/  SHF.L.U32 R45, R54, 0x10, RZ ;  /* 0x00000010362d7819 */ /* 0x000fe200000006ff */
[----:B------:R-:W-:-:S02]  /*3880*/  FADD.FTZ R46, -R24, R47 ;  /* 0x0000002f182e7221 */ /* 0x000fc40000010100 */
[----:B------:R-:W-:Y:S01]  /*3890*/  FFMA.FTZ R41, R30, R35, R41 ;  /* 0x000000231e297223 */ /* 0x000fe20000010029 */
[----:B------:R-:W-:Y:S01]  /*38a0*/  FADD.FTZ R42, R42, R35 ;  /* 0x000000232a2a7221 */ /* 0x000fe20000010000 */
[----:B------:R-:W-:-:S04]  /*38b0*/  FMUL.FTZ R39, R46, R119 ;  /* 0x000000772e277220 */ /* 0x000fc80000410000 */
        /* <DEDUP_REMOVED lines=15> */
[----:B------:R-:W-:-:S04]  /*39b0*/  FADD.FTZ R45, -R24, R45 ;  /* 0x0000002d182d7221 */ /* 0x000fc80000010100 */
[----:B------:R-:W-:-:S04]  /*39c0*/  FMUL.FTZ R38, R45, R119 ;  /* 0x000000772d267220 */ /* 0x000fc80000410000 */
        /* <DEDUP_REMOVED lines=8> */
[----:B------:R-:W-:-:S03]  /*3a50*/  SHF.L.U32 R47, R53, 0x10, RZ ;  /* 0x00000010352f7819 */ /* 0x000fc600000006ff */
[----:B------:R-:W-:Y:S02]  /*3a60*/  FMUL.FTZ R33, R46, R33 ;  /* 0x000000212e217220 */ /* 0x000fe40000410000 */
[----:B------:R-:W-:Y:S01]  /*3a70*/  FADD.FTZ R46, -R24, R47 ;  /* 0x0000002f182e7221 */ /* 0x000fe20000010100 */
[----:B------:R-:W-:Y:S01]  /*3a80*/  FMUL.FTZ R47, R28, R32 ;  /* 0x000000201c2f7220 */ /* 0x000fe20000410000 */
[----:B------:R-:W-:Y:S02]  /*3a90*/  FFMA.FTZ R41, R38, R33, R41 ;  /* 0x0000002126297223 */ /* 0x000fe40000010029 */
[----:B------:R-:W-:Y:S01]  /*3aa0*/  FMUL.FTZ R37, R46, R119 ;  /* 0x000000772e257220 */ /* 0x000fe20000410000 */
[----:B------:R-:W-:Y:S01]  /*3ab0*/  FFMA.FTZ R45, R31, R47, R34 ;  /* 0x0000002f1f2d7223 */ /* 0x000fe20000010022 */
[----:B------:R-:W-:Y:S01]  /*3ac0*/  FADD.FTZ R44, R44, R47 ;  /* 0x0000002f2c2c7221 */ /* 0x000fe20000010000 */
[----:B------:R-:W-:Y:S01]  /*3ad0*/  SHF.L.U32 R47, R52, 0x10, RZ ;  /* 0x00000010342f7819 */ /* 0x000fe200000006ff */
        /* <DEDUP_REMOVED lines=8> */
[----:B------:R-:W-:-:S03]  /*3b60*/  SHF.L.U32 R47, R107, 0x10, RZ ;  /* 0x000000106b2f7819 */ /* 0x000fc600000006ff */
[----:B------:R-:W-:Y:S01]  /*3b70*/  FMUL.FTZ R31, R46, R31 ;  /* 0x0000001f2e1f7220 */ /* 0x000fe20000410000 */
[----:B------:R-:W-:Y:S01]  /*3b80*/  FMUL.FTZ R46, R29, R35 ;  /* 0x000000231d2e7220 */ /* 0x000fe20000410000 */
[----:B------:R-:W-:Y:S02]  /*3b90*/  FADD.FTZ R47, -R24, R47 ;  /* 0x0000002f182f7221 */ /* 0x000fe40000010100 */
[----:B------:R-:W-:Y:S01]  /*3ba0*/  FFMA.FTZ R40, R37, R31, R40 ;  /* 0x0000001f25287223 */ /* 0x000fe20000010028 */
[----:B------:R-:W-:Y:S01]  /*3bb0*/  FFMA.FTZ R34, R30, R46, R45 ;  /* 0x0000002e1e227223 */ /* 0x000fe2000001002d */
[----:B------:R-:W-:Y:S01]  /*3bc0*/  FMUL.FTZ R32, R47, R119 ;  /* 0x000000772f207220 */ /* 0x000fe20000410000 */
[----:B------:R-:W-:Y:S01]  /*3bd0*/  FADD.FTZ R45, R46, R44 ;  /* 0x0000002c2e2d7221 */ /* 0x000fe20000010000 */
        /* <DEDUP_REMOVED lines=12> */
[----:B------:R-:W-:Y:S01]  /*3ca0*/  SHF.L.U32 R121, R51, 0x10, RZ ;  /* 0x0000001033797819 */ /* 0x000fe200000006ff */
[----:B------:R-:W-:Y:S01]  /*3cb0*/  FADD.FTZ R44, R43, R36 ;  /* 0x000000242b2c7221 */ /* 0x000fe20000010000 */
[----:B------:R-:W-:Y:S01]  /*3cc0*/  FFMA.FTZ R43, R39, R47, R34 ;  /* 0x0000002f272b7223 */ /* 0x000fe20000010022 */
[----:B------:R-:W-:Y:S01]  /*3cd0*/  SHF.L.U32 R39, R50, 0x10, RZ ;  /* 0x0000001032277819 */ /* 0x000fe200000006ff */
[----:B------:R-:W-:Y:S01]  /*3ce0*/  FFMA.FTZ R41, R32, R30, R41 ;  /* 0x0000001e20297223 */ /* 0x000fe20000010029 */
[----:B------:R-:W-:Y:S01]  /*3cf0*/  FADD.FTZ R46, -R24, R121 ;  /* 0x00000079182e7221 */ /* 0x000fe20000010100 */
[----:B------:R-:W-:-:S03]  /*3d00*/  FMUL.FTZ R121, R28, R31 ;  /* 0x0000001f1c797220 */ /* 0x000fc60000410000 */
        /* <DEDUP_REMOVED lines=12> */
[----:B------:R-:W-:Y:S01]  /*3dd0*/  FADD.FTZ R47, -R24, R39 ;  /* 0x00000027182f7221 */ /* 0x000fe20000010100 */
[----:B------:R-:W-:Y:S01]  /*3de0*/  FADD.FTZ R39, R42, R33 ;  /* 0x000000212a277221 */ /* 0x000fe20000010000 */
[----:B------:R-:W-:Y:S02]  /*3df0*/  FMUL.FTZ R42, R29, R33 ;  /* 0x000000211d2a7220 */ /* 0x000fe40000410000 */
[----:B------:R-:W-:Y:S01]  /*3e00*/  FMUL.FTZ R36, R47, R119 ;  /* 0x000000772f247220 */ /* 0x000fe20000410000 */
[----:B------:R-:W-:Y:S01]  /*3e10*/  SHF.L.U32 R47, R106, 0x10, RZ ;  /* 0x000000106a2f7819 */ /* 0x000fe200000006ff */
[----:B------:R-:W-:Y:S01]  /*3e20*/  FFMA.FTZ R38, R38, R42, R43 ;  /* 0x0000002a26267223 */ /* 0x000fe2000001002b */
[----:B------:R-:W-:Y:S01]  /*3e30*/  FADD.FTZ R45, R42, R45 ;  /* 0x0000002d2a2d7221 */ /* 0x000fe20000010000 */
[----:B------:R-:W-:-:S03]  /*3e40*/  FFMA.FTZ R33, R29, R36, R27 ;  /* 0x000000241d217223 */ /* 0x000fc6000001001b */
[----:B------:R-:W-:Y:S01]  /*3e50*/  FADD.FTZ R45, R45, R121 ;  /* 0x000000792d2d7221 */ /* 0x000fe20000010000 */
[----:B------:R-:W-:-:S06]  /*3e60*/  FMUL.FTZ R43, R33, -1.4426950216293334961 ;  /* 0xbfb8aa3b212b7820 */ /* 0x000fcc0000410000 */
[----:B------:R-:W0:Y:S02]  /*3e70*/  MUFU.EX2 R43, R43 ;  /* 0x0000002b002b7308 */ /* 0x000e240000000800 */
[----:B0-----:R-:W-:Y:S01]  /*3e80*/  FADD.FTZ R46, R43, 1 ;  /* 0x3f8000002b2e7421 */ /* 0x001fe20000010000 */
[----:B------:R-:W-:-:S05]  /*3e90*/  FADD.FTZ R43, R44, R31 ;  /* 0x0000001f2c2b7221 */ /* 0x000fca0000010000 */
[----:B------:R-:W0:Y:S02]  /*3ea0*/  MUFU.RCP R46, R46 ;  /* 0x0000002e002e7308 */ /* 0x000e240000001000 */
[----:B0-----:R-:W-:Y:S01]  /*3eb0*/  FMUL.FTZ R42, R47, R46 ;  /* 0x0000002e2f2a7220 */ /* 0x001fe20000410000 */
[----:B------:R-:W-:-:S04]  /*3ec0*/  FADD.FTZ R47, -R46, 1 ;  /* 0x3f8000002e2f7421 */ /* 0x000fc80000010100 */
[----:B------:R-:W-:Y:S01]  /*3ed0*/  FFMA.FTZ R33, R33, R47, 1 ;  /* 0x3f80000021217423 */ /* 0x000fe2000001002f */
[----:B------:R-:W-:-:S03]  /*3ee0*/  SHF.L.U32 R47, R49, 0x10, RZ ;  /* 0x00000010312f7819 */ /* 0x000fc600000006ff */
[----:B------:R-:W-:Y:S02]  /*3ef0*/  FMUL.FTZ R33, R42, R33 ;  /* 0x000000212a217220 */ /* 0x000fe40000410000 */
[----:B------:R-:W-:Y:S01]  /*3f00*/  FADD.FTZ R42, -R24, R47 ;  /* 0x0000002f182a7221 */ /* 0x000fe20000010100 */
[----:B------:R-:W-:Y:S01]  /*3f10*/  FFMA.FTZ R47, R37, R121, R38 ;  /* 0x00000079252f7223 */ /* 0x000fe20000010026 */
[----:B------:R-:W-:Y:S01]  /*3f20*/  SHF.L.U32 R121, R48, 0x10, RZ ;  /* 0x0000001030797819 */ /* 0x000fe200000006ff */
[----:B------:R-:W-:Y:S01]  /*3f30*/  FFMA.FTZ R41, R36, R33, R41 ;  /* 0x0000002124297223 */ /* 0x000fe20000010029 */
[----:B------:R-:W-:-:S04]  /*3f40*/  FMUL.FTZ R31, R42, R119 ;  /* 0x000000772a1f7220 */ /* 0x000fc80000410000 */
[----:B------:R-:W-:-:S04]  /*3f50*/  FFMA.FTZ R37, R28, R31, R26 ;  /* 0x0000001f1c257223 */ /* 0x000fc8000001001a */
[----:B------:R-:W-:-:S06]  /*3f60*/  FMUL.FTZ R38, R37, -1.4426950216293334961 ;  /* 0xbfb8aa3b25267820 */ /* 0x000fcc0000410000 */
[----:B------:R-:W0:Y:S02]  /*3f70*/  MUFU.EX2 R38, R38 ;  /* 0x0000002600267308 */ /* 0x000e240000000800 */
[----:B0-----:R-:W-:Y:S01]  /*3f80*/  FADD.FTZ R42, R38, 1 ;  /* 0x3f800000262a7421 */ /* 0x001fe20000010000 */
[----:B------:R-:W-:-:S05]  /*3f90*/  FADD.FTZ R38, R39, R30 ;  /* 0x0000001e27267221 */ /* 0x000fca0000010000 */
[----:B------:R-:W0:Y:S02]  /*3fa0*/  MUFU.RCP R42, R42 ;  /* 0x0000002a002a7308 */ /* 0x000e240000001000 */
[----:B0-----:R-:W-:Y:S01]  /*3fb0*/  FADD.FTZ R46, -R42, 1 ;  /* 0x3f8000002a2e7421 */ /* 0x001fe20000010100 */
[----:B------:R-:W-:Y:S01]  /*3fc0*/  FMUL.FTZ R44, R121, R42 ;  /* 0x0000002a792c7220 */ /* 0x000fe20000410000 */
[----:B------:R-:W-:Y:S01]  /*3fd0*/  SHF.L.U32 R121, R103, 0x10, RZ ;  /* 0x0000001067797819 */ /* 0x000fe200000006ff */
[----:B------:R-:W-:Y:S01]  /*3fe0*/  FMUL.FTZ R42, R29, R30 ;  /* 0x0000001e1d2a7220 */ /* 0x000fe20000410000 */
[----:B------:R-:W-:-:S03]  /*3ff0*/  FFMA.FTZ R37, R37, R46, 1 ;  /* 0x3f80000025257423 */ /* 0x000fc6000001002e */
[----:B------:R-:W-:Y:S01]  /*4000*/  FADD.FTZ R45, R42, R45 ;  /* 0x0000002d2a2d7221 */ /* 0x000fe20000010000 */
[----:B------:R-:W-:Y:S01]  /*4010*/  FMUL.FTZ R37, R44, R37 ;  /* 0x000000252c257220 */ /* 0x000fe20000410000 */
[----:B------:R-:W-:-:S03]  /*4020*/  FADD.FTZ R44, -R24, R121 ;  /* 0x00000079182c7221 */ /* 0x000fc60000010100 */
[----:B------:R-:W-:Y:S01]  /*4030*/  FFMA.FTZ R40, R31, R37, R40 ;  /* 0x000000251f287223 */ /* 0x000fe20000010028 */
[----:B------:R-:W-:Y:S01]  /*4040*/  FMUL.FTZ R30, R44, R119 ;  /* 0x000000772c1e7220 */ /* 0x000fe20000410000 */
[----:B------:R-:W-:Y:S01]  /*4050*/  FFMA.FTZ R44, R32, R42, R47 ;  /* 0x0000002a202c7223 */ /* 0x000fe2000001002f */
[----:B------:R-:W-:Y:S02]  /*4060*/  SHF.L.U32 R47, R104, 0x10, RZ ;  /* 0x00000010682f7819 */ /* 0x000fe400000006ff */
[----:B------:R-:W-:-:S04]  /*4070*/  FFMA.FTZ R32, R29, R30, R27 ;  /* 0x0000001e1d207223 */ /* 0x000fc8000001001b */
[----:B------:R-:W-:-:S06]  /*4080*/  FMUL.FTZ R39, R32, -1.4426950216293334961 ;  /* 0xbfb8aa3b20277820 */ /* 0x000fcc0000410000 */
[----:B------:R-:W0:Y:S02]  /*4090*/  MUFU.EX2 R39, R39 ;  /* 0x0000002700277308 */ /* 0x000e240000000800 */
[----:B0-----:R-:W-:-:S06]  /*40a0*/  FADD.FTZ R46, R39, 1 ;  /* 0x3f800000272e7421 */ /* 0x001fcc0000010000 */
[----:B------:R-:W0:Y:S02]  /*40b0*/  MUFU.RCP R46, R46 ;  /* 0x0000002e002e7308 */ /* 0x000e240000001000 */
[----:B0-----:R-:W-:Y:S01]  /*40c0*/  FMUL.FTZ R42, R47, R46 ;  /* 0x0000002e2f2a7220 */ /* 0x001fe20000410000 */
[----:B------:R-:W-:-:S04]  /*40d0*/  FADD.FTZ R47, -R46, 1 ;  /* 0x3f8000002e2f7421 */ /* 0x000fc80000010100 */
[----:B------:R-:W-:-:S04]  /*40e0*/  FFMA.FTZ R47, R32, R47, 1 ;  /* 0x3f800000202f7423 */ /* 0x000fc8000001002f */
[----:B------:R-:W-:Y:S01]  /*40f0*/  FMUL.FTZ R32, R42, R47 ;  /* 0x0000002f2a207220 */ /* 0x000fe20000410000 */
[----:B------:R-:W-:Y:S01]  /*4100*/  SHF.L.U32 R47, R15, 0x10, RZ ;  /* 0x000000100f2f7819 */ /* 0x000fe200000006ff */
[----:B------:R-:W-:Y:S01]  /*4110*/  FADD.FTZ R42, R43, R34 ;  /* 0x000000222b2a7221 */ /* 0x000fe20000010000 */
[----:B------:R-:W-:Y:S01]  /*4120*/  FMUL.FTZ R43, R28, R34 ;  /* 0x000000221c2b7220 */ /* 0x000fe20000410000 */
[----:B------:R-:W-:Y:S02]  /*4130*/  FFMA.FTZ R41, R30, R32, R41 ;  /* 0x000000201e297223 */ /* 0x000fe40000010029 */
[----:B------:R-:W-:Y:S01]  /*4140*/  FADD.FTZ R47, -R24, R47 ;  /* 0x0000002f182f7221 */ /* 0x000fe20000010100 */
[----:B------:R-:W-:Y:S01]  /*4150*/  FFMA.FTZ R35, R35, R43, R44 ;  /* 0x0000002b23237223 */ /* 0x000fe2000001002c */
[----:B------:R-:W-:Y:S01]  /*4160*/  FADD.FTZ R45, R45, R43 ;  /* 0x0000002b2d2d7221 */ /* 0x000fe20000010000 */
[----:B------:R-:W-:Y:S01]  /*4170*/  SHF.L.U32 R43, R16, 0x10, RZ ;  /* 0x00000010102b7819 */ /* 0x000fe200000006ff */
[----:B------:R-:W-:-:S04]  /*4180*/  FMUL.FTZ R39, R47, R119 ;  /* 0x000000772f277220 */ /* 0x000fc80000410000 */
[----:B------:R-:W-:-:S04]  /*4190*/  FFMA.FTZ R34, R28, R39, R26 ;  /* 0x000000271c227223 */ /* 0x000fc8000001001a */
[----:B------:R-:W-:-:S06]  /*41a0*/  FMUL.FTZ R44, R34, -1.4426950216293334961 ;  /* 0xbfb8aa3b222c7820 */ /* 0x000fcc0000410000 */
[----:B------:R-:W0:Y:S02]  /*41b0*/  MUFU.EX2 R44, R44 ;  /* 0x0000002c002c7308 */ /* 0x000e240000000800 */
[----:B0-----:R-:W-:Y:S01]  /*41c0*/  FADD.FTZ R46, R44, 1 ;  /* 0x3f8000002c2e7421 */ /* 0x001fe20000010000 */
[----:B------:R-:W-:-:S04]  /*41d0*/  FMUL.FTZ R44, R29, R33 ;  /* 0x000000211d2c7220 */ /* 0x000fc80000410000 */
[----:B------:R-:W-:Y:S01]  /*41e0*/  FFMA.FTZ R36, R36, R44, R35 ;  /* 0x0000002c24247223 */ /* 0x000fe20000010023 */
[----:B------:R-:W0:Y:S01]  /*41f0*/  MUFU.RCP R46, R46 ;  /* 0x0000002e002e7308 */ /* 0x000e220000001000 */
[----:B------:R-:W-:Y:S01]  /*4200*/  FADD.FTZ R44, R44, R45 ;  /* 0x0000002d2c2c7221 */ /* 0x000fe20000010000 */
[----:B------:R-:W-:Y:S01]  /*4210*/  SHF.L.U32 R45, R102, 0x10, RZ ;  /* 0x00000010662d7819 */ /* 0x000fe200000006ff */
[----:B0-----:R-:W-:Y:S01]  /*4220*/  FADD.FTZ R47, -R46, 1 ;  /* 0x3f8000002e2f7421 */ /* 0x001fe20000010100 */
[----:B------:R-:W-:-:S03]  /*4230*/  FMUL.FTZ R43, R43, R46 ;  /* 0x0000002e2b2b7220 */ /* 0x000fc60000410000 */
[----:B------:R-:W-:-:S04]  /*4240*/  FFMA.FTZ R34, R34, R47, 1 ;  /* 0x3f80000022227423 */ /* 0x000fc8000001002f */
[----:B------:R-:W-:Y:S01]  /*4250*/  FMUL.FTZ R34, R43, R34 ;  /* 0x000000222b227220 */ /* 0x000fe20000410000 */
[----:B------:R-:W-:-:S03]  /*4260*/  SHF.L.U32 R43, R101, 0x10, RZ ;  /* 0x00000010652b7819 */ /* 0x000fc600000006ff */
[----:B------:R-:W-:Y:S02]  /*4270*/  FFMA.FTZ R40, R39, R34, R40 ;  /* 0x0000002227287223 */ /* 0x000fe40000010028 */
[----:B------:R-:W-:Y:S01]  /*4280*/  FADD.FTZ R47, -R24, R43 ;  /* 0x0000002b182f7221 */ /* 0x000fe20000010100 */
[----:B------:R-:W-:-:S03]  /*4290*/  FADD.FTZ R43, R38, R33 ;  /* 0x00000021262b7221 */ /* 0x000fc60000010000 */
        /* <DEDUP_REMOVED lines=9> */
[----:B------:R-:W-:-:S03]  /*4330*/  FMUL.FTZ R47, R28, R37 ;  /* 0x000000251c2f7220 */ /* 0x000fc60000410000 */
[----:B------:R-:W-:Y:S01]  /*4340*/  FMUL.FTZ R33, R45, R33 ;  /* 0x000000212d217220 */ /* 0x000fe20000410000 */
[----:B------:R-:W-:Y:S01]  /*4350*/  SHF.L.U32 R45, R17, 0x10, RZ ;  /* 0x00000010112d7819 */ /* 0x000fe200000006ff */
[----:B------:R-:W-:Y:S02]  /*4360*/  FADD.FTZ R44, R44, R47 ;  /* 0x0000002f2c2c7221 */ /* 0x000fe40000010000 */
[----:B------:R-:W-:Y:S02]  /*4370*/  FFMA.FTZ R41, R38, R33, R41 ;  /* 0x0000002126297223 */ /* 0x000fe40000010029 */
[----:B------:R-:W-:Y:S01]  /*4380*/  FADD.FTZ R121, -R24, R45 ;  /* 0x0000002d18797221 */ /* 0x000fe20000010100 */
[----:B------:R-:W-:Y:S01]  /*4390*/  FADD.FTZ R45, R42, R37 ;  /* 0x000000252a2d7221 */ /* 0x000fe20000010000 */
[----:B------:R-:W-:Y:S01]  /*43a0*/  FFMA.FTZ R37, R31, R47, R36 ;  /* 0x0000002f1f257223 */ /* 0x000fe20000010024 */
[----:B------:R-:W-:Y:S01]  /*43b0*/  SHF.L.U32 R47, R18, 0x10, RZ ;  /* 0x00000010122f7819 */ /* 0x000fe200000006ff */
[----:B------:R-:W-:-:S04]  /*43c0*/  FMUL.FTZ R35, R121, R119 ;  /* 0x0000007779237220 */ /* 0x000fc80000410000 */
[----:B------:R-:W-:-:S04]  /*43d0*/  FFMA.FTZ R31, R28, R35, R26 ;  /* 0x000000231c1f7223 */ /* 0x000fc8000001001a */
[----:B------:R-:W-:-:S06]  /*43e0*/  FMUL.FTZ R36, R31, -1.4426950216293334961 ;  /* 0xbfb8aa3b1f247820 */ /* 0x000fcc0000410000 */
[----:B------:R-:W0:Y:S02]  /*43f0*/  MUFU.EX2 R36, R36 ;  /* 0x0000002400247308 */ /* 0x000e240000000800 */
[----:B0-----:R-:W-:Y:S01]  /*4400*/  FADD.FTZ R42, R36, 1 ;  /* 0x3f800000242a7421 */ /* 0x001fe20000010000 */
[----:B------:R-:W-:-:S05]  /*4410*/  FADD.FTZ R36, R43, R32 ;  /* 0x000000202b247221 */ /* 0x000fca0000010000 */
[----:B------:R-:W0:Y:S02]  /*4420*/  MUFU.RCP R42, R42 ;  /* 0x0000002a002a7308 */ /* 0x000e240000001000 */
[----:B0-----:R-:W-:Y:S01]  /*4430*/  FMUL.FTZ R46, R47, R42 ;  /* 0x0000002a2f2e7220 */ /* 0x001fe20000410000 */
[----:B------:R-:W-:Y:S01]  /*4440*/  FADD.FTZ R47, -R42, 1 ;  /* 0x3f8000002a2f7421 */ /* 0x000fe20000010100 */
[----:B------:R-:W-:-:S03]  /*4450*/  FMUL.FTZ R42, R29, R32 ;  /* 0x000000201d2a7220 */ /* 0x000fc60000410000 */
[----:B------:R-:W-:Y:S01]  /*4460*/  FFMA.FTZ R31, R31, R47, 1 ;  /* 0x3f8000001f1f7423 */ /* 0x000fe2000001002f */
[----:B------:R-:W-:Y:S01]  /*4470*/  SHF.L.U32 R47, R99, 0x10, RZ ;  /* 0x00000010632f7819 */ /* 0x000fe200000006ff */
[----:B------:R-:W-:Y:S02]  /*4480*/  FADD.FTZ R44, R42, R44 ;  /* 0x0000002c2a2c7221 */ /* 0x000fe40000010000 */
[----:B------:R-:W-:Y:S02]  /*4490*/  FMUL.FTZ R31, R46, R31 ;  /* 0x0000001f2e1f7220 */ /* 0x000fe40000410000 */
[----:B------:R-:W-:Y:S02]  /*44a0*/  FADD.FTZ R46, -R24, R47 ;  /* 0x0000002f182e7221 */ /* 0x000fe40000010100 */
[----:B------:R-:W-:Y:S02]  /*44b0*/  FFMA.FTZ R40, R35, R31, R40 ;  /* 0x0000001f23287223 */ /* 0x000fe40000010028 */
[----:B------:R-:W-:Y:S01]  /*44c0*/  FMUL.FTZ R32, R46, R119 ;  /* 0x000000772e207220 */ /* 0x000fe20000410000 */
[----:B------:R-:W-:Y:S01]  /*44d0*/  FFMA.FTZ R46, R30, R42, R37 ;  /* 0x0000002a1e2e7223 */ /* 0x000fe20000010025 */
[----:B------:R-:W-:-:S02]  /*44e0*/  SHF.L.U32 R42, R100, 0x10, RZ ;  /* 0x00000010642a7819 */ /* 0x000fc400000006ff */
        /* <DEDUP_REMOVED lines=192> */
[----:B------:R-:W-:-:S03]  /*50f0*/  FMUL.FTZ R47, R28, R31 ;  /* 0x0000001f1c2f7220 */ /* 0x000fc60000410000 */
        /* <DEDUP_REMOVED lines=8> */
[----:B------:R-:W-:-:S04]  /*5180*/  FADD.FTZ R38, R39, R30 ;  /* 0x0000001e27267221 */ /* 0x000fc80000010000 */
[----:B------:R-:W-:Y:S01]  /*5190*/  FADD.FTZ R38, R38, R33 ;  /* 0x0000002126267221 */ /* 0x000fe20000010000 */
[----:B------:R-:W0:Y:S02]  /*51a0*/  MUFU.RCP R42, R42 ;  /* 0x0000002a002a7308 */ /* 0x000e240000001000 */
[----:B0-----:R-:W-:Y:S01]  /*51b0*/  FMUL.FTZ R46, R47, R42 ;  /* 0x0000002a2f2e7220 */ /* 0x001fe20000410000 */
[----:B------:R-:W-:Y:S01]  /*51c0*/  FADD.FTZ R47, -R42, 1 ;  /* 0x3f8000002a2f7421 */ /* 0x000fe20000010100 */
[----:B------:R-:W-:-:S03]  /*51d0*/  FMUL.FTZ R42, R29, R30 ;  /* 0x0000001e1d2a7220 */ /* 0x000fc60000410000 */
[----:B------:R-:W-:Y:S01]  /*51e0*/  FFMA.FTZ R35, R35, R47, 1 ;  /* 0x3f80000023237423 */ /* 0x000fe2000001002f */
[----:B------:R-:W-:Y:S01]  /*51f0*/  SHF.L.U32 R47, R25, 0x10, RZ ;  /* 0x00000010192f7819 */ /* 0x000fe200000006ff */
[----:B------:R-:W-:Y:S01]  /*5200*/  FFMA.FTZ R32, R32, R42, R45 ;  /* 0x0000002a20207223 */ /* 0x000fe2000001002d */
[----:B------:R-:W-:Y:S01]  /*5210*/  FADD.FTZ R44, R42, R44 ;  /* 0x0000002c2a2c7221 */ /* 0x000fe20000010000 */
[----:B------:R-:W-:Y:S01]  /*5220*/  FMUL.FTZ R35, R46, R35 ;  /* 0x000000232e237220 */ /* 0x000fe20000410000 */
[----:B------:R-:W-:Y:S01]  /*5230*/  SHF.L.U32 R42, R88, 0x10, RZ ;  /* 0x00000010582a7819 */ /* 0x000fe200000006ff */
[----:B------:R-:W-:-:S04]  /*5240*/  FADD.FTZ R46, -R24, R47 ;  /* 0x0000002f182e7221 */ /* 0x000fc80000010100 */
[----:B------:R-:W-:-:S04]  /*5250*/  FMUL.FTZ R30, R46, R119 ;  /* 0x000000772e1e7220 */ /* 0x000fc80000410000 */
        /* <DEDUP_REMOVED lines=8> */
[----:B------:R-:W-:Y:S01]  /*52e0*/  FADD.FTZ R42, R43, R34 ;  /* 0x000000222b2a7221 */ /* 0x000fe20000010000 */
[----:B------:R-:W-:Y:S02]  /*52f0*/  FMUL.FTZ R43, R28, R34 ;  /* 0x000000221c2b7220 */ /* 0x000fe40000410000 */
[----:B------:R-:W-:Y:S01]  /*5300*/  FMUL.FTZ R39, R45, R39 ;  /* 0x000000272d277220 */ /* 0x000fe20000410000 */
[----:B------:R-:W-:Y:S01]  /*5310*/  FADD.FTZ R34, R42, R35 ;  /* 0x000000232a227221 */ /* 0x000fe20000010000 */
[----:B------:R-:W-:Y:S01]  /*5320*/  FFMA.FTZ R32, R37, R43, R32 ;  /* 0x0000002b25207223 */ /* 0x000fe20000010020 */
[----:B------:R-:W-:Y:S01]  /*5330*/  FADD.FTZ R44, R44, R43 ;  /* 0x0000002b2c2c7221 */ /* 0x000fe20000010000 */
[-C--:B------:R-:W-:Y:S01]  /*5340*/  FMUL.FTZ R37, R29, R33.reuse ;  /* 0x000000211d257220 */ /* 0x080fe20000410000 */
[----:B------:R-:W-:-:S03]  /*5350*/  FFMA.FTZ R33, R36, R33, R41 ;  /* 0x0000002124217223 */ /* 0x000fc60000010029 */
[----:B------:R-:W-:Y:S01]  /*5360*/  FFMA.FTZ R32, R36, R37, R32 ;  /* 0x0000002524207223 */ /* 0x000fe20000010020 */
[----:B------:R-:W-:Y:S01]  /*5370*/  FADD.FTZ R44, R37, R44 ;  /* 0x0000002c252c7221 */ /* 0x000fe20000010000 */
[----:B------:R-:W-:Y:S01]  /*5380*/  FMUL.FTZ R37, R28, R35 ;  /* 0x000000231c257220 */ /* 0x000fe20000410000 */
[----:B------:R-:W-:-:S03]  /*5390*/  FFMA.FTZ R33, R30, R39, R33 ;  /* 0x000000271e217223 */ /* 0x000fc60000010021 */
[----:B------:R-:W-:Y:S01]  /*53a0*/  FFMA.FTZ R41, R31, R37, R32 ;  /* 0x000000251f297223 */ /* 0x000fe20000010020 */
[----:B------:R-:W-:Y:S01]  /*53b0*/  FADD.FTZ R44, R44, R37 ;  /* 0x000000252c2c7221 */ /* 0x000fe20000010000 */
[----:B------:R-:W-:Y:S01]  /*53c0*/  FMUL.FTZ R37, R29, R39 ;  /* 0x000000271d257220 */ /* 0x000fe20000410000 */
[----:B------:R-:W-:Y:S01]  /*53d0*/  FFMA.FTZ R32, R31, R35, R40 ;  /* 0x000000231f207223 */ /* 0x000fe20000010028 */
[----:B------:R-:W-:Y:S02]  /*53e0*/  FADD.FTZ R35, R38, R39 ;  /* 0x0000002726237221 */ /* 0x000fe40000010000 */
[----:B------:R-:W-:Y:S01]  /*53f0*/  FFMA.FTZ R36, R30, R37, R41 ;  /* 0x000000251e247223 */ /* 0x000fe20000010029 */
[----:B------:R-:W-:-:S07]  /*5400*/  FADD.FTZ R37, R37, R44 ;  /* 0x0000002c25257221 */ /* 0x000fce0000010000 */
.L_x_132:
[----:B------:R-:W0:Y:S01]  /*5410*/  SHFL.DOWN PT, R30, R36, 0x1, 0x1f ;  /* 0x08201f00241e7f89 */ /* 0x000e2200000e0000 */
[C---:B------:R-:W-:Y:S01]  /*5420*/  ISETP.GT.AND P1, PT, R5.reuse, 0x1e, PT ;  /* 0x0000001e0500780c */ /* 0x040fe20003f24270 */
[----:B------:R-:W-:Y:S01]  /*5430*/  BSSY.RECONVERGENT B0, `(.L_x_133) ;  /* 0x0000021000007945 */ /* 0x000fe20003800200 */
[C---:B------:R-:W-:Y:S01]  /*5440*/  ISETP.GT.AND P6, PT, R5.reuse, 0xf, PT ;  /* 0x0000000f0500780c */ /* 0x040fe20003fc4270 */
[----:B------:R-:W1:Y:S01]  /*5450*/  SHFL.DOWN PT, R31, R37, 0x1, 0x1f ;  /* 0x08201f00251f7f89 */ /* 0x000e6200000e0000 */
[----:B------:R-:W-:Y:S02]  /*5460*/  ISETP.GT.AND P5, PT, R5, 0x17, PT ;  /* 0x000000170500780c */ /* 0x000fe40003fa4270 */
[----:B------:R-:W-:Y:S01]  /*5470*/  ISETP.NE.AND P2, PT, R2, RZ, PT ;  /* 0x000000ff0200720c */ /* 0x000fe20003f45270 */
[----:B------:R-:W-:Y:S01]  /*5480*/  STS.128 [R79], R32 ;  /* 0x000000204f007388 */ /* 0x000fe20000000c00 */
[----:B------:R-:W-:-:S05]  /*5490*/  ISETP.GE.U32.AND P4, PT, R4, 0x2, PT ;  /* 0x000000020400780c */ /* 0x000fca0003f86070 */
        /* <DEDUP_REMOVED lines=26> */
.L_x_134:
[----:B------:R-:W-:Y:S05]  /*5640*/  BSYNC.RECONVERGENT B0 ;  /* 0x0000000000007941 */ /* 0x000fea0003800200 */
.L_x_133:
[----:B------:R-:W-:Y:S06]  /*5650*/  BAR.SYNC.DEFER_BLOCKING 0x0 ;  /* 0x0000000000007b1d */ /* 0x000fec0000010000 */
[----:B------:R-:W-:Y:S04]  /*5660*/  BSSY.RECONVERGENT B0, `(.L_x_135) ;  /* 0x0000017000007945 */ /* 0x000fe80003800200 */
[----:B------:R-:W-:Y:S05]  /*5670*/  @P2 BRA `(.L_x_136) ;  /* 0x0000000000542947 */ /* 0x000fea0003800000 */
[----:B------:R-:W4:Y:S01]  /*5680*/  S2UR UR7, SR_CgaCtaId ;  /* 0x00000000000779c3 */ /* 0x000f220000008800 */
[----:B------:R-:W-:Y:S02]  /*5690*/  UMOV UR6, 0x400 ;  /* 0x0000040000067882 */ /* 0x000fe40000000000 */
[----:B----4-:R-:W-:-:S09]  /*56a0*/  ULEA UR6, UR7, UR6, 0x18 ;  /* 0x0000000607067291 */ /* 0x010fd2000f8ec0ff */
[----:B-12---:R-:W1:Y:S02]  /*56b0*/  LDS.128 R36, [UR6+0x10] ;  /* 0x00001006ff247984 */ /* 0x006e640008000c00 */
[----:B-1----:R-:W-:Y:S01]  /*56c0*/  FADD.FTZ R41, R30, R36 ;  /* 0x000000241e297221 */ /* 0x002fe20000010000 */
[----:B0--3--:R-:W-:-:S03]  /*56d0*/  FADD.FTZ R30, R31, R37 ;  /* 0x000000251f1e7221 */ /* 0x009fc60000010000 */
[----:B------:R-:W-:Y:S01]  /*56e0*/  FADD.FTZ R45, R41, R38 ;  /* 0x00000026292d7221 */ /* 0x000fe20000010000 */
[----:B------:R-:W-:Y:S01]  /*56f0*/  FADD.FTZ R44, R30, R39 ;  /* 0x000000271e2c7221 */ /* 0x000fe20000010000 */
[----:B------:R-:W0:Y:S04]  /*5700*/  LDS.128 R40, [UR6+0x20] ;  /* 0x00002006ff287984 */ /* 0x000e280008000c00 */
[----:B------:R-:W1:Y:S04]  /*5710*/  LDS.128 R36, [UR6+0x30] ;  /* 0x00003006ff247984 */ /* 0x000e680008000c00 */
[----:B------:R-:W2:Y:S01]  /*5720*/  LDS.64 R30, [UR6+0x40] ;  /* 0x00004006ff1e7984 */ /* 0x000ea20008000a00 */
[----:B0-----:R-:W-:Y:S01]  /*5730*/  FADD.FTZ R45, R45, R40 ;  /* 0x000000282d2d7221 */ /* 0x001fe20000010000 */
[----:B------:R-:W-:-:S03]  /*5740*/  FADD.FTZ R44, R44, R41 ;  /* 0x000000292c2c7221 */ /* 0x000fc60000010000 */
[----:B------:R-:W-:Y:S01]  /*5750*/  FADD.FTZ R45, R45, R42 ;  /* 0x0000002a2d2d7221 */ /* 0x000fe20000010000 */
[----:B------:R-:W-:-:S03]  /*5760*/  FADD.FTZ R44, R44, R43 ;  /* 0x0000002b2c2c7221 */ /* 0x000fc60000010000 */
[----:B-1----:R-:W-:Y:S01]  /*5770*/  FADD.FTZ R45, R45, R36 ;  /* 0x000000242d2d7221 */ /* 0x002fe20000010000 */
[----:B------:R-:W-:-:S03]  /*5780*/  FADD.FTZ R44, R44, R37 ;  /* 0x000000252c2c7221 */ /* 0x000fc60000010000 */
[----:B------:R-:W-:Y:S01]  /*5790*/  FADD.FTZ R45, R45, R38 ;  /* 0x000000262d2d7221 */ /* 0x000fe20000010000 */
[----:B------:R-:W-:-:S03]  /*57a0*/  FADD.FTZ R44, R44, R39 ;  /* 0x000000272c2c7221 */ /* 0x000fc60000010000 */
[----:B--2---:R-:W-:Y:S01]  /*57b0*/  FADD.FTZ R30, R45, R30 ;  /* 0x0000001e2d1e7221 */ /* 0x004fe20000010000 */
[----:B------:R-:W-:-:S07]  /*57c0*/  FADD.FTZ R31, R44, R31 ;  /* 0x0000001f2c1f7221 */ /* 0x000fce0000010000 */
.L_x_136:
[----:B------:R-:W-:Y:S05]  /*57d0*/  BSYNC.RECONVERGENT B0 ;  /* 0x0000000000007941 */ /* 0x000fea0003800200 */
.L_x_135:
[----:B------:R-:W-:Y:S01]  /*57e0*/  BAR.SYNC.DEFER_BLOCKING 0x0 ;  /* 0x0000000000007b1d */ /* 0x000fe20000010000 */
[----:B------:R-:W-:-:S05]  /*57f0*/  LEA R120, R120, R2, 0x3 ;  /* 0x0000000278787211 */ /* 0x000fca00078e18ff */
        /* <DEDUP_REMOVED lines=10> */
[----:B------:R-:W-:Y:S01]  /*58a0*/  FADD.FTZ R32, R32, R41 ;  /* 0x0000002920207221 */ /* 0x000fe20000010000 */
[----:B------:R-:W1:Y:S01]  /*58b0*/  LDS.128 R36, [R79+0x200] ;  /* 0x000200004f247984 */ /* 0x000e620000000c00 */
[----:B------:R-:W-:Y:S01]  /*58c0*/  FADD.FTZ R41, R33, R42 ;  /* 0x0000002a21297221 */ /* 0x000fe20000010000 */
[----:B------:R-:W-:Y:S01]  /*58d0*/  FADD.FTZ R40, R34, R43 ;  /* 0x0000002b22287221 */ /* 0x000fe20000010000 */
[----:B----4-:R-:W-:Y:S01]  /*58e0*/  FADD.FTZ R42, R32, R45 ;  /* 0x0000002d202a7221 */ /* 0x010fe20000010000 */
[----:B------:R-:W-:Y:S01]  /*58f0*/  FADD.FTZ R43, R121, R44 ;  /* 0x0000002c792b7221 */ /* 0x000fe20000010000 */
[----:B------:R-:W2:Y:S01]  /*5900*/  LDS.128 R32, [R79+0x280] ;  /* 0x000280004f207984 */ /* 0x000ea20000000c00 */
        /* <DEDUP_REMOVED lines=8> */
[----:B------:R-:W-:Y:S01]  /*5990*/  LDS.128 R36, [R79+0x380] ;  /* 0x000380004f247984 */ /* 0x000fe20000000c00 */
[----:B------:R-:W-:Y:S01]  /*59a0*/  FADD.FTZ R45, R45, R34 ;  /* 0x000000222d2d7221 */ /* 0x000fe20000010000 */
[----:B------:R-:W-:-:S02]  /*59b0*/  FADD.FTZ R44, R44, R35 ;  /* 0x000000232c2c7221 */ /* 0x000fc40000010000 */
[----:B------:R-:W1:Y:S02]  /*59c0*/  LDS.128 R40, [R79+0x300] ;  /* 0x000300004f287984 */ /* 0x000e640000000c00 */
[----:B-1----:R-:W-:Y:S01]  /*59d0*/  FADD.FTZ R47, R47, R40 ;  /* 0x000000282f2f7221 */ /* 0x002fe20000010000 */
[----:B------:R-:W-:Y:S01]  /*59e0*/  FADD.FTZ R32, R32, R41 ;  /* 0x0000002920207221 */ /* 0x000fe20000010000 */
[----:B------:R-:W-:Y:S01]  /*59f0*/  FADD.FTZ R45, R45, R42 ;  /* 0x0000002a2d2d7221 */ /* 0x000fe20000010000 */
[----:B------:R-:W-:Y:S01]  /*5a00*/  FADD.FTZ R44, R44, R43 ;  /* 0x0000002b2c2c7221 */ /* 0x000fe20000010000 */
[----:B------:R-:W-:Y:S01]  /*5a10*/  FADD.FTZ R47, R47, R36 ;  /* 0x000000242f2f7221 */ /* 0x000fe20000010000 */
[----:B------:R-:W1:Y:S01]  /*5a20*/  LDS.128 R40, [R79+0x400] ;  /* 0x000400004f287984 */ /* 0x000e620000000c00 */
[----:B------:R-:W-:Y:S01]  /*5a30*/  FADD.FTZ R36, R32, R37 ;  /* 0x0000002520247221 */ /* 0x000fe20000010000 */
[----:B------:R-:W-:Y:S01]  /*5a40*/  FADD.FTZ R45, R45, R38 ;  /* 0x000000262d2d7221 */ /* 0x000fe20000010000 */
[----:B------:R-:W-:Y:S01]  /*5a50*/  FADD.FTZ R44, R44, R39 ;  /* 0x000000272c2c7221 */ /* 0x000fe20000010000 */
[----:B------:R-:W2:Y:S01]  /*5a60*/  LDS.128 R32, [R79+0x480] ;  /* 0x000480004f207984 */ /* 0x000ea20000000c00 */
        /* <DEDUP_REMOVED lines=115> */
[----:B------:R-:W-:Y:S01]  /*61a0*/  FADD.FTZ R32, R47, R40 ;  /* 0x000000282f207221 */ /* 0x000fe20000010000 */
[----:B------:R-:W-:Y:S01]  /*61b0*/  FADD.FTZ R34, R45, R42 ;  /* 0x0000002a2d227221 */ /* 0x000fe20000010000 */
[----:B------:R-:W-:-:S07]  /*61c0*/  FADD.FTZ R35, R44, R43 ;  /* 0x0000002b2c237221 */ /* 0x000fce0000010000 */
.L_x_138:
[----:B------:R-:W-:Y:S05]  /*61d0*/  BSYNC.RECONVERGENT B0 ;  /* 0x0000000000007941 */ /* 0x000fea0003800200 */
.L_x_137:
[----:B------:R-:W-:Y:S04]  /*61e0*/  BSSY.RECONVERGENT B0, `(.L_x_139) ;  /* 0x000001c000007945 */ /* 0x000fe80003800200 */
[----:B------:R-:W-:Y:S05]  /*61f0*/  @P1 BRA `(.L_x_140) ;  /* 0x0000000000681947 */ /* 0x000fea0003800000 */
[----:B-12---:R-:W1:Y:S08]  /*6200*/  LDC.64 R36, c[0x0][0x3f8] ;  /* 0x0000fe00ff247b82 */ /* 0x006e700000000a00 */
[----:B------:R-:W2:Y:S01]  /*6210*/  LDC.64 R38, c[0x0][0x3d8] ;  /* 0x0000f600ff267b82 */ /* 0x000ea20000000a00 */
[----:B-1----:R-:W-:Y:S01]  /*6220*/  IMAD.WIDE.U32 R40, R36, 0x3, RZ ;  /* 0x0000000324287825 */ /* 0x002fe200078e00ff */
[----:B------:R-:W-:-:S04]  /*6230*/  LEA R43, R37, R37, 0x1 ;  /* 0x00000025252b7211 */ /* 0x000fc800078e08ff */
[----:B------:R-:W-:Y:S01]  /*6240*/  IADD3 R43, PT, PT, R41, R43, RZ ;  /* 0x0000002b292b7210 */ /* 0x000fe20007ffe0ff */
[----:B--2---:R-:W-:Y:S01]  /*6250*/  IMAD.WIDE R120, R120, 0x4, R38 ;  /* 0x0000000478787825 */ /* 0x004fe200078e0226 */
[----:B------:R-:W-:Y:S02]  /*6260*/  LEA.HI R38, P1, R37, R36, RZ, 0x1 ;  /* 0x0000002425267211 */ /* 0x000fe400078308ff */
[----:B------:R-:W-:Y:S02]  /*6270*/  LEA.HI R40, P5, R43, R40, RZ, 0x1 ;  /* 0x000000282b287211 */ /* 0x000fe400078b08ff */
[----:B------:R-:W-:Y:S01]  /*6280*/  IADD3.X R41, PT, PT, RZ, R37, RZ, P1, !PT ;  /* 0x00000025ff297210 */ /* 0x000fe20000ffe4ff */
[----:B------:R4:W-:Y:S01]  /*6290*/  REDG.E.ADD.F32.FTZ.RN.STRONG.GPU desc[UR8][R120.64], R32 ;  /* 0x00000020780079a6 */ /* 0x0009e2000c12f308 */
[----:B------:R-:W-:Y:S02]  /*62a0*/  IADD3.X R39, PT, PT, RZ, R43, RZ, P5, !PT ;  /* 0x0000002bff277210 */ /* 0x000fe40002ffe4ff */
[----:B------:R-:W-:-:S02]  /*62b0*/  SHF.L.U64.HI R41, R38, 0x1, R41 ;  /* 0x0000000126297819 */ /* 0x000fc40000010229 */
[----:B------:R-:W-:Y:S02]  /*62c0*/  SHF.L.U32 R38, R38, 0x1, RZ ;  /* 0x0000000126267819 */ /* 0x000fe400000006ff */
[----:B------:R-:W-:Y:S02]  /*62d0*/  SHF.L.U32 R45, R40, 0x1, RZ ;  /* 0x00000001282d7819 */ /* 0x000fe400000006ff */
[----:B------:R-:W-:Y:S02]  /*62e0*/  LOP3.LUT R43, R38, 0xfffffffc, RZ, 0xc0, !PT ;  /* 0xfffffffc262b7812 */ /* 0x000fe400078ec0ff */
[----:B------:R-:W-:Y:S02]  /*62f0*/  LOP3.LUT R45, R45, 0xfffffffc, RZ, 0xc0, !PT ;  /* 0xfffffffc2d2d7812 */ /* 0x000fe400078ec0ff */
[----:B------:R-:W-:Y:S02]  /*6300*/  IADD3 R42, P1, PT, R120, R43, RZ ;  /* 0x0000002b782a7210 */ /* 0x000fe40007f3e0ff */
[----:B------:R-:W-:-:S02]  /*6310*/  SHF.L.U64.HI R39, R40, 0x1, R39 ;  /* 0x0000000128277819 */ /* 0x000fc40000010227 */
[C---:B------:R-:W-:Y:S02]  /*6320*/  IADD3.X R43, PT, PT, R121.reuse, R41, RZ, P1, !PT ;  /* 0x00000029792b7210 */ /* 0x040fe40000ffe4ff */
[----:B------:R-:W-:Y:S02]  /*6330*/  LEA R40, P1, R36, R120, 0x2 ;  /* 0x0000007824287211 */ /* 0x000fe400078210ff */
[----:B------:R-:W-:Y:S01]  /*6340*/  IADD3 R38, P5, PT, R120, R45, RZ ;  /* 0x0000002d78267210 */ /* 0x000fe20007fbe0ff */
[----:B------:R4:W-:Y:S01]  /*6350*/  REDG.E.ADD.F32.FTZ.RN.STRONG.GPU desc[UR8][R42.64], R33 ;  /* 0x000000212a0079a6 */ /* 0x0009e2000c12f308 */
[----:B------:R-:W-:Y:S02]  /*6360*/  LEA.HI.X R41, R36, R121, R37, 0x2, P1 ;  /* 0x0000007924297211 */ /* 0x000fe400008f1425 */
[----:B------:R-:W-:-:S03]  /*6370*/  IADD3.X R39, PT, PT, R121, R39, RZ, P5, !PT ;  /* 0x0000002779277210 */ /* 0x000fc60002ffe4ff */
[----:B------:R4:W-:Y:S04]  /*6380*/  REDG.E.ADD.F32.FTZ.RN.STRONG.GPU desc[UR8][R40.64], R34 ;  /* 0x00000022280079a6 */ /* 0x0009e8000c12f308 */
[----:B------:R4:W-:Y:S02]  /*6390*/  REDG.E.ADD.F32.FTZ.RN.STRONG.GPU desc[UR8][R38.64], R35 ;  /* 0x00000023260079a6 */ /* 0x0009e4000c12f308 */
.L_x_140:
[----:B------:R-:W-:Y:S05]  /*63a0*/  BSYNC.RECONVERGENT B0 ;  /* 0x0000000000007941 */ /* 0x000fea0003800200 */
.L_x_139:
        /* <DEDUP_REMOVED lines=10> */
[----:B-1----:R-:W-:Y:S01]  /*6450*/  LOP3.LUT P1, R36, R65, 0x2, RZ, 0xc0, !PT ;  /* 0x0000000241247812 */ /* 0x002fe2000782c0ff */
        /* <DEDUP_REMOVED lines=13> */
.L_x_143:
[----:B----4-:R-:W2:Y:S04]  /*6530*/  LDG.E.STRONG.GPU R34, desc[UR8][R32.64] ;  /* 0x0000000820227981 */ /* 0x010ea8000c1ef900 */
[----:B--2---:R-:W-:Y:S01]  /*6540*/  CCTL.IVALL ;  /* 0x00000000ff00798f */ /* 0x004fe20002000000 */
[----:B------:R-:W-:Y:S05]  /*6550*/  YIELD ;  /* 0x0000000000007946 */ /* 0x000fea0003800000 */
[----:B------:R-:W-:-:S13]  /*6560*/  ISETP.NE.AND P1, PT, R34, R39, PT ;  /* 0x000000272200720c */ /* 0x000fda0003f25270 */
[----:B------:R-:W-:Y:S05]  /*6570*/  @P1 BRA `(.L_x_143) ;  /* 0xfffffffc00ec1947 */ /* 0x000fea000383ffff */
.L_x_142:
[----:B------:R-:W-:Y:S05]  /*6580*/  WARPSYNC.ALL ;  /* 0x0000000000007948 */ /* 0x000fea0003800000 */
[----:B------:R-:W-:Y:S01]  /*6590*/  BAR.SYNC.DEFER_BLOCKING 0x0 ;  /* 0x0000000000007b1d */ /* 0x000fe20000010000 */
[----:B------:R-:W-:-:S05]  /*65a0*/  HFMA2 R38, -RZ, RZ, 0, 0 ;  /* 0x00000000ff267431 */ /* 0x000fca00000001ff */
[----:B------:R-:W-:Y:S05]  /*65b0*/  @!P4 BRA `(.L_x_144) ;  /* 0x000000040018c947 */ /* 0x000fea0003800000 */
[C-C-:B------:R-:W-:Y:S01]  /*65c0*/  IMAD R44, R3.reuse, 0x7, R0.reuse ;  /* 0x00000007032c7824 */ /* 0x140fe200078e0200 */
[CC--:B------:R-:W-:Y:S01]  /*65d0*/  LEA R42, R3.reuse, R0.reuse, 0x1 ;  /* 0x00000000032a7211 */ /* 0x0c0fe200078e08ff */
[C-C-:B------:R-:W-:Y:S01]  /*65e0*/  IMAD R43, R3.reuse, 0x5, R0.reuse ;  /* 0x00000005032b7824 */ /* 0x140fe200078e0200 */
[----:B------:R-:W-:Y:S01]  /*65f0*/  IADD3 R40, PT, PT, R0, R3, RZ ;  /* 0x0000000300287210 */ /* 0x000fe20007ffe0ff */
[----:B------:R-:W-:Y:S01]  /*6600*/  IMAD R41, R3, 0x6, R0 ;  /* 0x0000000603297824 */ /* 0x000fe200078e0200 */
[----:B------:R-:W-:Y:S01]  /*6610*/  MOV R39, RZ ;  /* 0x000000ff00277202 */ /* 0x000fe20000000f00 */
[----:B------:R-:W-:Y:S01]  /*6620*/  UIADD3 UR6, UPT, UPT, -UR10, URZ, URZ ;  /* 0x000000ff0a067290 */ /* 0x000fe2000fffe1ff */
[----:B------:R-:W-:Y:S02]  /*6630*/  MOV R38, R0 ;  /* 0x0000000000267202 */ /* 0x000fe40000000f00 */
[----:B-1----:R-:W-:Y:S02]  /*6640*/  MOV R36, R66 ;  /* 0x0000004200247202 */ /* 0x002fe40000000f00 */
[----:B--2-4-:R-:W-:-:S07]  /*6650*/  MOV R37, R67 ;  /* 0x0000004300257202 */ /* 0x014fce0000000f00 */
.L_x_145:
[----:B------:R-:W-:Y:S02]  /*6660*/  ISETP.EQ.OR P4, PT, RZ, UR6, P2 ;  /* 0x00000006ff007c0c */ /* 0x000fe40009782670 */
[----:B------:R-:W-:-:S04]  /*6670*/  IADD3 R32, PT, PT, R39, 0x1, RZ ;  /* 0x0000000127207810 */ /* 0x000fc80007ffe0ff */
[----:B------:R-:W-:-:S07]  /*6680*/  ISETP.EQ.OR P5, PT, R32, UR10, P2 ;  /* 0x0000000a20007c0c */ /* 0x000fce00097a2670 */
[----:B------:R-:W-:-:S06]  /*6690*/  @!P4 IMAD.WIDE.U32 R32, R38, 0x8, R46 ;  /* 0x000000082620c825 */ /* 0x000fcc00078e002e */
[----:B------:R-:W0:Y:S01]  /*66a0*/  @!P4 LDG.E.64 R32, desc[UR8][R32.64] ;  /* 0x000000082020c981 */ /* 0x000e22000c1e1b00 */
[----:B------:R-:W-:-:S06]  /*66b0*/  @!P5 IMAD.WIDE.U32 R34, R40, 0x8, R46 ;  /* 0x000000082822d825 */ /* 0x000fcc00078e002e */
[----:B------:R-:W2:Y:S01]  /*66c0*/  @!P5 LDG.E.64 R34, desc[UR8][R34.64] ;  /* 0x000000082222d981 */ /* 0x000ea2000c1e1b00 */
[----:B------:R-:W-:-:S04]  /*66d0*/  IADD3 R45, PT, PT, R39, 0x2, RZ ;  /* 0x00000002272d7810 */ /* 0x000fc80007ffe0ff */
[----:B------:R-:W-:Y:S02]  /*66e0*/  ISETP.EQ.OR P1, PT, R45, UR10, P2 ;  /* 0x0000000a2d007c0c */ /* 0x000fe40009722670 */
[----:B------:R-:W-:Y:S01]  /*66f0*/  IADD3 R45, PT, PT, R39, 0x3, RZ ;  /* 0x00000003272d7810 */ /* 0x000fe20007ffe0ff */
[----:B0--3--:R-:W-:Y:S01]  /*6700*/  @!P4 FADD.FTZ R30, R30, R32 ;  /* 0x000000201e1ec221 */ /* 0x009fe20000010000 */
[----:B------:R-:W-:Y:S02]  /*6710*/  @!P4 FADD.FTZ R31, R31, R33 ;  /* 0x000000211f1fc221 */ /* 0x000fe40000010000 */
[----:B------:R-:W-:-:S07]  /*6720*/  ISETP.EQ.OR P4, PT, R45, UR10, P2 ;  /* 0x0000000a2d007c0c */ /* 0x000fce0009782670 */
[----:B------:R-:W-:-:S04]  /*6730*/  @!P1 IMAD.WIDE.U32 R32, R42, 0x8, R46 ;  /* 0x000000082a209825 */ /* 0x000fc800078e002e */
[----:B--2---:R-:W-:Y:S02]  /*6740*/  @!P5 FADD.FTZ R30, R30, R34 ;  /* 0x000000221e1ed221 */ /* 0x004fe40000010000 */
[----:B------:R-:W2:Y:S01]  /*6750*/  @!P1 LDG.E.64 R32, desc[UR8][R32.64] ;  /* 0x0000000820209981 */ /* 0x000ea2000c1e1b00 */
[----:B------:R-:W-:Y:S01]  /*6760*/  @!P5 FADD.FTZ R31, R31, R35 ;  /* 0x000000231f1fd221 */ /* 0x000fe20000010000 */
[----:B------:R-:W-:-:S06]  /*6770*/  @!P4 IMAD.WIDE.U32 R34, R36, 0x8, R46 ;  /* 0x000000082422c825 */ /* 0x000fcc00078e002e */
[----:B------:R-:W3:Y:S01]  /*6780*/  @!P4 LDG.E.64 R34, desc[UR8][R34.64] ;  /* 0x000000082222c981 */ /* 0x000ee2000c1e1b00 */
[----:B------:R-:W-:-:S04]  /*6790*/  IADD3 R45, PT, PT, R39, 0x4, RZ ;  /* 0x00000004272d7810 */ /* 0x000fc80007ffe0ff */
[----:B------:R-:W-:Y:S02]  /*67a0*/  ISETP.EQ.OR P5, PT, R45, UR10, P2 ;  /* 0x0000000a2d007c0c */ /* 0x000fe400097a2670 */
[----:B------:R-:W-:Y:S01]  /*67b0*/  IADD3 R45, PT, PT, R39, 0x5, RZ ;  /* 0x00000005272d7810 */ /* 0x000fe20007ffe0ff */
[----:B--2---:R-:W-:Y:S01]  /*67c0*/  @!P1 FADD.FTZ R30, R30, R32 ;  /* 0x000000201e1e9221 */ /* 0x004fe20000010000 */
[----:B------:R-:W-:Y:S02]  /*67d0*/  @!P1 FADD.FTZ R31, R31, R33 ;  /* 0x000000211f1f9221 */ /* 0x000fe40000010000 */
[----:B------:R-:W-:-:S07]  /*67e0*/  ISETP.EQ.OR P1, PT, R45, UR10, P2 ;  /* 0x0000000a2d007c0c */ /* 0x000fce0009722670 */
[----:B------:R-:W-:-:S06]  /*67f0*/  @!P5 IMAD.WIDE.U32 R32, R37, 0x8, R46 ;  /* 0x000000082520d825 */ /* 0x000fcc00078e002e */
[----:B------:R-:W2:Y:S01]  /*6800*/  @!P5 LDG.E.64 R32, desc[UR8][R32.64] ;  /* 0x000000082020d981 */ /* 0x000ea2000c1e1b00 */
[----:B---3--:R-:W-:Y:S01]  /*6810*/  @!P4 FADD.FTZ R30, R30, R34 ;  /* 0x000000221e1ec221 */ /* 0x008fe20000010000 */
[----:B------:R-:W-:Y:S01]  /*6820*/  @!P4 FADD.FTZ R31, R31, R35 ;  /* 0x000000231f1fc221 */ /* 0x000fe20000010000 */
[----:B------:R-:W-:-:S06]  /*6830*/  @!P1 IMAD.WIDE.U32 R34, R43, 0x8, R46 ;  /* 0x000000082b229825 */ /* 0x000fcc00078e002e */
[----:B------:R-:W3:Y:S01]  /*6840*/  @!P1 LDG.E.64 R34, desc[UR8][R34.64] ;  /* 0x0000000822229981 */ /* 0x000ee2000c1e1b00 */
[----:B------:R-:W-:-:S04]  /*6850*/  IADD3 R45, PT, PT, R39, 0x6, RZ ;  /* 0x00000006272d7810 */ /* 0x000fc80007ffe0ff */
[----:B------:R-:W-:Y:S02]  /*6860*/  ISETP.EQ.OR P4, PT, R45, UR10, P2 ;  /* 0x0000000a2d007c0c */ /* 0x000fe40009782670 */
[----:B------:R-:W-:-:S04]  /*6870*/  IADD3 R45, PT, PT, R39, 0x7, RZ ;  /* 0x00000007272d7810 */ /* 0x000fc80007ffe0ff */
[----:B------:R-:W-:Y:S01]  /*6880*/  ISETP.EQ.OR P6, PT, R45, UR10, P2 ;  /* 0x0000000a2d007c0c */ /* 0x000fe200097c2670 */
[----:B--2---:R-:W-:Y:S01]  /*6890*/  @!P5 FADD.FTZ R30, R30, R32 ;  /* 0x000000201e1ed221 */ /* 0x004fe20000010000 */
[----:B------:R-:W-:-:S05]  /*68a0*/  @!P5 FADD.FTZ R31, R31, R33 ;  /* 0x000000211f1fd221 */ /* 0x000fca0000010000 */
[----:B------:R-:W-:-:S06]  /*68b0*/  @!P4 IMAD.WIDE.U32 R32, R41, 0x8, R46 ;  /* 0x000000082920c825 */ /* 0x000fcc00078e002e */
[----:B------:R-:W2:Y:S01]  /*68c0*/  @!P4 LDG.E.64 R32, desc[UR8][R32.64] ;  /* 0x000000082020c981 */ /* 0x000ea2000c1e1b00 */
[----:B---3--:R-:W-:Y:S01]  /*68d0*/  @!P1 FADD.FTZ R30, R30, R34 ;  /* 0x000000221e1e9221 */ /* 0x008fe20000010000 */
[----:B------:R-:W-:Y:S01]  /*68e0*/  @!P1 FADD.FTZ R31, R31, R35 ;  /* 0x000000231f1f9221 */ /* 0x000fe20000010000 */
[----:B------:R-:W-:-:S06]  /*68f0*/  @!P6 IMAD.WIDE.U32 R34, R44, 0x8, R46 ;  /* 0x000000082c22e825 */ /* 0x000fcc00078e002e */
[----:B------:R-:W3:Y:S01]  /*6900*/  @!P6 LDG.E.64 R34, desc[UR8][R34.64] ;  /* 0x000000082222e981 */ /* 0x000ee2000c1e1b00 */
        /* <DEDUP_REMOVED lines=14> */
[----:B------:R-:W-:Y:S01]  /*69f0*/  @!P6 FADD.FTZ R31, R31, R35 ;  /* 0x000000231f1fe221 */ /* 0x000fe20000010000 */
[----:B------:R-:W-:Y:S06]  /*6a00*/  @P1 BRA `(.L_x_145) ;  /* 0xfffffffc00141947 */ /* 0x000fec000383ffff */
[----:B------:R-:W-:-:S07]  /*6a10*/  MOV R38, R68 ;  /* 0x0000004400267202 */ /* 0x000fce0000000f00 */
.L_x_144:
[----:B------:R-:W-:-:S13]  /*6a20*/  ISETP.NE.AND P1, PT, R77, RZ, PT ;  /* 0x000000ff4d00720c */ /* 0x000fda0003f25270 */
[----:B------:R-:W-:Y:S05]  /*6a30*/  @!P1 BRA `(.L_x_141) ;  /* 0x0000000000f09947 */ /* 0x000fea0003800000 */
[----:B----4-:R-:W-:Y:S02]  /*6a40*/  IADD3 R32, PT, PT, R77, -0x1, RZ ;  /* 0xffffffff4d207810 */ /* 0x010fe40007ffe0ff */
[----:B------:R-:W-:Y:S02]  /*6a50*/  LOP3.LUT P1, R39, R4, 0x3, RZ, 0xc0, !PT ;  /* 0x0000000304277812 */ /* 0x000fe4000782c0ff */
[----:B------:R-:W-:-:S13]  /*6a60*/  ISETP.GE.U32.AND P4, PT, R32, 0x3, PT ;  /* 0x000000032000780c */ /* 0x000fda0003f86070 */
[----:B------:R-:W-:Y:S05]  /*6a70*/  @!P4 BRA `(.L_x_146) ;  /* 0x000000000070c947 */ /* 0x000fea0003800000 */
[----:B------:R-:W-:-:S13]  /*6a80*/  ISETP.EQ.OR P6, PT, R38, UR10, P2 ;  /* 0x0000000a26007c0c */ /* 0x000fda00097c2670 */
[----:B------:R-:W-:-:S04]  /*6a90*/  @!P6 IMAD R33, R38, R3, R0 ;  /* 0x000000032621e224 */ /* 0x000fc800078e0200 */
[----:B------:R-:W-:-:S06]  /*6aa0*/  @!P6 IMAD.WIDE.U32 R32, R33, 0x8, R46 ;  /* 0x000000082120e825 */ /* 0x000fcc00078e002e */
[----:B------:R-:W0:Y:S01]  /*6ab0*/  @!P6 LDG.E.64 R32, desc[UR8][R32.64] ;  /* 0x000000082020e981 */ /* 0x000e22000c1e1b00 */
[C---:B------:R-:W-:Y:S02]  /*6ac0*/  IADD3 R35, PT, PT, R38.reuse, 0x1, RZ ;  /* 0x0000000126237810 */ /* 0x040fe40007ffe0ff */
[C---:B--2---:R-:W-:Y:S02]  /*6ad0*/  IADD3 R37, PT, PT, R38.reuse, 0x2, RZ ;  /* 0x0000000226257810 */ /* 0x044fe40007ffe0ff */
[----:B------:R-:W-:Y:S02]  /*6ae0*/  ISETP.EQ.OR P5, PT, R35, UR10, P2 ;  /* 0x0000000a23007c0c */ /* 0x000fe400097a2670 */
[----:B------:R-:W-:Y:S02]  /*6af0*/  ISETP.EQ.OR P4, PT, R37, UR10, P2 ;  /* 0x0000000a25007c0c */ /* 0x000fe40009782670 */
[----:B-1----:R-:W-:-:S09]  /*6b00*/  IADD3 R36, PT, PT, R38, 0x3, RZ ;  /* 0x0000000326247810 */ /* 0x002fd20007ffe0ff */
[-CC-:B------:R-:W-:Y:S02]  /*6b10*/  @!P5 IMAD R35, R35, R3.reuse, R0.reuse ;  /* 0x000000032323d224 */ /* 0x180fe400078e0200 */
        /* <DEDUP_REMOVED lines=18> */
.L_x_146:
[----:B------:R-:W-:Y:S05]  /*6c40*/  @!P1 BRA `(.L_x_141) ;  /* 0x00000000006c9947 */ /* 0x000fea0003800000 */
[----:B------:R-:W-:Y:S02]  /*6c50*/  ISETP.NE.AND P1, PT, R39, 0x1, PT ;  /* 0x000000012700780c */ /* 0x000fe40003f25270 */
[----:B-1----:R-:W-:-:S11]  /*6c60*/  LOP3.LUT R36, R4, 0x1, RZ, 0xc0, !PT ;  /* 0x0000000104247812 */ /* 0x002fd600078ec0ff */
        /* <DEDUP_REMOVED lines=9> */
[----:B------:R-:W4:Y:S01]  /*6d00*/  @!P1 LDG.E.64 R34, desc[UR8][R34.64] ;  /* 0x0000000822229981 */ /* 0x000f22000c1e1b00 */
[----:B------:R-:W-:Y:S01]  /*6d10*/  IADD3 R38, PT, PT, R38, 0x2, RZ ;  /* 0x0000000226267810 */ /* 0x000fe20007ffe0ff */
[----:B0--3--:R-:W-:Y:S01]  /*6d20*/  @!P4 FADD.FTZ R30, R30, R32 ;  /* 0x000000201e1ec221 */ /* 0x009fe20000010000 */
[----:B------:R-:W-:-:S03]  /*6d30*/  @!P4 FADD.FTZ R31, R31, R33 ;  /* 0x000000211f1fc221 */ /* 0x000fc60000010000 */
[----:B----4-:R-:W-:Y:S01]  /*6d40*/  @!P1 FADD.FTZ R30, R30, R34 ;  /* 0x000000221e1e9221 */ /* 0x010fe20000010000 */
[----:B------:R-:W-:-:S07]  /*6d50*/  @!P1 FADD.FTZ R31, R31, R35 ;  /* 0x000000231f1f9221 */ /* 0x000fce0000010000 */
.L_x_147:
[----:B------:R-:W-:Y:S01]  /*6d60*/  ISETP.EQ.OR P1, PT, R38, UR10, P2 ;  /* 0x0000000a26007c0c */ /* 0x000fe20009722670 */
[----:B------:R-:W-:Y:S03]  /*6d70*/  BSSY.RECONVERGENT B0, `(.L_x_141) ;  /* 0x0000008000007945 */ /* 0x000fe60003800200 */
[----:B------:R-:W-:-:S13]  /*6d80*/  ISETP.NE.U32.OR P1, PT, R36, 0x1, P1 ;  /* 0x000000012400780c */ /* 0x000fda0000f25470 */
[----:B------:R-:W-:Y:S05]  /*6d90*/  @P1 BRA `(.L_x_148) ;  /* 0x0000000000141947 */ /* 0x000fea0003800000 */
[----:B------:R-:W-:-:S04]  /*6da0*/  IMAD R33, R3, R38, R0 ;  /* 0x0000002603217224 */ /* 0x000fc800078e0200 */
[----:B------:R-:W-:-:S06]  /*6db0*/  IMAD.WIDE.U32 R32, R33, 0x8, R46 ;  /* 0x0000000821207825 */ /* 0x000fcc00078e002e */
[----:B------:R-:W0:Y:S02]  /*6dc0*/  LDG.E.64 R32, desc[UR8][R32.64] ;  /* 0x0000000820207981 */ /* 0x000e24000c1e1b00 */
[----:B0--3--:R-:W-:Y:S01]  /*6dd0*/  FADD.FTZ R30, R30, R32 ;  /* 0x000000201e1e7221 */ /* 0x009fe20000010000 */
[----:B------:R-:W-:-:S07]  /*6de0*/  FADD.FTZ R31, R31, R33 ;  /* 0x000000211f1f7221 */ /* 0x000fce0000010000 */
.L_x_148:
[----:B------:R-:W-:Y:S05]  /*6df0*/  BSYNC.RECONVERGENT B0 ;  /* 0x0000000000007941 */ /* 0x000fea0003800200 */
.L_x_141:
[----:B------:R-:W5:Y:S01]  /*6e00*/  S2UR UR7, SR_CgaCtaId ;  /* 0x00000000000779c3 */ /* 0x000f620000008800 */
[----:B------:R-:W-:Y:S01]  /*6e10*/  UMOV UR6, 0x400 ;  /* 0x0000040000067882 */ /* 0x000fe20000000000 */
[----:B------:R-:W0:Y:S01]  /*6e20*/  LDCU.64 UR12, c[0x0][0x400] ;  /* 0x00008000ff0c77ac */ /* 0x000e220008000a00 */
[----:B------:R-:W-:Y:S02]  /*6e30*/  SHF.L.U32 R63, R63, 0x10, RZ ;  /* 0x000000103f3f7819 */ /* 0x000fe400000006ff */
[----:B------:R-:W-:Y:S02]  /*6e40*/  SHF.L.U32 R117, R117, 0x10, RZ ;  /* 0x0000001075757819 */ /* 0x000fe400000006ff */
[----:B------:R-:W-:Y:S01]  /*6e50*/  SHF.L.U32 R62, R62, 0x10, RZ ;  /* 0x000000103e3e7819 */ /* 0x000fe200000006ff */
[----:B----4-:R-:W-:Y:S01]  /*6e60*/  FADD.FTZ R32, -R24, R63 ;  /* 0x0000003f18207221 */ /* 0x010fe20000010100 */
[----:B------:R-:W-:-:S03]  /*6e70*/  SHF.L.U32 R118, R118, 0x10, RZ ;  /* 0x0000001076767819 */ /* 0x000fc600000006ff */
[----:B------:R-:W-:Y:S01]  /*6e80*/  FMUL.FTZ R33, R32, R119 ;  /* 0x0000007720217220 */ /* 0x000fe20000410000 */
[----:B0-----:R-:W-:Y:S01]  /*6e90*/  ISETP.GE.U32.AND P1, PT, R80, UR12, PT ;  /* 0x0000000c50007c0c */ /* 0x001fe2000bf26070 */
[----:B-----5:R-:W-:-:S03]  /*6ea0*/  ULEA UR6, UR7, UR6, 0x18 ;  /* 0x0000000607067291 */ /* 0x020fc6000f8ec0ff */
[----:B------:R-:W-:-:S06]  /*6eb0*/  ISETP.GE.AND.EX P1, PT, R6, UR13, PT, P1 ;  /* 0x0000000d06007c0c */ /* 0x000fcc000bf26310 */
[----:B------:R-:W-:Y:S01]  /*6ec0*/  @!P2 STS.64 [UR6+0x50], R30 ;  /* 0x0000501eff00a988 */ /* 0x000fe20008000a06 */
[----:B------:R-:W-:Y:S06]  /*6ed0*/  BAR.SYNC.DEFER_BLOCKING 0x0 ;  /* 0x0000000000007b1d */ /* 0x000fec0000010000 */
[----:B---3--:R-:W0:Y:S01]  /*6ee0*/  LDS.64 R30, [UR6+0x50] ;  /* 0x00005006ff1e7984 */ /* 0x008e220008000a00 */
[----:B------:R-:W0:Y:S02]  /*6ef0*/  LDCU UR6, c[0x0][0x42c] ;  /* 0x00008580ff0677ac */ /* 0x000e240008000800 */
[----:B0-----:R-:W-:Y:S01]  /*6f00*/  FMUL.FTZ R34, R30, UR6 ;  /* 0x000000061e227c20 */ /* 0x001fe20008410000 */
[----:B------:R-:W-:Y:S01]  /*6f10*/  FMUL.FTZ R35, R31, UR6 ;  /* 0x000000061f237c20 */ /* 0x000fe20008410000 */
[----:B------:R-:W-:-:S03]  /*6f20*/  FADD.FTZ R30, -R24, R117 ;  /* 0x00000075181e7221 */ /* 0x000fc60000010100 */
[----:B------:R-:W-:Y:S01]  /*6f30*/  FFMA.FTZ R31, R34, R33, R35 ;  /* 0x00000021221f7223 */ /* 0x000fe20000010023 */
[----:B------:R-:W-:Y:S01]  /*6f40*/  FMUL.FTZ R40, R30, R119 ;  /* 0x000000771e287220 */ /* 0x000fe20000410000 */
        /* <DEDUP_REMOVED lines=10> */
[----:B--2---:R-:W1:Y:S01]  /*6ff0*/  MUFU.RCP R37, R36 ;  /* 0x0000002400257308 */ /* 0x004e620000001000 */
        /* <DEDUP_REMOVED lines=8> */
.L_x_149:
[----:B------:R-:W-:Y:S01]  /*7080*/  FFMA.FTZ R30, R34, R40, R35 ;  /* 0x00000028221e7223 */ /* 0x000fe20000010023 */
[----:B------:R-:W-:Y:S01]  /*7090*/  BSSY.RECONVERGENT B0, `(.L_x_150) ;  /* 0x0000014000007945 */ /* 0x000fe20003800200 */
[----:B------:R-:W-:Y:S01]  /*70a0*/  FFMA.FTZ R62, R28, R62, -R31 ;  /* 0x0000003e1c3e7223 */ /* 0x000fe2000001081f */
[C---:B------:R-:W-:Y:S01]  /*70b0*/  IADD3 R39, PT, PT, R80.reuse, 0x20, RZ ;  /* 0x0000002050277810 */ /* 0x040fe20007ffe0ff */
[----:B-1----:R-:W-:Y:S01]  /*70c0*/  FFMA.FTZ R36, R29, R118, -R30 ;  /* 0x000000761d247223 */ /* 0x002fe2000001081e */
[----:B--2---:R-:W-:Y:S01]  /*70d0*/  IADD3 R37, PT, PT, R80, 0x40, RZ ;  /* 0x0000004050257810 */ /* 0x004fe20007ffe0ff */
[----:B------:R-:W-:Y:S06]  /*70e0*/  @P1 BRA `(.L_x_151) ;  /* 0x0000000000381947 */ /* 0x000fec0003800000 */
[----:B------:R-:W0:Y:S01]  /*70f0*/  LDCU.64 UR14, c[0x0][0x3f8] ;  /* 0x00007f00ff0e77ac */ /* 0x000e220008000a00 */
[----:B------:R-:W-:Y:S01]  /*7100*/  MOV R30, R124 ;  /* 0x0000007c001e7202 */ /* 0x000fe20000000f00 */
[----:B------:R-:W-:Y:S01]  /*7110*/  FMUL.FTZ R41, R62, R119 ;  /* 0x000000773e297220 */ /* 0x000fe20000410000 */
[----:B------:R-:W-:Y:S01]  /*7120*/  MOV R31, R123 ;  /* 0x0000007b001f7202 */ /* 0x000fe20000000f00 */
[----:B------:R-:W1:Y:S01]  /*7130*/  LDCU.64 UR6, c[0x0][0x380] ;  /* 0x00007000ff0677ac */ /* 0x000e620008000a00 */
[----:B------:R-:W-:Y:S01]  /*7140*/  FMUL.FTZ R36, R36, R119 ;  /* 0x0000007724247220 */ /* 0x000fe20000410000 */
        /* <DEDUP_REMOVED lines=8> */
.L_x_151:
[----:B------:R-:W-:Y:S05]  /*71d0*/  BSYNC.RECONVERGENT B0 ;  /* 0x0000000000007941 */ /* 0x000fea0003800200 */
.L_x_150:
[----:B------:R-:W-:Y:S02]  /*71e0*/  SHF.L.U32 R61, R61, 0x10, RZ ;  /* 0x000000103d3d7819 */ /* 0x000fe400000006ff */
[----:B------:R-:W-:Y:S02]  /*71f0*/  SHF.L.U32 R115, R115, 0x10, RZ ;  /* 0x0000001073737819 */ /* 0x000fe400000006ff */
[----:B------:R-:W-:Y:S01]  /*7200*/  ISETP.GE.U32.AND P1, PT, R39, UR12, PT ;  /* 0x0000000c27007c0c */ /* 0x000fe2000bf26070 */
[----:B0-----:R-:W-:Y:S01]  /*7210*/  FADD.FTZ R32, -R24, R61 ;  /* 0x0000003d18207221 */ /* 0x001fe20000010100 */
[----:B------:R-:W-:Y:S02]  /*7220*/  ISETP.GE.U32.AND P2, PT, R37, UR12, PT ;  /* 0x0000000c25007c0c */ /* 0x000fe4000bf46070 */
[----:B------:R-:W-:Y:S01]  /*7230*/  SHF.R.S32.HI R30, RZ, 0x1f, R39 ;  /* 0x0000001fff1e7819 */ /* 0x000fe20000011427 */
[----:B------:R-:W-:Y:S01]  /*7240*/  FMUL.FTZ R41, R32, R119 ;  /* 0x0000007720297220 */ /* 0x000fe20000410000 */
[----:B------:R-:W-:Y:S01]  /*7250*/  SHF.R.S32.HI R36, RZ, 0x1f, R37 ;  /* 0x0000001fff247819 */ /* 0x000fe20000011425 */
[----:B------:R-:W-:Y:S01]  /*7260*/  FADD.FTZ R32, -R24, R115 ;  /* 0x0000007318207221 */ /* 0x000fe20000010100 */
[----:B------:R-:W-:Y:S01]  /*7270*/  ISETP.GE.AND.EX P1, PT, R30, UR13, PT, P1 ;  /* 0x0000000d1e007c0c */ /* 0x000fe2000bf26310 */
[----:B------:R-:W-:Y:S01]  /*7280*/  FFMA.FTZ R33, R34, R41, R35 ;  /* 0x0000002922217223 */ /* 0x000fe20000010023 */
[----:B------:R-:W-:Y:S01]  /*7290*/  ISETP.GE.AND.EX P2, PT, R36, UR13, PT, P2 ;  /* 0x0000000d24007c0c */ /* 0x000fe2000bf46320 */
[----:B------:R-:W-:Y:S01]  /*72a0*/  FMUL.FTZ R46, R32, R119 ;  /* 0x00000077202e7220 */ /* 0x000fe20000410000 */
[----:B------:R-:W-:-:S02]  /*72b0*/  SHF.L.U32 R31, R60, 0x10, RZ ;  /* 0x000000103c1f7819 */ /* 0x000fc400000006ff */
[----:B------:R-:W-:Y:S02]  /*72c0*/  SHF.L.U32 R116, R116, 0x10, RZ ;  /* 0x0000001074747819 */ /* 0x000fe400000006ff */
        /* <DEDUP_REMOVED lines=20> */
.L_x_152:
[----:B------:R-:W-:Y:S01]  /*7410*/  FFMA.FTZ R38, R34, R46, R35 ;  /* 0x0000002e22267223 */ /* 0x000fe20000010023 */
[----:B------:R-:W-:Y:S01]  /*7420*/  BSSY.RECONVERGENT B0, `(.L_x_153) ;  /* 0x0000014000007945 */ /* 0x000fe20003800200 */
[----:B------:R-:W-:Y:S01]  /*7430*/  FFMA.FTZ R32, R28, R31, -R33 ;  /* 0x0000001f1c207223 */ /* 0x000fe20000010821 */
[----:B------:R-:W-:Y:S01]  /*7440*/  SHF.L.U32 R113, R113, 0x10, RZ ;  /* 0x0000001071717819 */ /* 0x000fe200000006ff */
[----:B------:R-:W-:Y:S01]  /*7450*/  FADD.FTZ R42, -R24, R59 ;  /* 0x0000003b182a7221 */ /* 0x000fe20000010100 */
[----:B------:R-:W-:Y:S01]  /*7460*/  FFMA.FTZ R38, R29, R116, -R38 ;  /* 0x000000741d267223 */ /* 0x000fe20000010826 */
[----:B------:R-:W-:Y:S06]  /*7470*/  @P1 BRA `(.L_x_154) ;  /* 0x0000000000381947 */ /* 0x000fec0003800000 */
[----:B------:R-:W0:Y:S01]  /*7480*/  LDCU.64 UR6, c[0x0][0x3f8] ;  /* 0x00007f00ff0677ac */ /* 0x000e220008000a00 */
[----:B------:R-:W-:Y:S01]  /*7490*/  MOV R31, R123 ;  /* 0x0000007b001f7202 */ /* 0x000fe20000000f00 */
[----:B------:R-:W-:Y:S01]  /*74a0*/  FMUL.FTZ R38, R38, R119 ;  /* 0x0000007726267220 */ /* 0x000fe20000410000 */
[----:B------:R-:W1:Y:S01]  /*74b0*/  LDCU.64 UR14, c[0x0][0x380] ;  /* 0x00007000ff0e77ac */ /* 0x000e620008000a00 */
[----:B0-----:R-:W-:Y:S01]  /*74c0*/  IMAD R40, R30, UR6, RZ ;  /* 0x000000061e287c24 */ /* 0x001fe2000f8e02ff */
[----:B------:R-:W-:-:S03]  /*74d0*/  MOV R30, R124 ;  /* 0x0000007c001e7202 */ /* 0x000fc60000000f00 */
[C---:B------:R-:W-:Y:S02]  /*74e0*/  IMAD R33, R39.reuse, UR7, R40 ;  /* 0x0000000727217c24 */ /* 0x040fe4000f8e0228 */
[----:B------:R-:W-:-:S04]  /*74f0*/  IMAD.WIDE.U32 R30, R39, UR6, R30 ;  /* 0x00000006271e7c25 */ /* 0x000fc8000f8e001e */
[----:B------:R-:W-:Y:S01]  /*7500*/  FMUL.FTZ R39, R32, R119 ;  /* 0x0000007720277220 */ /* 0x000fe20000410000 */
[----:B-1----:R-:W-:Y:S02]  /*7510*/  LEA R32, P1, R30, UR14, 0x1 ;  /* 0x0000000e1e207c11 */ /* 0x002fe4000f8208ff */
[----:B------:R-:W-:Y:S02]  /*7520*/  IADD3 R33, PT, PT, R31, R33, RZ ;  /* 0x000000211f217210 */ /* 0x000fe40007ffe0ff */
[----:B------:R-:W-:Y:S02]  /*7530*/  F2FP.BF16.F32.PACK_AB R31, R38, R39 ;  /* 0x00000027261f723e */ /* 0x000fe400000010ff */
[----:B------:R-:W-:-:S05]  /*7540*/  LEA.HI.X R33, R30, UR15, R33, 0x1, P1 ;  /* 0x0000000f1e217c11 */ /* 0x000fca00088f0c21 */
[----:B------:R0:W-:Y:S02]  /*7550*/  STG.E desc[UR8][R32.64], R31 ;  /* 0x0000001f20007986 */ /* 0x0001e4000c101908 */
.L_x_154:
[----:B------:R-:W-:Y:S05]  /*7560*/  BSYNC.RECONVERGENT B0 ;  /* 0x0000000000007941 */ /* 0x000fea0003800200 */
.L_x_153:
[----:B0-----:R-:W-:Y:S01]  /*7570*/  FMUL.FTZ R33, R42, R119 ;  /* 0x000000772a217220 */ /* 0x001fe20000410000 */
[----:B------:R-:W-:Y:S01]  /*7580*/  FADD.FTZ R30, -R24, R113 ;  /* 0x00000071181e7221 */ /* 0x000fe20000010100 */
[----:B------:R-:W-:Y:S02]  /*7590*/  SHF.L.U32 R31, R58, 0x10, RZ ;  /* 0x000000103a1f7819 */ /* 0x000fe400000006ff */
[----:B------:R-:W-:Y:S01]  /*75a0*/  SHF.L.U32 R114, R114, 0x10, RZ ;  /* 0x0000001072727819 */ /* 0x000fe200000006ff */
        /* <DEDUP_REMOVED lines=21> */
.L_x_155:
        /* <DEDUP_REMOVED lines=21> */
.L_x_157:
[----:B------:R-:W-:Y:S05]  /*7850*/  BSYNC.RECONVERGENT B0 ;  /* 0x0000000000007941 */ /* 0x000fea0003800200 */
.L_x_156:
[----:B------:R-:W-:Y:S01]  /*7860*/  SHF.L.U32 R43, R49, 0x10, RZ ;  /* 0x00000010312b7819 */ /* 0x000fe200000006ff */
[----:B------:R-:W-:Y:S01]  /*7870*/  FADD.FTZ R116, -R24, R57 ;  /* 0x0000003918747221 */ /* 0x000fe20000010100 */
[----:B------:R-:W-:Y:S01]  /*7880*/  SHF.L.U32 R49, R84, 0x10, RZ ;  /* 0x0000001054317819 */ /* 0x000fe200000006ff */
[----:B------:R-:W-:Y:S01]  /*7890*/  FADD.FTZ R111, -R24, R111 ;  /* 0x0000006f186f7221 */ /* 0x000fe20000010100 */
[C---:B0-----:R-:W-:Y:S02]  /*78a0*/  IADD3 R31, PT, PT, R80.reuse, 0x60, RZ ;  /* 0x00000060501f7810 */ /* 0x041fe40007ffe0ff */
[----:B------:R-:W-:Y:S01]  /*78b0*/  IADD3 R41, PT, PT, R80, 0x80, RZ ;  /* 0x0000008050297810 */ /* 0x000fe20007ffe0ff */
[----:B------:R-:W-:Y:S01]  /*78c0*/  FMUL.FTZ R111, R111, R119 ;  /* 0x000000776f6f7220 */ /* 0x000fe20000410000 */
[----:B------:R-:W-:Y:S02]  /*78d0*/  SHF.L.U32 R45, R55, 0x10, RZ ;  /* 0x00000010372d7819 */ /* 0x000fe400000006ff */
[----:B------:R-:W-:-:S02]  /*78e0*/  SHF.L.U32 R37, R53, 0x10, RZ ;  /* 0x0000001035257819 */ /* 0x000fc400000006ff */
[----:B------:R-:W-:Y:S01]  /*78f0*/  SHF.L.U32 R33, R51, 0x10, RZ ;  /* 0x0000001033217819 */ /* 0x000fe200000006ff */
[C---:B------:R-:W-:Y:S01]  /*7900*/  FADD.FTZ R45, -R24.reuse, R45 ;  /* 0x0000002d182d7221 */ /* 0x040fe20000010100 */
[----:B------:R-:W-:Y:S01]  /*7910*/  SHF.L.U32 R59, R21, 0x10, RZ ;  /* 0x00000010153b7819 */ /* 0x000fe200000006ff */
[----:B------:R-:W-:Y:S01]  /*7920*/  FADD.FTZ R21, -R24, R43 ;  /* 0x0000002b18157221 */ /* 0x000fe20000010100 */
[----:B------:R-:W-:Y:S01]  /*7930*/  SHF.L.U32 R63, R82, 0x10, RZ ;  /* 0x00000010523f7819 */ /* 0x000fe200000006ff */
[----:B------:R-:W-:Y:S01]  /*7940*/  FADD.FTZ R82, -R24, R49 ;  /* 0x0000003118527221 */ /* 0x000fe20000010100 */
[----:B------:R-:W-:Y:S01]  /*7950*/  SHF.L.U32 R47, R25, 0x10, RZ ;  /* 0x00000010192f7819 */ /* 0x000fe200000006ff */
[----:B------:R-:W-:Y:S01]  /*7960*/  FMUL.FTZ R49, R116, R119 ;  /* 0x0000007774317220 */ /* 0x000fe20000410000 */
[----:B------:R-:W-:Y:S01]  /*7970*/  SHF.L.U32 R109, R109, 0x10, RZ ;  /* 0x000000106d6d7819 */ /* 0x000fe200000006ff */
[C---:B------:R-:W-:Y:S01]  /*7980*/  FADD.FTZ R60, -R24.reuse, R63 ;  /* 0x0000003f183c7221 */ /* 0x040fe20000010100 */
        /* <DEDUP_REMOVED lines=29> */
[----:B------:R-:W-:Y:S01]  /*7b60*/  FADD.FTZ R44, -R24, R95 ;  /* 0x0000005f182c7221 */ /* 0x000fe20000010100 */
[----:B------:R-:W-:Y:S01]  /*7b70*/  IADD3 R19, PT, PT, R80, 0xc0, RZ ;  /* 0x000000c050137810 */ /* 0x000fe20007ffe0ff */
[----:B------:R-:W-:Y:S01]  /*7b80*/  FADD.FTZ R46, -R24, R61 ;  /* 0x0000003d182e7221 */ /* 0x000fe20000010100 */
[----:B------:R-:W-:Y:S01]  /*7b90*/  IADD3 R15, PT, PT, R80, 0xe0, RZ ;  /* 0x000000e0500f7810 */ /* 0x000fe20007ffe0ff */
[C---:B------:R-:W-:Y:S01]  /*7ba0*/  FADD.FTZ R58, -R24.reuse, R93 ;  /* 0x0000005d183a7221 */ /* 0x040fe20000010100 */
[----:B------:R-:W-:Y:S01]  /*7bb0*/  ISETP.GE.U32.AND P1, PT, R31, UR12, PT ;  /* 0x0000000c1f007c0c */ /* 0x000fe2000bf26070 */
[C---:B------:R-:W-:Y:S01]  /*7bc0*/  FADD.FTZ R62, -R24.reuse, R91 ;  /* 0x0000005b183e7221 */ /* 0x040fe20000010100 */
[----:B------:R-:W-:Y:S01]  /*7bd0*/  ISETP.GE.U32.AND P6, PT, R41, UR12, PT ;  /* 0x0000000c29007c0c */ /* 0x000fe2000bfc6070 */
[C---:B------:R-:W-:Y:S01]  /*7be0*/  FADD.FTZ R84, -R24.reuse, R89 ;  /* 0x0000005918547221 */ /* 0x040fe20000010100 */
[----:B------:R-:W-:Y:S01]  /*7bf0*/  SHF.R.S32.HI R25, RZ, 0x1f, R31 ;  /* 0x0000001fff197819 */ /* 0x000fe2000001141f */
[----:B------:R-:W-:Y:S01]  /*7c00*/  FADD.FTZ R114, -R24, R87 ;  /* 0x0000005718727221 */ /* 0x000fe20000010100 */
[----:B------:R-:W-:Y:S01]  /*7c10*/  SHF.R.S32.HI R43, RZ, 0x1f, R41 ;  /* 0x0000001fff2b7819 */ /* 0x000fe20000011429 */
[----:B------:R-:W-:Y:S01]  /*7c20*/  FFMA.FTZ R63, R34, R49, R35 ;  /* 0x00000031223f7223 */ /* 0x000fe20000010023 */
[----:B------:R-:W-:-:S02]  /*7c30*/  ISETP.GE.U32.AND P5, PT, R19, UR12, PT ;  /* 0x0000000c13007c0c */ /* 0x000fc4000bfa6070 */
[----:B------:R-:W-:Y:S02]  /*7c40*/  ISETP.GE.U32.AND P4, PT, R15, UR12, PT ;  /* 0x0000000c0f007c0c */ /* 0x000fe4000bf86070 */
[----:B------:R-:W-:Y:S02]  /*7c50*/  ISETP.GE.U32.AND P2, PT, R76, UR12, PT ;  /* 0x0000000c4c007c0c */ /* 0x000fe4000bf46070 */
[----:B------:R-:W-:Y:S02]  /*7c60*/  ISETP.GE.AND.EX P1, PT, R25, UR13, PT, P1 ;  /* 0x0000000d19007c0c */ /* 0x000fe4000bf26310 */
        /* <DEDUP_REMOVED lines=22> */
.L_x_158:
[----:B------:R-:W-:Y:S01]  /*7dd0*/  FFMA.FTZ R24, R34, R111, R35 ;  /* 0x0000006f22187223 */ /* 0x000fe20000010023 */
[----:B------:R-:W-:Y:S01]  /*7de0*/  BSSY.RECONVERGENT B0, `(.L_x_159) ;  /* 0x0000014000007945 */ /* 0x000fe20003800200 */
[----:B------:R-:W-:Y:S01]  /*7df0*/  FFMA.FTZ R56, R28, R47, -R63 ;  /* 0x0000002f1c387223 */ /* 0x000fe2000001083f */
[-C--:B------:R-:W-:Y:S01]  /*7e00*/  FMUL.FTZ R47, R45, R119.reuse ;  /* 0x000000772d2f7220 */ /* 0x080fe20000410000 */
[----:B------:R-:W-:Y:S01]  /*7e10*/  FMUL.FTZ R49, R30, R119 ;  /* 0x000000771e317220 */ /* 0x000fe20000410000 */
[----:B------:R-:W-:Y:S01]  /*7e20*/  FFMA.FTZ R112, R29, R112, -R24 ;  /* 0x000000701d707223 */ /* 0x000fe20000010818 */
[----:B------:R-:W-:Y:S06]  /*7e30*/  @P1 BRA `(.L_x_160) ;  /* 0x0000000000381947 */ /* 0x000fec0003800000 */
[----:B------:R-:W0:Y:S01]  /*7e40*/  LDCU.64 UR6, c[0x0][0x3f8] ;  /* 0x00007f00ff0677ac */ /* 0x000e220008000a00 */
[----:B------:R-:W-:Y:S01]  /*7e50*/  MOV R24, R124 ;  /* 0x0000007c00187202 */ /* 0x000fe20000000f00 */
[-C--:B------:R-:W-:Y:S01]  /*7e60*/  FMUL.FTZ R56, R56, R119.reuse ;  /* 0x0000007738387220 */ /* 0x080fe20000410000 */
[----:B------:R-:W-:Y:S01]  /*7e70*/  FMUL.FTZ R45, R112, R119 ;  /* 0x00000077702d7220 */ /* 0x000fe20000410000 */
[----:B------:R-:W1:Y:S04]  /*7e80*/  LDCU.64 UR14, c[0x0][0x380] ;  /* 0x00007000ff0e77ac */ /* 0x000e680008000a00 */
[----:B------:R-:W-:Y:S01]  /*7e90*/  F2FP.BF16.F32.PACK_AB R45, R45, R56 ;  /* 0x000000382d2d723e */ /* 0x000fe200000010ff */
[----:B0-----:R-:W-:Y:S01]  /*7ea0*/  IMAD R30, R25, UR6, RZ ;  /* 0x00000006191e7c24 */ /* 0x001fe2000f8e02ff */
[----:B------:R-:W-:-:S03]  /*7eb0*/  MOV R25, R123 ;  /* 0x0000007b00197202 */ /* 0x000fc60000000f00 */
[----:B------:R-:W-:-:S04]  /*7ec0*/  IMAD.WIDE.U32 R24, R31, UR6, R24 ;  /* 0x000000061f187c25 */ /* 0x000fc8000f8e0018 */
[----:B------:R-:W-:Y:S01]  /*7ed0*/  IMAD R31, R31, UR7, R30 ;  /* 0x000000071f1f7c24 */ /* 0x000fe2000f8e021e */
[----:B-1----:R-:W-:-:S04]  /*7ee0*/  LEA R30, P1, R24, UR14, 0x1 ;  /* 0x0000000e181e7c11 */ /* 0x002fc8000f8208ff */
[----:B------:R-:W-:-:S04]  /*7ef0*/  IADD3 R31, PT, PT, R25, R31, RZ ;  /* 0x0000001f191f7210 */ /* 0x000fc80007ffe0ff */
[----:B------:R-:W-:-:S05]  /*7f00*/  LEA.HI.X R31, R24, UR15, R31, 0x1, P1 ;  /* 0x0000000f181f7c11 */ /* 0x000fca00088f0c1f */
[----:B------:R0:W-:Y:S02]  /*7f10*/  STG.E desc[UR8][R30.64], R45 ;  /* 0x0000002d1e007986 */ /* 0x0001e4000c101908 */
.L_x_160:
[----:B------:R-:W-:Y:S05]  /*7f20*/  BSYNC.RECONVERGENT B0 ;  /* 0x0000000000007941 */ /* 0x000fea0003800200 */
.L_x_159:
[----:B------:R-:W-:Y:S01]  /*7f30*/  SHF.L.U32 R25, R54, 0x10, RZ ;  /* 0x0000001036197819 */ /* 0x000fe200000006ff */
[C-C-:B------:R-:W-:Y:S01]  /*7f40*/  FFMA.FTZ R55, R34.reuse, R47, R35.reuse ;  /* 0x0000002f22377223 */ /* 0x140fe20000010023 */
[----:B------:R-:W-:Y:S01]  /*7f50*/  FFMA.FTZ R56, R34, R49, R35 ;  /* 0x0000003122387223 */ /* 0x000fe20000010023 */
[----:B------:R-:W-:Y:S01]  /*7f60*/  SHF.L.U32 R110, R110, 0x10, RZ ;  /* 0x000000106e6e7819 */ /* 0x000fe200000006ff */
[----:B------:R-:W-:Y:S06]  /*7f70*/  @!P3 BRA `(.L_x_161) ;  /* 0x000000000048b947 */ /* 0x000fec0003800000 */
        /* <DEDUP_REMOVED lines=18> */
.L_x_161:
[----:B------:R-:W-:Y:S01]  /*80a0*/  BSSY.RECONVERGENT B0, `(.L_x_162) ;  /* 0x0000012000007945 */ /* 0x000fe20003800200 */
[----:B0-----:R-:W-:Y:S01]  /*80b0*/  FFMA.FTZ R30, R28, R25, -R55 ;  /* 0x000000191c1e7223 */ /* 0x001fe20000010837 */
        /* <DEDUP_REMOVED lines=11> */
[C---:B-1----:R-:W-:Y:S02]  /*8170*/  LEA R30, P1, R24.reuse, UR14, 0x1 ;  /* 0x0000000e181e7c11 */ /* 0x042fe4000f8208ff */
[----:B------:R-:W-:Y:S02]  /*8180*/  IADD3 R31, PT, PT, R25, R31, RZ ;  /* 0x0000001f191f7210 */ /* 0x000fe40007ffe0ff */
[----:B------:R-:W-:Y:S02]  /*8190*/  F2FP.BF16.F32.PACK_AB R41, R41, R54 ;  /* 0x000000362929723e */ /* 0x000fe400000010ff */
[----:B------:R-:W-:-:S05]  /*81a0*/  LEA.HI.X R31, R24, UR15, R31, 0x1, P1 ;  /* 0x0000000f181f7c11 */ /* 0x000fca00088f0c1f */
[----:B------:R0:W-:Y:S02]  /*81b0*/  STG.E desc[UR8][R30.64], R41 ;  /* 0x000000291e007986 */ /* 0x0001e4000c101908 */
.L_x_163:
[----:B------:R-:W-:Y:S05]  /*81c0*/  BSYNC.RECONVERGENT B0 ;  /* 0x0000000000007941 */ /* 0x000fea0003800200 */
.L_x_162:
[----:B------:R-:W-:Y:S01]  /*81d0*/  SHF.L.U32 R25, R52, 0x10, RZ ;  /* 0x0000001034197819 */ /* 0x000fe200000006ff */
[-C--:B------:R-:W-:Y:S01]  /*81e0*/  FMUL.FTZ R51, R37, R119.reuse ;  /* 0x0000007725337220 */ /* 0x080fe20000410000 */
[----:B------:R-:W-:Y:S01]  /*81f0*/  SHF.L.U32 R108, R108, 0x10, RZ ;  /* 0x000000106c6c7819 */ /* 0x000fe200000006ff */
[----:B------:R-:W-:Y:S01]  /*8200*/  FMUL.FTZ R54, R39, R119 ;  /* 0x0000007727367220 */ /* 0x000fe20000410000 */
[----:B------:R-:W-:Y:S02]  /*8210*/  SHF.R.S32.HI R43, RZ, 0x1f, R19 ;  /* 0x0000001fff2b7819 */ /* 0x000fe40000011413 */
[----:B0-----:R-:W-:Y:S01]  /*8220*/  SHF.R.S32.HI R41, RZ, 0x1f, R15 ;  /* 0x0000001fff297819 */ /* 0x001fe2000001140f */
        /* <DEDUP_REMOVED lines=19> */
.L_x_164:
[----:B------:R-:W-:Y:S04]  /*8360*/  BSSY.RECONVERGENT B0, `(.L_x_165) ;  /* 0x0000016000007945 */ /* 0x000fe80003800200 */
[----:B------:R-:W-:Y:S05]  /*8370*/  @P0 BRA `(.L_x_166) ;  /* 0x0000000000500947 */ /* 0x000fea0003800000 */
[----:B------:R-:W0:Y:S01]  /*8380*/  LDCU.64 UR6, c[0x0][0x3f8] ;  /* 0x00007f00ff0677ac */ /* 0x000e220008000a00 */
[----:B------:R-:W-:Y:S01]  /*8390*/  IADD3 R37, PT, PT, R80, 0xa0, RZ ;  /* 0x000000a050257810 */ /* 0x000fe20007ffe0ff */
[C-C-:B------:R-:W-:Y:S01]  /*83a0*/  FFMA.FTZ R31, R34.reuse, R51, R35.reuse ;  /* 0x00000033221f7223 */ /* 0x140fe20000010023 */
[----:B------:R-:W-:Y:S01]  /*83b0*/  FFMA.FTZ R24, R34, R54, R35 ;  /* 0x0000003622187223 */ /* 0x000fe20000010023 */
[----:B------:R-:W1:Y:S01]  /*83c0*/  LDCU.64 UR14, c[0x0][0x380] ;  /* 0x00007000ff0e77ac */ /* 0x000e620008000a00 */
[----:B------:R-:W-:Y:S01]  /*83d0*/  SHF.R.S32.HI R39, RZ, 0x1f, R37 ;  /* 0x0000001fff277819 */ /* 0x000fe20000011425 */
[----:B------:R-:W-:Y:S01]  /*83e0*/  FFMA.FTZ R30, R28, R25, -R31 ;  /* 0x000000191c1e7223 */ /* 0x000fe2000001081f */
[----:B------:R-:W-:Y:S01]  /*83f0*/  FFMA.FTZ R108, R29, R108, -R24 ;  /* 0x0000006c1d6c7223 */ /* 0x000fe20000010818 */
[----:B------:R-:W-:Y:S02]  /*8400*/  MOV R24, R124 ;  /* 0x0000007c00187202 */ /* 0x000fe40000000f00 */
[----:B------:R-:W-:Y:S01]  /*8410*/  MOV R25, R123 ;  /* 0x0000007b00197202 */ /* 0x000fe20000000f00 */
[----:B------:R-:W-:Y:S01]  /*8420*/  FMUL.FTZ R52, R30, R119 ;  /* 0x000000771e347220 */ /* 0x000fe20000410000 */
[----:B0-----:R-:W-:-:S02]  /*8430*/  IMAD R31, R39, UR6, RZ ;  /* 0x00000006271f7c24 */ /* 0x001fc4000f8e02ff */
[----:B------:R-:W-:-:S04]  /*8440*/  IMAD.WIDE.U32 R24, R37, UR6, R24 ;  /* 0x0000000625187c25 */ /* 0x000fc8000f8e0018 */
[----:B------:R-:W-:Y:S02]  /*8450*/  IMAD R31, R37, UR7, R31 ;  /* 0x00000007251f7c24 */ /* 0x000fe4000f8e021f */
[----:B------:R-:W-:Y:S01]  /*8460*/  FMUL.FTZ R37, R108, R119 ;  /* 0x000000776c257220 */ /* 0x000fe20000410000 */
[C---:B-1----:R-:W-:Y:S02]  /*8470*/  LEA R30, P0, R24.reuse, UR14, 0x1 ;  /* 0x0000000e181e7c11 */ /* 0x042fe4000f8008ff */
[----:B------:R-:W-:Y:S02]  /*8480*/  IADD3 R31, PT, PT, R25, R31, RZ ;  /* 0x0000001f191f7210 */ /* 0x000fe40007ffe0ff */
[----:B------:R-:W-:Y:S02]  /*8490*/  F2FP.BF16.F32.PACK_AB R37, R37, R52 ;  /* 0x000000342525723e */ /* 0x000fe400000010ff */
[----:B------:R-:W-:-:S05]  /*84a0*/  LEA.HI.X R31, R24, UR15, R31, 0x1, P0 ;  /* 0x0000000f181f7c11 */ /* 0x000fca00080f0c1f */
[----:B------:R0:W-:Y:S02]  /*84b0*/  STG.E desc[UR8][R30.64], R37 ;  /* 0x000000251e007986 */ /* 0x0001e4000c101908 */
.L_x_166:
[----:B------:R-:W-:Y:S05]  /*84c0*/  BSYNC.RECONVERGENT B0 ;  /* 0x0000000000007941 */ /* 0x000fea0003800200 */
.L_x_165:
[----:B------:R-:W-:Y:S01]  /*84d0*/  UISETP.NE.AND UP0, UPT, UR11, URZ, UPT ;  /* 0x000000ff0b00728c */ /* 0x000fe2000bf05270 */
[-C--:B------:R-:W-:Y:S01]  /*84e0*/  FMUL.FTZ R33, R33, R119.reuse ;  /* 0x0000007721217220 */ /* 0x080fe20000410000 */
[----:B------:R-:W-:Y:S01]  /*84f0*/  FMUL.FTZ R52, R23, R119 ;  /* 0x0000007717347220 */ /* 0x000fe20000410000 */
[----:B------:R-:W-:Y:S02]  /*8500*/  ISETP.GE.AND.EX P5, PT, R43, UR13, PT, P5 ;  /* 0x0000000d2b007c0c */ /* 0x000fe4000bfa6350 */
[----:B------:R-:W-:Y:S01]  /*8510*/  ISETP.GE.AND.EX P4, PT, R41, UR13, PT, P4 ;  /* 0x0000000d29007c0c */ /* 0x000fe2000bf86340 */
[C-C-:B------:R-:W-:Y:S01]  /*8520*/  FFMA.FTZ R45, R34.reuse, R33, R35.reuse ;  /* 0x00000021222d7223 */ /* 0x140fe20000010023 */
[----:B------:R-:W-:Y:S01]  /*8530*/  ISETP.GE.AND.EX P2, PT, R7, UR13, PT, P2 ;  /* 0x0000000d07007c0c */ /* 0x000fe2000bf46320 */
[----:B------:R-:W-:Y:S01]  /*8540*/  FFMA.FTZ R54, R34, R52, R35 ;  /* 0x0000003422367223 */ /* 0x000fe20000010023 */
[----:B------:R-:W-:Y:S02]  /*8550*/  SHF.L.U32 R23, R50, 0x10, RZ ;  /* 0x0000001032177819 */ /* 0x000fe400000006ff */
[----:B------:R-:W-:Y:S01]  /*8560*/  SHF.L.U32 R106, R106, 0x10, RZ ;  /* 0x000000106a6a7819 */ /* 0x000fe200000006ff */
[----:B------:R-:W-:Y:S08]  /*8570*/  BRA.U !UP0, `(.L_x_167) ;  /* 0x0000000108487547 */ /* 0x000ff0000b800000 */
        /* <DEDUP_REMOVED lines=18> */
.L_x_167:
[----:B------:R-:W-:Y:S01]  /*86a0*/  BSSY.RECONVERGENT B0, `(.L_x_168) ;  /* 0x0000013000007945 */ /* 0x000fe20003800200 */
[----:B0-----:R-:W-:Y:S01]  /*86b0*/  FFMA.FTZ R30, R28, R23, -R45 ;  /* 0x000000171c1e7223 */ /* 0x001fe2000001082d */
[----:B------:R-:W-:Y:S01]  /*86c0*/  FMUL.FTZ R23, R21, R119 ;  /* 0x0000007715177220 */ /* 0x000fe20000410000 */
[----:B------:R-:W-:Y:S01]  /*86d0*/  FFMA.FTZ R54, R29, R106, -R54 ;  /* 0x0000006a1d367223 */ /* 0x000fe20000010836 */
        /* <DEDUP_REMOVED lines=15> */
.L_x_169:
[----:B------:R-:W-:Y:S05]  /*87d0*/  BSYNC.RECONVERGENT B0 ;  /* 0x0000000000007941 */ /* 0x000fea0003800200 */
.L_x_168:
[----:B0-----:R-:W-:Y:S01]  /*87e0*/  SHF.L.U32 R19, R48, 0x10, RZ ;  /* 0x0000001030137819 */ /* 0x001fe200000006ff */
[----:B------:R-:W-:Y:S01]  /*87f0*/  FFMA.FTZ R33, R34, R23, R35 ;  /* 0x0000001722217223 */ /* 0x000fe20000010023 */
[----:B------:R-:W-:Y:S01]  /*8800*/  SHF.L.U32 R104, R104, 0x10, RZ ;  /* 0x0000001068687819 */ /* 0x000fe200000006ff */
[----:B------:R-:W-:Y:S01]  /*8810*/  FMUL.FTZ R52, R17, R119 ;  /* 0x0000007711347220 */ /* 0x000fe20000410000 */
        /* <DEDUP_REMOVED lines=19> */
.L_x_170:
        /* <DEDUP_REMOVED lines=21> */
.L_x_172:
[----:B------:R-:W-:Y:S05]  /*8aa0*/  BSYNC.RECONVERGENT B0 ;  /* 0x0000000000007941 */ /* 0x000fea0003800200 */
.L_x_171:
[----:B0-----:R-:W-:Y:S01]  /*8ab0*/  SHF.L.U32 R15, R16, 0x10, RZ ;  /* 0x00000010100f7819 */ /* 0x001fe200000006ff */
[C-C-:B------:R-:W-:Y:S01]  /*8ac0*/  FFMA.FTZ R33, R34.reuse, R19, R35.reuse ;  /* 0x0000001322217223 */ /* 0x140fe20000010023 */
[----:B------:R-:W-:Y:S01]  /*8ad0*/  FFMA.FTZ R48, R34, R118, R35 ;  /* 0x0000007622307223 */ /* 0x000fe20000010023 */
        /* <DEDUP_REMOVED lines=20> */
.L_x_173:
[----:B------:R-:W-:Y:S01]  /*8c20*/  BSSY.RECONVERGENT B0, `(.L_x_174) ;  /* 0x0000012000007945 */ /* 0x000fe20003800200 */
[----:B------:R-:W-:Y:S01]  /*8c30*/  FFMA.FTZ R24, R28, R15, -R33 ;  /* 0x0000000f1c187223 */ /* 0x000fe20000010821 */
[----:B------:R-:W-:Y:S02]  /*8c40*/  FFMA.FTZ R48, R29, R102, -R48 ;  /* 0x000000661d307223 */ /* 0x000fe40000010830 */
[----:B------:R-:W-:Y:S05]  /*8c50*/  @P2 BRA `(.L_x_175) ;  /* 0x0000000000382947 */ /* 0x000fea0003800000 */
[----:B------:R-:W0:Y:S01]  /*8c60*/  LDCU.64 UR6, c[0x0][0x3f8] ;  /* 0x00007f00ff0677ac */ /* 0x000e220008000a00 */
[----:B------:R-:W-:Y:S01]  /*8c70*/  MOV R16, R124 ;  /* 0x0000007c00107202 */ /* 0x000fe20000000f00 */
[----:B------:R-:W-:Y:S01]  /*8c80*/  FMUL.FTZ R30, R24, R119 ;  /* 0x00000077181e7220 */ /* 0x000fe20000410000 */
[----:B------:R-:W-:Y:S01]  /*8c90*/  MOV R17, R123 ;  /* 0x0000007b00117202 */ /* 0x000fe20000000f00 */
[----:B------:R-:W1:Y:S01]  /*8ca0*/  LDCU.64 UR14, c[0x0][0x380] ;  /* 0x00007000ff0e77ac */ /* 0x000e620008000a00 */
[----:B0-----:R-:W-:Y:S02]  /*8cb0*/  IMAD R15, R7, UR6, RZ ;  /* 0x00000006070f7c24 */ /* 0x001fe4000f8e02ff */
        /* <DEDUP_REMOVED lines=8> */
.L_x_175:
[----:B------:R-:W-:Y:S05]  /*8d40*/  BSYNC.RECONVERGENT B0 ;  /* 0x0000000000007941 */ /* 0x000fea0003800200 */
.L_x_174:
[-C--:B------:R-:W-:Y:S01]  /*8d50*/  FMUL.FTZ R19, R32, R119.reuse ;  /* 0x0000007720137220 */ /* 0x080fe20000410000 */
        /* <DEDUP_REMOVED lines=12> */
[----:B------:R-:W-:Y:S01]  /*8e20*/  ISETP.GE.U32.AND P2, PT, R75, UR12, PT ;  /* 0x0000000c4b007c0c */ /* 0x000fe2000bf46070 */
[----:B------:R-:W-:Y:S01]  /*8e30*/  FMUL.FTZ R116, R116, R119 ;  /* 0x0000007774747220 */ /* 0x000fe20000410000 */
[----:B------:R-:W-:Y:S01]  /*8e40*/  ISETP.GE.U32.AND P1, PT, R74, UR12, PT ;  /* 0x0000000c4a007c0c */ /* 0x000fe2000bf26070 */
[C-C-:B------:R-:W-:Y:S01]  /*8e50*/  FFMA.FTZ R47, R34.reuse, R19, R35.reuse ;  /* 0x00000013222f7223 */ /* 0x140fe20000010023 */
[----:B------:R-:W-:Y:S01]  /*8e60*/  ISETP.GE.U32.AND P0, PT, R73, UR12, PT ;  /* 0x0000000c49007c0c */ /* 0x000fe2000bf06070 */
[--C-:B------:R-:W-:Y:S01]  /*8e70*/  FFMA.FTZ R50, R34, R48, R35.reuse ;  /* 0x0000003022327223 */ /* 0x100fe20000010023 */
[----:B------:R-:W-:Y:S01]  /*8e80*/  ISETP.GE.U32.AND P6, PT, R72, UR12, PT ;  /* 0x0000000c48007c0c */ /* 0x000fe2000bfc6070 */
[C-C-:B------:R-:W-:Y:S01]  /*8e90*/  FFMA.FTZ R33, R34.reuse, R37, R35.reuse ;  /* 0x0000002522217223 */ /* 0x140fe20000010023 */
[----:B------:R-:W-:Y:S01]  /*8ea0*/  ISETP.GE.U32.AND P4, PT, R71, UR12, PT ;  /* 0x0000000c47007c0c */ /* 0x000fe2000bf86070 */
[--C-:B------:R-:W-:Y:S01]  /*8eb0*/  FFMA.FTZ R38, R34, R40, R35.reuse ;  /* 0x0000002822267223 */ /* 0x100fe20000010023 */
[----:B------:R-:W-:Y:S01]  /*8ec0*/  ISETP.GE.U32.AND P5, PT, R70, UR12, PT ;  /* 0x0000000c46007c0c */ /* 0x000fe2000bfa6070 */
[C-C-:B------:R-:W-:Y:S01]  /*8ed0*/  FFMA.FTZ R31, R34.reuse, R42, R35.reuse ;  /* 0x0000002a221f7223 */ /* 0x140fe20000010023 */
[C-C-:B------:R-:W-:Y:S01]  /*8ee0*/  FFMA.FTZ R36, R34.reuse, R44, R35.reuse ;  /* 0x0000002c22247223 */ /* 0x140fe20000010023 */
[C-C-:B0-----:R-:W-:Y:S01]  /*8ef0*/  FFMA.FTZ R25, R34.reuse, R46, R35.reuse ;  /* 0x0000002e22197223 */ /* 0x141fe20000010023 */
[C-C-:B------:R-:W-:Y:S01]  /*8f00*/  FFMA.FTZ R32, R34.reuse, R58, R35.reuse ;  /* 0x0000003a22207223 */ /* 0x140fe20000010023 */
[C-C-:B------:R-:W-:Y:S01]  /*8f10*/  FFMA.FTZ R23, R34.reuse, R60, R35.reuse ;  /* 0x0000003c22177223 */ /* 0x140fe20000010023 */
[C-C-:B------:R-:W-:Y:S01]  /*8f20*/  FFMA.FTZ R30, R34.reuse, R62, R35.reuse ;  /* 0x0000003e221e7223 */ /* 0x140fe20000010023 */
[C-C-:B------:R-:W-:Y:S01]  /*8f30*/  FFMA.FTZ R21, R34.reuse, R82, R35.reuse ;  /* 0x0000005222157223 */ /* 0x140fe20000010023 */
[C-C-:B------:R-:W-:Y:S01]  /*8f40*/  FFMA.FTZ R24, R34.reuse, R84, R35.reuse ;  /* 0x0000005422187223 */ /* 0x140fe20000010023 */
[C-C-:B------:R-:W-:Y:S01]  /*8f50*/  FFMA.FTZ R15, R34.reuse, R114, R35.reuse ;  /* 0x00000072220f7223 */ /* 0x140fe20000010023 */
[----:B------:R-:W-:Y:S01]  /*8f60*/  ISETP.GE.U32.AND P3, PT, R69, UR12, PT ;  /* 0x0000000c45007c0c */ /* 0x000fe2000bf66070 */
[----:B------:R-:W-:Y:S01]  /*8f70*/  FFMA.FTZ R34, R34, R116, R35 ;  /* 0x0000007422227223 */ /* 0x000fe20000010023 */
[----:B------:R-:W-:-:S02]  /*8f80*/  ISETP.GE.AND.EX P2, PT, R8, UR13, PT, P2 ;  /* 0x0000000d08007c0c */ /* 0x000fc4000bf46320 */
[----:B------:R-:W-:Y:S02]  /*8f90*/  ISETP.GE.AND.EX P1, PT, R9, UR13, PT, P1 ;  /* 0x0000000d09007c0c */ /* 0x000fe4000bf26310 */
[----:B------:R-:W-:Y:S02]  /*8fa0*/  ISETP.GE.AND.EX P0, PT, R10, UR13, PT, P0 ;  /* 0x0000000d0a007c0c */ /* 0x000fe4000bf06300 */
[----:B------:R-:W-:Y:S02]  /*8fb0*/  ISETP.GE.AND.EX P6, PT, R11, UR13, PT, P6 ;  /* 0x0000000d0b007c0c */ /* 0x000fe4000bfc6360 */
[----:B------:R-:W-:Y:S02]  /*8fc0*/  ISETP.GE.AND.EX P4, PT, R12, UR13, PT, P4 ;  /* 0x0000000d0c007c0c */ /* 0x000fe4000bf86340 */
[----:B------:R-:W-:Y:S02]  /*8fd0*/  ISETP.GE.AND.EX P5, PT, R13, UR13, PT, P5 ;  /* 0x0000000d0d007c0c */ /* 0x000fe4000bfa6350 */
[----:B------:R-:W-:-:S02]  /*8fe0*/  SHF.L.U32 R17, R18, 0x10, RZ ;  /* 0x0000001012117819 */ /* 0x000fc400000006ff */
        /* <DEDUP_REMOVED lines=20> */
.L_x_176:
        /* <DEDUP_REMOVED lines=18> */
.L_x_178:
[----:B------:R-:W-:Y:S05]  /*9250*/  BSYNC.RECONVERGENT B0 ;  /* 0x0000000000007941 */ /* 0x000fea0003800200 */
.L_x_177:
        /* <DEDUP_REMOVED lines=21> */
.L_x_179:
        /* <DEDUP_REMOVED lines=18> */
.L_x_181:
[----:B------:R-:W-:Y:S05]  /*94d0*/  BSYNC.RECONVERGENT B0 ;  /* 0x0000000000007941 */ /* 0x000fea0003800200 */
.L_x_180:
[----:B------:R-:W-:Y:S02]  /*94e0*/  SHF.L.U32 R22, R22, 0x10, RZ ;  /* 0x0000001016167819 */ /* 0x000fe400000006ff */
[----:B------:R-:W-:Y:S01]  /*94f0*/  SHF.L.U32 R96, R96, 0x10, RZ ;  /* 0x0000001060607819 */ /* 0x000fe200000006ff */
[----:B------:R-:W-:Y:S06]  /*9500*/  BRA.U !UP0, `(.L_x_182) ;  /* 0x0000000108487547 */ /* 0x000fec000b800000 */
[----:B------:R-:W-:Y:S01]  /*9510*/  FFMA.FTZ R42, R28, R42, R26 ;  /* 0x0000002a1c2a7223 */ /* 0x000fe2000001001a */
[----:B------:R-:W-:-:S03]  /*9520*/  FFMA.FTZ R44, R29, R44, R27 ;  /* 0x0000002c1d2c7223 */ /* 0x000fc6000001001b */
[----:B------:R-:W-:Y:S01]  /*9530*/  FMUL.FTZ R16, R42, -1.4426950216293334961 ;  /* 0xbfb8aa3b2a107820 */ /* 0x000fe20000410000 */
[----:B01----:R-:W-:-:S05]  /*9540*/  FMUL.FTZ R18, R44, -1.4426950216293334961 ;  /* 0xbfb8aa3b2c127820 */ /* 0x003fca0000410000 */
        /* <DEDUP_REMOVED lines=14> */
.L_x_182:
[----:B------:R-:W-:Y:S01]  /*9630*/  BSSY.RECONVERGENT B0, `(.L_x_183) ;  /* 0x0000012000007945 */ /* 0x000fe20003800200 */
[----:B------:R-:W-:Y:S01]  /*9640*/  FFMA.FTZ R22, R28, R22, -R31 ;  /* 0x000000161c167223 */ /* 0x000fe2000001081f */
[----:B------:R-:W-:Y:S02]  /*9650*/  FFMA.FTZ R20, R29, R96, -R36 ;  /* 0x000000601d147223 */ /* 0x000fe40000010824 */
[----:B------:R-:W-:Y:S05]  /*9660*/  @P0 BRA `(.L_x_184) ;  /* 0x0000000000380947 */ /* 0x000fea0003800000 */
[----:B------:R-:W0:Y:S01]  /*9670*/  LDCU.64 UR6, c[0x0][0x3f8] ;  /* 0x00007f00ff0677ac */ /* 0x000e220008000a00 */
[----:B------:R-:W-:Y:S01]  /*9680*/  MOV R16, R124 ;  /* 0x0000007c00107202 */ /* 0x000fe20000000f00 */
[----:B------:R-:W-:Y:S01]  /*9690*/  FMUL.FTZ R31, R22, R119 ;  /* 0x00000077161f7220 */ /* 0x000fe20000410000 */
[----:B-1----:R-:W-:Y:S01]  /*96a0*/  MOV R17, R123 ;  /* 0x0000007b00117202 */ /* 0x002fe20000000f00 */
        /* <DEDUP_REMOVED lines=10> */
.L_x_184:
[----:B------:R-:W-:Y:S05]  /*9750*/  BSYNC.RECONVERGENT B0 ;  /* 0x0000000000007941 */ /* 0x000fea0003800200 */
.L_x_183:
[----:B------:R-:W-:Y:S02]  /*9760*/  SHF.L.U32 R81, R81, 0x10, RZ ;  /* 0x0000001051517819 */ /* 0x000fe400000006ff */
[----:B------:R-:W-:Y:S01]  /*9770*/  SHF.L.U32 R94, R94, 0x10, RZ ;  /* 0x000000105e5e7819 */ /* 0x000fe200000006ff */
[----:B------:R-:W-:Y:S06]  /*9780*/  BRA.U !UP0, `(.L_x_185) ;  /* 0x0000000108487547 */ /* 0x000fec000b800000 */
[----:B------:R-:W-:Y:S01]  /*9790*/  FFMA.FTZ R46, R28, R46, R26 ;  /* 0x0000002e1c2e7223 */ /* 0x000fe2000001001a */
[----:B------:R-:W-:-:S03]  /*97a0*/  FFMA.FTZ R58, R29, R58, R27 ;  /* 0x0000003a1d3a7223 */ /* 0x000fc6000001001b */
[----:B------:R-:W-:Y:S01]  /*97b0*/  FMUL.FTZ R16, R46, -1.4426950216293334961 ;  /* 0xbfb8aa3b2e107820 */ /* 0x000fe20000410000 */
[----:B012---:R-:W-:-:S05]  /*97c0*/  FMUL.FTZ R19, R58, -1.4426950216293334961 ;  /* 0xbfb8aa3b3a137820 */ /* 0x007fca0000410000 */
        /* <DEDUP_REMOVED lines=14> */
.L_x_185:
[----:B------:R-:W-:Y:S01]  /*98b0*/  BSSY.RECONVERGENT B0, `(.L_x_186) ;  /* 0x0000012000007945 */ /* 0x000fe20003800200 */
[----:B012---:R-:W-:Y:S01]  /*98c0*/  FFMA.FTZ R18, R28, R81, -R25 ;  /* 0x000000511c127223 */ /* 0x007fe20000010819 */
        /* <DEDUP_REMOVED lines=16> */
.L_x_187:
[----:B------:R-:W-:Y:S05]  /*99d0*/  BSYNC.RECONVERGENT B0 ;  /* 0x0000000000007941 */ /* 0x000fea0003800200 */
.L_x_186:
        /* <DEDUP_REMOVED lines=21> */
.L_x_188:
[----:B------:R-:W-:Y:S01]  /*9b30*/  BSSY.RECONVERGENT B0, `(.L_x_189) ;  /* 0x0000012000007945 */ /* 0x000fe20003800200 */
[----:B------:R-:W-:Y:S01]  /*9b40*/  FFMA.FTZ R20, R28, R83, -R23 ;  /* 0x000000531c147223 */ /* 0x000fe20000010817 */
[----:B------:R-:W-:Y:S02]  /*9b50*/  FFMA.FTZ R30, R29, R92, -R30 ;  /* 0x0000005c1d1e7223 */ /* 0x000fe4000001081e */
[----:B------:R-:W-:Y:S05]  /*9b60*/  @P4 BRA `(.L_x_190) ;  /* 0x0000000000384947 */ /* 0x000fea0003800000 */
[----:B------:R-:W1:Y:S01]  /*9b70*/  LDCU.64 UR6, c[0x0][0x3f8] ;  /* 0x00007f00ff0677ac */ /* 0x000e620008000a00 */
[----:B------:R-:W-:Y:S01]  /*9b80*/  MOV R16, R124 ;  /* 0x0000007c00107202 */ /* 0x000fe20000000f00 */
[----:B------:R-:W-:Y:S01]  /*9b90*/  FMUL.FTZ R23, R20, R119 ;  /* 0x0000007714177220 */ /* 0x000fe20000410000 */
[----:B0-----:R-:W-:Y:S01]  /*9ba0*/  MOV R17, R123 ;  /* 0x0000007b00117202 */ /* 0x001fe20000000f00 */
[----:B------:R-:W0:Y:S01]  /*9bb0*/  LDCU.64 UR14, c[0x0][0x380] ;  /* 0x00007000ff0e77ac */ /* 0x000e220008000a00 */
[----:B------:R-:W-:Y:S01]  /*9bc0*/  FMUL.FTZ R20, R30, R119 ;  /* 0x000000771e147220 */ /* 0x000fe20000410000 */
[----:B-1----:R-:W-:Y:S02]  /*9bd0*/  IMAD R22, R12, UR6, RZ ;  /* 0x000000060c167c24 */ /* 0x002fe4000f8e02ff */
[----:B------:R-:W-:-:S04]  /*9be0*/  IMAD.WIDE.U32 R18, R71, UR6, R16 ;  /* 0x0000000647127c25 */ /* 0x000fc8000f8e0010 */
[----:B------:R-:W-:Y:S01]  /*9bf0*/  IMAD R17, R71, UR7, R22 ;  /* 0x0000000747117c24 */ /* 0x000fe2000f8e0216 */
[----:B0-----:R-:W-:-:S04]  /*9c00*/  LEA R16, P0, R18, UR14, 0x1 ;  /* 0x0000000e12107c11 */ /* 0x001fc8000f8008ff */
[----:B------:R-:W-:Y:S02]  /*9c10*/  IADD3 R17, PT, PT, R19, R17, RZ ;  /* 0x0000001113117210 */ /* 0x000fe40007ffe0ff */
[----:B------:R-:W-:Y:S02]  /*9c20*/  F2FP.BF16.F32.PACK_AB R19, R20, R23 ;  /* 0x000000171413723e */ /* 0x000fe400000010ff */
[----:B------:R-:W-:-:S05]  /*9c30*/  LEA.HI.X R17, R18, UR15, R17, 0x1, P0 ;  /* 0x0000000f12117c11 */ /* 0x000fca00080f0c11 */
[----:B------:R1:W-:Y:S02]  /*9c40*/  STG.E desc[UR8][R16.64], R19 ;  /* 0x0000001310007986 */ /* 0x0003e4000c101908 */
.L_x_190:
[----:B------:R-:W-:Y:S05]  /*9c50*/  BSYNC.RECONVERGENT B0 ;  /* 0x0000000000007941 */ /* 0x000fea0003800200 */
.L_x_189:
[----:B------:R-:W-:Y:S02]  /*9c60*/  SHF.L.U32 R85, R85, 0x10, RZ ;  /* 0x0000001055557819 */ /* 0x000fe400000006ff */
[----:B------:R-:W-:Y:S01]  /*9c70*/  SHF.L.U32 R90, R90, 0x10, RZ ;  /* 0x000000105a5a7819 */ /* 0x000fe200000006ff */
[----:B------:R-:W-:Y:S06]  /*9c80*/  BRA.U !UP0, `(.L_x_191) ;  /* 0x0000000108487547 */ /* 0x000fec000b800000 */
[----:B------:R-:W-:Y:S01]  /*9c90*/  FFMA.FTZ R82, R28, R82, R26 ;  /* 0x000000521c527223 */ /* 0x000fe2000001001a */
[----:B------:R-:W-:-:S03]  /*9ca0*/  FFMA.FTZ R84, R29, R84, R27 ;  /* 0x000000541d547223 */ /* 0x000fc6000001001b */
[----:B-1----:R-:W-:Y:S01]  /*9cb0*/  FMUL.FTZ R16, R82, -1.4426950216293334961 ;  /* 0xbfb8aa3b52107820 */ /* 0x002fe20000410000 */
        /* <DEDUP_REMOVED lines=15> */
.L_x_191:
[----:B------:R-:W-:Y:S01]  /*9db0*/  BSSY.RECONVERGENT B0, `(.L_x_192) ;  /* 0x0000012000007945 */ /* 0x000fe20003800200 */
[----:B------:R-:W-:Y:S01]  /*9dc0*/  FFMA.FTZ R20, R28, R85, -R21 ;  /* 0x000000551c147223 */ /* 0x000fe20000010815 */
[----:B------:R-:W-:Y:S02]  /*9dd0*/  FFMA.FTZ R24, R29, R90, -R24 ;  /* 0x0000005a1d187223 */ /* 0x000fe40000010818 */
[----:B------:R-:W-:Y:S05]  /*9de0*/  @P5 BRA `(.L_x_193) ;  /* 0x0000000000385947 */ /* 0x000fea0003800000 */
[----:B------:R-:W2:Y:S01]  /*9df0*/  LDCU.64 UR6, c[0x0][0x3f8] ;  /* 0x00007f00ff0677ac */ /* 0x000ea20008000a00 */
[----:B-1----:R-:W-:Y:S02]  /*9e00*/  MOV R16, R124 ;  /* 0x0000007c00107202 */ /* 0x002fe40000000f00 */
[----:B0-----:R-:W-:Y:S01]  /*9e10*/  MOV R17, R123 ;  /* 0x0000007b00117202 */ /* 0x001fe20000000f00 */
[----:B------:R-:W0:Y:S01]  /*9e20*/  LDCU.64 UR14, c[0x0][0x380] ;  /* 0x00007000ff0e77ac */ /* 0x000e220008000a00 */
[----:B--2---:R-:W-:Y:S02]  /*9e30*/  IMAD R21, R13, UR6, RZ ;  /* 0x000000060d157c24 */ /* 0x004fe4000f8e02ff */
[----:B------:R-:W-:-:S04]  /*9e40*/  IMAD.WIDE.U32 R18, R70, UR6, R16 ;  /* 0x0000000646127c25 */ /* 0x000fc8000f8e0010 */
[----:B------:R-:W-:Y:S02]  /*9e50*/  IMAD R17, R70, UR7, R21 ;  /* 0x0000000746117c24 */ /* 0x000fe4000f8e0215 */
[-C--:B------:R-:W-:Y:S01]  /*9e60*/  FMUL.FTZ R21, R20, R119.reuse ;  /* 0x0000007714157220 */ /* 0x080fe20000410000 */
[----:B------:R-:W-:Y:S01]  /*9e70*/  FMUL.FTZ R20, R24, R119 ;  /* 0x0000007718147220 */ /* 0x000fe20000410000 */
[----:B0-----:R-:W-:Y:S02]  /*9e80*/  LEA R16, P0, R18, UR14, 0x1 ;  /* 0x0000000e12107c11 */ /* 0x001fe4000f8008ff */
[----:B------:R-:W-:Y:S02]  /*9e90*/  IADD3 R17, PT, PT, R19, R17, RZ ;  /* 0x0000001113117210 */ /* 0x000fe40007ffe0ff */
[----:B------:R-:W-:Y:S02]  /*9ea0*/  F2FP.BF16.F32.PACK_AB R19, R20, R21 ;  /* 0x000000151413723e */ /* 0x000fe400000010ff */
[----:B------:R-:W-:-:S05]  /*9eb0*/  LEA.HI.X R17, R18, UR15, R17, 0x1, P0 ;  /* 0x0000000f12117c11 */ /* 0x000fca00080f0c11 */
[----:B------:R2:W-:Y:S02]  /*9ec0*/  STG.E desc[UR8][R16.64], R19 ;  /* 0x0000001310007986 */ /* 0x0005e4000c101908 */
.L_x_193:
[----:B------:R-:W-:Y:S05]  /*9ed0*/  BSYNC.RECONVERGENT B0 ;  /* 0x0000000000007941 */ /* 0x000fea0003800200 */
.L_x_192:
[----:B------:R-:W-:Y:S02]  /*9ee0*/  SHF.L.U32 R86, R86, 0x10, RZ ;  /* 0x0000001056567819 */ /* 0x000fe400000006ff */
[----:B------:R-:W-:Y:S01]  /*9ef0*/  SHF.L.U32 R88, R88, 0x10, RZ ;  /* 0x0000001058587819 */ /* 0x000fe200000006ff */
[----:B------:R-:W-:Y:S06]  /*9f00*/  BRA.U !UP0, `(.L_x_194) ;  /* 0x0000000108487547 */ /* 0x000fec000b800000 */
[----:B------:R-:W-:Y:S01]  /*9f10*/  FFMA.FTZ R26, R28, R114, R26 ;  /* 0x000000721c1a7223 */ /* 0x000fe2000001001a */
[----:B------:R-:W-:-:S03]  /*9f20*/  FFMA.FTZ R27, R29, R116, R27 ;  /* 0x000000741d1b7223 */ /* 0x000fc6000001001b */
[----:B-12---:R-:W-:Y:S01]  /*9f30*/  FMUL.FTZ R16, R26, -1.4426950216293334961 ;  /* 0xbfb8aa3b1a107820 */ /* 0x006fe20000410000 */
        /* <DEDUP_REMOVED lines=15> */
.L_x_194:
        /* <DEDUP_REMOVED lines=10> */
[----:B------:R-:W3:Y:S01]  /*a0d0*/  LDCU.64 UR12, c[0x0][0x380] ;  /* 0x00007000ff0c77ac */ /* 0x000ee20008000a00 */
[----:B-12---:R-:W-:Y:S02]  /*a0e0*/  IMAD R16, R14, UR6, RZ ;  /* 0x000000060e107c24 */ /* 0x006fe4000f8e02ff */
[----:B------:R-:W-:-:S04]  /*a0f0*/  IMAD.WIDE.U32 R122, R69, UR6, R122 ;  /* 0x00000006457a7c25 */ /* 0x000fc8000f8e007a */
[----:B0-----:R-:W-:Y:S01]  /*a100*/  IMAD R17, R69, UR7, R16 ;  /* 0x0000000745117c24 */ /* 0x001fe2000f8e0210 */
[----:B---3--:R-:W-:-:S04]  /*a110*/  LEA R16, P0, R122, UR12, 0x1 ;  /* 0x0000000c7a107c11 */ /* 0x008fc8000f8008ff */
[----:B------:R-:W-:-:S04]  /*a120*/  IADD3 R17, PT, PT, R123, R17, RZ ;  /* 0x000000117b117210 */ /* 0x000fc80007ffe0ff */
[----:B------:R-:W-:-:S05]  /*a130*/  LEA.HI.X R17, R122, UR13, R17, 0x1, P0 ;  /* 0x0000000d7a117c11 */ /* 0x000fca00080f0c11 */
[----:B------:R3:W-:Y:S02]  /*a140*/  STG.E desc[UR8][R16.64], R15 ;  /* 0x0000000f10007986 */ /* 0x0007e4000c101908 */
.L_x_196:
[----:B------:R-:W-:Y:S05]  /*a150*/  BSYNC.RECONVERGENT B0 ;  /* 0x0000000000007941 */ /* 0x000fea0003800200 */
.L_x_195:
[----:B------:R-:W-:Y:S02]  /*a160*/  IADD3 R64, PT, PT, R3, R64, RZ ;  /* 0x0000004003407210 */ /* 0x000fe40007ffe0ff */
[----:B------:R-:W-:Y:S02]  /*a170*/  IADD3 R65, PT, PT, R65, 0x1, RZ ;  /* 0x0000000141417810 */ /* 0x000fe40007ffe0ff */
[----:B------:R-:W-:-:S13]  /*a180*/  ISETP.GE.AND P0, PT, R64, UR4, PT ;  /* 0x0000000440007c0c */ /* 0x000fda000bf06270 */
[----:B------:R-:W-:Y:S05]  /*a190*/  @!P0 BRA `(.L_x_197) ;  /* 0xffffff6000588947 */ /* 0x000fea000383ffff */
.L_x_130:
[----:B------:R-:W4:Y:S01]  /*a1a0*/  LDC R6, c[0x0][0x370] ;  /* 0x0000dc00ff067b82 */ /* 0x000f220000000800 */
[----:B------:R-:W-:Y:S01]  /*a1b0*/  ISETP.NE.AND P2, PT, R2, RZ, PT ;  /* 0x000000ff0200720c */ /* 0x000fe20003f45270 */
[----:B------:R-:W-:Y:S06]  /*a1c0*/  BSSY.RECONVERGENT B0, `(.L_x_198) ;  /* 0x0000011000007945 */ /* 0x000fec0003800200 */
[----:B------:R-:W5:Y:S08]  /*a1d0*/  LDC R7, c[0x0][0x374] ;  /* 0x0000dd00ff077b82 */ /* 0x000f700000000800 */
[----:B------:R-:W0:Y:S01]  /*a1e0*/  LDC.64 R4, c[0x0][0x3c8] ;  /* 0x0000f200ff047b82 */ /* 0x000e220000000a00 */
[----:B----4-:R-:W-:-:S02]  /*a1f0*/  ISETP.NE.AND P1, PT, R6, 0x1, PT ;  /* 0x000000010600780c */ /* 0x010fc40003f25270 */
[----:B------:R-:W-:Y:S02]  /*a200*/  IADD3 R8, PT, PT, R6, -0x1, RZ ;  /* 0xffffffff06087810 */ /* 0x000fe40007ffe0ff */
[----:B-----5:R-:W-:-:S04]  /*a210*/  IADD3 R3, PT, PT, R7, -0x1, RZ ;  /* 0xffffffff07037810 */ /* 0x020fc80007ffe0ff */
[----:B------:R-:W-:Y:S02]  /*a220*/  ISETP.NE.AND P0, PT, R0, R3, PT ;  /* 0x000000030000720c */ /* 0x000fe40003f05270 */
[----:B------:R-:W-:Y:S02]  /*a230*/  SHF.L.U32 R0, R7, 0x1, RZ ;  /* 0x0000000107007819 */ /* 0x000fe400000006ff */
[----:B------:R-:W-:Y:S02]  /*a240*/  ISETP.NE.OR P0, PT, R8, UR10, P0 ;  /* 0x0000000a08007c0c */ /* 0x000fe40008705670 */
[----:B------:R-:W-:-:S05]  /*a250*/  SEL R3, R0, RZ, P1 ;  /* 0x000000ff00037207 */ /* 0x000fca0000800000 */
[----:B0-----:R-:W-:Y:S01]  /*a260*/  IMAD.WIDE.U32 R4, R3, 0x4, R4 ;  /* 0x0000000403047825 */ /* 0x001fe200078e0004 */
[----:B------:R-:W-:Y:S06]  /*a270*/  @P2 BRA `(.L_x_199) ;  /* 0x0000000000142947 */ /* 0x000fec0003800000 */
[----:B------:R-:W-:Y:S01]  /*a280*/  HFMA2 R3, -RZ, RZ, 0, 5.9604644775390625e-08 ;  /* 0x00000001ff037431 */ /* 0x000fe200000001ff */
[----:B------:R-:W-:Y:S06]  /*a290*/  MEMBAR.ALL.GPU ;  /* 0x0000000000007992 */ /* 0x000fec000000a000 */
[----:B------:R-:W-:-:S00]  /*a2a0*/  ERRBAR ;  /* 0x00000000000079ab */ /* 0x000fc00000000000 */
[----:B------:R-:W-:Y:S06]  /*a2b0*/  CGAERRBAR ;  /* 0x00000000000075ab */ /* 0x000fec0000000000 */
[----:B------:R0:W-:Y:S02]  /*a2c0*/  REDG.E.ADD.S32.STRONG.GPU desc[UR8][R4.64], R3 ;  /* 0x000000030400798e */ /* 0x0001e4000c12e308 */
.L_x_199:
[----:B------:R-:W-:Y:S05]  /*a2d0*/  BSYNC.RECONVERGENT B0 ;  /* 0x0000000000007941 */ /* 0x000fea0003800200 */
.L_x_198:
[----:B------:R-:W-:Y:S05]  /*a2e0*/  @P0 EXIT ;  /* 0x000000000000094d */ /* 0x000fea0003800000 */
[----:B------:R-:W-:Y:S05]  /*a2f0*/  @P2 BRA `(.L_x_200) ;  /* 0x0000000000202947 */ /* 0x000fea0003800000 */
[----:B------:R-:W-:-:S05]  /*a300*/  IMAD R0, R6, R7, RZ ;  /* 0x0000000706007224 */ /* 0x000fca00078e02ff */
[----:B------:R-:W-:-:S13]  /*a310*/  ISETP.NE.AND P0, PT, R0, -0x1, PT ;  /* 0xffffffff0000780c */ /* 0x000fda0003f05270 */
[----:B------:R-:W-:Y:S05]  /*a320*/  @!P0 BRA `(.L_x_200) ;  /* 0x0000000000148947 */ /* 0x000fea0003800000 */
.L_x_201:
[----:B0-----:R-:W4:Y:S04]  /*a330*/  LDG.E.STRONG.GPU R3, desc[UR8][R4.64] ;  /* 0x0000000804037981 */ /* 0x001f28000c1ef900 */
[----:B----4-:R-:W-:Y:S01]  /*a340*/  CCTL.IVALL ;  /* 0x00000000ff00798f */ /* 0x010fe20002000000 */
[----:B------:R-:W-:Y:S05]  /*a350*/  YIELD ;  /* 0x0000000000007946 */ /* 0x000fea0003800000 */
[----:B------:R-:W-:-:S13]  /*a360*/  ISETP.NE.AND P0, PT, R3, R0, PT ;  /* 0x000000000300720c */ /* 0x000fda0003f05270 */
[----:B------:R-:W-:Y:S05]  /*a370*/  @P0 BRA `(.L_x_201) ;  /* 0xfffffffc00ec0947 */ /* 0x000fea000383ffff */
.L_x_200:
[----:B------:R-:W-:Y:S05]  /*a380*/  WARPSYNC.ALL ;  /* 0x0000000000007948 */ /* 0x000fea0003800000 */
[----:B------:R-:W0:Y:S08]  /*a390*/  LDC.64 R34, c[0x0][0x3f8] ;  /* 0x0000fe00ff227b82 */ /* 0x000e300000000a00 */
[----:B------:R-:W-:Y:S01]  /*a3a0*/  BAR.SYNC.DEFER_BLOCKING 0x0 ;  /* 0x0000000000007b1d */ /* 0x000fe20000010000 */
[----:B0-----:R-:W-:-:S04]  /*a3b0*/  LEA.HI R3, P0, R35, R34, RZ, 0x1 ;  /* 0x0000002223037211 */ /* 0x001fc800078108ff */
        /* <DEDUP_REMOVED lines=15> */
[----:B------:R-:W-:Y:S02]  /*a4b0*/  LOP3.LUT R6, RZ, R33, RZ, 0x33, !PT ;  /* 0x00000021ff067212 */ /* 0x000fe400078e33ff */
[----:B------:R-:W-:Y:S01]  /*a4c0*/  IADD3 R18, P1, PT, R4, R5, RZ ;  /* 0x0000000504127210 */ /* 0x000fe20007f3e0ff */
[----:B------:R-:W-:Y:S01]  /*a4d0*/  IMAD.WIDE.U32 R4, R34, 0x3, RZ ;  /* 0x0000000322047825 */ /* 0x000fe200078e00ff */
[----:B------:R-:W-:Y:S02]  /*a4e0*/  SEL R7, R0, R7, P0 ;  /* 0x0000000700077207 */ /* 0x000fe40000000000 */
        /* <DEDUP_REMOVED lines=14> */
[----:B------:R-:W-:Y:S01]  /*a5d0*/  SHF.L.U32 R20, R2, 0x3, RZ ;  /* 0x0000000302147819 */ /* 0x000fe200000006ff */
[----:B------:R-:W4:Y:S01]  /*a5e0*/  LDCU.64 UR6, c[0x0][0x390] ;  /* 0x00007200ff0677ac */ /* 0x000f220008000a00 */
[----:B------:R-:W-:Y:S02]  /*a5f0*/  IADD3 R18, PT, PT, R18, 0x1, RZ ;  /* 0x0000000112127810 */ /* 0x000fe40007ffe0ff */
[----:B------:R-:W-:Y:S01]  /*a600*/  SHF.L.U64.HI R21, R2, 0x3, R33 ;  /* 0x0000000302157819 */ /* 0x000fe20000010221 */
[----:B------:R-:W5:Y:S01]  /*a610*/  LDCU.64 UR10, c[0x0][0x388] ;  /* 0x00007100ff0a77ac */ /* 0x000f620008000a00 */
[C---:B------:R-:W-:Y:S02]  /*a620*/  SHF.L.U32 R5, R18.reuse, 0x8, RZ ;  /* 0x0000000812057819 */ /* 0x040fe400000006ff */
[----:B------:R-:W-:-:S02]  /*a630*/  LOP3.LUT R18, R18, 0x3, RZ, 0xc0, !PT ;  /* 0x0000000312127812 */ /* 0x000fc400078ec0ff */
[----:B------:R-:W-:Y:S02]  /*a640*/  LOP3.LUT R5, R5, 0x300, RZ, 0xc0, !PT ;  /* 0x0000030005057812 */ /* 0x000fe400078ec0ff */
[----:B------:R-:W-:Y:S02]  /*a650*/  SHF.L.U32 R7, R35, 0x2, RZ ;  /* 0x0000000223077819 */ /* 0x000fe400000006ff */
[----:B------:R-:W-:Y:S02]  /*a660*/  IADD3 R18, P3, PT, RZ, -R18, RZ ;  /* 0x80000012ff127210 */ /* 0x000fe40007f7e0ff */
[----:B0-----:R-:W-:Y:S02]  /*a670*/  LEA R24, P1, R2, UR4, 0x2 ;  /* 0x0000000402187c11 */ /* 0x001fe4000f8210ff */
[----:B------:R-:W-:Y:S02]  /*a680*/  SHF.L.U64.HI R30, R3, 0x2, R0 ;  /* 0x00000002031e7819 */ /* 0x000fe40000010200 */
[----:B----4-:R-:W-:-:S02]  /*a690*/  IADD3 R22, P2, PT, R20, UR6, RZ ;  /* 0x0000000614167c10 */ /* 0x010fc4000ff5e0ff */
[----:B------:R-:W-:Y:S02]  /*a6a0*/  LEA.HI.X R25, R2, UR5, R33, 0x2, P1 ;  /* 0x0000000502197c11 */ /* 0x000fe400088f1421 */
[----:B------:R-:W-:Y:S02]  /*a6b0*/  IADD3.X R23, PT, PT, R21, UR7, RZ, P2, !PT ;  /* 0x0000000715177c10 */ /* 0x000fe400097fe4ff */
[----:B------:R-:W-:Y:S01]  /*a6c0*/  IADD3 R2, P2, PT, R5, R2, RZ ;  /* 0x0000000205027210 */ /* 0x000fe20007f5e0ff */
[----:B------:R-:W-:Y:S01]  /*a6d0*/  IMAD.WIDE.U32 R4, R34, 0x4, RZ ;  /* 0x0000000422047825 */ /* 0x000fe200078e00ff */
[----:B-----5:R-:W-:Y:S02]  /*a6e0*/  IADD3 R20, P1, PT, R20, UR10, RZ ;  /* 0x0000000a14147c10 */ /* 0x020fe4000ff3e0ff */
[----:B------:R-:W-:Y:S02]  /*a6f0*/  SHF.L.U64.HI R26, R27, 0x2, R32 ;  /* 0x000000021b1a7819 */ /* 0x000fe40000010220 */
[----:B------:R-:W-:-:S02]  /*a700*/  IADD3.X R21, PT, PT, R21, UR11, RZ, P1, !PT ;  /* 0x0000000b15157c10 */ /* 0x000fc40008ffe4ff */
[----:B------:R-:W-:Y:S02]  /*a710*/  IADD3 R28, PT, PT, R5, R7, RZ ;  /* 0x00000007051c7210 */ /* 0x000fe40007ffe0ff */
[----:B-12---:R-:W-:Y:S02]  /*a720*/  IADD3.X R19, PT, PT, RZ, -0x1, RZ, P3, !PT ;  /* 0xffffffffff137810 */ /* 0x006fe40001ffe4ff */
[----:B------:R-:W-:-:S07]  /*a730*/  IADD3.X R33, PT, PT, RZ, R33, RZ, P2, !PT ;  /* 0x00000021ff217210 */ /* 0x000fce00017fe4ff */
.L_x_204:
[----:B0-----:R-:W-:Y:S02]  /*a740*/  LEA R8, P1, R3, R24, 0x2 ;  /* 0x0000001803087211 */ /* 0x001fe400078210ff */
[----:B------:R-:W-:Y:S02]  /*a750*/  IADD3 R10, P2, PT, R24, R4, RZ ;  /* 0x00000004180a7210 */ /* 0x000fe40007f5e0ff */
[----:B------:R-:W-:Y:S02]  /*a760*/  LEA R12, P3, R27, R24, 0x2 ;  /* 0x000000181b0c7211 */ /* 0x000fe400078610ff */
[C---:B------:R-:W-:Y:S02]  /*a770*/  IADD3.X R9, PT, PT, R25.reuse, R30, RZ, P1, !PT ;  /* 0x0000001e19097210 */ /* 0x040fe40000ffe4ff */
[----:B------:R-:W-:Y:S02]  /*a780*/  MOV R6, R24 ;  /* 0x0000001800067202 */ /* 0x000fe40000000f00 */
[----:B------:R-:W-:Y:S01]  /*a790*/  MOV R7, R25 ;  /* 0x0000001900077202 */ /* 0x000fe20000000f00 */
[----:B---3--:R0:W2:Y:S01]  /*a7a0*/  LDG.E R15, desc[UR8][R8.64] ;  /* 0x00000008080f7981 */ /* 0x0080a2000c1e1900 */
        /* <DEDUP_REMOVED lines=22> */
.L_x_203:
[----:B------:R-:W-:Y:S05]  /*a910*/  BSYNC.RECONVERGENT B0 ;  /* 0x0000000000007941 */ /* 0x000fea0003800200 */
.L_x_202:
[----:B------:R-:W-:Y:S05]  /*a920*/  @!P0 EXIT ;  /* 0x000000000000894d */ /* 0x000fea0003800000 */
[C---:B------:R-:W-:Y:S01]  /*a930*/  SHF.L.U64.HI R31, R34.reuse, 0x2, R35 ;  /* 0x00000002221f7819 */ /* 0x040fe20000010223 */
[----:B------:R-:W4:Y:S01]  /*a940*/  LDCU.64 UR4, c[0x0][0x3d8] ;  /* 0x00007b00ff0477ac */ /* 0x000f220008000a00 */
[----:B------:R-:W-:Y:S02]  /*a950*/  SHF.L.U32 R29, R34, 0x2, RZ ;  /* 0x00000002221d7819 */ /* 0x000fe400000006ff */
[C---:B------:R-:W-:Y:S01]  /*a960*/  SHF.L.U64.HI R39, R27.reuse, 0x2, R32 ;  /* 0x000000021b277819 */ /* 0x040fe20000010220 */
[----:B------:R-:W0:Y:S01]  /*a970*/  LDCU.64 UR6, c[0x0][0x388] ;  /* 0x00007100ff0677ac */ /* 0x000e220008000a00 */
[----:B------:R-:W-:Y:S02]  /*a980*/  SHF.L.U32 R41, R27, 0x2, RZ ;  /* 0x000000021b297819 */ /* 0x000fe400000006ff */
[C---:B------:R-:W-:Y:S01]  /*a990*/  SHF.L.U64.HI R35, R3.reuse, 0x2, R0 ;  /* 0x0000000203237819 */ /* 0x040fe20000010200 */
[----:B------:R-:W0:Y:S01]  /*a9a0*/  LDCU.64 UR10, c[0x0][0x390] ;  /* 0x00007200ff0a77ac */ /* 0x000e220008000a00 */
[----:B------:R-:W-:-:S07]  /*a9b0*/  SHF.L.U32 R37, R3, 0x2, RZ ;  /* 0x0000000203257819 */ /* 0x000fce00000006ff */
.L_x_205:
[C---:B0123--:R-:W-:Y:S02]  /*a9c0*/  SHF.L.U32 R16, R2.reuse, 0x2, RZ ;  /* 0x0000000202107819 */ /* 0x04ffe400000006ff */
[----:B------:R-:W-:Y:S02]  /*a9d0*/  SHF.L.U64.HI R13, R2, 0x2, R33 ;  /* 0x00000002020d7819 */ /* 0x000fe40000010221 */
[----:B----4-:R-:W-:-:S04]  /*a9e0*/  IADD3 R4, P0, PT, R16, UR4, RZ ;  /* 0x0000000410047c10 */ /* 0x010fc8000ff1e0ff */
        /* <DEDUP_REMOVED lines=9> */
[----:B------:R-:W3:Y:S04]  /*aa80*/  LDG.E R21, desc[UR8][R10.64] ;  /* 0x000000080a157981 */ /* 0x000ee8000c1e1900 */
[----:B------:R4:W3:Y:S01]  /*aa90*/  LDG.E R20, desc[UR8][R8.64] ;  /* 0x0000000808147981 */ /* 0x0008e2000c1e1900 */
[C---:B------:R-:W-:Y:S02]  /*aaa0*/  SHF.L.U32 R27, R2.reuse, 0x3, RZ ;  /* 0x00000003021b7819 */ /* 0x040fe400000006ff */
[----:B------:R-:W-:Y:S02]  /*aab0*/  SHF.L.U64.HI R28, R2, 0x3, R33 ;  /* 0x00000003021c7819 */ /* 0x000fe40000010221 */
[----:B------:R-:W-:Y:S02]  /*aac0*/  LOP3.LUT R14, R27, 0xfffffff8, RZ, 0xc0, !PT ;  /* 0xfffffff81b0e7812 */ /* 0x000fe400078ec0ff */
[----:B------:R-:W-:-:S02]  /*aad0*/  LOP3.LUT R16, R16, 0xfffffffc, RZ, 0xc0, !PT ;  /* 0xfffffffc10107812 */ /* 0x000fc400078ec0ff */
[----:B0-----:R-:W-:Y:S02]  /*aae0*/  LOP3.LUT R5, R28, 0x3, RZ, 0xc0, !PT ;  /* 0x000000031c057812 */ /* 0x001fe400078ec0ff */
[----:B------:R-:W-:Y:S02]  /*aaf0*/  IADD3 R12, P0, PT, R14, UR6, RZ ;  /* 0x000000060e0c7c10 */ /* 0x000fe4000ff1e0ff */
[----:B------:R-:W-:Y:S02]  /*ab00*/  LOP3.LUT R4, R13, 0x3, RZ, 0xc0, !PT ;  /* 0x000000030d047812 */ /* 0x000fe400078ec0ff */
[----:B------:R-:W-:Y:S02]  /*ab10*/  IADD3 R16, P2, PT, R16, UR4, RZ ;  /* 0x0000000410107c10 */ /* 0x000fe4000ff5e0ff */
[----:B------:R-:W-:Y:S02]  /*ab20*/  IADD3 R14, P1, PT, R14, UR10, RZ ;  /* 0x0000000a0e0e7c10 */ /* 0x000fe4000ff3e0ff */
[----:B------:R-:W-:-:S02]  /*ab30*/  IADD3.X R13, PT, PT, R5, UR7, RZ, P0, !PT ;  /* 0x00000007050d7c10 */ /* 0x000fc400087fe4ff */
[----:B------:R-:W-:Y:S02]  /*ab40*/  IADD3.X R17, PT, PT, R4, UR5, RZ, P2, !PT ;  /* 0x0000000504117c10 */ /* 0x000fe400097fe4ff */
[----:B------:R-:W-:Y:S02]  /*ab50*/  IADD3.X R15, PT, PT, R5, UR11, RZ, P1, !PT ;  /* 0x0000000b050f7c10 */ /* 0x000fe40008ffe4ff */
[C---:B------:R-:W-:Y:S02]  /*ab60*/  IADD3 R4, P0, PT, R16.reuse, R37, RZ ;  /* 0x0000002510047210 */ /* 0x040fe40007f1e0ff */
[C---:B-1----:R-:W-:Y:S02]  /*ab70*/  IADD3 R6, P1, PT, R16.reuse, R29, RZ ;  /* 0x0000001d10067210 */ /* 0x042fe40007f3e0ff */
[----:B----4-:R-:W-:Y:S02]  /*ab80*/  IADD3 R8, P2, PT, R16, R41, RZ ;  /* 0x0000002910087210 */ /* 0x010fe40007f5e0ff */
[----:B------:R-:W-:-:S02]  /*ab90*/  IADD3.X R5, PT, PT, R17, R35, RZ, P0, !PT ;  /* 0x0000002311057210 */ /* 0x000fc400007fe4ff */
[C---:B------:R-:W-:Y:S02]  /*aba0*/  IADD3.X R7, PT, PT, R17.reuse, R31, RZ, P1, !PT ;  /* 0x0000001f11077210 */ /* 0x040fe40000ffe4ff */
[----:B------:R-:W-:Y:S01]  /*abb0*/  IADD3.X R9, PT, PT, R17, R39, RZ, P2, !PT ;  /* 0x0000002711097210 */ /* 0x000fe200017fe4ff */
[----:B--2---:R0:W-:Y:S04]  /*abc0*/  STG.E.64 desc[UR8][R12.64], R18 ;  /* 0x000000120c007986 */ /* 0x0041e8000c101b08 */
[----:B---3--:R1:W-:Y:S04]  /*abd0*/  STG.E.64 desc[UR8][R14.64], R20 ;  /* 0x000000140e007986 */ /* 0x0083e8000c101b08 */
        /* <DEDUP_REMOVED lines=44> */
[----:B---3--:R1:W-:Y:S04]  /*aea0*/  STG.E.64 desc[UR8][R12.64], R22 ;  /* 0x000000160c007986 */ /* 0x0083e8000c101b08 */
[----:B--2---:R1:W-:Y:S07]  /*aeb0*/  STG.E.64 desc[UR8][R14.64], R24 ;  /* 0x000000180e007986 */ /* 0x0043ee000c101b08 */
[----:B------:R-:W-:Y:S05]  /*aec0*/  @P0 BRA `(.L_x_205) ;  /* 0xfffffff800bc0947 */ /* 0x000fea000383ffff */
[----:B------:R-:W-:Y:S05]  /*aed0*/  EXIT ;  /* 0x000000000000794d */ /* 0x000fea0003800000 */
.L_x_206:
        /* <DEDUP_REMOVED lines=10> */
.L_x_3410:


//--------------------- .text._Z35group_norm_nhwc_bwd_one_pass_kernelI11Bf16IOBf16WLi64ELi16ELi256EEv26Group_norm_nhwc_bwd_params --------------------------
	.section	.text._Z35group_norm_nhwc_bwd_one_pass_kernelI11Bf16IOBf16WLi64ELi16ELi256EEv26Group_norm_nhwc_bwd_params,"ax",@progbits
	.align	128
        .global         _Z35group_norm_nhwc_bwd_one_pass_kernelI11Bf16IOBf16WLi64ELi16ELi256EEv26Group_norm_nhwc_bwd_params
        .type           _Z35group_norm_nhwc_bwd_one_pass_kernelI11Bf16IOBf16WLi64ELi16ELi256EEv26Group_norm_nhwc_bwd_params,@function
        .size           _Z35group_norm_nhwc_bwd_one_pass_kernelI11Bf16IOBf16WLi64ELi16ELi256EEv26Group_norm_nhwc_bwd_params,(.L_x_3411 - _Z35group_norm_nhwc_bwd_one_pass_kernelI11Bf16IOBf16WLi64ELi16ELi256EEv26Group_norm_nhwc_bwd_params)
        .other          _Z35group_norm_nhwc_bwd_one_pass_kernelI11Bf16IOBf16WLi64ELi16ELi256EEv26Group_norm_nhwc_bwd_params,@"STO_CUDA_ENTRY STV_DEFAULT"
_Z35group_norm_nhwc_bwd_one_pass_kernelI11Bf16IOBf16WLi64ELi16ELi256EEv26Group_norm_nhwc_bwd_params:
.text._Z35group_norm_nhwc_bwd_one_pass_kernelI11Bf16IOBf16WLi64ELi16ELi256EEv26Group_norm_nhwc_bwd_params:
        /* <DEDUP_REMOVED lines=39> */
.L_x_232:
[----:B0-----:R-:W0:Y:S01]  /*0270*/  LDC R12, c[0x0][0x410] ;  /* 0x00010400ff0c7b82 */ /* 0x001e220000000800 */
[----:B-1----:R-:W1:Y:S01]  /*0280*/  LDCU.64 UR6, c[0x0][0x3b8] ;  /* 0x00007700ff0677ac */ /* 0x002e620008000a00 */
[----:B------:R-:W2:Y:S01]  /*0290*/  LDCU.128 UR16, c[0x0][0x400] ;  /* 0x00008000ff1077ac */ /* 0x000ea20008000c00 */
[----:B-1----:R-:W-:Y:S01]  /*02a0*/  UIMAD.WIDE UR6, UR14, 0x8, UR6 ;  /* 0x000000080e0678a5 */ /* 0x002fe2000f8e0206 */
[----:B--2---:R-:W-:Y:S02]  /*02b0*/  ISETP.GE.U32.AND P0, PT, R38, UR16, PT ;  /* 0x0000001026007c0c */ /* 0x004fe4000bf06070 */
[----:B0-----:R-:W-:-:S04]  /*02c0*/  IABS R9, R12 ;  /* 0x0000000c00097213 */ /* 0x001fc80000000000 */
        /* <DEDUP_REMOVED lines=11> */
[----:B------:R-:W-:-:S04]  /*0380*/  MOV R7, UR7 ;  /* 0x0000000700077c02 */ /* 0x000fc80008000f00 */
[----:B------:R-:W-:Y:S02]  /*0390*/  IADD3 R4, PT, PT, -R10, RZ, RZ ;  /* 0x000000ff0a047210 */ /* 0x000fe40007ffe1ff */
[----:B------:R-:W2:Y:S03]  /*03a0*/  LDG.E.64 R6, desc[UR20][R6.64] ;  /* 0x0000001406067981 */ /* 0x000ea6000c1e1b00 */
[----:B------:R-:W-:-:S05]  /*03b0*/  IMAD R4, R9, R4, R8 ;  /* 0x0000000409047224 */ /* 0x000fca00078e0208 */
[----:B------:R-:W-:Y:S02]  /*03c0*/  ISETP.GT.U32.AND P1, PT, R9, R4, PT ;  /* 0x000000040900720c */ /* 0x000fe40003f24070 */
[----:B------:R-:W-:Y:S02]  /*03d0*/  LOP3.LUT R8, R12, UR14, RZ, 0x3c, !PT ;  /* 0x0000000e0c087c12 */ /* 0x000fe4000f8e3cff */
[----:B------:R-:W-:Y:S02]  /*03e0*/  ISETP.GE.AND.EX P0, PT, R3, UR17, PT, P0 ;  /* 0x0000001103007c0c */ /* 0x000fe4000bf06300 */
[----:B------:R-:W-:-:S07]  /*03f0*/  ISETP.LE.AND P3, PT, RZ, UR14, PT ;  /* 0x0000000eff007c0c */ /* 0x000fce000bf63270 */
[----:B------:R-:W-:-:S04]  /*0400*/  @!P1 IADD3 R4, PT, PT, R4, -R9, RZ ;  /* 0x8000000904049210 */ /* 0x000fc80007ffe0ff */
[-C--:B------:R-:W-:Y:S01]  /*0410*/  ISETP.GE.U32.AND P4, PT, R4, R9.reuse, PT ;  /* 0x000000090400720c */ /* 0x080fe20003f86070 */
[----:B------:R-:W0:Y:S01]  /*0420*/  @!P0 LDC.64 R20, c[0x0][0x3a0] ;  /* 0x0000e800ff148b82 */ /* 0x000e220000000a00 */
[----:B------:R-:W-:Y:S02]  /*0430*/  ISETP.GE.AND P2, PT, R8, RZ, PT ;  /* 0x000000ff0800720c */ /* 0x000fe40003f46270 */
[-C--:B------:R-:W-:Y:S02]  /*0440*/  ISETP.GT.U32.AND P5, PT, R9, R4.reuse, PT ;  /* 0x000000040900720c */ /* 0x080fe40003fa4070 */
[----:B------:R-:W-:Y:S02]  /*0450*/  IADD3 R9, PT, PT, R4, -R9, RZ ;  /* 0x8000000904097210 */ /* 0x000fe40007ffe0ff */
[----:B------:R-:W-:Y:S01]  /*0460*/  @!P1 IADD3 R10, PT, PT, R10, 0x1, RZ ;  /* 0x000000010a0a9810 */ /* 0x000fe20007ffe0ff */
[----:B------:R-:W1:Y:S01]  /*0470*/  @!P0 LDC.64 R18, c[0x0][0x398] ;  /* 0x0000e600ff128b82 */ /* 0x000e620000000a00 */
[----:B------:R-:W-:-:S02]  /*0480*/  SEL R4, R9, R4, !P5 ;  /* 0x0000000409047207 */ /* 0x000fc40006800000 */
[----:B------:R-:W-:Y:S02]  /*0490*/  ISETP.GE.U32.AND P1, PT, R35, UR16, PT ;  /* 0x0000001023007c0c */ /* 0x000fe4000bf26070 */
[----:B------:R-:W-:Y:S02]  /*04a0*/  @P4 IADD3 R10, PT, PT, R10, 0x1, RZ ;  /* 0x000000010a0a4810 */ /* 0x000fe40007ffe0ff */
[----:B------:R-:W-:Y:S01]  /*04b0*/  ISETP.NE.AND P4, PT, R12, RZ, PT ;  /* 0x000000ff0c00720c */ /* 0x000fe20003f85270 */
[----:B---3--:R-:W3:Y:S01]  /*04c0*/  @!P0 LDC.64 R8, c[0x0][0x3f8] ;  /* 0x0000fe00ff088b82 */ /* 0x008ee20000000a00 */
[----:B------:R-:W-:Y:S02]  /*04d0*/  LOP3.LUT R11, RZ, R12, RZ, 0x33, !PT ;  /* 0x0000000cff0b7212 */ /* 0x000fe400078e33ff */
[----:B------:R-:W-:Y:S02]  /*04e0*/  @!P3 IADD3 R4, PT, PT, -R4, RZ, RZ ;  /* 0x000000ff0404b210 */ /* 0x000fe40007ffe1ff */
[----:B------:R-:W-:-:S02]  /*04f0*/  ISETP.GE.AND.EX P1, PT, R5, UR17, PT, P1 ;  /* 0x0000001105007c0c */ /* 0x000fc4000bf26310 */
[----:B------:R-:W-:Y:S02]  /*0500*/  @!P2 IADD3 R10, PT, PT, -R10, RZ, RZ ;  /* 0x000000ff0a0aa210 */ /* 0x000fe40007ffe1ff */
[C---:B------:R-:W-:Y:S02]  /*0510*/  SEL R13, R11.reuse, R4, !P4 ;  /* 0x000000040b0d7207 */ /* 0x040fe40006000000 */
[----:B------:R-:W-:Y:S02]  /*0520*/  SEL R11, R11, R10, !P4 ;  /* 0x0000000a0b0b7207 */ /* 0x000fe40006000000 */
[----:B------:R-:W-:Y:S02]  /*0530*/  SHF.L.U32 R4, R13, 0x4, RZ ;  /* 0x000000040d047819 */ /* 0x000fe400000006ff */
[----:B------:R-:W-:Y:S02]  /*0540*/  SHF.R.S32.HI R10, RZ, 0x1f, R11 ;  /* 0x0000001fff0a7819 */ /* 0x000fe4000001140b */
[----:B------:R-:W-:Y:S01]  /*0550*/  SHF.R.S32.HI R43, RZ, 0x1f, R4 ;  /* 0x0000001fff2b7819 */ /* 0x000fe20000011404 */
[----:B------:R-:W4:Y:S01]  /*0560*/  @!P1 LDC.64 R22, c[0x0][0x3f8] ;  /* 0x0000fe00ff169b82 */ /* 0x000f220000000a00 */
[----:B------:R-:W-:Y:S01]  /*0570*/  LOP3.LUT R42, R4, R39, RZ, 0xfc, !PT ;  /* 0x00000027042a7212 */ /* 0x000fe200078efcff */
[----:B------:R-:W-:-:S04]  /*0580*/  IMAD R10, R10, UR18, RZ ;  /* 0x000000120a0a7c24 */ /* 0x000fc8000f8e02ff */
[----:B------:R-:W-:-:S04]  /*0590*/  IMAD.WIDE.U32 R42, R11, UR18, R42 ;  /* 0x000000120b2a7c25 */ /* 0x000fc8000f8e002a */
[----:B------:R-:W-:Y:S01]  /*05a0*/  IMAD R11, R11, UR19, R10 ;  /* 0x000000130b0b7c24 */ /* 0x000fe2000f8e020a */
[----:B------:R-:W-:Y:S01]  /*05b0*/  @!P0 MOV R44, R42 ;  /* 0x0000002a002c8202 */ /* 0x000fe20000000f00 */
[----:B---3--:R-:W-:-:S03]  /*05c0*/  @!P0 IMAD R10, R3, R8, RZ ;  /* 0x00000008030a8224 */ /* 0x008fc600078e02ff */
[----:B------:R-:W-:Y:S02]  /*05d0*/  IADD3 R45, PT, PT, R43, R11, RZ ;  /* 0x0000000b2b2d7210 */ /* 0x000fe40007ffe0ff */
[----:B------:R-:W-:Y:S01]  /*05e0*/  ISETP.NE.AND P2, PT, RZ, UR25, PT ;  /* 0x00000019ff007c0c */ /* 0x000fe2000bf45270 */
[C---:B------:R-:W-:Y:S02]  /*05f0*/  @!P0 IMAD R11, R38.reuse, R9, R10 ;  /* 0x00000009260b8224 */ /* 0x040fe400078e020a */
[----:B------:R-:W-:Y:S02]  /*0600*/  @!P0 IMAD.WIDE.U32 R16, R38, R8, R44 ;  /* 0x0000000826108225 */ /* 0x000fe400078e002c */
[----:B------:R-:W3:Y:S03]  /*0610*/  @!P1 LDC.64 R8, c[0x0][0x3a0] ;  /* 0x0000e800ff089b82 */ /* 0x000ee60000000a00 */
[----:B------:R-:W-:Y:S01]  /*0620*/  @!P0 IADD3 R17, PT, PT, R17, R11, RZ ;  /* 0x0000000b11118210 */ /* 0x000fe20007ffe0ff */
[----:B----4-:R-:W-:Y:S01]  /*0630*/  @!P1 IMAD R24, R5, R22, RZ ;  /* 0x0000001605189224 */ /* 0x010fe200078e02ff */
[----:B------:R-:W-:-:S03]  /*0640*/  @!P0 SHF.L.U32 R27, R16, 0x1, RZ ;  /* 0x00000001101b8819 */ /* 0x000fc600000006ff */
[----:B------:R-:W4:Y:S01]  /*0650*/  @!P1 LDC.64 R10, c[0x0][0x398] ;  /* 0x0000e600ff0a9b82 */ /* 0x000f220000000a00 */
[----:B------:R-:W-:Y:S01]  /*0660*/  @!P0 SHF.L.U64.HI R12, R16, 0x1, R17 ;  /* 0x00000001100c8819 */ /* 0x000fe20000010211 */
[----:B------:R-:W-:Y:S01]  /*0670*/  @!P1 IMAD R23, R35, R23, R24 ;  /* 0x0000001723179224 */ /* 0x000fe200078e0218 */
[----:B------:R-:W-:-:S05]  /*0680*/  @!P1 MOV R24, R42 ;  /* 0x0000002a00189202 */ /* 0x000fca0000000f00 */
[----:B------:R-:W5:Y:S01]  /*0690*/  @P2 LDC.64 R14, c[0x0][0x3b0] ;  /* 0x0000ec00ff0e2b82 */ /* 0x000f620000000a00 */
[----:B------:R-:W-:-:S07]  /*06a0*/  @!P1 MOV R25, R45 ;  /* 0x0000002d00199202 */ /* 0x000fce0000000f00 */
[----:B------:R-:W5:Y:S01]  /*06b0*/  LDC.64 R16, c[0x0][0x3a8] ;  /* 0x0000ea00ff107b82 */ /* 0x000f620000000a00 */
[----:B0-----:R-:W-:Y:S01]  /*06c0*/  @!P0 IADD3 R20, P3, PT, R27, R20, RZ ;  /* 0x000000141b148210 */ /* 0x001fe20007f7e0ff */
[----:B------:R-:W-:-:S03]  /*06d0*/  @!P1 IMAD.WIDE.U32 R24, R35, R22, R24 ;  /* 0x0000001623189225 */ /* 0x000fc600078e0018 */
[----:B------:R-:W-:Y:S02]  /*06e0*/  @!P0 IADD3.X R21, PT, PT, R12, R21, RZ, P3, !PT ;  /* 0x000000150c158210 */ /* 0x000fe40001ffe4ff */
[----:B-1----:R-:W-:Y:S02]  /*06f0*/  @!P0 IADD3 R18, P3, PT, R27, R18, RZ ;  /* 0x000000121b128210 */ /* 0x002fe40007f7e0ff */
[----:B------:R-:W-:Y:S02]  /*0700*/  @!P1 IADD3 R25, PT, PT, R25, R23, RZ ;  /* 0x0000001719199210 */ /* 0x000fe40007ffe0ff */
[----:B------:R-:W-:Y:S02]  /*0710*/  @!P1 SHF.L.U32 R23, R24, 0x1, RZ ;  /* 0x0000000118179819 */ /* 0x000fe400000006ff */
[----:B------:R-:W-:Y:S02]  /*0720*/  @!P0 IADD3.X R19, PT, PT, R12, R19, RZ, P3, !PT ;  /* 0x000000130c138210 */ /* 0x000fe40001ffe4ff */
[----:B------:R-:W-:-:S02]  /*0730*/  IADD3 R27, PT, PT, R39, R4, RZ ;  /* 0x00000004271b7210 */ /* 0x000fc40007ffe0ff */
[----:B------:R-:W-:Y:S02]  /*0740*/  @!P1 SHF.L.U64.HI R24, R24, 0x1, R25 ;  /* 0x0000000118189819 */ /* 0x000fe40000010219 */
[C---:B---3--:R-:W-:Y:S02]  /*0750*/  @!P1 IADD3 R8, P3, PT, R23.reuse, R8, RZ ;  /* 0x0000000817089210 */ /* 0x048fe40007f7e0ff */
[----:B----4-:R-:W-:Y:S01]  /*0760*/  @!P1 IADD3 R10, P4, PT, R23, R10, RZ ;  /* 0x0000000a170a9210 */ /* 0x010fe20007f9e0ff */
[----:B------:R-:W-:Y:S01]  /*0770*/  HFMA2 R34, -RZ, RZ, 0, 0 ;  /* 0x00000000ff227431 */ /* 0x000fe200000001ff */
[----:B------:R-:W-:Y:S01]  /*0780*/  MOV R30, RZ ;  /* 0x000000ff001e7202 */ /* 0x000fe20000000f00 */
[----:B------:R-:W-:Y:S02]  /*0790*/  HFMA2 R33, -RZ, RZ, 0, 0 ;  /* 0x00000000ff217431 */ /* 0x000fe400000001ff */
[----:B-----5:R-:W-:-:S04]  /*07a0*/  @P2 IMAD.WIDE R14, R27, 0x2, R14 ;  /* 0x000000021b0e2825 */ /* 0x020fc800078e020e */
[----:B------:R-:W-:Y:S01]  /*07b0*/  HFMA2 R29, -RZ, RZ, 0, 0 ;  /* 0x00000000ff1d7431 */ /* 0x000fe200000001ff */
[C---:B------:R-:W-:Y:S01]  /*07c0*/  @!P1 IADD3.X R11, PT, PT, R24.reuse, R11, RZ, P4, !PT ;  /* 0x0000000b180b9210 */ /* 0x040fe200027fe4ff */
[----:B------:R-:W3:Y:S01]  /*07d0*/  @!P0 LDG.E R34, desc[UR20][R20.64] ;  /* 0x0000001414228981 */ /* 0x000ee2000c1e1900 */
[----:B------:R-:W-:Y:S02]  /*07e0*/  @!P1 IMAD.X R9, R24, 0x1, R9, P3 ;  /* 0x0000000118099824 */ /* 0x000fe400018e0609 */
[----:B------:R-:W-:Y:S01]  /*07f0*/  IMAD.WIDE R16, R27, 0x2, R16 ;  /* 0x000000021b107825 */ /* 0x000fe200078e0210 */
[----:B------:R-:W4:Y:S04]  /*0800*/  @!P0 LDG.E R33, desc[UR20][R18.64] ;  /* 0x0000001412218981 */ /* 0x000f28000c1e1900 */
[----:B------:R-:W5:Y:S04]  /*0810*/  @P2 LDG.E.U16 R22, desc[UR20][R14.64+0x2] ;  /* 0x000002140e162981 */ /* 0x000f68000c1e1500 */
[----:B------:R-:W5:Y:S04]  /*0820*/  @P2 LDG.E.U16 R21, desc[UR20][R14.64] ;  /* 0x000000140e152981 */ /* 0x000f68000c1e1500 */
[----:B------:R-:W5:Y:S04]  /*0830*/  LDG.E.U16 R4, desc[UR20][R16.64] ;  /* 0x0000001410047981 */ /* 0x000f68000c1e1500 */
[----:B------:R-:W5:Y:S04]  /*0840*/  LDG.E.U16 R20, desc[UR20][R16.64+0x2] ;  /* 0x0000021410147981 */ /* 0x000f68000c1e1500 */
[----:B------:R-:W5:Y:S04]  /*0850*/  @!P1 LDG.E R30, desc[UR20][R8.64] ;  /* 0x00000014081e9981 */ /* 0x000f68000c1e1900 */
[----:B------:R-:W5:Y:S01]  /*0860*/  @!P1 LDG.E R29, desc[UR20][R10.64] ;  /* 0x000000140a1d9981 */ /* 0x000f62000c1e1900 */
[----:B------:R-:W-:Y:S01]  /*0870*/  UISETP.NE.AND UP1, UPT, UR25, URZ, UPT ;  /* 0x000000ff1900728c */ /* 0x000fe2000bf25270 */
[----:B------:R-:W-:Y:S01]  /*0880*/  MOV R27, RZ ;  /* 0x000000ff001b7202 */ /* 0x000fe20000000f00 */
[----:B------:R-:W-:Y:S01]  /*0890*/  UMOV UR29, 0x3f800000 ;  /* 0x3f800000001d7882 */ /* 0x000fe20000000000 */
[----:B--2---:R-:W-:-:S13]  /*08a0*/  R2UR UR38, R6 ;  /* 0x00000000062672ca */ /* 0x004fda00000e0000 */
[----:B------:R-:W-:-:S05]  /*08b0*/  MOV R6, UR38 ;  /* 0x0000002600067c02 */ /* 0x000fca0008000f00 */
[----:B------:R-:W-:-:S05]  /*08c0*/  FFMA.FTZ R7, -R6, UR38, R7 ;  /* 0x0000002606077c23 */ /* 0x000fca0008010107 */
[----:B------:R-:W-:-:S13]  /*08d0*/  FSETP.GTU.FTZ.AND P1, PT, R7, RZ, PT ;  /* 0x000000ff0700720b */ /* 0x000fda0003f3c000 */
[----:B------:R-:W-:-:S05]  /*08e0*/  VOTEU.ANY UP0, P1 ;  /* 0x0000000000ff7886 */ /* 0x000fca0000800100 */
[----:B------:R-:W0:Y:S01]  /*08f0*/  @UP0 LDCU UR6, c[0x0][0x3c0] ;  /* 0x00007800ff0607ac */ /* 0x000e220008000800 */
[----:B------:R-:W-:-:S13]  /*0900*/  PLOP3.LUT P1, PT, PT, PT, UP0, 0x80, 0x8 ;  /* 0x000000000008781c */ /* 0x000fda0003f2f008 */
[----:B0-----:R-:W-:-:S06]  /*0910*/  @P1 FADD.FTZ R12, R7, UR6 ;  /* 0x00000006070c1e21 */ /* 0x001fcc0008010000 */
[----:B------:R-:W0:Y:S01]  /*0920*/  @P1 MUFU.RSQ R12, R12 ;  /* 0x0000000c000c1308 */ /* 0x000e220000001400 */
[----:B------:R-:W-:Y:S01]  /*0930*/  HFMA2 R7, -RZ, RZ, 0, 0 ;  /* 0x00000000ff077431 */ /* 0x000fe200000001ff */
[----:B0-----:R-:W-:-:S13]  /*0940*/  @P1 R2UR UR6, R12 ;  /* 0x000000000c0612ca */ /* 0x001fda00000e0000 */
[----:B------:R-:W-:Y:S01]  /*0950*/  @UP0 UMOV UR29, UR6 ;  /* 0x00000006001d0c82 */ /* 0x000fe20008000000 */
[----:B---3--:R-:W-:Y:S02]  /*0960*/  PRMT R31, R34, 0x7632, R31 ;  /* 0x00007632221f7816 */ /* 0x008fe4000000001f */
[----:B----4-:R-:W-:Y:S02]  /*0970*/  PRMT R32, R33, 0x7632, R32 ;  /* 0x0000763221207816 */ /* 0x010fe40000000020 */
[----:B-----5:R-:W-:Y:S02]  /*0980*/  @P2 SHF.L.U32 R7, R22, 0x10, RZ ;  /* 0x0000001016072819 */ /* 0x020fe400000006ff */
[----:B------:R-:W-:Y:S02]  /*0990*/  @P2 SHF.L.U32 R27, R21, 0x10, RZ ;  /* 0x00000010151b2819 */ /* 0x000fe400000006ff */
[----:B------:R-:W-:Y:S02]  /*09a0*/  SHF.L.U32 R4, R4, 0x10, RZ ;  /* 0x0000001004047819 */ /* 0x000fe400000006ff */
[----:B------:R-:W-:-:S02]  /*09b0*/  SHF.L.U32 R6, R20, 0x10, RZ ;  /* 0x0000001014067819 */ /* 0x000fc400000006ff */
[----:B------:R-:W-:Y:S02]  /*09c0*/  PRMT R26, R30, 0x7632, R26 ;  /* 0x000076321e1a7816 */ /* 0x000fe4000000001a */
[----:B------:R-:W-:Y:S01]  /*09d0*/  PRMT R28, R29, 0x7632, R28 ;  /* 0x000076321d1c7816 */ /* 0x000fe2000000001c */
[----:B------:R-:W-:Y:S06]  /*09e0*/  BRA.U UP1, `(.L_x_208) ;  /* 0x0000000101947547 */ /* 0x000fec000b800000 */
[----:B------:R-:W-:Y:S02]  /*09f0*/  SHF.L.U32 R8, R34, 0x10, RZ ;  /* 0x0000001022087819 */ /* 0x000fe400000006ff */
[----:B------:R-:W-:Y:S02]  /*0a00*/  SHF.L.U32 R10, R31, 0x10, RZ ;  /* 0x000000101f0a7819 */ /* 0x000fe400000006ff */
[----:B------:R-:W-:Y:S01]  /*0a10*/  SHF.L.U32 R9, R33, 0x10, RZ ;  /* 0x0000001021097819 */ /* 0x000fe200000006ff */
[----:B------:R-:W-:Y:S01]  /*0a20*/  FADD.FTZ R8, R8, -UR38 ;  /* 0x8000002608087e21 */ /* 0x000fe20008010000 */
[----:B------:R-:W-:Y:S01]  /*0a30*/  SHF.L.U32 R11, R32, 0x10, RZ ;  /* 0x00000010200b7819 */ /* 0x000fe200000006ff */
[----:B------:R-:W-:Y:S01]  /*0a40*/  FADD.FTZ R10, R10, -UR38 ;  /* 0x800000260a0a7e21 */ /* 0x000fe20008010000 */
[----:B------:R-:W-:Y:S01]  /*0a50*/  SHF.L.U32 R14, R30, 0x10, RZ ;  /* 0x000000101e0e7819 */ /* 0x000fe200000006ff */
[----:B------:R-:W-:Y:S01]  /*0a60*/  FMUL.FTZ R15, R4, R9 ;  /* 0x00000009040f7220 */ /* 0x000fe20000410000 */
[----:B------:R-:W-:Y:S01]  /*0a70*/  FMUL.FTZ R8, R8, UR29 ;  /* 0x0000001d08087c20 */ /* 0x000fe20008410000 */
[----:B------:R-:W-:Y:S01]  /*0a80*/  FMUL.FTZ R17, R6, R11 ;  /* 0x0000000b06117220 */ /* 0x000fe20000410000 */
[----:B------:R-:W-:Y:S01]  /*0a90*/  FMUL.FTZ R10, R10, UR29 ;  /* 0x0000001d0a0a7c20 */ /* 0x000fe20008410000 */
[----:B------:R-:W-:Y:S01]  /*0aa0*/  FADD.FTZ R12, RZ, R15 ;  /* 0x0000000fff0c7221 */ /* 0x000fe20000010000 */
[----:B------:R-:W-:Y:S01]  /*0ab0*/  FFMA.FTZ R19, R8, R15, RZ ;  /* 0x0000000f08137223 */ /* 0x000fe200000100ff */
        /* <DEDUP_REMOVED lines=9> */
[----:B------:R-:W-:Y:S01]  /*0b50*/  FFMA.FTZ R8, R9, R8, RZ ;  /* 0x0000000809087223 */ /* 0x000fe200000100ff */
[----:B------:R-:W-:Y:S01]  /*0b60*/  FADD.FTZ R24, RZ, R9 ;  /* 0x00000009ff187221 */ /* 0x000fe20000010000 */
[----:B------:R-:W-:Y:S01]  /*0b70*/  FADD.FTZ R12, R12, R21 ;  /* 0x000000150c0c7221 */ /* 0x000fe20000010000 */
[----:B------:R-:W-:Y:S01]  /*0b80*/  FMUL.FTZ R9, R6, R17 ;  /* 0x0000001106097220 */ /* 0x000fe20000410000 */
[----:B------:R-:W-:Y:S01]  /*0b90*/  FFMA.FTZ R19, R16, R21, R19 ;  /* 0x0000001510137223 */ /* 0x000fe20000010013 */
[----:B------:R-:W-:Y:S01]  /*0ba0*/  FMUL.FTZ R18, R14, UR29 ;  /* 0x0000001d0e127c20 */ /* 0x000fe20008410000 */
[----:B------:R-:W-:Y:S01]  /*0bb0*/  FFMA.FTZ R20, R11, R10, RZ ;  /* 0x0000000a0b147223 */ /* 0x000fe200000100ff */
[----:B------:R-:W-:Y:S01]  /*0bc0*/  FADD.FTZ R22, RZ, R11 ;  /* 0x0000000bff167221 */ /* 0x000fe20000010000 */
[----:B------:R-:W-:Y:S01]  /*0bd0*/  FADD.FTZ R14, R9, R12 ;  /* 0x0000000c090e7221 */ /* 0x000fe20000010000 */
[----:B------:R-:W-:Y:S01]  /*0be0*/  FFMA.FTZ R12, R18, R9, R19 ;  /* 0x00000009120c7223 */ /* 0x000fe20000010013 */
[C---:B------:R-:W-:Y:S01]  /*0bf0*/  FADD.FTZ R10, R15.reuse, R24 ;  /* 0x000000180f0a7221 */ /* 0x040fe20000010000 */
[----:B------:R-:W-:Y:S01]  /*0c00*/  FFMA.FTZ R8, R15, R16, R8 ;  /* 0x000000100f087223 */ /* 0x000fe20000010008 */
[C---:B------:R-:W-:Y:S01]  /*0c10*/  FADD.FTZ R11, R17.reuse, R22 ;  /* 0x00000016110b7221 */ /* 0x040fe20000010000 */
[----:B------:R-:W-:Y:S01]  /*0c20*/  FFMA.FTZ R9, R17, R18, R20 ;  /* 0x0000001211097223 */ /* 0x000fe20000010014 */
[----:B------:R-:W-:Y:S06]  /*0c30*/  BRA `(.L_x_209) ;  /* 0x0000000400207947 */ /* 0x000fec0003800000 */
.L_x_208:
[----:B------:R-:W-:Y:S02]  /*0c40*/  SHF.L.U32 R8, R34, 0x10, RZ ;  /* 0x0000001022087819 */ /* 0x000fe400000006ff */
[----:B------:R-:W-:Y:S02]  /*0c50*/  SHF.L.U32 R10, R31, 0x10, RZ ;  /* 0x000000101f0a7819 */ /* 0x000fe400000006ff */
[----:B------:R-:W-:Y:S01]  /*0c60*/  SHF.L.U32 R11, R30, 0x10, RZ ;  /* 0x000000101e0b7819 */ /* 0x000fe200000006ff */
[----:B------:R-:W-:Y:S01]  /*0c70*/  FADD.FTZ R8, R8, -UR38 ;  /* 0x8000002608087e21 */ /* 0x000fe20008010000 */
[----:B------:R-:W-:Y:S02]  /*0c80*/  SHF.L.U32 R40, R29, 0x10, RZ ;  /* 0x000000101d287819 */ /* 0x000fe400000006ff */
[----:B------:R-:W-:Y:S01]  /*0c90*/  SHF.L.U32 R25, R28, 0x10, RZ ;  /* 0x000000101c197819 */ /* 0x000fe200000006ff */
[----:B------:R-:W-:Y:S01]  /*0ca0*/  FMUL.FTZ R9, R8, UR29 ;  /* 0x0000001d08097c20 */ /* 0x000fe20008410000 */
[----:B------:R-:W-:Y:S01]  /*0cb0*/  FADD.FTZ R8, R10, -UR38 ;  /* 0x800000260a087e21 */ /* 0x000fe20008010000 */
[----:B------:R-:W-:Y:S01]  /*0cc0*/  SHF.L.U32 R10, R26, 0x10, RZ ;  /* 0x000000101a0a7819 */ /* 0x000fe200000006ff */
[----:B------:R-:W-:Y:S01]  /*0cd0*/  FADD.FTZ R11, R11, -UR38 ;  /* 0x800000260b0b7e21 */ /* 0x000fe20008010000 */
[----:B------:R-:W-:Y:S01]  /*0ce0*/  FFMA.FTZ R17, R4, R9, R27 ;  /* 0x0000000904117223 */ /* 0x000fe2000001001b */
[----:B------:R-:W-:-:S02]  /*0cf0*/  FMUL.FTZ R8, R8, UR29 ;  /* 0x0000001d08087c20 */ /* 0x000fc40008410000 */
[----:B------:R-:W-:Y:S01]  /*0d00*/  FADD.FTZ R12, R10, -UR38 ;  /* 0x800000260a0c7e21 */ /* 0x000fe20008010000 */
[----:B------:R-:W-:Y:S01]  /*0d10*/  FMUL.FTZ R10, R11, UR29 ;  /* 0x0000001d0b0a7c20 */ /* 0x000fe20008410000 */
[----:B------:R-:W-:Y:S01]  /*0d20*/  FFMA.FTZ R15, R6, R8, R7 ;  /* 0x00000008060f7223 */ /* 0x000fe20000010007 */
[----:B------:R-:W-:Y:S01]  /*0d30*/  FMUL.FTZ R16, R17, -1.4426950216293334961 ;  /* 0xbfb8aa3b11107820 */ /* 0x000fe20000410000 */
[----:B------:R-:W-:Y:S01]  /*0d40*/  FMUL.FTZ R11, R12, UR29 ;  /* 0x0000001d0c0b7c20 */ /* 0x000fe20008410000 */
[----:B------:R-:W-:Y:S01]  /*0d50*/  FFMA.FTZ R14, R4, R10, R27 ;  /* 0x0000000a040e7223 */ /* 0x000fe2000001001b */
[----:B------:R-:W-:Y:S02]  /*0d60*/  FMUL.FTZ R21, R15, -1.4426950216293334961 ;  /* 0xbfb8aa3b0f157820 */ /* 0x000fe40000410000 */
[----:B------:R-:W-:Y:S01]  /*0d70*/  FFMA.FTZ R12, R6, R11, R7 ;  /* 0x0000000b060c7223 */ /* 0x000fe20000010007 */
[----:B------:R-:W0:Y:S01]  /*0d80*/  MUFU.EX2 R16, R16 ;  /* 0x0000001000107308 */ /* 0x000e220000000800 */
[----:B------:R-:W-:-:S02]  /*0d90*/  FMUL.FTZ R22, R14, -1.4426950216293334961 ;  /* 0xbfb8aa3b0e167820 */ /* 0x000fc40000410000 */
[----:B------:R-:W-:Y:S01]  /*0da0*/  FMUL.FTZ R23, R12, -1.4426950216293334961 ;  /* 0xbfb8aa3b0c177820 */ /* 0x000fe20000410000 */
[----:B------:R-:W1:Y:S04]  /*0db0*/  MUFU.EX2 R21, R21 ;  /* 0x0000001500157308 */ /* 0x000e680000000800 */
[----:B------:R-:W2:Y:S04]  /*0dc0*/  MUFU.EX2 R22, R22 ;  /* 0x0000001600167308 */ /* 0x000ea80000000800 */
[----:B------:R-:W3:Y:S01]  /*0dd0*/  MUFU.EX2 R23, R23 ;  /* 0x0000001700177308 */ /* 0x000ee20000000800 */
[----:B0-----:R-:W-:Y:S01]  /*0de0*/  FADD.FTZ R20, R16, 1 ;  /* 0x3f80000010147421 */ /* 0x001fe20000010000 */
[----:B-1----:R-:W-:Y:S01]  /*0df0*/  FADD.FTZ R18, R21, 1 ;  /* 0x3f80000015127421 */ /* 0x002fe20000010000 */
[----:B------:R-:W-:-:S04]  /*0e00*/  SHF.L.U32 R21, R33, 0x10, RZ ;  /* 0x0000001021157819 */ /* 0x000fc800000006ff */
[----:B------:R-:W0:Y:S01]  /*0e10*/  MUFU.RCP R20, R20 ;  /* 0x0000001400147308 */ /* 0x000e220000001000 */
[----:B--2---:R-:W-:Y:S01]  /*0e20*/  FADD.FTZ R19, R22, 1 ;  /* 0x3f80000016137421 */ /* 0x004fe20000010000 */
[----:B---3--:R-:W-:Y:S01]  /*0e30*/  FADD.FTZ R16, R23, 1 ;  /* 0x3f80000017107421 */ /* 0x008fe20000010000 */
[----:B------:R-:W-:-:S05]  /*0e40*/  IMAD.U32 R23, R32, 0x10000, RZ ;  /* 0x0001000020177824 */ /* 0x000fca00078e00ff */
[----:B------:R-:W1:Y:S08]  /*0e50*/  MUFU.RCP R18, R18 ;  /* 0x0000001200127308 */ /* 0x000e700000001000 */
[----:B------:R-:W2:Y:S01]  /*0e60*/  MUFU.RCP R19, R19 ;  /* 0x0000001300137308 */ /* 0x000ea20000001000 */
[----:B0-----:R-:W-:Y:S01]  /*0e70*/  FADD.FTZ R22, -R20, 1 ;  /* 0x3f80000014167421 */ /* 0x001fe20000010100 */
[----:B------:R-:W-:-:S03]  /*0e80*/  FMUL.FTZ R21, R21, R20 ;  /* 0x0000001415157220 */ /* 0x000fc60000410000 */
[----:B------:R-:W-:-:S03]  /*0e90*/  FFMA.FTZ R22, R17, R22, 1 ;  /* 0x3f80000011167423 */ /* 0x000fc60000010016 */
[----:B------:R-:W0:Y:S01]  /*0ea0*/  MUFU.RCP R16, R16 ;  /* 0x0000001000107308 */ /* 0x000e220000001000 */
[----:B-1----:R-:W-:Y:S01]  /*0eb0*/  FADD.FTZ R20, -R18, 1 ;  /* 0x3f80000012147421 */ /* 0x002fe20000010100 */
[----:B------:R-:W-:-:S03]  /*0ec0*/  FMUL.FTZ R24, R23, R18 ;  /* 0x0000001217187220 */ /* 0x000fc60000410000 */
[----:B------:R-:W-:Y:S01]  /*0ed0*/  FFMA.FTZ R17, R15, R20, 1 ;  /* 0x3f8000000f117423 */ /* 0x000fe20000010014 */
[----:B------:R-:W-:Y:S01]  /*0ee0*/  FMUL.FTZ R15, R21, R22 ;  /* 0x00000016150f7220 */ /* 0x000fe20000410000 */
[----:B--2---:R-:W-:Y:S01]  /*0ef0*/  FMUL.FTZ R20, R40, R19 ;  /* 0x0000001328147220 */ /* 0x004fe20000410000 */
[----:B------:R-:W-:Y:S01]  /*0f00*/  FADD.FTZ R19, -R19, 1 ;  /* 0x3f80000013137421 */ /* 0x000fe20000010100 */
[----:B------:R-:W-:-:S03]  /*0f10*/  FMUL.FTZ R17, R24, R17 ;  /* 0x0000001118117220 */ /* 0x000fc60000410000 */
[----:B------:R-:W-:Y:S01]  /*0f20*/  FFMA.FTZ R19, R14, R19, 1 ;  /* 0x3f8000000e137423 */ /* 0x000fe20000010013 */
[----:B------:R-:W-:Y:S01]  /*0f30*/  FMUL.FTZ R14, R4, R15 ;  /* 0x0000000f040e7220 */ /* 0x000fe20000410000 */
[----:B0-----:R-:W-:Y:S01]  /*0f40*/  FADD.FTZ R21, -R16, 1 ;  /* 0x3f80000010157421 */ /* 0x001fe20000010100 */
[----:B------:R-:W-:Y:S01]  /*0f50*/  FMUL.FTZ R18, R25, R16 ;  /* 0x0000001019127220 */ /* 0x000fe20000410000 */
[----:B------:R-:W-:Y:S01]  /*0f60*/  FMUL.FTZ R19, R20, R19 ;  /* 0x0000001314137220 */ /* 0x000fe20000410000 */
[C---:B------:R-:W-:Y:S01]  /*0f70*/  FFMA.FTZ R23, R9.reuse, R14, RZ ;  /* 0x0000000e09177223 */ /* 0x040fe200000100ff */
[----:B------:R-:W-:Y:S01]  /*0f80*/  FFMA.FTZ R25, R12, R21, 1 ;  /* 0x3f8000000c197423 */ /* 0x000fe20000010015 */
[----:B------:R-:W-:Y:S01]  /*0f90*/  FMUL.FTZ R21, R6, R17 ;  /* 0x0000001106157220 */ /* 0x000fe20000410000 */
[----:B------:R-:W-:Y:S01]  /*0fa0*/  FADD.FTZ R14, RZ, R14 ;  /* 0x0000000eff0e7221 */ /* 0x000fe20000010000 */
[----:B------:R-:W-:Y:S01]  /*0fb0*/  FFMA.FTZ R9, R9, R15, RZ ;  /* 0x0000000f09097223 */ /* 0x000fe200000100ff */
[----:B------:R-:W-:Y:S01]  /*0fc0*/  FMUL.FTZ R16, R18, R25 ;  /* 0x0000001912107220 */ /* 0x000fe20000410000 */
[----:B------:R-:W-:Y:S01]  /*0fd0*/  FMUL.FTZ R25, R4, R19 ;  /* 0x0000001304197220 */ /* 0x000fe20000410000 */
[----:B------:R-:W-:Y:S01]  /*0fe0*/  FFMA.FTZ R23, R8, R21, R23 ;  /* 0x0000001508177223 */ /* 0x000fe20000010017 */
[----:B------:R-:W-:Y:S01]  /*0ff0*/  FADD.FTZ R14, R21, R14 ;  /* 0x0000000e150e7221 */ /* 0x000fe20000010000 */
[----:B------:R-:W-:Y:S01]  /*1000*/  FMUL.FTZ R18, R6, R16 ;  /* 0x0000001006127220 */ /* 0x000fe20000410000 */
[----:B------:R-:W-:Y:S01]  /*1010*/  FFMA.FTZ R20, R8, R17, RZ ;  /* 0x0000001108147223 */ /* 0x000fe200000100ff */
[----:B------:R-:W-:Y:S01]  /*1020*/  FFMA.FTZ R12, R10, R25, R23 ;  /* 0x000000190a0c7223 */ /* 0x000fe20000010017 */
[----:B------:R-:W-:Y:S01]  /*1030*/  FADD.FTZ R25, R14, R25 ;  /* 0x000000190e197221 */ /* 0x000fe20000010000 */
[----:B------:R-:W-:Y:S01]  /*1040*/  FADD.FTZ R17, RZ, R17 ;  /* 0x00000011ff117221 */ /* 0x000fe20000010000 */
[----:B------:R-:W-:Y:S01]  /*1050*/  FFMA.FTZ R8, R10, R19, R9 ;  /* 0x000000130a087223 */ /* 0x000fe20000010009 */
[C---:B------:R-:W-:Y:S01]  /*1060*/  FFMA.FTZ R12, R11.reuse, R18, R12 ;  /* 0x000000120b0c7223 */ /* 0x040fe2000001000c */
[----:B------:R-:W-:Y:S01]  /*1070*/  FADD.FTZ R14, R18, R25 ;  /* 0x00000019120e7221 */ /* 0x000fe20000010000 */
[----:B------:R-:W-:Y:S01]  /*1080*/  FADD.FTZ R18, RZ, R15 ;  /* 0x0000000fff127221 */ /* 0x000fe20000010000 */
[----:B------:R-:W-:Y:S01]  /*1090*/  FFMA.FTZ R9, R11, R16, R20 ;  /* 0x000000100b097223 */ /* 0x000fe20000010014 */
[----:B------:R-:W-:-:S02]  /*10a0*/  FADD.FTZ R11, R17, R16 ;  /* 0x00000010110b7221 */ /* 0x000fc40000010000 */
[----:B------:R-:W-:-:S07]  /*10b0*/  FADD.FTZ R10, R18, R19 ;  /* 0x00000013120a7221 */ /* 0x000fce0000010000 */
.L_x_209:
[----:B------:R-:W-:Y:S01]  /*10c0*/  MOV R17, R12 ;  /* 0x0000000c00117202 */ /* 0x000fe20000000f00 */
[----:B------:R-:W-:Y:S01]  /*10d0*/  STS.128 [R37], R8 ;  /* 0x0000000825007388 */ /* 0x000fe20000000c00 */
[----:B------:R-:W-:Y:S01]  /*10e0*/  MOV R15, R14 ;  /* 0x0000000e000f7202 */ /* 0x000fe20000000f00 */
[----:B------:R-:W-:Y:S01]  /*10f0*/  BSSY.RECONVERGENT B0, `(.L_x_210) ;  /* 0x0000021000007945 */ /* 0x000fe20003800200 */
[C---:B------:R-:W-:Y:S01]  /*1100*/  ISETP.GT.AND P1, PT, R2.reuse, 0x1e, PT ;  /* 0x0000001e0200780c */ /* 0x040fe20003f24270 */
[----:B------:R-:W0:Y:S01]  /*1110*/  SHFL.DOWN PT, R12, R17, 0x1, 0x1f ;  /* 0x08201f00110c7f89 */ /* 0x000e2200000e0000 */
[----:B------:R-:W-:Y:S02]  /*1120*/  ISETP.GT.AND P4, PT, R2, 0xf, PT ;  /* 0x0000000f0200780c */ /* 0x000fe40003f84270 */
[C---:B------:R-:W-:Y:S01]  /*1130*/  ISETP.NE.AND P3, PT, R0.reuse, RZ, PT ;  /* 0x000000ff0000720c */ /* 0x040fe20003f65270 */
[----:B------:R-:W1:Y:S01]  /*1140*/  SHFL.DOWN PT, R14, R15, 0x1, 0x1f ;  /* 0x08201f000f0e7f89 */ /* 0x000e6200000e0000 */
[----:B------:R-:W-:-:S07]  /*1150*/  ISETP.GT.U32.AND P5, PT, R0, 0x7, PT ;  /* 0x000000070000780c */ /* 0x000fce0003fa4070 */
        /* <DEDUP_REMOVED lines=26> */
.L_x_211:
[----:B------:R-:W-:Y:S05]  /*1300*/  BSYNC.RECONVERGENT B0 ;  /* 0x0000000000007941 */ /* 0x000fea0003800200 */
.L_x_210:
[----:B------:R-:W-:Y:S01]  /*1310*/  BAR.SYNC.DEFER_BLOCKING 0x0 ;  /* 0x0000000000007b1d */ /* 0x000fe20000010000 */
[----:B------:R-:W-:-:S05]  /*1320*/  LEA R40, R13, R0, 0x3 ;  /* 0x000000000d287211 */ /* 0x000fca00078e18ff */
[----:B------:R-:W-:Y:S04]  /*1330*/  BSSY.RECONVERGENT B0, `(.L_x_212) ;  /* 0x0000017000007945 */ /* 0x000fe80003800200 */
[----:B------:R-:W-:Y:S05]  /*1340*/  @P3 BRA `(.L_x_213) ;  /* 0x0000000000543947 */ /* 0x000fea0003800000 */
[----:B------:R-:W4:Y:S01]  /*1350*/  S2UR UR7, SR_CgaCtaId ;  /* 0x00000000000779c3 */ /* 0x000f220000008800 */
[----:B------:R-:W-:Y:S02]  /*1360*/  UMOV UR6, 0x400 ;  /* 0x0000040000067882 */ /* 0x000fe40000000000 */
[----:B----4-:R-:W-:-:S09]  /*1370*/  ULEA UR6, UR7, UR6, 0x18 ;  /* 0x0000000607067291 */ /* 0x010fd2000f8ec0ff */
[----:B-1----:R-:W1:Y:S04]  /*1380*/  LDS.128 R16, [UR6+0x10] ;  /* 0x00001006ff107984 */ /* 0x002e680008000c00 */
[----:B------:R-:W4:Y:S04]  /*1390*/  LDS.128 R20, [UR6+0x20] ;  /* 0x00002006ff147984 */ /* 0x000f280008000c00 */
[----:B--2---:R-:W2:Y:S01]  /*13a0*/  LDS.128 R12, [UR6+0x30] ;  /* 0x00003006ff0c7984 */ /* 0x004ea20008000c00 */
[----:B-1----:R-:W-:Y:S01]  /*13b0*/  FADD.FTZ R41, R24, R16 ;  /* 0x0000001018297221 */ /* 0x002fe20000010000 */
[----:B------:R-:W-:-:S02]  /*13c0*/  FADD.FTZ R16, R25, R17 ;  /* 0x0000001119107221 */ /* 0x000fc40000010000 */
[----:B0--3--:R-:W0:Y:S01]  /*13d0*/  LDS.64 R24, [UR6+0x40] ;  /* 0x00004006ff187984 */ /* 0x009e220008000a00 */
[----:B------:R-:W-:Y:S01]  /*13e0*/  FADD.FTZ R41, R41, R18 ;  /* 0x0000001229297221 */ /* 0x000fe20000010000 */
[----:B------:R-:W-:-:S03]  /*13f0*/  FADD.FTZ R16, R16, R19 ;  /* 0x0000001310107221 */ /* 0x000fc60000010000 */
[----:B----4-:R-:W-:Y:S01]  /*1400*/  FADD.FTZ R41, R41, R20 ;  /* 0x0000001429297221 */ /* 0x010fe20000010000 */
[----:B------:R-:W-:-:S03]  /*1410*/  FADD.FTZ R16, R16, R21 ;  /* 0x0000001510107221 */ /* 0x000fc60000010000 */
[----:B------:R-:W-:Y:S01]  /*1420*/  FADD.FTZ R41, R41, R22 ;  /* 0x0000001629297221 */ /* 0x000fe20000010000 */
[----:B------:R-:W-:-:S03]  /*1430*/  FADD.FTZ R16, R16, R23 ;  /* 0x0000001710107221 */ /* 0x000fc60000010000 */
[----:B--2---:R-:W-:Y:S01]  /*1440*/  FADD.FTZ R41, R41, R12 ;  /* 0x0000000c29297221 */ /* 0x004fe20000010000 */
[----:B------:R-:W-:-:S03]  /*1450*/  FADD.FTZ R16, R16, R13 ;  /* 0x0000000d10107221 */ /* 0x000fc60000010000 */
[----:B------:R-:W-:Y:S01]  /*1460*/  FADD.FTZ R41, R41, R14 ;  /* 0x0000000e29297221 */ /* 0x000fe20000010000 */
[----:B------:R-:W-:-:S03]  /*1470*/  FADD.FTZ R16, R16, R15 ;  /* 0x0000000f10107221 */ /* 0x000fc60000010000 */
[----:B0-----:R-:W-:Y:S01]  /*1480*/  FADD.FTZ R24, R41, R24 ;  /* 0x0000001829187221 */ /* 0x001fe20000010000 */
[----:B------:R-:W-:-:S07]  /*1490*/  FADD.FTZ R25, R16, R25 ;  /* 0x0000001910197221 */ /* 0x000fce0000010000 */
.L_x_213:
[----:B------:R-:W-:Y:S05]  /*14a0*/  BSYNC.RECONVERGENT B0 ;  /* 0x0000000000007941 */ /* 0x000fea0003800200 */
.L_x_212:
[----:B------:R-:W-:Y:S06]  /*14b0*/  BAR.SYNC.DEFER_BLOCKING 0x0 ;  /* 0x0000000000007b1d */ /* 0x000fec0000010000 */
[----:B------:R-:W-:Y:S04]  /*14c0*/  BSSY.RECONVERGENT B0, `(.L_x_214) ;  /* 0x000009d000007945 */ /* 0x000fe80003800200 */
[----:B------:R-:W-:Y:S05]  /*14d0*/  @P5 BRA `(.L_x_215) ;  /* 0x00000008006c5947 */ /* 0x000fea0003800000 */
[----:B--2---:R-:W2:Y:S04]  /*14e0*/  LDS.128 R12, [R37+0x80] ;  /* 0x00008000250c7984 */ /* 0x004ea80000000c00 */
[----:B-1----:R-:W1:Y:S04]  /*14f0*/  LDS.128 R16, [R37+0x100] ;  /* 0x0001000025107984 */ /* 0x002e680000000c00 */
[----:B------:R-:W4:Y:S01]  /*1500*/  LDS.128 R20, [R37+0x180] ;  /* 0x0001800025147984 */ /* 0x000f220000000c00 */
[----:B--2---:R-:W-:Y:S01]  /*1510*/  FADD.FTZ R41, R8, R12 ;  /* 0x0000000c08297221 */ /* 0x004fe20000010000 */
[----:B------:R-:W-:Y:S01]  /*1520*/  FADD.FTZ R12, R9, R13 ;  /* 0x0000000d090c7221 */ /* 0x000fe20000010000 */
[----:B------:R-:W-:Y:S01]  /*1530*/  FADD.FTZ R13, R10, R14 ;  /* 0x0000000e0a0d7221 */ /* 0x000fe20000010000 */
[----:B------:R-:W-:Y:S01]  /*1540*/  FADD.FTZ R14, R11, R15 ;  /* 0x0000000f0b0e7221 */ /* 0x000fe20000010000 */
[----:B-1----:R-:W-:Y:S01]  /*1550*/  FADD.FTZ R41, R41, R16 ;  /* 0x0000001029297221 */ /* 0x002fe20000010000 */
        /* <DEDUP_REMOVED lines=147> */
.L_x_215:
[----:B------:R-:W-:Y:S05]  /*1e90*/  BSYNC.RECONVERGENT B0 ;  /* 0x0000000000007941 */ /* 0x000fea0003800200 */
.L_x_214:
[----:B------:R-:W-:Y:S04]  /*1ea0*/  BSSY.RECONVERGENT B0, `(.L_x_216) ;  /* 0x000001c000007945 */ /* 0x000fe80003800200 */
[----:B------:R-:W-:Y:S05]  /*1eb0*/  @P5 BRA `(.L_x_217) ;  /* 0x0000000000685947 */ /* 0x000fea0003800000 */
[----:B------:R-:W4:Y:S08]  /*1ec0*/  LDC.64 R12, c[0x0][0x3f8] ;  /* 0x0000fe00ff0c7b82 */ /* 0x000f300000000a00 */
[----:B--2---:R-:W2:Y:S01]  /*1ed0*/  LDC.64 R14, c[0x0][0x3d8] ;  /* 0x0000f600ff0e7b82 */ /* 0x004ea20000000a00 */
[C---:B----4-:R-:W-:Y:S01]  /*1ee0*/  IMAD R21, R13.reuse, 0x3, RZ ;  /* 0x000000030d157824 */ /* 0x050fe200078e02ff */
[----:B------:R-:W-:Y:S01]  /*1ef0*/  LEA.HI R19, P1, R13, R12, RZ, 0x1 ;  /* 0x0000000c0d137211 */ /* 0x000fe200078308ff */
[----:B-1----:R-:W-:-:S03]  /*1f00*/  IMAD.WIDE.U32 R16, R12, 0x3, RZ ;  /* 0x000000030c107825 */ /* 0x002fc600078e00ff */
[----:B------:R-:W-:Y:S02]  /*1f10*/  IADD3.X R18, PT, PT, RZ, R13, RZ, P1, !PT ;  /* 0x0000000dff127210 */ /* 0x000fe40000ffe4ff */
[----:B------:R-:W-:Y:S01]  /*1f20*/  IADD3 R17, PT, PT, R17, R21, RZ ;  /* 0x0000001511117210 */ /* 0x000fe20007ffe0ff */
[----:B--2---:R-:W-:Y:S01]  /*1f30*/  IMAD.WIDE R14, R40, 0x4, R14 ;  /* 0x00000004280e7825 */ /* 0x004fe200078e020e */
        /* <DEDUP_REMOVED lines=18> */
.L_x_217:
[----:B------:R-:W-:Y:S05]  /*2060*/  BSYNC.RECONVERGENT B0 ;  /* 0x0000000000007941 */ /* 0x000fea0003800200 */
.L_x_216:
        /* <DEDUP_REMOVED lines=17> */
[----:B--2---:R-:W-:Y:S02]  /*2180*/  SEL R15, RZ, UR24, P1 ;  /* 0x00000018ff0f7c07 */ /* 0x004fe40008800000 */
        /* <DEDUP_REMOVED lines=11> */
.L_x_220:
[----:B--2---:R-:W2:Y:S04]  /*2240*/  LDG.E.STRONG.GPU R8, desc[UR20][R10.64] ;  /* 0x000000140a087981 */ /* 0x004ea8000c1ef900 */
[----:B--2---:R-:W-:Y:S01]  /*2250*/  CCTL.IVALL ;  /* 0x00000000ff00798f */ /* 0x004fe20002000000 */
[----:B------:R-:W-:Y:S05]  /*2260*/  YIELD ;  /* 0x0000000000007946 */ /* 0x000fea0003800000 */
[----:B------:R-:W-:-:S13]  /*2270*/  ISETP.NE.AND P1, PT, R8, R15, PT ;  /* 0x0000000f0800720c */ /* 0x000fda0003f25270 */
[----:B------:R-:W-:Y:S05]  /*2280*/  @P1 BRA `(.L_x_220) ;  /* 0xfffffffc00ec1947 */ /* 0x000fea000383ffff */
.L_x_219:
        /* <DEDUP_REMOVED lines=14> */
.L_x_222:
[----:B--2---:R-:W-:Y:S02]  /*2370*/  IADD3 R8, PT, PT, R16, 0x1, RZ ;  /* 0x0000000110087810 */ /* 0x004fe40007ffe0ff */
        /* <DEDUP_REMOVED lines=11> */
[----:B------:R-:W-:Y:S01]  /*2430*/  MOV R8, UR34 ;  /* 0x0000002200087c02 */ /* 0x000fe20008000f00 */
[----:B------:R-:W-:Y:S01]  /*2440*/  IMAD.U32 R9, RZ, RZ, UR35 ;  /* 0x00000023ff097e24 */ /* 0x000fe2000f8e00ff */
[----:B------:R-:W-:Y:S01]  /*2450*/  MOV R10, UR36 ;  /* 0x00000024000a7c02 */ /* 0x000fe20008000f00 */
[----:B------:R-:W-:Y:S01]  /*2460*/  @!UP1 UIMAD.WIDE.U32 UR34, UR16, 0x8, UR6 ;  /* 0x00000008102298a5 */ /* 0x000fe2000f8e0006 */
[----:B------:R-:W-:Y:S01]  /*2470*/  MOV R11, UR37 ;  /* 0x00000025000b7c02 */ /* 0x000fe20008000f00 */
[----:B------:R-:W-:Y:S02]  /*2480*/  VOTEU.ALL UP0, P5 ;  /* 0x0000000000ff7886 */ /* 0x000fe40002800000 */
[----:B------:R-:W0:Y:S02]  /*2490*/  @!P1 LDG.E.64 R8, desc[UR20][R8.64] ;  /* 0x0000001408089981 */ /* 0x000e24000c1e1b00 */
[----:B------:R-:W-:Y:S02]  /*24a0*/  MOV R12, UR34 ;  /* 0x00000022000c7c02 */ /* 0x000fe40008000f00 */
[----:B------:R-:W-:Y:S01]  /*24b0*/  MOV R13, UR35 ;  /* 0x00000023000d7c02 */ /* 0x000fe20008000f00 */
[----:B------:R-:W2:Y:S01]  /*24c0*/  @!P4 LDG.E.64 R10, desc[UR20][R10.64] ;  /* 0x000000140a0ac981 */ /* 0x000ea2000c1e1b00 */
[----:B------:R-:W-:-:S04]  /*24d0*/  @!UP0 UIMAD.WIDE.U32 UR34, UR17, 0x8, UR6 ;  /* 0x00000008112288a5 */ /* 0x000fc8000f8e0006 */
[----:B------:R-:W4:Y:S02]  /*24e0*/  @!P6 LDG.E.64 R12, desc[UR20][R12.64] ;  /* 0x000000140c0ce981 */ /* 0x000f24000c1e1b00 */
[----:B------:R-:W-:Y:S02]  /*24f0*/  MOV R14, UR34 ;  /* 0x00000022000e7c02 */ /* 0x000fe40008000f00 */
[----:B------:R-:W-:-:S06]  /*2500*/  MOV R15, UR35 ;  /* 0x00000023000f7c02 */ /* 0x000fcc0008000f00 */
[----:B------:R-:W5:Y:S01]  /*2510*/  @!P5 LDG.E.64 R14, desc[UR20][R14.64] ;  /* 0x000000140e0ed981 */ /* 0x000f62000c1e1b00 */
[----:B-1----:R-:W-:Y:S01]  /*2520*/  IADD3 R17, PT, PT, R16, 0x4, RZ ;  /* 0x0000000410117810 */ /* 0x002fe20007ffe0ff */
[----:B0--3--:R-:W-:Y:S01]  /*2530*/  @!P1 FADD.FTZ R24, R24, R8 ;  /* 0x0000000818189221 */ /* 0x009fe20000010000 */
[----:B------:R-:W-:Y:S01]  /*2540*/  @!P1 FADD.FTZ R25, R25, R9 ;  /* 0x0000000919199221 */ /* 0x000fe20000010000 */
[----:B------:R-:W-:Y:S02]  /*2550*/  IADD3 R8, PT, PT, R16, 0x5, RZ ;  /* 0x0000000510087810 */ /* 0x000fe40007ffe0ff */
[----:B------:R-:W-:Y:S01]  /*2560*/  ISETP.EQ.OR P1, PT, R17, UR22, P3 ;  /* 0x0000001611007c0c */ /* 0x000fe20009f22670 */
[----:B--2---:R-:W-:Y:S01]  /*2570*/  @!P4 FADD.FTZ R24, R24, R10 ;  /* 0x0000000a1818c221 */ /* 0x004fe20000010000 */
[----:B------:R-:W-:Y:S01]  /*2580*/  @!P4 FADD.FTZ R25, R25, R11 ;  /* 0x0000000b1919c221 */ /* 0x000fe20000010000 */
[----:B------:R-:W-:Y:S02]  /*2590*/  ISETP.EQ.OR P4, PT, R8, UR22, P3 ;  /* 0x0000001608007c0c */ /* 0x000fe40009f82670 */
[----:B------:R-:W-:Y:S01]  /*25a0*/  IADD3 R8, PT, PT, R16, 0x6, RZ ;  /* 0x0000000610087810 */ /* 0x000fe20007ffe0ff */
[----:B----4-:R-:W-:Y:S01]  /*25b0*/  @!P6 FADD.FTZ R24, R24, R12 ;  /* 0x0000000c1818e221 */ /* 0x010fe20000010000 */
[----:B------:R-:W-:-:S02]  /*25c0*/  @!P6 FADD.FTZ R25, R25, R13 ;  /* 0x0000000d1919e221 */ /* 0x000fc40000010000 */
[----:B------:R-:W-:Y:S02]  /*25d0*/  ISETP.EQ.OR P6, PT, R8, UR22, P3 ;  /* 0x0000001608007c0c */ /* 0x000fe40009fc2670 */
[----:B------:R-:W-:Y:S02]  /*25e0*/  IADD3 R8, PT, PT, R16, 0x7, RZ ;  /* 0x0000000710087810 */ /* 0x000fe40007ffe0ff */
[----:B------:R-:W-:Y:S01]  /*25f0*/  VOTEU.ALL UP1, P1 ;  /* 0x0000000000ff7886 */ /* 0x000fe20000820000 */
[----:B-----5:R-:W-:Y:S01]  /*2600*/  @!P5 FADD.FTZ R24, R24, R14 ;  /* 0x0000000e1818d221 */ /* 0x020fe20000010000 */
        /* <DEDUP_REMOVED lines=42> */
.L_x_221:
[----:B------:R-:W-:-:S09]  /*28b0*/  UISETP.NE.AND UP0, UPT, UR27, URZ, UPT ;  /* 0x000000ff1b00728c */ /* 0x000fd2000bf05270 */
[----:B------:R-:W-:Y:S05]  /*28c0*/  BRA.U !UP0, `(.L_x_218) ;  /* 0x0000000508287547 */ /* 0x000fea000b800000 */
[----:B------:R-:W-:Y:S02]  /*28d0*/  UIADD3 UR15, UPT, UPT, UR27, -0x1, URZ ;  /* 0xffffffff1b0f7890 */ /* 0x000fe4000fffe0ff */
[----:B------:R-:W-:Y:S02]  /*28e0*/  ULOP3.LUT UP1, UR16, UR24, 0x3, URZ, 0xc0, !UPT ;  /* 0x0000000318107892 */ /* 0x000fe4000f82c0ff */
[----:B------:R-:W-:-:S09]  /*28f0*/  UISETP.GE.U32.AND UP0, UPT, UR15, 0x3, UPT ;  /* 0x000000030f00788c */ /* 0x000fd2000bf06070 */
[----:B------:R-:W-:Y:S05]  /*2900*/  BRA.U !UP0, `(.L_x_223) ;  /* 0x00000001088c7547 */ /* 0x000fea000b800000 */
[C---:B--2---:R-:W-:Y:S01]  /*2910*/  IADD3 R10, PT, PT, R16.reuse, 0x1, RZ ;  /* 0x00000001100a7810 */ /* 0x044fe20007ffe0ff */
[----:B------:R-:W-:Y:S01]  /*2920*/  IMAD.U32 R9, RZ, RZ, UR23 ;  /* 0x00000017ff097e24 */ /* 0x000fe2000f8e00ff */
[----:B------:R-:W-:Y:S02]  /*2930*/  ISETP.EQ.OR P1, PT, R16, UR22, P3 ;  /* 0x0000001610007c0c */ /* 0x000fe40009f22670 */
[----:B------:R-:W-:Y:S02]  /*2940*/  ISETP.EQ.OR P4, PT, R10, UR22, P3 ;  /* 0x000000160a007c0c */ /* 0x000fe40009f82670 */
[C---:B------:R-:W-:Y:S02]  /*2950*/  IADD3 R13, PT, PT, R16.reuse, 0x2, RZ ;  /* 0x00000002100d7810 */ /* 0x040fe40007ffe0ff */
[----:B------:R-:W-:Y:S02]  /*2960*/  IADD3 R12, PT, PT, R16, 0x3, RZ ;  /* 0x00000003100c7810 */ /* 0x000fe40007ffe0ff */
[----:B------:R-:W-:-:S02]  /*2970*/  ISETP.EQ.OR P5, PT, R13, UR22, P3 ;  /* 0x000000160d007c0c */ /* 0x000fc40009fa2670 */
[----:B------:R-:W-:Y:S02]  /*2980*/  MOV R15, UR23 ;  /* 0x00000017000f7c02 */ /* 0x000fe40008000f00 */
[----:B------:R-:W-:Y:S01]  /*2990*/  ISETP.EQ.OR P6, PT, R12, UR22, P3 ;  /* 0x000000160c007c0c */ /* 0x000fe20009fc2670 */
[----:B------:R-:W-:Y:S01]  /*29a0*/  @!P1 IMAD R8, R16, R9, UR5 ;  /* 0x0000000510089e24 */ /* 0x000fe2000f8e0209 */
[----:B------:R-:W-:Y:S01]  /*29b0*/  MOV R11, 0x8 ;  /* 0x00000008000b7802 */ /* 0x000fe20000000f00 */
[----:B------:R-:W-:Y:S01]  /*29c0*/  @!P4 IMAD R10, R10, R15, UR5 ;  /* 0x000000050a0ace24 */ /* 0x000fe2000f8e020f */
[----:B------:R-:W-:Y:S01]  /*29d0*/  MOV R14, UR23 ;  /* 0x00000017000e7c02 */ /* 0x000fe20008000f00 */
[----:B------:R-:W-:Y:S01]  /*29e0*/  HFMA2 R15, -RZ, RZ, 0, 4.76837158203125e-07 ;  /* 0x00000008ff0f7431 */ /* 0x000fe200000001ff */
[----:B-1----:R-:W-:Y:S01]  /*29f0*/  MOV R17, UR23 ;  /* 0x0000001700117c02 */ /* 0x002fe20008000f00 */
        /* <DEDUP_REMOVED lines=20> */
.L_x_223:
[----:B------:R-:W-:Y:S05]  /*2b40*/  BRA.U !UP1, `(.L_x_218) ;  /* 0x0000000109887547 */ /* 0x000fea000b800000 */
[----:B------:R-:W-:Y:S02]  /*2b50*/  UISETP.NE.AND UP0, UPT, UR16, 0x1, UPT ;  /* 0x000000011000788c */ /* 0x000fe4000bf05270 */
[----:B------:R-:W-:-:S06]  /*2b60*/  ULOP3.LUT UR15, UR24, 0x1, URZ, 0xc0, !UPT ;  /* 0x00000001180f7892 */ /* 0x000fcc000f8ec0ff */
[----:B------:R-:W-:Y:S01]  /*2b70*/  MOV R12, UR15 ;  /* 0x0000000f000c7c02 */ /* 0x000fe20008000f00 */
[----:B------:R-:W-:Y:S06]  /*2b80*/  BRA.U !UP0, `(.L_x_224) ;  /* 0x0000000108487547 */ /* 0x000fec000b800000 */
[C---:B--2---:R-:W-:Y:S01]  /*2b90*/  IADD3 R10, PT, PT, R16.reuse, 0x1, RZ ;  /* 0x00000001100a7810 */ /* 0x044fe20007ffe0ff */
        /* <DEDUP_REMOVED lines=11> */
[----:B------:R-:W2:Y:S01]  /*2c50*/  @!P1 LDG.E.64 R10, desc[UR20][R10.64] ;  /* 0x000000140a0a9981 */ /* 0x000ea2000c1e1b00 */
[----:B------:R-:W-:Y:S01]  /*2c60*/  IADD3 R16, PT, PT, R16, 0x2, RZ ;  /* 0x0000000210107810 */ /* 0x000fe20007ffe0ff */
[----:B0--3--:R-:W-:Y:S01]  /*2c70*/  @!P4 FADD.FTZ R24, R24, R8 ;  /* 0x000000081818c221 */ /* 0x009fe20000010000 */
[----:B------:R-:W-:-:S03]  /*2c80*/  @!P4 FADD.FTZ R25, R25, R9 ;  /* 0x000000091919c221 */ /* 0x000fc60000010000 */
[----:B--2---:R-:W-:Y:S01]  /*2c90*/  @!P1 FADD.FTZ R24, R24, R10 ;  /* 0x0000000a18189221 */ /* 0x004fe20000010000 */
[----:B------:R-:W-:-:S07]  /*2ca0*/  @!P1 FADD.FTZ R25, R25, R11 ;  /* 0x0000000b19199221 */ /* 0x000fce0000010000 */
.L_x_224:
[----:B------:R-:W-:Y:S01]  /*2cb0*/  ISETP.EQ.OR P1, PT, R16, UR22, P3 ;  /* 0x0000001610007c0c */ /* 0x000fe20009f22670 */
[----:B------:R-:W-:Y:S03]  /*2cc0*/  BSSY.RECONVERGENT B0, `(.L_x_218) ;  /* 0x000000a000007945 */ /* 0x000fe60003800200 */
[----:B------:R-:W-:-:S13]  /*2cd0*/  ISETP.NE.U32.OR P1, PT, R12, 0x1, P1 ;  /* 0x000000010c00780c */ /* 0x000fda0000f25470 */
[----:B------:R-:W-:Y:S05]  /*2ce0*/  @P1 BRA `(.L_x_225) ;  /* 0x00000000001c1947 */ /* 0x000fea0003800000 */
[----:B--2---:R-:W-:Y:S01]  /*2cf0*/  MOV R9, UR23 ;  /* 0x0000001700097c02 */ /* 0x004fe20008000f00 */
[----:B------:R-:W-:-:S04]  /*2d00*/  HFMA2 R11, -RZ, RZ, 0, 4.76837158203125e-07 ;  /* 0x00000008ff0b7431 */ /* 0x000fc800000001ff */
[----:B------:R-:W-:-:S04]  /*2d10*/  IMAD R8, R16, R9, UR5 ;  /* 0x0000000510087e24 */ /* 0x000fc8000f8e0209 */
[----:B------:R-:W-:-:S06]  /*2d20*/  IMAD.WIDE.U32 R8, R8, R11, UR6 ;  /* 0x0000000608087e25 */ /* 0x000fcc000f8e000b */
[----:B------:R-:W0:Y:S02]  /*2d30*/  LDG.E.64 R8, desc[UR20][R8.64] ;  /* 0x0000001408087981 */ /* 0x000e24000c1e1b00 */
[----:B0--3--:R-:W-:Y:S01]  /*2d40*/  FADD.FTZ R24, R24, R8 ;  /* 0x0000000818187221 */ /* 0x009fe20000010000 */
[----:B------:R-:W-:-:S07]  /*2d50*/  FADD.FTZ R25, R25, R9 ;  /* 0x0000000919197221 */ /* 0x000fce0000010000 */
.L_x_225:
[----:B------:R-:W-:Y:S05]  /*2d60*/  BSYNC.RECONVERGENT B0 ;  /* 0x0000000000007941 */ /* 0x000fea0003800200 */
.L_x_218:
[----:B------:R-:W5:Y:S01]  /*2d70*/  S2UR UR7, SR_CgaCtaId ;  /* 0x00000000000779c3 */ /* 0x000f620000008800 */
[----:B------:R-:W-:Y:S01]  /*2d80*/  UMOV UR6, 0x400 ;  /* 0x0000040000067882 */ /* 0x000fe20000000000 */
[----:B------:R-:W-:Y:S02]  /*2d90*/  SHF.L.U32 R34, R34, 0x10, RZ ;  /* 0x0000001022227819 */ /* 0x000fe400000006ff */
[----:B------:R-:W-:Y:S02]  /*2da0*/  SHF.L.U32 R31, R31, 0x10, RZ ;  /* 0x000000101f1f7819 */ /* 0x000fe400000006ff */
[----:B----4-:R-:W-:Y:S01]  /*2db0*/  SHF.L.U32 R14, R30, 0x10, RZ ;  /* 0x000000101e0e7819 */ /* 0x010fe200000006ff */
[----:B------:R-:W-:Y:S01]  /*2dc0*/  FADD.FTZ R34, R34, -UR38 ;  /* 0x8000002622227e21 */ /* 0x000fe20008010000 */
[----:B--2---:R-:W-:Y:S01]  /*2dd0*/  SHF.L.U32 R15, R26, 0x10, RZ ;  /* 0x000000101a0f7819 */ /* 0x004fe200000006ff */
[----:B------:R-:W-:Y:S01]  /*2de0*/  FADD.FTZ R31, R31, -UR38 ;  /* 0x800000261f1f7e21 */ /* 0x000fe20008010000 */
[----:B------:R-:W-:Y:S01]  /*2df0*/  SHF.L.U32 R33, R33, 0x10, RZ ;  /* 0x0000001021217819 */ /* 0x000fe200000006ff */
[----:B------:R-:W-:Y:S01]  /*2e00*/  FADD.FTZ R14, R14, -UR38 ;  /* 0x800000260e0e7e21 */ /* 0x000fe20008010000 */
[----:B------:R-:W-:Y:S01]  /*2e10*/  FMUL.FTZ R34, R34, UR29 ;  /* 0x0000001d22227c20 */ /* 0x000fe20008410000 */
[----:B------:R-:W-:Y:S01]  /*2e20*/  FADD.FTZ R15, R15, -UR38 ;  /* 0x800000260f0f7e21 */ /* 0x000fe20008010000 */
[----:B------:R-:W-:Y:S01]  /*2e30*/  FMUL.FTZ R20, R31, UR29 ;  /* 0x0000001d1f147c20 */ /* 0x000fe20008410000 */
[----:B-----5:R-:W-:-:S09]  /*2e40*/  ULEA UR6, UR7, UR6, 0x18 ;  /* 0x0000000607067291 */ /* 0x020fd2000f8ec0ff */
[----:B------:R-:W-:Y:S01]  /*2e50*/  @!P3 STS.64 [UR6+0x50], R24 ;  /* 0x00005018ff00b988 */ /* 0x000fe20008000a06 */
[----:B------:R-:W-:Y:S06]  /*2e60*/  BAR.SYNC.DEFER_BLOCKING 0x0 ;  /* 0x0000000000007b1d */ /* 0x000fec0000010000 */
[----:B------:R-:W2:Y:S01]  /*2e70*/  LDS.64 R8, [UR6+0x50] ;  /* 0x00005006ff087984 */ /* 0x000ea20008000a00 */
[----:B------:R-:W2:Y:S02]  /*2e80*/  LDCU UR6, c[0x0][0x42c] ;  /* 0x00008580ff0677ac */ /* 0x000ea40008000800 */
[----:B--2---:R-:W-:Y:S01]  /*2e90*/  FMUL.FTZ R12, R8, UR6 ;  /* 0x00000006080c7c20 */ /* 0x004fe20008410000 */
[----:B------:R-:W-:Y:S01]  /*2ea0*/  FMUL.FTZ R13, R9, UR6 ;  /* 0x00000006090d7c20 */ /* 0x000fe20008410000 */
[----:B------:R-:W-:Y:S01]  /*2eb0*/  SHF.L.U32 R9, R32, 0x10, RZ ;  /* 0x0000001020097819 */ /* 0x000fe200000006ff */
[----:B------:R-:W-:Y:S06]  /*2ec0*/  @!P2 BRA `(.L_x_226) ;  /* 0x000000000048a947 */ /* 0x000fec0003800000 */
[----:B------:R-:W-:Y:S01]  /*2ed0*/  FFMA.FTZ R8, R4, R34, R27 ;  /* 0x0000002204087223 */ /* 0x000fe2000001001b */
[----:B------:R-:W-:-:S03]  /*2ee0*/  FFMA.FTZ R10, R6, R20, R7 ;  /* 0x00000014060a7223 */ /* 0x000fc60000010007 */
[----:B------:R-:W-:Y:S01]  /*2ef0*/  FMUL.FTZ R11, R8, -1.4426950216293334961 ;  /* 0xbfb8aa3b080b7820 */ /* 0x000fe20000410000 */
[----:B-1----:R-:W-:-:S05]  /*2f00*/  FMUL.FTZ R17, R10, -1.4426950216293334961 ;  /* 0xbfb8aa3b0a117820 */ /* 0x002fca0000410000 */
[----:B------:R-:W1:Y:S04]  /*2f10*/  MUFU.EX2 R11, R11 ;  /* 0x0000000b000b7308 */ /* 0x000e680000000800 */
[----:B------:R-:W2:Y:S01]  /*2f20*/  MUFU.EX2 R17, R17 ;  /* 0x0000001100117308 */ /* 0x000ea20000000800 */
[----:B-1----:R-:W-:Y:S01]  /*2f30*/  FADD.FTZ R16, R11, 1 ;  /* 0x3f8000000b107421 */ /* 0x002fe20000010000 */
[----:B--2---:R-:W-:-:S05]  /*2f40*/  FADD.FTZ R18, R17, 1 ;  /* 0x3f80000011127421 */ /* 0x004fca0000010000 */
[----:B------:R-:W1:Y:S08]  /*2f50*/  MUFU.RCP R16, R16 ;  /* 0x0000001000107308 */ /* 0x000e700000001000 */
[----:B------:R-:W2:Y:S01]  /*2f60*/  MUFU.RCP R18, R18 ;  /* 0x0000001200127308 */ /* 0x000ea20000001000 */
[----:B-1----:R-:W-:Y:S01]  /*2f70*/  FADD.FTZ R19, -R16, 1 ;  /* 0x3f80000010137421 */ /* 0x002fe20000010100 */
[----:B------:R-:W-:-:S03]  /*2f80*/  FMUL.FTZ R33, R33, R16 ;  /* 0x0000001021217220 */ /* 0x000fc60000410000 */
[----:B------:R-:W-:Y:S01]  /*2f90*/  FFMA.FTZ R8, R8, R19, 1 ;  /* 0x3f80000008087423 */ /* 0x000fe20000010013 */
[----:B--2---:R-:W-:Y:S01]  /*2fa0*/  FADD.FTZ R21, -R18, 1 ;  /* 0x3f80000012157421 */ /* 0x004fe20000010100 */
[----:B------:R-:W-:Y:S02]  /*2fb0*/  FMUL.FTZ R9, R9, R18 ;  /* 0x0000001209097220 */ /* 0x000fe40000410000 */
[----:B------:R-:W-:Y:S01]  /*2fc0*/  FMUL.FTZ R33, R33, R8 ;  /* 0x0000000821217220 */ /* 0x000fe20000410000 */
[----:B------:R-:W-:-:S04]  /*2fd0*/  FFMA.FTZ R10, R10, R21, 1 ;  /* 0x3f8000000a0a7423 */ /* 0x000fc80000010015 */
[----:B------:R-:W-:-:S07]  /*2fe0*/  FMUL.FTZ R9, R9, R10 ;  /* 0x0000000a09097220 */ /* 0x000fce0000410000 */
.L_x_226:
[----:B------:R-:W-:Y:S04]  /*2ff0*/  BSSY.RECONVERGENT B0, `(.L_x_227) ;  /* 0x0000014000007945 */ /* 0x000fe80003800200 */
[----:B------:R-:W-:Y:S05]  /*3000*/  @P0 BRA `(.L_x_228) ;  /* 0x0000000000480947 */ /* 0x000fea0003800000 */
[----:B------:R-:W2:Y:S01]  /*3010*/  LDCU.64 UR16, c[0x0][0x3f8] ;  /* 0x00007f00ff1077ac */ /* 0x000ea20008000a00 */
[C-C-:B-1----:R-:W-:Y:S01]  /*3020*/  FFMA.FTZ R17, R12.reuse, R20, R13.reuse ;  /* 0x000000140c117223 */ /* 0x142fe2000001000d */
[----:B------:R-:W-:Y:S01]  /*3030*/  MOV R8, R42 ;  /* 0x0000002a00087202 */ /* 0x000fe20000000f00 */
[----:B------:R-:W-:Y:S01]  /*3040*/  FFMA.FTZ R11, R12, R34, R13 ;  /* 0x000000220c0b7223 */ /* 0x000fe2000001000d */
[----:B------:R-:W1:Y:S01]  /*3050*/  LDCU.64 UR6, c[0x0][0x380] ;  /* 0x00007000ff0677ac */ /* 0x000e620008000a00 */
[----:B------:R-:W-:Y:S01]  /*3060*/  FFMA.FTZ R16, R6, R9, -R17 ;  /* 0x0000000906107223 */ /* 0x000fe20000010811 */
[----:B------:R-:W-:Y:S02]  /*3070*/  IMAD.MOV.U32 R9, RZ, RZ, R45 ;  /* 0x000000ffff097224 */ /* 0x000fe400078e002d */
[----:B------:R-:W-:Y:S01]  /*3080*/  FFMA.FTZ R11, R4, R33, -R11 ;  /* 0x00000021040b7223 */ /* 0x000fe2000001080b */
[----:B------:R-:W-:-:S03]  /*3090*/  FMUL.FTZ R16, R16, UR29 ;  /* 0x0000001d10107c20 */ /* 0x000fc60008410000 */
[----:B------:R-:W-:Y:S01]  /*30a0*/  FMUL.FTZ R17, R11, UR29 ;  /* 0x0000001d0b117c20 */ /* 0x000fe20008410000 */
[----:B--2---:R-:W-:Y:S02]  /*30b0*/  IMAD R19, R3, UR16, RZ ;  /* 0x0000001003137c24 */ /* 0x004fe4000f8e02ff */
[----:B------:R-:W-:-:S04]  /*30c0*/  IMAD.WIDE.U32 R8, R38, UR16, R8 ;  /* 0x0000001026087c25 */ /* 0x000fc8000f8e0008 */
[----:B------:R-:W-:Y:S01]  /*30d0*/  IMAD R19, R38, UR17, R19 ;  /* 0x0000001126137c24 */ /* 0x000fe2000f8e0213 */
[----:B-1----:R-:W-:-:S04]  /*30e0*/  LEA R10, P0, R8, UR6, 0x1 ;  /* 0x00000006080a7c11 */ /* 0x002fc8000f8008ff */
[----:B------:R-:W-:Y:S02]  /*30f0*/  IADD3 R19, PT, PT, R9, R19, RZ ;  /* 0x0000001309137210 */ /* 0x000fe40007ffe0ff */
[----:B------:R-:W-:Y:S02]  /*3100*/  F2FP.BF16.F32.PACK_AB R9, R16, R17 ;  /* 0x000000111009723e */ /* 0x000fe400000010ff */
[----:B------:R-:W-:-:S05]  /*3110*/  LEA.HI.X R11, R8, UR7, R19, 0x1, P0 ;  /* 0x00000007080b7c11 */ /* 0x000fca00080f0c13 */
[----:B------:R2:W-:Y:S02]  /*3120*/  STG.E desc[UR20][R10.64], R9 ;  /* 0x000000090a007986 */ /* 0x0005e4000c101914 */
.L_x_228:
[----:B------:R-:W-:Y:S05]  /*3130*/  BSYNC.RECONVERGENT B0 ;  /* 0x0000000000007941 */ /* 0x000fea0003800200 */
.L_x_227:
[----:B------:R-:W-:Y:S01]  /*3140*/  UISETP.NE.AND UP0, UPT, UR25, URZ, UPT ;  /* 0x000000ff1900728c */ /* 0x000fe2000bf05270 */
[----:B------:R-:W-:Y:S01]  /*3150*/  SHF.L.U32 R29, R29, 0x10, RZ ;  /* 0x000000101d1d7819 */ /* 0x000fe200000006ff */
[----:B-1----:R-:W-:Y:S01]  /*3160*/  FMUL.FTZ R17, R14, UR29 ;  /* 0x0000001d0e117c20 */ /* 0x002fe20008410000 */
[----:B--2---:R-:W-:Y:S01]  /*3170*/  SHF.L.U32 R9, R28, 0x10, RZ ;  /* 0x000000101c097819 */ /* 0x004fe200000006ff */
[----:B------:R-:W-:-:S05]  /*3180*/  FMUL.FTZ R20, R15, UR29 ;  /* 0x0000001d0f147c20 */ /* 0x000fca0008410000 */
[----:B------:R-:W-:Y:S05]  /*3190*/  BRA.U !UP0, `(.L_x_229) ;  /* 0x0000000108487547 */ /* 0x000fea000b800000 */
[----:B------:R-:W-:Y:S01]  /*31a0*/  FFMA.FTZ R27, R4, R17, R27 ;  /* 0x00000011041b7223 */ /* 0x000fe2000001001b */
[----:B------:R-:W-:-:S03]  /*31b0*/  FFMA.FTZ R7, R6, R20, R7 ;  /* 0x0000001406077223 */ /* 0x000fc60000010007 */
[----:B------:R-:W-:Y:S01]  /*31c0*/  FMUL.FTZ R8, R27, -1.4426950216293334961 ;  /* 0xbfb8aa3b1b087820 */ /* 0x000fe20000410000 */
[----:B------:R-:W-:-:S05]  /*31d0*/  FMUL.FTZ R11, R7, -1.4426950216293334961 ;  /* 0xbfb8aa3b070b7820 */ /* 0x000fca0000410000 */
        /* <DEDUP_REMOVED lines=14> */
.L_x_229:
        /* <DEDUP_REMOVED lines=22> */
.L_x_231:
[----:B------:R-:W-:Y:S05]  /*3420*/  BSYNC.RECONVERGENT B0 ;  /* 0x0000000000007941 */ /* 0x000fea0003800200 */
.L_x_230:
[----:B------:R-:W-:Y:S02]  /*3430*/  UIADD3 UR14, UPT, UPT, UR23, UR14, URZ ;  /* 0x0000000e170e7290 */ /* 0x000fe4000fffe0ff */
[----:B------:R-:W-:Y:S02]  /*3440*/  UIADD3 UR4, UPT, UPT, UR4, 0x1, URZ ;  /* 0x0000000104047890 */ /* 0x000fe4000fffe0ff */
[----:B------:R-:W-:-:S09]  /*3450*/  UISETP.GE.AND UP0, UPT, UR14, UR8, UPT ;  /* 0x000000080e00728c */ /* 0x000fd2000bf06270 */
[----:B------:R-:W-:Y:S05]  /*3460*/  BRA.U !UP0, `(.L_x_232) ;  /* 0xffffffcd08807547 */ /* 0x000fea000b83ffff */
.L_x_207:
[----:B-1----:R-:W1:Y:S01]  /*3470*/  LDC R6, c[0x0][0x370] ;  /* 0x0000dc00ff067b82 */ /* 0x002e620000000800 */
[----:B------:R-:W-:Y:S01]  /*3480*/  ISETP.NE.AND P2, PT, R0, RZ, PT ;  /* 0x000000ff0000720c */ /* 0x000fe20003f45270 */
[----:B------:R-:W-:Y:S06]  /*3490*/  BSSY.RECONVERGENT B0, `(.L_x_233) ;  /* 0x0000011000007945 */ /* 0x000fec0003800200 */
[----:B------:R-:W2:Y:S08]  /*34a0*/  LDC R7, c[0x0][0x374] ;  /* 0x0000dd00ff077b82 */ /* 0x000eb00000000800 */
[----:B------:R-:W4:Y:S01]  /*34b0*/  LDC.64 R2, c[0x0][0x3c8] ;  /* 0x0000f200ff027b82 */ /* 0x000f220000000a00 */
[----:B-1----:R-:W-:-:S02]  /*34c0*/  IADD3 R5, PT, PT, R6, -0x1, RZ ;  /* 0xffffffff06057810 */ /* 0x002fc40007ffe0ff */
[----:B------:R-:W-:Y:S02]  /*34d0*/  ISETP.NE.AND P1, PT, R6, 0x1, PT ;  /* 0x000000010600780c */ /* 0x000fe40003f25270 */
[----:B--2---:R-:W-:-:S04]  /*34e0*/  IADD3 R4, PT, PT, R7, -0x1, RZ ;  /* 0xffffffff07047810 */ /* 0x004fc80007ffe0ff */
[----:B------:R-:W-:Y:S02]  /*34f0*/  ISETP.NE.AND P0, PT, R4, UR5, PT ;  /* 0x0000000504007c0c */ /* 0x000fe4000bf05270 */
[----:B------:R-:W-:Y:S02]  /*3500*/  SHF.L.U32 R4, R7, 0x1, RZ ;  /* 0x0000000107047819 */ /* 0x000fe400000006ff */
[----:B------:R-:W-:Y:S02]  /*3510*/  ISETP.NE.OR P0, PT, R5, UR22, P0 ;  /* 0x0000001605007c0c */ /* 0x000fe40008705670 */
[----:B------:R-:W-:-:S05]  /*3520*/  SEL R5, R4, RZ, P1 ;  /* 0x000000ff04057207 */ /* 0x000fca0000800000 */
[----:B----4-:R-:W-:Y:S01]  /*3530*/  IMAD.WIDE.U32 R2, R5, 0x4, R2 ;  /* 0x0000000405027825 */ /* 0x010fe200078e0002 */
[----:B------:R-:W-:Y:S06]  /*3540*/  @P2 BRA `(.L_x_234) ;  /* 0x0000000000142947 */ /* 0x000fec0003800000 */
[----:B------:R-:W-:Y:S01]  /*3550*/  HFMA2 R5, -RZ, RZ, 0, 5.9604644775390625e-08 ;  /* 0x00000001ff057431 */ /* 0x000fe200000001ff */
[----:B------:R-:W-:Y:S06]  /*3560*/  MEMBAR.ALL.GPU ;  /* 0x0000000000007992 */ /* 0x000fec000000a000 */
[----:B------:R-:W-:-:S00]  /*3570*/  ERRBAR ;  /* 0x00000000000079ab */ /* 0x000fc00000000000 */
[----:B------:R-:W-:Y:S06]  /*3580*/  CGAERRBAR ;  /* 0x00000000000075ab */ /* 0x000fec0000000000 */
[----:B------:R1:W-:Y:S02]  /*3590*/  REDG.E.ADD.S32.STRONG.GPU desc[UR20][R2.64], R5 ;  /* 0x000000050200798e */ /* 0x0003e4000c12e314 */
.L_x_234:
[----:B------:R-:W-:Y:S05]  /*35a0*/  BSYNC.RECONVERGENT B0 ;  /* 0x0000000000007941 */ /* 0x000fea0003800200 */
.L_x_233:
[----:B------:R-:W-:Y:S05]  /*35b0*/  @P0 EXIT ;  /* 0x000000000000094d */ /* 0x000fea0003800000 */
[----:B------:R-:W-:Y:S05]  /*35c0*/  @P2 BRA `(.L_x_235) ;  /* 0x0000000000202947 */ /* 0x000fea0003800000 */
[----:B------:R-:W-:-:S05]  /*35d0*/  IMAD R4, R6, R7, RZ ;  /* 0x0000000706047224 */ /* 0x000fca00078e02ff */
[----:B------:R-:W-:-:S13]  /*35e0*/  ISETP.NE.AND P0, PT, R4, -0x1, PT ;  /* 0xffffffff0400780c */ /* 0x000fda0003f05270 */
[----:B------:R-:W-:Y:S05]  /*35f0*/  @!P0 BRA `(.L_x_235) ;  /* 0x0000000000148947 */ /* 0x000fea0003800000 */
.L_x_236:
[----:B-1----:R-:W2:Y:S04]  /*3600*/  LDG.E.STRONG.GPU R5, desc[UR20][R2.64] ;  /* 0x0000001402057981 */ /* 0x002ea8000c1ef900 */
[----:B--2---:R-:W-:Y:S01]  /*3610*/  CCTL.IVALL ;  /* 0x00000000ff00798f */ /* 0x004fe20002000000 */
[----:B------:R-:W-:Y:S05]  /*3620*/  YIELD ;  /* 0x0000000000007946 */ /* 0x000fea0003800000 */
[----:B------:R-:W-:-:S13]  /*3630*/  ISETP.NE.AND P0, PT, R5, R4, PT ;  /* 0x000000040500720c */ /* 0x000fda0003f05270 */
[----:B------:R-:W-:Y:S05]  /*3640*/  @P0 BRA `(.L_x_236) ;  /* 0xfffffffc00ec0947 */ /* 0x000fea000383ffff */
.L_x_235:
        /* <DEDUP_REMOVED lines=15> */
[----:B------:R-:W-:Y:S02]  /*3740*/  IADD3.X R9, PT, PT, RZ, R11, RZ, P1, !PT ;  /* 0x0000000bff097210 */ /* 0x000fe40000ffe4ff */
        /* <DEDUP_REMOVED lines=24> */
[----:B0--3--:R-:W-:Y:S01]  /*38d0*/  SHF.L.U64.HI R25, R0, 0x2, R11 ;  /* 0x0000000200197819 */ /* 0x009fe2000001020b */
[----:B------:R-:W0:Y:S01]  /*38e0*/  LDCU.64 UR8, c[0x0][0x388] ;  /* 0x00007100ff0877ac */ /* 0x000e220008000a00 */
[C---:B------:R-:W-:Y:S02]  /*38f0*/  SHF.L.U32 R5, R18.reuse, 0x8, RZ ;  /* 0x0000000812057819 */ /* 0x040fe400000006ff */
[----:B------:R-:W-:-:S02]  /*3900*/  LOP3.LUT R18, R18, 0x3, RZ, 0xc0, !PT ;  /* 0x0000000312127812 */ /* 0x000fc400078ec0ff */
[----:B------:R-:W-:Y:S02]  /*3910*/  LOP3.LUT R5, R5, 0x300, RZ, 0xc0, !PT ;  /* 0x0000030005057812 */ /* 0x000fe400078ec0ff */
[----:B------:R-:W-:Y:S02]  /*3920*/  SHF.L.U32 R9, R7, 0x2, RZ ;  /* 0x0000000207097819 */ /* 0x000fe400000006ff */
[----:B------:R-:W-:Y:S01]  /*3930*/  IADD3 R0, P3, PT, R5, R0, RZ ;  /* 0x0000000005007210 */ /* 0x000fe20007f7e0ff */
[----:B------:R-:W-:Y:S01]  /*3940*/  IMAD.WIDE.U32 R4, R6, 0x4, RZ ;  /* 0x0000000406047825 */ /* 0x000fe200078e00ff */
[C---:B-1----:R-:W-:Y:S02]  /*3950*/  IADD3 R29, P1, PT, R22.reuse, UR4, RZ ;  /* 0x00000004161d7c10 */ /* 0x042fe4000ff3e0ff */
[----:B------:R-:W-:Y:S02]  /*3960*/  SHF.L.U64.HI R30, R3, 0x2, R2 ;  /* 0x00000002031e7819 */ /* 0x000fe40000010202 */
[----:B--2---:R-:W-:-:S02]  /*3970*/  IADD3 R24, P2, PT, R22, UR6, RZ ;  /* 0x0000000616187c10 */ /* 0x004fc4000ff5e0ff */
[C---:B------:R-:W-:Y:S02]  /*3980*/  IADD3.X R17, PT, PT, R25.reuse, UR5, RZ, P1, !PT ;  /* 0x0000000519117c10 */ /* 0x040fe40008ffe4ff */
[C---:B------:R-:W-:Y:S02]  /*3990*/  IADD3.X R27, PT, PT, R25.reuse, UR7, RZ, P2, !PT ;  /* 0x00000007191b7c10 */ /* 0x040fe400097fe4ff */
[----:B0-----:R-:W-:Y:S02]  /*39a0*/  IADD3 R22, P1, PT, R22, UR8, RZ ;  /* 0x0000000816167c10 */ /* 0x001fe4000ff3e0ff */
[----:B------:R-:W-:Y:S02]  /*39b0*/  IADD3 R18, P2, PT, RZ, -R18, RZ ;  /* 0x80000012ff127210 */ /* 0x000fe40007f5e0ff */
[----:B------:R-:W-:Y:S02]  /*39c0*/  IADD3.X R25, PT, PT, R25, UR9, RZ, P1, !PT ;  /* 0x0000000919197c10 */ /* 0x000fe40008ffe4ff */
[----:B------:R-:W-:-:S02]  /*39d0*/  SHF.L.U64.HI R26, R10, 0x2, R19 ;  /* 0x000000020a1a7819 */ /* 0x000fc40000010213 */
[----:B------:R-:W-:Y:S02]  /*39e0*/  IADD3 R28, PT, PT, R5, R9, RZ ;  /* 0x00000009051c7210 */ /* 0x000fe40007ffe0ff */
[----:B------:R-:W-:Y:S02]  /*39f0*/  IADD3.X R20, PT, PT, RZ, -0x1, RZ, P2, !PT ;  /* 0xffffffffff147810 */ /* 0x000fe400017fe4ff */
[----:B------:R-:W-:-:S07]  /*3a00*/  IADD3.X R11, PT, PT, RZ, R11, RZ, P3, !PT ;  /* 0x0000000bff0b7210 */ /* 0x000fce0001ffe4ff */
.L_x_239:
[----:B-1----:R-:W-:Y:S02]  /*3a10*/  IADD3 R12, P2, PT, R29, R4, RZ ;  /* 0x000000041d0c7210 */ /* 0x002fe40007f5e0ff */
[-C--:B------:R-:W-:Y:S02]  /*3a20*/  LEA R8, P3, R10, R29.reuse, 0x2 ;  /* 0x0000001d0a087211 */ /* 0x080fe400078610ff */
[-C--:B------:R-:W-:Y:S01]  /*3a30*/  LEA R14, P1, R3, R29.reuse, 0x2 ;  /* 0x0000001d030e7211 */ /* 0x080fe200078210ff */
[C---:B------:R-:W-:Y:S01]  /*3a40*/  IMAD.X R13, R17.reuse, 0x1, R28, P2 ;  /* 0x00000001110d7824 */ /* 0x040fe200010e061c */
[C---:B------:R-:W-:Y:S02]  /*3a50*/  IADD3.X R9, PT, PT, R17.reuse, R26, RZ, P3, !PT ;  /* 0x0000001a11097210 */ /* 0x040fe40001ffe4ff */
[----:B------:R-:W-:Y:S02]  /*3a60*/  IADD3.X R15, PT, PT, R17, R30, RZ, P1, !PT ;  /* 0x0000001e110f7210 */ /* 0x000fe40000ffe4ff */
[----:B------:R-:W-:Y:S01]  /*3a70*/  MOV R16, R29 ;  /* 0x0000001d00107202 */ /* 0x000fe20000000f00 */
[----:B------:R0:W2:Y:S04]  /*3a80*/  LDG.E R12, desc[UR20][R12.64] ;  /* 0x000000140c0c7981 */ /* 0x0000a8000c1e1900 */
[----:B------:R1:W2:Y:S04]  /*3a90*/  LDG.E R9, desc[UR20][R8.64] ;  /* 0x0000001408097981 */ /* 0x0002a8000c1e1900 */
[----:B------:R3:W4:Y:S04]  /*3aa0*/  LDG.E R16, desc[UR20][R16.64] ;  /* 0x0000001410107981 */ /* 0x000728000c1e1900 */
[----:B------:R-:W4:Y:S01]  /*3ab0*/  LDG.E R15, desc[UR20][R14.64] ;  /* 0x000000140e0f7981 */ /* 0x000f22000c1e1900 */
[----:B0-----:R-:W-:-:S02]  /*3ac0*/  MOV R13, R27 ;  /* 0x0000001b000d7202 */ /* 0x001fc40000000f00 */
[----:B-1----:R-:W-:Y:S02]  /*3ad0*/  MOV R8, R22 ;  /* 0x0000001600087202 */ /* 0x002fe40000000f00 */
[----:B------:R-:W-:-:S04]  /*3ae0*/  IADD3 R18, P1, PT, R18, 0x1, RZ ;  /* 0x0000000112127810 */ /* 0x000fc80007f3e0ff */
[----:B------:R-:W-:Y:S02]  /*3af0*/  IADD3.X R20, PT, PT, RZ, R20, RZ, P1, !PT ;  /* 0x00000014ff147210 */ /* 0x000fe40000ffe4ff */
[----:B------:R-:W-:-:S04]  /*3b00*/  ISETP.NE.U32.AND P1, PT, R18, RZ, PT ;  /* 0x000000ff1200720c */ /* 0x000fc80003f25070 */
[----:B------:R-:W-:Y:S02]  /*3b10*/  ISETP.NE.AND.EX P1, PT, R20, RZ, PT, P1 ;  /* 0x000000ff1400720c */ /* 0x000fe40003f25310 */
[----:B------:R-:W-:Y:S02]  /*3b20*/  IADD3 R29, P2, PT, R29, 0x400, RZ ;  /* 0x000004001d1d7810 */ /* 0x000fe40007f5e0ff */
[----:B------:R-:W-:Y:S02]  /*3b30*/  IADD3 R22, P4, PT, R22, 0x400, RZ ;  /* 0x0000040016167810 */ /* 0x000fe40007f9e0ff */
[----:B---3--:R-:W-:Y:S02]  /*3b40*/  IADD3.X R17, PT, PT, RZ, R17, RZ, P2, !PT ;  /* 0x00000011ff117210 */ /* 0x008fe400017fe4ff */
[----:B--2---:R-:W-:Y:S02]  /*3b50*/  F2FP.BF16.F32.PACK_AB R23, R9, R12 ;  /* 0x0000000c0917723e */ /* 0x004fe400000010ff */
[----:B------:R-:W-:-:S02]  /*3b60*/  MOV R9, R25 ;  /* 0x0000001900097202 */ /* 0x000fc40000000f00 */
[----:B------:R-:W-:Y:S02]  /*3b70*/  MOV R12, R24 ;  /* 0x00000018000c7202 */ /* 0x000fe40000000f00 */
[----:B----4-:R-:W-:-:S05]  /*3b80*/  F2FP.BF16.F32.PACK_AB R21, R15, R16 ;  /* 0x000000100f15723e */ /* 0x010fca00000010ff */
[----:B------:R1:W-:Y:S04]  /*3b90*/  STG.E desc[UR20][R8.64], R21 ;  /* 0x0000001508007986 */ /* 0x0003e8000c101914 */
[----:B------:R1:W-:Y:S01]  /*3ba0*/  STG.E desc[UR20][R12.64], R23 ;  /* 0x000000170c007986 */ /* 0x0003e2000c101914 */
[----:B------:R-:W-:Y:S02]  /*3bb0*/  IADD3 R24, P3, PT, R24, 0x400, RZ ;  /* 0x0000040018187810 */ /* 0x000fe40007f7e0ff */
[----:B------:R-:W-:Y:S02]  /*3bc0*/  IADD3.X R25, PT, PT, RZ, R25, RZ, P4, !PT ;  /* 0x00000019ff197210 */ /* 0x000fe400027fe4ff */
[----:B------:R-:W-:Y:S01]  /*3bd0*/  IADD3.X R27, PT, PT, RZ, R27, RZ, P3, !PT ;  /* 0x0000001bff1b7210 */ /* 0x000fe20001ffe4ff */
[----:B------:R-:W-:Y:S08]  /*3be0*/  @P1 BRA `(.L_x_239) ;  /* 0xfffffffc00881947 */ /* 0x000ff0000383ffff */
.L_x_238:
[----:B------:R-:W-:Y:S05]  /*3bf0*/  BSYNC.RECONVERGENT B0 ;  /* 0x0000000000007941 */ /* 0x000fea0003800200 */
.L_x_237:
[----:B------:R-:W-:Y:S05]  /*3c00*/  @!P0 EXIT ;  /* 0x000000000000894d */ /* 0x000fea0003800000 */
[C---:B------:R-:W-:Y:S01]  /*3c10*/  SHF.L.U64.HI R4, R6.reuse, 0x2, R7 ;  /* 0x0000000206047819 */ /* 0x040fe20000010207 */
[----:B------:R-:W2:Y:S01]  /*3c20*/  LDCU.64 UR4, c[0x0][0x3d8] ;  /* 0x00007b00ff0477ac */ /* 0x000ea20008000a00 */
[----:B------:R-:W-:Y:S02]  /*3c30*/  SHF.L.U32 R5, R6, 0x2, RZ ;  /* 0x0000000206057819 */ /* 0x000fe400000006ff */
[C---:B------:R-:W-:Y:S01]  /*3c40*/  SHF.L.U64.HI R6, R10.reuse, 0x2, R19 ;  /* 0x000000020a067819 */ /* 0x040fe20000010213 */
[----:B------:R-:W4:Y:S01]  /*3c50*/  LDCU.64 UR6, c[0x0][0x388] ;  /* 0x00007100ff0677ac */ /* 0x000f220008000a00 */
[----:B-1----:R-:W-:Y:S02]  /*3c60*/  SHF.L.U32 R9, R10, 0x2, RZ ;  /* 0x000000020a097819 */ /* 0x002fe400000006ff */
[C---:B------:R-:W-:Y:S01]  /*3c70*/  SHF.L.U64.HI R7, R3.reuse, 0x2, R2 ;  /* 0x0000000203077819 */ /* 0x040fe20000010202 */
[----:B------:R-:W1:Y:S01]  /*3c80*/  LDCU.64 UR8, c[0x0][0x390] ;  /* 0x00007200ff0877ac */ /* 0x000e620008000a00 */
[----:B------:R-:W-:-:S07]  /*3c90*/  SHF.L.U32 R8, R3, 0x2, RZ ;  /* 0x0000000203087819 */ /* 0x000fce00000006ff */
.L_x_240:
[C---:B------:R-:W-:Y:S02]  /*3ca0*/  SHF.L.U32 R10, R0.reuse, 0x2, RZ ;  /* 0x00000002000a7819 */ /* 0x040fe400000006ff */
[----:B------:R-:W-:Y:S02]  /*3cb0*/  SHF.L.U64.HI R11, R0, 0x2, R11 ;  /* 0x00000002000b7819 */ /* 0x000fe4000001020b */
[----:B--2---:R-:W-:-:S04]  /*3cc0*/  IADD3 R12, P0, PT, R10, UR4, RZ ;  /* 0x000000040a0c7c10 */ /* 0x004fc8000ff1e0ff */
[----:B-1----:R-:W-:Y:S02]  /*3cd0*/  IADD3.X R13, PT, PT, R11, UR5, RZ, P0, !PT ;  /* 0x000000050b0d7c10 */ /* 0x002fe400087fe4ff */
[C---:B------:R-:W-:Y:S02]  /*3ce0*/  IADD3 R14, P0, PT, R12.reuse, R8, RZ ;  /* 0x000000080c0e7210 */ /* 0x040fe40007f1e0ff */
[C---:B------:R-:W-:Y:S02]  /*3cf0*/  IADD3 R18, P2, PT, R12.reuse, R9, RZ ;  /* 0x000000090c127210 */ /* 0x040fe40007f5e0ff */
[C---:B------:R-:W-:Y:S02]  /*3d00*/  IADD3.X R15, PT, PT, R13.reuse, R7, RZ, P0, !PT ;  /* 0x000000070d0f7210 */ /* 0x040fe400007fe4ff */
[----:B------:R-:W-:Y:S02]  /*3d10*/  IADD3 R16, P1, PT, R12, R5, RZ ;  /* 0x000000050c107210 */ /* 0x000fe40007f3e0ff */
[C---:B------:R-:W-:Y:S01]  /*3d20*/  IADD3.X R19, PT, PT, R13.reuse, R6, RZ, P2, !PT ;  /* 0x000000060d137210 */ /* 0x040fe200017fe4ff */
[----:B------:R2:W5:Y:S01]  /*3d30*/  LDG.E R12, desc[UR20][R12.64] ;  /* 0x000000140c0c7981 */ /* 0x000562000c1e1900 */
[----:B------:R-:W-:-:S03]  /*3d40*/  IADD3.X R17, PT, PT, R13, R4, RZ, P1, !PT ;  /* 0x000000040d117210 */ /* 0x000fc60000ffe4ff */
[----:B------:R-:W5:Y:S04]  /*3d50*/  LDG.E R15, desc[UR20][R14.64] ;  /* 0x000000140e0f7981 */ /* 0x000f68000c1e1900 */
[----:B------:R-:W5:Y:S04]  /*3d60*/  LDG.E R16, desc[UR20][R16.64] ;  /* 0x0000001410107981 */ /* 0x000f68000c1e1900 */
[----:B------:R-:W5:Y:S01]  /*3d70*/  LDG.E R19, desc[UR20][R18.64] ;  /* 0x0000001412137981 */ /* 0x000f62000c1e1900 */
[----:B------:R-:W-:Y:S02]  /*3d80*/  LOP3.LUT R22, R10, 0xfffffffc, RZ, 0xc0, !PT ;  /* 0xfffffffc0a167812 */ /* 0x000fe400078ec0ff */
[----:B0--3--:R-:W-:-:S02]  /*3d90*/  LOP3.LUT R25, R11, 0x1, RZ, 0xc0, !PT ;  /* 0x000000010b197812 */ /* 0x009fc400078ec0ff */
[C---:B----4-:R-:W-:Y:S02]  /*3da0*/  IADD3 R20, P0, PT, R22.reuse, UR6, RZ ;  /* 0x0000000616147c10 */ /* 0x050fe4000ff1e0ff */
[----:B--2---:R-:W-:Y:S02]  /*3db0*/  LOP3.LUT R13, R11, 0x3, RZ, 0xc0, !PT ;  /* 0x000000030b0d7812 */ /* 0x004fe400078ec0ff */
[----:B------:R-:W-:Y:S02]  /*3dc0*/  IADD3.X R21, PT, PT, R25, UR7, RZ, P0, !PT ;  /* 0x0000000719157c10 */ /* 0x000fe400087fe4ff */
[----:B-1----:R-:W-:-:S04]  /*3dd0*/  IADD3 R24, P0, PT, R22, UR8, RZ ;  /* 0x0000000816187c10 */ /* 0x002fc8000ff1e0ff */
[----:B------:R-:W-:Y:S02]  /*3de0*/  IADD3.X R25, PT, PT, R25, UR9, RZ, P0, !PT ;  /* 0x0000000919197c10 */ /* 0x000fe400087fe4ff */
[----:B-----5:R-:W-:Y:S02]  /*3df0*/  F2FP.BF16.F32.PACK_AB R23, R15, R12 ;  /* 0x0000000c0f17723e */ /* 0x020fe400000010ff */
[----:B------:R-:W-:-:S04]  /*3e00*/  IADD3 R12, P1, PT, R22, UR4, RZ ;  /* 0x00000004160c7c10 */ /* 0x000fc8000ff3e0ff */
[----:B------:R-:W-:Y:S02]  /*3e10*/  IADD3.X R13, PT, PT, R13, UR5, RZ, P1, !PT ;  /* 0x000000050d0d7c10 */ /* 0x000fe40008ffe4ff */
[----:B------:R-:W-:Y:S02]  /*3e20*/  F2FP.BF16.F32.PACK_AB R27, R19, R16 ;  /* 0x00000010131b723e */ /* 0x000fe400000010ff */
[C---:B------:R-:W-:Y:S02]  /*3e30*/  IADD3 R18, P0, PT, R12.reuse, R8, RZ ;  /* 0x000000080c127210 */ /* 0x040fe40007f1e0ff */
[C---:B------:R-:W-:Y:S02]  /*3e40*/  IADD3 R14, P1, PT, R12.reuse, R5, RZ ;  /* 0x000000050c0e7210 */ /* 0x040fe40007f3e0ff */
[----:B------:R-:W-:Y:S02]  /*3e50*/  IADD3 R16, P2, PT, R12, R9, RZ ;  /* 0x000000090c107210 */ /* 0x000fe40007f5e0ff */
[----:B------:R-:W-:-:S02]  /*3e60*/  IADD3.X R19, PT, PT, R13, R7, RZ, P0, !PT ;  /* 0x000000070d137210 */ /* 0x000fc400007fe4ff */
[C---:B------:R-:W-:Y:S02]  /*3e70*/  IADD3.X R15, PT, PT, R13.reuse, R4, RZ, P1, !PT ;  /* 0x000000040d0f7210 */ /* 0x040fe40000ffe4ff */
[----:B------:R-:W-:Y:S01]  /*3e80*/  IADD3.X R17, PT, PT, R13, R6, RZ, P2, !PT ;  /* 0x000000060d117210 */ /* 0x000fe200017fe4ff */
[----:B------:R0:W-:Y:S04]  /*3e90*/  STG.E desc[UR20][R20.64], R23 ;  /* 0x0000001714007986 */ /* 0x0001e8000c101914 */
[----:B------:R1:W-:Y:S04]  /*3ea0*/  STG.E desc[UR20][R24.64], R27 ;  /* 0x0000001b18007986 */ /* 0x0003e8000c101914 */
        /* <DEDUP_REMOVED lines=11> */
[----:B------:R-:W-:Y:S02]  /*3f60*/  IADD3.X R21, PT, PT, R21, UR9, RZ, P1, !PT ;  /* 0x0000000915157c10 */ /* 0x000fe40008ffe4ff */
[----:B--2---:R-:W-:Y:S02]  /*3f70*/  F2FP.BF16.F32.PACK_AB R29, R29, R26 ;  /* 0x0000001a1d1d723e */ /* 0x004fe400000010ff */
[----:B---3--:R-:W-:-:S03]  /*3f80*/  F2FP.BF16.F32.PACK_AB R31, R31, R28 ;  /* 0x0000001c1f1f723e */ /* 0x008fc600000010ff */
[----:B------:R0:W-:Y:S04]  /*3f90*/  STG.E desc[UR20][R22.64], R29 ;  /* 0x0000001d16007986 */ /* 0x0001e8000c101914 */
[----:B------:R2:W-:Y:S04]  /*3fa0*/  STG.E desc[UR20][R20.64], R31 ;  /* 0x0000001f14007986 */ /* 0x0005e8000c101914 */
[----:B------:R-:W3:Y:S04]  /*3fb0*/  LDG.E R26, desc[UR20][R12.64+0x800] ;  /* 0x000800140c1a7981 */ /* 0x000ee8000c1e1900 */
[----:B-1----:R-:W3:Y:S04]  /*3fc0*/  LDG.E R27, desc[UR20][R18.64+0x800] ;  /* 0x00080014121b7981 */ /* 0x002ee8000c1e1900 */
        /* <DEDUP_REMOVED lines=10> */
[----:B---3--:R-:W-:Y:S02]  /*4070*/  F2FP.BF16.F32.PACK_AB R27, R27, R26 ;  /* 0x0000001a1b1b723e */ /* 0x008fe400000010ff */
[----:B----4-:R-:W-:-:S03]  /*4080*/  F2FP.BF16.F32.PACK_AB R33, R33, R28 ;  /* 0x0000001c2121723e */ /* 0x010fc600000010ff */
[----:B------:R0:W-:Y:S04]  /*4090*/  STG.E desc[UR20][R24.64], R27 ;  /* 0x0000001b18007986 */ /* 0x0001e8000c101914 */
[----:B------:R1:W-:Y:S04]  /*40a0*/  STG.E desc[UR20][R22.64], R33 ;  /* 0x0000002116007986 */ /* 0x0003e8000c101914 */
[----:B------:R-:W3:Y:S04]  /*40b0*/  LDG.E R12, desc[UR20][R12.64+0xc00] ;  /* 0x000c00140c0c7981 */ /* 0x000ee8000c1e1900 */
[----:B------:R-:W3:Y:S04]  /*40c0*/  LDG.E R19, desc[UR20][R18.64+0xc00] ;  /* 0x000c001412137981 */ /* 0x000ee8000c1e1900 */
[----:B------:R-:W4:Y:S04]  /*40d0*/  LDG.E R14, desc[UR20][R14.64+0xc00] ;  /* 0x000c00140e0e7981 */ /* 0x000f28000c1e1900 */
[----:B------:R-:W4:Y:S01]  /*40e0*/  LDG.E R17, desc[UR20][R16.64+0xc00] ;  /* 0x000c001410117981 */ /* 0x000f22000c1e1900 */
[----:B------:R-:W-:-:S04]  /*40f0*/  IADD3 R10, P0, PT, R10, 0xc00, RZ ;  /* 0x00000c000a0a7810 */ /* 0x000fc80007f1e0ff */
[----:B------:R-:W-:Y:S02]  /*4100*/  IADD3.X R11, PT, PT, RZ, R11, RZ, P0, !PT ;  /* 0x0000000bff0b7210 */ /* 0x000fe400007fe4ff */
[----:B------:R-:W-:Y:S02]  /*4110*/  LOP3.LUT R10, R10, 0xfffffffc, RZ, 0xc0, !PT ;  /* 0xfffffffc0a0a7812 */ /* 0x000fe400078ec0ff */
[----:B------:R-:W-:Y:S02]  /*4120*/  LOP3.LUT R11, R11, 0x1, RZ, 0xc0, !PT ;  /* 0x000000010b0b7812 */ /* 0x000fe400078ec0ff */
[C---:B--2---:R-:W-:Y:S02]  /*4130*/  IADD3 R20, P0, PT, R10.reuse, UR6, RZ ;  /* 0x000000060a147c10 */ /* 0x044fe4000ff1e0ff */
[----:B0-----:R-:W-:Y:S02]  /*4140*/  IADD3 R24, P1, PT, R10, UR8, RZ ;  /* 0x000000080a187c10 */ /* 0x001fe4000ff3e0ff */
[----:B------:R-:W-:-:S02]  /*4150*/  IADD3.X R21, PT, PT, R11, UR7, RZ, P0, !PT ;  /* 0x000000070b157c10 */ /* 0x000fc400087fe4ff */
[----:B------:R-:W-:Y:S02]  /*4160*/  IADD3.X R25, PT, PT, R11, UR9, RZ, P1, !PT ;  /* 0x000000090b197c10 */ /* 0x000fe40008ffe4ff */
[----:B------:R-:W-:-:S04]  /*4170*/  IADD3 R0, PT, PT, R0, 0x400, RZ ;  /* 0x0000040000007810 */ /* 0x000fc80007ffe0ff */
[----:B------:R-:W-:-:S04]  /*4180*/  ISETP.GT.U32.AND P0, PT, R3, R0, PT ;  /* 0x000000000300720c */ /* 0x000fc80003f04070 */
[----:B------:R-:W-:Y:S01]  /*4190*/  ISETP.GT.AND.EX P0, PT, R2, RZ, PT, P0 ;  /* 0x000000ff0200720c */ /* 0x000fe20003f04300 */
[----:B------:R-:W-:Y:S01]  /*41a0*/  HFMA2 R11, -RZ, RZ, 0, 0 ;  /* 0x00000000ff0b7431 */ /* 0x000fe200000001ff */
[----:B---3--:R-:W-:Y:S02]  /*41b0*/  F2FP.BF16.F32.PACK_AB R19, R19, R12 ;  /* 0x0000000c1313723e */ /* 0x008fe400000010ff */
[----:B----4-:R-:W-:-:S03]  /*41c0*/  F2FP.BF16.F32.PACK_AB R13, R17, R14 ;  /* 0x0000000e110d723e */ /* 0x010fc600000010ff */
[----:B------:R1:W-:Y:S04]  /*41d0*/  STG.E desc[UR20][R20.64], R19 ;  /* 0x0000001314007986 */ /* 0x0003e8000c101914 */
[----:B------:R1:W-:Y:S02]  /*41e0*/  STG.E desc[UR20][R24.64], R13 ;  /* 0x0000000d18007986 */ /* 0x0003e4000c101914 */
[----:B------:R-:W-:Y:S05]  /*41f0*/  @P0 BRA `(.L_x_240) ;  /* 0xfffffff800a80947 */ /* 0x000fea000383ffff */
[----:B------:R-:W-:Y:S05]  /*4200*/  EXIT ;  /* 0x000000000000794d */ /* 0x000fea0003800000 */
.L_x_241:
        /* <DEDUP_REMOVED lines=15> */
.L_x_3411:


//--------------------- .text._Z35group_norm_nhwc_bwd_one_pass_kernelI11Bf16IOBf16WLi128ELi16ELi256EEv26Group_norm_nhwc_bwd_params --------------------------
	.section	.text._Z35group_norm_nhwc_bwd_one_pass_kernelI11Bf16IOBf16WLi128ELi16ELi256EEv26Group_norm_nhwc_bwd_params,"ax",@progbits
	.align	128
        .global         _Z35group_norm_nhwc_bwd_one_pass_kernelI11Bf16IOBf16WLi128ELi16ELi256EEv26Group_norm_nhwc_bwd_params
        .type           _Z35group_norm_nhwc_bwd_one_pass_kernelI11Bf16IOBf16WLi128ELi16ELi256EEv26Group_norm_nhwc_bwd_params,@function
        .size           _Z35group_norm_nhwc_bwd_one_pass_kernelI11Bf16IOBf16WLi128ELi16ELi256EEv26Group_norm_nhwc_bwd_params,(.L_x_3412 - _Z35group_norm_nhwc_bwd_one_pass_kernelI11Bf16IOBf16WLi128ELi16ELi256EEv26Group_norm_nhwc_bwd_params)
        .other          _Z35group_norm_nhwc_bwd_one_pass_kernelI11Bf16IOBf16WLi128ELi16ELi256EEv26Group_norm_nhwc_bwd_params,@"STO_CUDA_ENTRY STV_DEFAULT"
_Z35group_norm_nhwc_bwd_one_pass_kernelI11Bf16IOBf16WLi128ELi16ELi256EEv26Group_norm_nhwc_bwd_params:
.text._Z35group_norm_nhwc_bwd_one_pass_kernelI11Bf16IOBf16WLi128ELi16ELi256EEv26Group_norm_nhwc_bwd_params:
        /* <DEDUP_REMOVED lines=25> */
.L_x_273:
[----:B0-----:R-:W0:Y:S01]  /*0190*/  LDC R14, c[0x0][0x410] ;  /* 0x00010400ff0e7b82 */ /* 0x001e220000000800 */
[----:B------:R-:W-:Y:S01]  /*01a0*/  IABS R15, R37 ;  /* 0x00000025000f7213 */ /* 0x000fe20000000000 */
        /* <DEDUP_REMOVED lines=12> */
[----:B------:R-:W-:-:S04]  /*0270*/  IMAD R13, R13, R12, RZ ;  /* 0x0000000c0d0d7224 */ /* 0x000fc800078e02ff */
[----:B------:R-:W-:Y:S01]  /*0280*/  IMAD.HI.U32 R11, R11, R13, R10 ;  /* 0x0000000d0b0b7227 */ /* 0x000fe200078e000a */
[----:B------:R-:W-:Y:S02]  /*0290*/  MOV R13, R15 ;  /* 0x0000000f000d7202 */ /* 0x000fe40000000f00 */
[----:B------:R-:W0:Y:S01]  /*02a0*/  LDC R15, c[0x0][0x41c] ;  /* 0x00010700ff0f7b82 */ /* 0x000e220000000800 */
[----:B------:R-:W-:Y:S02]  /*02b0*/  SHF.R.U32.HI R10, RZ, 0x3, R2 ;  /* 0x00000003ff0a7819 */ /* 0x000fe40000011602 */
[----:B------:R-:W-:-:S05]  /*02c0*/  IMAD.HI.U32 R11, R11, R13, RZ ;  /* 0x0000000d0b0b7227 */ /* 0x000fca00078e00ff */
[----:B------:R-:W-:-:S05]  /*02d0*/  IADD3 R9, PT, PT, -R11, RZ, RZ ;  /* 0x000000ff0b097210 */ /* 0x000fca0007ffe1ff */
[----:B------:R-:W-:-:S05]  /*02e0*/  IMAD R9, R12, R9, R13 ;  /* 0x000000090c097224 */ /* 0x000fca00078e020d */
[----:B------:R-:W-:Y:S01]  /*02f0*/  ISETP.GT.U32.AND P2, PT, R12, R9, PT ;  /* 0x000000090c00720c */ /* 0x000fe20003f44070 */
[----:B0-----:R-:W-:Y:S01]  /*0300*/  IMAD R21, R15, UR10, R10 ;  /* 0x0000000a0f157c24 */ /* 0x001fe2000f8e020a */
[----:B------:R-:W-:-:S04]  /*0310*/  LOP3.LUT R10, R37, R14, RZ, 0x3c, !PT ;  /* 0x0000000e250a7212 */ /* 0x000fc800078e3cff */
[----:B-1----:R-:W-:Y:S02]  /*0320*/  ISETP.GE.U32.AND P1, PT, R21, UR12, PT ;  /* 0x0000000c15007c0c */ /* 0x002fe4000bf26070 */
[----:B------:R-:W-:-:S05]  /*0330*/  SHF.R.S32.HI R19, RZ, 0x1f, R21 ;  /* 0x0000001fff137819 */ /* 0x000fca0000011415 */
[-C--:B------:R-:W-:Y:S02]  /*0340*/  @!P2 IADD3 R9, PT, PT, R9, -R12.reuse, RZ ;  /* 0x8000000c0909a210 */ /* 0x080fe40007ffe0ff */
[----:B------:R-:W-:Y:S02]  /*0350*/  ISETP.GE.AND.EX P1, PT, R19, UR13, PT, P1 ;  /* 0x0000000d13007c0c */ /* 0x000fe4000bf26310 */
[----:B------:R-:W-:Y:S02]  /*0360*/  ISETP.GE.U32.AND P0, PT, R9, R12, PT ;  /* 0x0000000c0900720c */ /* 0x000fe40003f06070 */
[----:B------:R-:W-:Y:S02]  /*0370*/  ISETP.GE.AND P4, PT, R10, RZ, PT ;  /* 0x000000ff0a00720c */ /* 0x000fe40003f86270 */
[----:B------:R-:W-:Y:S02]  /*0380*/  @!P2 IADD3 R11, PT, PT, R11, 0x1, RZ ;  /* 0x000000010b0ba810 */ /* 0x000fe40007ffe0ff */
[----:B------:R-:W-:-:S02]  /*0390*/  ISETP.GT.U32.AND P2, PT, R12, R9, PT ;  /* 0x000000090c00720c */ /* 0x000fc40003f44070 */
[----:B------:R-:W-:-:S03]  /*03a0*/  IADD3 R10, PT, PT, R9, -R12, RZ ;  /* 0x8000000c090a7210 */ /* 0x000fc60007ffe0ff */
[----:B------:R-:W0:Y:S01]  /*03b0*/  @!P1 LDC.64 R16, c[0x0][0x3f8] ;  /* 0x0000fe00ff109b82 */ /* 0x000e220000000a00 */
[----:B------:R-:W-:Y:S02]  /*03c0*/  SEL R9, R10, R9, !P2 ;  /* 0x000000090a097207 */ /* 0x000fe40005000000 */
[----:B------:R-:W-:Y:S02]  /*03d0*/  @P0 IADD3 R11, PT, PT, R11, 0x1, RZ ;  /* 0x000000010b0b0810 */ /* 0x000fe40007ffe0ff */
[----:B------:R-:W-:Y:S02]  /*03e0*/  ISETP.NE.AND P0, PT, R14, RZ, PT ;  /* 0x000000ff0e00720c */ /* 0x000fe40003f05270 */
[----:B------:R-:W-:Y:S01]  /*03f0*/  LOP3.LUT R10, RZ, R14, RZ, 0x33, !PT ;  /* 0x0000000eff0a7212 */ /* 0x000fe200078e33ff */
[----:B------:R-:W1:Y:S01]  /*0400*/  @!P1 LDC.64 R12, c[0x0][0x398] ;  /* 0x0000e600ff0c9b82 */ /* 0x000e620000000a00 */
[----:B------:R-:W-:Y:S02]  /*0410*/  @!P3 IADD3 R9, PT, PT, -R9, RZ, RZ ;  /* 0x000000ff0909b210 */ /* 0x000fe40007ffe1ff */
[----:B------:R-:W-:-:S02]  /*0420*/  @!P4 IADD3 R11, PT, PT, -R11, RZ, RZ ;  /* 0x000000ff0b0bc210 */ /* 0x000fc40007ffe1ff */
[C---:B------:R-:W-:Y:S02]  /*0430*/  SEL R55, R10.reuse, R9, !P0 ;  /* 0x000000090a377207 */ /* 0x040fe40004000000 */
[----:B------:R-:W-:Y:S01]  /*0440*/  SEL R11, R10, R11, !P0 ;  /* 0x0000000b0a0b7207 */ /* 0x000fe20004000000 */
[----:B------:R-:W2:Y:S01]  /*0450*/  @!P1 LDC.64 R14, c[0x0][0x3a0] ;  /* 0x0000e800ff0e9b82 */ /* 0x000ea20000000a00 */
[----:B------:R-:W-:Y:S02]  /*0460*/  ISETP.GE.U32.AND P2, PT, R40, UR12, PT ;  /* 0x0000000c28007c0c */ /* 0x000fe4000bf46070 */
[----:B------:R-:W-:Y:S02]  /*0470*/  SHF.L.U32 R9, R55, 0x4, RZ ;  /* 0x0000000437097819 */ /* 0x000fe400000006ff */
[----:B------:R-:W-:Y:S02]  /*0480*/  SHF.R.S32.HI R10, RZ, 0x1f, R11 ;  /* 0x0000001fff0a7819 */ /* 0x000fe4000001140b */
[----:B------:R-:W-:Y:S01]  /*0490*/  ISETP.GE.AND.EX P2, PT, R7, UR13, PT, P2 ;  /* 0x0000000d07007c0c */ /* 0x000fe2000bf46320 */
[----:B0-----:R-:W-:Y:S01]  /*04a0*/  @!P1 IMAD R18, R19, R16, RZ ;  /* 0x0000001013129224 */ /* 0x001fe200078e02ff */
[----:B------:R-:W-:Y:S01]  /*04b0*/  SHF.R.S32.HI R57, RZ, 0x1f, R9 ;  /* 0x0000001fff397819 */ /* 0x000fe20000011409 */
[----:B------:R-:W-:Y:S01]  /*04c0*/  IMAD R10, R10, UR14, RZ ;  /* 0x0000000e0a0a7c24 */ /* 0x000fe2000f8e02ff */
[----:B------:R-:W-:Y:S01]  /*04d0*/  LOP3.LUT R56, R9, R42, RZ, 0xfc, !PT ;  /* 0x0000002a09387212 */ /* 0x000fe200078efcff */
[----:B------:R-:W-:Y:S01]  /*04e0*/  @!P1 IMAD R9, R21, R17, R18 ;  /* 0x0000001115099224 */ /* 0x000fe200078e0212 */
[----:B------:R-:W-:Y:S01]  /*04f0*/  ISETP.GE.U32.AND P0, PT, R41, UR12, PT ;  /* 0x0000000c29007c0c */ /* 0x000fe2000bf06070 */
[----:B------:R-:W0:Y:S01]  /*0500*/  LDC.64 R18, c[0x0][0x3b8] ;  /* 0x0000ee00ff127b82 */ /* 0x000e220000000a00 */
[----:B------:R-:W-:Y:S01]  /*0510*/  ISETP.GE.U32.AND P3, PT, R39, UR12, PT ;  /* 0x0000000c27007c0c */ /* 0x000fe2000bf66070 */
[----:B------:R-:W-:Y:S01]  /*0520*/  IMAD.WIDE.U32 R56, R11, UR14, R56 ;  /* 0x0000000e0b387c25 */ /* 0x000fe2000f8e0038 */
[----:B------:R-:W-:-:S02]  /*0530*/  ISETP.GE.AND.EX P0, PT, R6, UR13, PT, P0 ;  /* 0x0000000d06007c0c */ /* 0x000fc4000bf06300 */
[----:B------:R-:W-:Y:S01]  /*0540*/  ISETP.GE.AND.EX P3, PT, R8, UR13, PT, P3 ;  /* 0x0000000d08007c0c */ /* 0x000fe2000bf66330 */
[----:B------:R-:W-:Y:S01]  /*0550*/  IMAD R11, R11, UR15, R10 ;  /* 0x0000000f0b0b7c24 */ /* 0x000fe2000f8e020a */
[----:B------:R-:W-:Y:S01]  /*0560*/  @!P1 MOV R58, R56 ;  /* 0x00000038003a9202 */ /* 0x000fe20000000f00 */
[----:B------:R-:W3:Y:S03]  /*0570*/  @!P2 LDC.64 R30, c[0x0][0x3a0] ;  /* 0x0000e800ff1eab82 */ /* 0x000ee60000000a00 */
[----:B------:R-:W-:-:S05]  /*0580*/  IADD3 R59, PT, PT, R57, R11, RZ ;  /* 0x0000000b393b7210 */ /* 0x000fca0007ffe0ff */
[----:B------:R-:W5:Y:S01]  /*0590*/  @!P2 LDC.64 R10, c[0x0][0x3f8] ;  /* 0x0000fe00ff0aab82 */ /* 0x000f620000000a00 */
[----:B------:R-:W-:-:S05]  /*05a0*/  @!P1 IMAD.WIDE.U32 R20, R21, R16, R58 ;  /* 0x0000001015149225 */ /* 0x000fca00078e003a */
[----:B------:R-:W-:Y:S02]  /*05b0*/  @!P1 IADD3 R21, PT, PT, R21, R9, RZ ;  /* 0x0000000915159210 */ /* 0x000fe40007ffe0ff */
[----:B------:R-:W4:Y:S01]  /*05c0*/  @!P0 LDC.64 R16, c[0x0][0x3f8] ;  /* 0x0000fe00ff108b82 */ /* 0x000f220000000a00 */
[C---:B------:R-:W-:Y:S02]  /*05d0*/  @!P1 SHF.L.U32 R9, R20.reuse, 0x1, RZ ;  /* 0x0000000114099819 */ /* 0x040fe400000006ff */
[----:B------:R-:W-:Y:S02]  /*05e0*/  @!P1 SHF.L.U64.HI R20, R20, 0x1, R21 ;  /* 0x0000000114149819 */ /* 0x000fe40000010215 */
[C---:B--2---:R-:W-:Y:S02]  /*05f0*/  @!P1 IADD3 R22, P4, PT, R9.reuse, R14, RZ ;  /* 0x0000000e09169210 */ /* 0x044fe40007f9e0ff */
[----:B-1----:R-:W-:Y:S01]  /*0600*/  @!P1 IADD3 R12, P5, PT, R9, R12, RZ ;  /* 0x0000000c090c9210 */ /* 0x002fe20007fbe0ff */
[----:B------:R-:W1:Y:S01]  /*0610*/  @!P2 LDC.64 R24, c[0x0][0x398] ;  /* 0x0000e600ff18ab82 */ /* 0x000e620000000a00 */
[----:B------:R-:W-:-:S02]  /*0620*/  @!P1 IADD3.X R23, PT, PT, R20, R15, RZ, P4, !PT ;  /* 0x0000000f14179210 */ /* 0x000fc400027fe4ff */
[----:B------:R-:W-:Y:S01]  /*0630*/  @!P1 IADD3.X R13, PT, PT, R20, R13, RZ, P5, !PT ;  /* 0x0000000d140d9210 */ /* 0x000fe20002ffe4ff */
[----:B0-----:R-:W-:Y:S01]  /*0640*/  IMAD.WIDE R20, R37, 0x8, R18 ;  /* 0x0000000825147825 */ /* 0x001fe200078e0212 */
[----:B------:R-:W-:Y:S01]  /*0650*/  @!P2 MOV R18, R56 ;  /* 0x000000380012a202 */ /* 0x000fe20000000f00 */
[----:B------:R0:W2:Y:S01]  /*0660*/  @!P1 LDG.E R36, desc[UR8][R22.64] ;  /* 0x0000000816249981 */ /* 0x0000a2000c1e1900 */
[----:B------:R-:W-:Y:S01]  /*0670*/  @!P2 MOV R19, R59 ;  /* 0x0000003b0013a202 */ /* 0x000fe20000000f00 */
[-C--:B-----5:R-:W-:Y:S01]  /*0680*/  @!P2 IMAD R9, R7, R10.reuse, RZ ;  /* 0x0000000a0709a224 */ /* 0x0a0fe200078e02ff */
[----:B------:R-:W-:Y:S01]  /*0690*/  MOV R35, RZ ;  /* 0x000000ff00237202 */ /* 0x000fe20000000f00 */
[----:B------:R-:W5:Y:S02]  /*06a0*/  @!P0 LDC.64 R28, c[0x0][0x3a0] ;  /* 0x0000e800ff1c8b82 */ /* 0x000f640000000a00 */
[C---:B------:R-:W-:Y:S02]  /*06b0*/  @!P2 IMAD R9, R40.reuse, R11, R9 ;  /* 0x0000000b2809a224 */ /* 0x040fe400078e0209 */
[----:B------:R-:W-:-:S04]  /*06c0*/  @!P2 IMAD.WIDE.U32 R18, R40, R10, R18 ;  /* 0x0000000a2812a225 */ /* 0x000fc800078e0012 */
[----:B----4-:R-:W-:Y:S01]  /*06d0*/  @!P0 IMAD R14, R6, R16, RZ ;  /* 0x00000010060e8224 */ /* 0x010fe200078e02ff */
[----:B------:R4:W2:Y:S01]  /*06e0*/  LDG.E.64 R10, desc[UR8][R20.64] ;  /* 0x00000008140a7981 */ /* 0x0008a2000c1e1b00 */
[----:B------:R-:W-:Y:S01]  /*06f0*/  ISETP.NE.AND P4, PT, RZ, UR11, PT ;  /* 0x0000000bff007c0c */ /* 0x000fe2000bf85270 */
[----:B0-----:R-:W0:Y:S01]  /*0700*/  LDC.64 R22, c[0x0][0x3a8] ;  /* 0x0000ea00ff167b82 */ /* 0x001e220000000a00 */
[----:B------:R-:W-:Y:S01]  /*0710*/  @!P0 IMAD R27, R41, R17, R14 ;  /* 0x00000011291b8224 */ /* 0x000fe200078e020e */
[----:B------:R3:W2:Y:S01]  /*0720*/  @!P1 LDG.E R35, desc[UR8][R12.64] ;  /* 0x000000080c239981 */ /* 0x0006a2000c1e1900 */
[----:B----4-:R-:W-:-:S05]  /*0730*/  @!P0 MOV R20, R56 ;  /* 0x0000003800148202 */ /* 0x010fca0000000f00 */
[----:B------:R-:W4:Y:S01]  /*0740*/  @!P3 LDC.64 R14, c[0x0][0x3f8] ;  /* 0x0000fe00ff0ebb82 */ /* 0x000f220000000a00 */
[----:B------:R-:W-:-:S03]  /*0750*/  @!P0 MOV R21, R59 ;  /* 0x0000003b00158202 */ /* 0x000fc60000000f00 */
[----:B------:R-:W-:Y:S01]  /*0760*/  @!P0 IMAD.WIDE.U32 R16, R41, R16, R20 ;  /* 0x0000001029108225 */ /* 0x000fe200078e0014 */
[----:B------:R-:W-:-:S03]  /*0770*/  @!P2 IADD3 R19, PT, PT, R19, R9, RZ ;  /* 0x000000091313a210 */ /* 0x000fc60007ffe0ff */
[----:B---3--:R-:W3:Y:S01]  /*0780*/  @!P3 LDC.64 R12, c[0x0][0x398] ;  /* 0x0000e600ff0cbb82 */ /* 0x008ee20000000a00 */
[C---:B------:R-:W-:Y:S02]  /*0790*/  @!P2 SHF.L.U32 R9, R18.reuse, 0x1, RZ ;  /* 0x000000011209a819 */ /* 0x040fe400000006ff */
[----:B------:R-:W-:Y:S02]  /*07a0*/  @!P0 IADD3 R17, PT, PT, R17, R27, RZ ;  /* 0x0000001b11118210 */ /* 0x000fe40007ffe0ff */
[C---:B------:R-:W-:Y:S02]  /*07b0*/  @!P2 IADD3 R30, P1, PT, R9.reuse, R30, RZ ;  /* 0x0000001e091ea210 */ /* 0x040fe40007f3e0ff */
[----:B-1----:R-:W-:Y:S01]  /*07c0*/  @!P2 IADD3 R24, P5, PT, R9, R24, RZ ;  /* 0x000000180918a210 */ /* 0x002fe20007fbe0ff */
[----:B------:R-:W1:Y:S01]  /*07d0*/  @P4 LDC.64 R20, c[0x0][0x3b0] ;  /* 0x0000ec00ff144b82 */ /* 0x000e620000000a00 */
[----:B------:R-:W-:Y:S02]  /*07e0*/  @!P2 SHF.L.U64.HI R26, R18, 0x1, R19 ;  /* 0x00000001121aa819 */ /* 0x000fe40000010213 */
[----:B------:R-:W-:-:S02]  /*07f0*/  @!P0 SHF.L.U32 R9, R16, 0x1, RZ ;  /* 0x0000000110098819 */ /* 0x000fc400000006ff */
[----:B------:R-:W-:-:S03]  /*0800*/  @!P0 SHF.L.U64.HI R44, R16, 0x1, R17 ;  /* 0x00000001102c8819 */ /* 0x000fc60000010211 */
[----:B------:R-:W0:Y:S08]  /*0810*/  @!P0 LDC.64 R16, c[0x0][0x398] ;  /* 0x0000e600ff108b82 */ /* 0x000e300000000a00 */
[----:B------:R-:W3:Y:S01]  /*0820*/  @!P3 LDC.64 R18, c[0x0][0x3a0] ;  /* 0x0000e800ff12bb82 */ /* 0x000ee20000000a00 */
[C---:B------:R-:W-:Y:S02]  /*0830*/  @!P2 IADD3.X R31, PT, PT, R26.reuse, R31, RZ, P1, !PT ;  /* 0x0000001f1a1fa210 */ /* 0x040fe40000ffe4ff */
[----:B------:R-:W-:Y:S01]  /*0840*/  @!P2 IADD3.X R25, PT, PT, R26, R25, RZ, P5, !PT ;  /* 0x000000191a19a210 */ /* 0x000fe20002ffe4ff */
[----:B----4-:R-:W-:Y:S01]  /*0850*/  @!P3 IMAD R34, R8, R14, RZ ;  /* 0x0000000e0822b224 */ /* 0x010fe200078e02ff */
[----:B------:R-:W-:-:S02]  /*0860*/  @!P3 MOV R26, R56 ;  /* 0x00000038001ab202 */ /* 0x000fc40000000f00 */
[----:B------:R-:W-:Y:S01]  /*0870*/  @!P3 MOV R27, R59 ;  /* 0x0000003b001bb202 */ /* 0x000fe20000000f00 */
[C---:B------:R-:W-:Y:S01]  /*0880*/  @!P3 IMAD R33, R39.reuse, R15, R34 ;  /* 0x0000000f2721b224 */ /* 0x040fe200078e0222 */
[----:B------:R-:W-:Y:S01]  /*0890*/  MOV R32, RZ ;  /* 0x000000ff00207202 */ /* 0x000fe20000000f00 */
[----:B------:R-:W-:Y:S01]  /*08a0*/  @!P3 IMAD.WIDE.U32 R26, R39, R14, R26 ;  /* 0x0000000e271ab225 */ /* 0x000fe200078e001a */
[----:B------:R-:W-:Y:S02]  /*08b0*/  MOV R15, RZ ;  /* 0x000000ff000f7202 */ /* 0x000fe40000000f00 */
[----:B-----5:R-:W-:Y:S02]  /*08c0*/  @!P0 IADD3 R28, P1, PT, R9, R28, RZ ;  /* 0x0000001c091c8210 */ /* 0x020fe40007f3e0ff */
[----:B------:R4:W5:Y:S01]  /*08d0*/  @!P2 LDG.E R32, desc[UR8][R30.64] ;  /* 0x000000081e20a981 */ /* 0x000962000c1e1900 */
[----:B------:R-:W-:Y:S02]  /*08e0*/  @!P3 IADD3 R33, PT, PT, R27, R33, RZ ;  /* 0x000000211b21b210 */ /* 0x000fe40007ffe0ff */
[----:B------:R-:W-:Y:S01]  /*08f0*/  @!P3 SHF.L.U32 R27, R26, 0x1, RZ ;  /* 0x000000011a1bb819 */ /* 0x000fe200000006ff */
[----:B------:R-:W5:Y:S01]  /*0900*/  @!P2 LDG.E R15, desc[UR8][R24.64] ;  /* 0x00000008180fa981 */ /* 0x000f62000c1e1900 */
[----:B------:R-:W-:-:S02]  /*0910*/  @!P0 IADD3.X R29, PT, PT, R44, R29, RZ, P1, !PT ;  /* 0x0000001d2c1d8210 */ /* 0x000fc40000ffe4ff */
[----:B0-----:R-:W-:Y:S02]  /*0920*/  @!P0 IADD3 R16, P1, PT, R9, R16, RZ ;  /* 0x0000001009108210 */ /* 0x001fe40007f3e0ff */
[----:B------:R-:W-:Y:S02]  /*0930*/  @!P3 SHF.L.U64.HI R26, R26, 0x1, R33 ;  /* 0x000000011a1ab819 */ /* 0x000fe40000010221 */
[----:B----4-:R-:W-:Y:S02]  /*0940*/  LEA R31, R55, R42, 0x4 ;  /* 0x0000002a371f7211 */ /* 0x010fe400078e20ff */
[C---:B---3--:R-:W-:Y:S02]  /*0950*/  @!P3 IADD3 R18, P2, PT, R27.reuse, R18, RZ ;  /* 0x000000121b12b210 */ /* 0x048fe40007f5e0ff */
[----:B------:R-:W-:Y:S01]  /*0960*/  @!P3 IADD3 R12, P5, PT, R27, R12, RZ ;  /* 0x0000000c1b0cb210 */ /* 0x000fe20007fbe0ff */
[----:B-1----:R-:W-:Y:S01]  /*0970*/  @P4 IMAD.WIDE R20, R31, 0x2, R20 ;  /* 0x000000021f144825 */ /* 0x002fe200078e0214 */
[----:B------:R-:W-:-:S02]  /*0980*/  MOV R34, RZ ;  /* 0x000000ff00227202 */ /* 0x000fc40000000f00 */
[----:B------:R-:W-:Y:S01]  /*0990*/  MOV R33, RZ ;  /* 0x000000ff00217202 */ /* 0x000fe20000000f00 */
[----:B------:R-:W-:Y:S01]  /*09a0*/  IMAD.WIDE R22, R31, 0x2, R22 ;  /* 0x000000021f167825 */ /* 0x000fe200078e0216 */
[----:B------:R-:W-:Y:S01]  /*09b0*/  MOV R14, RZ ;  /* 0x000000ff000e7202 */ /* 0x000fe20000000f00 */
[----:B------:R-:W3:Y:S01]  /*09c0*/  @P4 LDG.E.U16 R25, desc[UR8][R20.64+0x2] ;  /* 0x0000020814194981 */ /* 0x000ee2000c1e1500 */
[----:B------:R-:W-:Y:S02]  /*09d0*/  MOV R9, RZ ;  /* 0x000000ff00097202 */ /* 0x000fe40000000f00 */
[----:B------:R-:W-:Y:S01]  /*09e0*/  @!P0 IADD3.X R17, PT, PT, R44, R17, RZ, P1, !PT ;  /* 0x000000112c118210 */ /* 0x000fe20000ffe4ff */
[----:B------:R-:W4:Y:S01]  /*09f0*/  @!P0 LDG.E R34, desc[UR8][R28.64] ;  /* 0x000000081c228981 */ /* 0x000f22000c1e1900 */
[C---:B------:R-:W-:Y:S02]  /*0a00*/  @!P3 IADD3.X R19, PT, PT, R26.reuse, R19, RZ, P2, !PT ;  /* 0x000000131a13b210 */ /* 0x040fe400017fe4ff */
[----:B------:R-:W-:Y:S01]  /*0a10*/  @!P3 IADD3.X R13, PT, PT, R26, R13, RZ, P5, !PT ;  /* 0x0000000d1a0db210 */ /* 0x000fe20002ffe4ff */
[----:B------:R-:W4:Y:S04]  /*0a20*/  LDG.E.U16 R42, desc[UR8][R22.64] ;  /* 0x00000008162a7981 */ /* 0x000f28000c1e1500 */
[----:B------:R0:W4:Y:S04]  /*0a30*/  @P4 LDG.E.U16 R26, desc[UR8][R20.64] ;  /* 0x00000008141a4981 */ /* 0x000128000c1e1500 */
[----:B------:R-:W4:Y:S04]  /*0a40*/  LDG.E.U16 R24, desc[UR8][R22.64+0x2] ;  /* 0x0000020816187981 */ /* 0x000f28000c1e1500 */
[----:B------:R-:W4:Y:S04]  /*0a50*/  @!P0 LDG.E R33, desc[UR8][R16.64] ;  /* 0x0000000810218981 */ /* 0x000f28000c1e1900 */
[----:B------:R-:W4:Y:S04]  /*0a60*/  @!P3 LDG.E R14, desc[UR8][R18.64] ;  /* 0x00000008120eb981 */ /* 0x000f28000c1e1900 */
[----:B------:R-:W4:Y:S01]  /*0a70*/  @!P3 LDG.E R9, desc[UR8][R12.64] ;  /* 0x000000080c09b981 */ /* 0x000f22000c1e1900 */
[----:B------:R-:W-:Y:S01]  /*0a80*/  MOV R53, 0x3f800000 ;  /* 0x3f80000000357802 */ /* 0x000fe20000000f00 */
[----:B------:R-:W-:Y:S01]  /*0a90*/  UISETP.NE.AND UP0, UPT, UR11, URZ, UPT ;  /* 0x000000ff0b00728c */ /* 0x000fe2000bf05270 */
[----:B------:R-:W-:-:S02]  /*0aa0*/  MOV R44, RZ ;  /* 0x000000ff002c7202 */ /* 0x000fc40000000f00 */
[----:B------:R-:W-:Y:S01]  /*0ab0*/  MOV R43, RZ ;  /* 0x000000ff002b7202 */ /* 0x000fe20000000f00 */
[----:B--2---:R-:W-:-:S05]  /*0ac0*/  FFMA.FTZ R11, -R10, R10, R11 ;  /* 0x0000000a0a0b7223 */ /* 0x004fca000001010b */
[----:B------:R-:W-:-:S13]  /*0ad0*/  FSETP.GTU.FTZ.AND P1, PT, R11, RZ, PT ;  /* 0x000000ff0b00720b */ /* 0x000fda0003f3c000 */
[----:B0-----:R-:W0:Y:S01]  /*0ae0*/  @P1 LDC R20, c[0x0][0x3c0] ;  /* 0x0000f000ff141b82 */ /* 0x001e220000000800 */
[----:B------:R-:W-:Y:S02]  /*0af0*/  PRMT R51, R36, 0x7632, R51 ;  /* 0x0000763224337816 */ /* 0x000fe40000000033 */
[----:B------:R-:W-:Y:S01]  /*0b00*/  PRMT R52, R35, 0x7632, R52 ;  /* 0x0000763223347816 */ /* 0x000fe20000000034 */
[----:B0-----:R-:W-:-:S04]  /*0b10*/  @P1 FADD.FTZ R20, R11, R20 ;  /* 0x000000140b141221 */ /* 0x001fc80000010000 */
[----:B------:R0:W1:Y:S01]  /*0b20*/  @P1 MUFU.RSQ R53, R20 ;  /* 0x0000001400351308 */ /* 0x0000620000001400 */
[----:B-----5:R-:W-:Y:S02]  /*0b30*/  PRMT R47, R32, 0x7632, R47 ;  /* 0x00007632202f7816 */ /* 0x020fe4000000002f */
[----:B------:R-:W-:Y:S02]  /*0b40*/  PRMT R48, R15, 0x7632, R48 ;  /* 0x000076320f307816 */ /* 0x000fe40000000030 */
[----:B---3--:R-:W-:Y:S02]  /*0b50*/  @P4 SHF.L.U32 R43, R25, 0x10, RZ ;  /* 0x00000010192b4819 */ /* 0x008fe400000006ff */
[----:B----4-:R-:W-:Y:S02]  /*0b60*/  PRMT R49, R34, 0x7632, R49 ;  /* 0x0000763222317816 */ /* 0x010fe40000000031 */
[----:B------:R-:W-:Y:S02]  /*0b70*/  SHF.L.U32 R42, R42, 0x10, RZ ;  /* 0x000000102a2a7819 */ /* 0x000fe400000006ff */
[----:B------:R-:W-:-:S02]  /*0b80*/  @P4 SHF.L.U32 R44, R26, 0x10, RZ ;  /* 0x000000101a2c4819 */ /* 0x000fc400000006ff */
[----:B------:R-:W-:Y:S02]  /*0b90*/  SHF.L.U32 R11, R24, 0x10, RZ ;  /* 0x00000010180b7819 */ /* 0x000fe400000006ff */
[----:B------:R-:W-:Y:S02]  /*0ba0*/  PRMT R50, R33, 0x7632, R50 ;  /* 0x0000763221327816 */ /* 0x000fe40000000032 */
[----:B------:R-:W-:Y:S02]  /*0bb0*/  PRMT R45, R14, 0x7632, R45 ;  /* 0x000076320e2d7816 */ /* 0x000fe4000000002d */
        /* <DEDUP_REMOVED lines=9> */
[----:B------:R-:W-:Y:S01]  /*0c50*/  FMUL.FTZ R17, R42, R13 ;  /* 0x0000000d2a117220 */ /* 0x000fe20000410000 */
        /* <DEDUP_REMOVED lines=65> */
.L_x_243:
        /* <DEDUP_REMOVED lines=9> */
[--C-:B------:R-:W-:Y:S01]  /*1100*/  FFMA.FTZ R21, R42, R13, R44.reuse ;  /* 0x0000000d2a157223 */ /* 0x100fe2000001002c */
        /* <DEDUP_REMOVED lines=134> */
.L_x_244:
        /* <DEDUP_REMOVED lines=44> */
.L_x_246:
[----:B------:R-:W-:Y:S05]  /*1c30*/  BSYNC.RECONVERGENT B0 ;  /* 0x0000000000007941 */ /* 0x000fea0003800200 */
.L_x_245:
        /* <DEDUP_REMOVED lines=22> */
.L_x_248:
[----:B------:R-:W-:Y:S05]  /*1da0*/  BSYNC.RECONVERGENT B0 ;  /* 0x0000000000007941 */ /* 0x000fea0003800200 */
.L_x_247:
        /* <DEDUP_REMOVED lines=159> */
.L_x_250:
[----:B------:R-:W-:Y:S05]  /*27a0*/  BSYNC.RECONVERGENT B0 ;  /* 0x0000000000007941 */ /* 0x000fea0003800200 */
.L_x_249:
        /* <DEDUP_REMOVED lines=28> */
.L_x_252:
[----:B------:R-:W-:Y:S05]  /*2970*/  BSYNC.RECONVERGENT B0 ;  /* 0x0000000000007941 */ /* 0x000fea0003800200 */
.L_x_251:
        /* <DEDUP_REMOVED lines=24> */
.L_x_255:
[----:B----4-:R-:W2:Y:S04]  /*2b00*/  LDG.E.STRONG.GPU R18, desc[UR8][R16.64] ;  /* 0x0000000810127981 */ /* 0x010ea8000c1ef900 */
[----:B--2---:R-:W-:Y:S01]  /*2b10*/  CCTL.IVALL ;  /* 0x00000000ff00798f */ /* 0x004fe20002000000 */
[----:B------:R-:W-:Y:S05]  /*2b20*/  YIELD ;  /* 0x0000000000007946 */ /* 0x000fea0003800000 */
[----:B------:R-:W-:-:S13]  /*2b30*/  ISETP.NE.AND P1, PT, R18, R23, PT ;  /* 0x000000171200720c */ /* 0x000fda0003f25270 */
[----:B------:R-:W-:Y:S05]  /*2b40*/  @P1 BRA `(.L_x_255) ;  /* 0xfffffffc00ec1947 */ /* 0x000fea000383ffff */
.L_x_254:
[----:B------:R-:W-:Y:S05]  /*2b50*/  WARPSYNC.ALL ;  /* 0x0000000000007948 */ /* 0x000fea0003800000 */
[----:B------:R-:W-:Y:S01]  /*2b60*/  BAR.SYNC.DEFER_BLOCKING 0x0 ;  /* 0x0000000000007b1d */ /* 0x000fe20000010000 */
[----:B------:R-:W-:-:S05]  /*2b70*/  HFMA2 R25, -RZ, RZ, 0, 0 ;  /* 0x00000000ff197431 */ /* 0x000fca00000001ff */
[----:B------:R-:W-:Y:S05]  /*2b80*/  @!P3 BRA `(.L_x_256) ;  /* 0x000000040018b947 */ /* 0x000fea0003800000 */
[C-C-:B------:R-:W-:Y:S01]  /*2b90*/  IMAD R31, R4.reuse, 0x5, R0.reuse ;  /* 0x00000005041f7824 */ /* 0x140fe200078e0200 */
[CC--:B------:R-:W-:Y:S01]  /*2ba0*/  LEA R30, R4.reuse, R0.reuse, 0x2 ;  /* 0x00000000041e7211 */ /* 0x0c0fe200078e10ff */
[C-C-:B------:R-:W-:Y:S01]  /*2bb0*/  IMAD R29, R4.reuse, 0x6, R0.reuse ;  /* 0x00000006041d7824 */ /* 0x140fe200078e0200 */
[C---:B------:R-:W-:Y:S01]  /*2bc0*/  LEA R27, R4.reuse, R0, 0x1 ;  /* 0x00000000041b7211 */ /* 0x040fe200078e08ff */
[--C-:B------:R-:W-:Y:S01]  /*2bd0*/  IMAD R28, R4, 0x7, R0.reuse ;  /* 0x00000007041c7824 */ /* 0x100fe200078e0200 */
[----:B-1----:R-:W-:Y:S01]  /*2be0*/  IADD3 R22, PT, PT, R0, R4, RZ ;  /* 0x0000000400167210 */ /* 0x002fe20007ffe0ff */
[----:B------:R-:W-:Y:S01]  /*2bf0*/  IMAD R26, R4, 0x3, R0 ;  /* 0x00000003041a7824 */ /* 0x000fe200078e0200 */
[----:B------:R-:W-:Y:S01]  /*2c00*/  MOV R23, RZ ;  /* 0x000000ff00177202 */ /* 0x000fe20000000f00 */
[----:B------:R-:W-:Y:S01]  /*2c10*/  UIADD3 UR5, UPT, UPT, -UR10, URZ, URZ ;  /* 0x000000ff0a057290 */ /* 0x000fe2000fffe1ff */
[----:B------:R-:W-:Y:S02]  /*2c20*/  MOV R24, R0 ;  /* 0x0000000000187202 */ /* 0x000fe40000000f00 */
[----:B------:R-:W-:-:S09]  /*2c30*/  LOP3.LUT R25, R5, 0x7ffffff8, RZ, 0xc0, !PT ;  /* 0x7ffffff805197812 */ /* 0x000fd200078ec0ff */
.L_x_257:
        /* <DEDUP_REMOVED lines=59> */
.L_x_256:
        /* <DEDUP_REMOVED lines=34> */
.L_x_258:
        /* <DEDUP_REMOVED lines=18> */
.L_x_259:
        /* <DEDUP_REMOVED lines=9> */
.L_x_260:
[----:B------:R-:W-:Y:S05]  /*33c0*/  BSYNC.RECONVERGENT B0 ;  /* 0x0000000000007941 */ /* 0x000fea0003800200 */
.L_x_253:
        /* <DEDUP_REMOVED lines=17> */
[----:B-1----:R-:W-:Y:S01]  /*34e0*/  FADD.FTZ R22, -R10, R25 ;  /* 0x000000190a167221 */ /* 0x002fe20000010100 */
[----:B------:R-:W-:-:S02]  /*34f0*/  SHF.L.U32 R35, R35, 0x10, RZ ;  /* 0x0000001023237819 */ /* 0x000fc400000006ff */
[----:B------:R-:W-:Y:S01]  /*3500*/  SHF.L.U32 R52, R52, 0x10, RZ ;  /* 0x0000001034347819 */ /* 0x000fe200000006ff */
[----:B-----5:R-:W-:Y:S01]  /*3510*/  ULEA UR5, UR6, UR5, 0x18 ;  /* 0x0000000506057291 */ /* 0x020fe2000f8ec0ff */
[----:B--2---:R-:W-:-:S08]  /*3520*/  IMAD R17, R16, UR10, R17 ;  /* 0x0000000a10117c24 */ /* 0x004fd0000f8e0211 */
[----:B------:R-:W-:Y:S01]  /*3530*/  @!P2 STS.64 [UR5+0x50], R12 ;  /* 0x0000500cff00a988 */ /* 0x000fe20008000a05 */
[----:B------:R-:W-:Y:S01]  /*3540*/  FADD.FTZ R16, -R10, R21 ;  /* 0x000000150a107221 */ /* 0x000fe20000010100 */
[----:B------:R-:W-:Y:S01]  /*3550*/  BAR.SYNC.DEFER_BLOCKING 0x0 ;  /* 0x0000000000007b1d */ /* 0x000fe20000010000 */
[----:B0-----:R-:W-:-:S05]  /*3560*/  ISETP.GE.U32.AND P1, PT, R17, UR12, PT ;  /* 0x0000000c11007c0c */ /* 0x001fca000bf26070 */
[----:B------:R-:W0:Y:S01]  /*3570*/  LDS.64 R12, [UR5+0x50] ;  /* 0x00005005ff0c7984 */ /* 0x000e220008000a00 */
[----:B------:R-:W0:Y:S02]  /*3580*/  LDCU UR5, c[0x0][0x42c] ;  /* 0x00008580ff0577ac */ /* 0x000e240008000800 */
[----:B0-----:R-:W-:Y:S01]  /*3590*/  FMUL.FTZ R19, R13, UR5 ;  /* 0x000000050d137c20 */ /* 0x001fe20008410000 */
[----:B------:R-:W-:Y:S01]  /*35a0*/  SHF.L.U32 R13, R34, 0x10, RZ ;  /* 0x00000010220d7819 */ /* 0x000fe200000006ff */
[----:B------:R-:W-:Y:S01]  /*35b0*/  FMUL.FTZ R18, R12, UR5 ;  /* 0x000000050c127c20 */ /* 0x000fe20008410000 */
[----:B------:R-:W-:-:S03]  /*35c0*/  SHF.R.S32.HI R12, RZ, 0x1f, R17 ;  /* 0x0000001fff0c7819 */ /* 0x000fc60000011411 */
[----:B------:R-:W-:Y:S01]  /*35d0*/  FADD.FTZ R24, -R10, R13 ;  /* 0x0000000d0a187221 */ /* 0x000fe20000010100 */
[----:B------:R-:W-:Y:S01]  /*35e0*/  FMUL.FTZ R13, R16, R53 ;  /* 0x00000035100d7220 */ /* 0x000fe20000410000 */
[----:B------:R-:W-:Y:S01]  /*35f0*/  ISETP.GE.AND.EX P1, PT, R12, UR13, PT, P1 ;  /* 0x0000000d0c007c0c */ /* 0x000fe2000bf26310 */
[----:B------:R-:W-:Y:S01]  /*3600*/  FADD.FTZ R10, -R10, R45 ;  /* 0x0000002d0a0a7221 */ /* 0x000fe20000010100 */
[C-C-:B------:R-:W-:Y:S01]  /*3610*/  FFMA.FTZ R16, R18.reuse, R28, R19.reuse ;  /* 0x0000001c12107223 */ /* 0x140fe20000010013 */
[----:B------:R-:W-:Y:S01]  /*3620*/  FFMA.FTZ R31, R18, R13, R19 ;  /* 0x0000000d121f7223 */ /* 0x000fe20000010013 */
[----:B------:R-:W-:Y:S09]  /*3630*/  @!P4 BRA `(.L_x_261) ;  /* 0x000000000048c947 */ /* 0x000ff20003800000 */
        /* <DEDUP_REMOVED lines=18> */
.L_x_261:
[----:B------:R-:W-:Y:S01]  /*3760*/  BSSY.RECONVERGENT B0, `(.L_x_262) ;  /* 0x0000012000007945 */ /* 0x000fe20003800200 */
[----:B------:R-:W-:Y:S01]  /*3770*/  FFMA.FTZ R28, R42, R35, -R31 ;  /* 0x000000232a1c7223 */ /* 0x000fe2000001081f */
[----:B------:R-:W-:Y:S02]  /*3780*/  FFMA.FTZ R16, R11, R52, -R16 ;  /* 0x000000340b107223 */ /* 0x000fe40000010810 */
[----:B------:R-:W-:Y:S05]  /*3790*/  @P1 BRA `(.L_x_263) ;  /* 0x0000000000381947 */ /* 0x000fea0003800000 */
[----:B------:R-:W0:Y:S01]  /*37a0*/  LDCU.64 UR14, c[0x0][0x3f8] ;  /* 0x00007f00ff0e77ac */ /* 0x000e220008000a00 */
[----:B------:R-:W-:Y:S01]  /*37b0*/  MOV R13, R59 ;  /* 0x0000003b000d7202 */ /* 0x000fe20000000f00 */
[-C--:B------:R-:W-:Y:S01]  /*37c0*/  FMUL.FTZ R28, R28, R53.reuse ;  /* 0x000000351c1c7220 */ /* 0x080fe20000410000 */
[----:B------:R-:W-:Y:S01]  /*37d0*/  FMUL.FTZ R21, R16, R53 ;  /* 0x0000003510157220 */ /* 0x000fe20000410000 */
[----:B------:R-:W1:Y:S04]  /*37e0*/  LDCU.64 UR6, c[0x0][0x380] ;  /* 0x00007000ff0677ac */ /* 0x000e680008000a00 */
[----:B------:R-:W-:Y:S01]  /*37f0*/  F2FP.BF16.F32.PACK_AB R21, R21, R28 ;  /* 0x0000001c1515723e */ /* 0x000fe200000010ff */
[----:B0-----:R-:W-:Y:S01]  /*3800*/  IMAD R30, R12, UR14, RZ ;  /* 0x0000000e0c1e7c24 */ /* 0x001fe2000f8e02ff */
[----:B------:R-:W-:-:S05]  /*3810*/  MOV R12, R56 ;  /* 0x00000038000c7202 */ /* 0x000fca0000000f00 */
[----:B------:R-:W-:-:S04]  /*3820*/  IMAD.WIDE.U32 R12, R17, UR14, R12 ;  /* 0x0000000e110c7c25 */ /* 0x000fc8000f8e000c */
[----:B------:R-:W-:Y:S01]  /*3830*/  IMAD R17, R17, UR15, R30 ;  /* 0x0000000f11117c24 */ /* 0x000fe2000f8e021e */
[----:B-1----:R-:W-:-:S04]  /*3840*/  LEA R16, P1, R12, UR6, 0x1 ;  /* 0x000000060c107c11 */ /* 0x002fc8000f8208ff */
[----:B------:R-:W-:-:S04]  /*3850*/  IADD3 R17, PT, PT, R13, R17, RZ ;  /* 0x000000110d117210 */ /* 0x000fc80007ffe0ff */
[----:B------:R-:W-:-:S05]  /*3860*/  LEA.HI.X R17, R12, UR7, R17, 0x1, P1 ;  /* 0x000000070c117c11 */ /* 0x000fca00088f0c11 */
[----:B------:R0:W-:Y:S02]  /*3870*/  STG.E desc[UR8][R16.64], R21 ;  /* 0x0000001510007986 */ /* 0x0001e4000c101908 */
.L_x_263:
[----:B------:R-:W-:Y:S05]  /*3880*/  BSYNC.RECONVERGENT B0 ;  /* 0x0000000000007941 */ /* 0x000fea0003800200 */
.L_x_262:
        /* <DEDUP_REMOVED lines=23> */
.L_x_264:
        /* <DEDUP_REMOVED lines=20> */
.L_x_266:
[----:B------:R-:W-:Y:S05]  /*3b40*/  BSYNC.RECONVERGENT B0 ;  /* 0x0000000000007941 */ /* 0x000fea0003800200 */
.L_x_265:
        /* <DEDUP_REMOVED lines=33> */
.L_x_267:
        /* <DEDUP_REMOVED lines=18> */
.L_x_269:
[----:B------:R-:W-:Y:S05]  /*3e80*/  BSYNC.RECONVERGENT B0 ;  /* 0x0000000000007941 */ /* 0x000fea0003800200 */
.L_x_268:
        /* <DEDUP_REMOVED lines=21> */
.L_x_270:
        /* <DEDUP_REMOVED lines=18> */
.L_x_272:
[----:B------:R-:W-:Y:S05]  /*4100*/  BSYNC.RECONVERGENT B0 ;  /* 0x0000000000007941 */ /* 0x000fea0003800200 */
.L_x_271:
[----:B------:R-:W-:Y:S02]  /*4110*/  IADD3 R37, PT, PT, R4, R37, RZ ;  /* 0x0000002504257210 */ /* 0x000fe40007ffe0ff */
[----:B------:R-:W-:Y:S02]  /*4120*/  IADD3 R38, PT, PT, R38, 0x1, RZ ;  /* 0x0000000126267810 */ /* 0x000fe40007ffe0ff */
[----:B------:R-:W-:-:S13]  /*4130*/  ISETP.GE.AND P0, PT, R37, UR4, PT ;  /* 0x0000000425007c0c */ /* 0x000fda000bf06270 */
[----:B------:R-:W-:Y:S05]  /*4140*/  @!P0 BRA `(.L_x_273) ;  /* 0xffffffc000108947 */ /* 0x000fea000383ffff */
.L_x_242:
[----:B------:R-:W2:Y:S01]  /*4150*/  LDC R6, c[0x0][0x370] ;  /* 0x0000dc00ff067b82 */ /* 0x000ea20000000800 */
[----:B------:R-:W-:Y:S01]  /*4160*/  ISETP.NE.AND P2, PT, R2, RZ, PT ;  /* 0x000000ff0200720c */ /* 0x000fe20003f45270 */
[----:B------:R-:W-:Y:S06]  /*4170*/  BSSY.RECONVERGENT B0, `(.L_x_274) ;  /* 0x0000011000007945 */ /* 0x000fec0003800200 */
[----:B------:R-:W3:Y:S08]  /*4180*/  LDC R7, c[0x0][0x374] ;  /* 0x0000dd00ff077b82 */ /* 0x000ef00000000800 */
[----:B------:R-:W4:Y:S01]  /*4190*/  LDC.64 R4, c[0x0][0x3c8] ;  /* 0x0000f200ff047b82 */ /* 0x000f220000000a00 */
[----:B--2---:R-:W-:-:S02]  /*41a0*/  ISETP.NE.AND P1, PT, R6, 0x1, PT ;  /* 0x000000010600780c */ /* 0x004fc40003f25270 */
[----:B------:R-:W-:Y:S02]  /*41b0*/  IADD3 R8, PT, PT, R6, -0x1, RZ ;  /* 0xffffffff06087810 */ /* 0x000fe40007ffe0ff */
[----:B---3--:R-:W-:-:S04]  /*41c0*/  IADD3 R3, PT, PT, R7, -0x1, RZ ;  /* 0xffffffff07037810 */ /* 0x008fc80007ffe0ff */
[----:B------:R-:W-:Y:S02]  /*41d0*/  ISETP.NE.AND P0, PT, R0, R3, PT ;  /* 0x000000030000720c */ /* 0x000fe40003f05270 */
        /* <DEDUP_REMOVED lines=10> */
.L_x_275:
[----:B------:R-:W-:Y:S05]  /*4280*/  BSYNC.RECONVERGENT B0 ;  /* 0x0000000000007941 */ /* 0x000fea0003800200 */
.L_x_274:
[----:B------:R-:W-:Y:S05]  /*4290*/  @P0 EXIT ;  /* 0x000000000000094d */ /* 0x000fea0003800000 */
[----:B------:R-:W-:Y:S05]  /*42a0*/  @P2 BRA `(.L_x_276) ;  /* 0x0000000000202947 */ /* 0x000fea0003800000 */
[----:B------:R-:W-:-:S05]  /*42b0*/  IMAD R0, R6, R7, RZ ;  /* 0x0000000706007224 */ /* 0x000fca00078e02ff */
[----:B------:R-:W-:-:S13]  /*42c0*/  ISETP.NE.AND P0, PT, R0, -0x1, PT ;  /* 0xffffffff0000780c */ /* 0x000fda0003f05270 */
[----:B------:R-:W-:Y:S05]  /*42d0*/  @!P0 BRA `(.L_x_276) ;  /* 0x0000000000148947 */ /* 0x000fea0003800000 */
.L_x_277:
[----:B--2---:R-:W2:Y:S04]  /*42e0*/  LDG.E.STRONG.GPU R3, desc[UR8][R4.64] ;  /* 0x0000000804037981 */ /* 0x004ea8000c1ef900 */
[----:B--2---:R-:W-:Y:S01]  /*42f0*/  CCTL.IVALL ;  /* 0x00000000ff00798f */ /* 0x004fe20002000000 */
[----:B------:R-:W-:Y:S05]  /*4300*/  YIELD ;  /* 0x0000000000007946 */ /* 0x000fea0003800000 */
[----:B------:R-:W-:-:S13]  /*4310*/  ISETP.NE.AND P0, PT, R3, R0, PT ;  /* 0x000000000300720c */ /* 0x000fda0003f05270 */
[----:B------:R-:W-:Y:S05]  /*4320*/  @P0 BRA `(.L_x_277) ;  /* 0xfffffffc00ec0947 */ /* 0x000fea000383ffff */
.L_x_276:
[----:B------:R-:W-:Y:S05]  /*4330*/  WARPSYNC.ALL ;  /* 0x0000000000007948 */ /* 0x000fea0003800000 */
[----:B------:R-:W2:Y:S08]  /*4340*/  LDC.64 R12, c[0x0][0x3f8] ;  /* 0x0000fe00ff0c7b82 */ /* 0x000eb00000000a00 */
[----:B------:R-:W-:Y:S01]  /*4350*/  BAR.SYNC.DEFER_BLOCKING 0x0 ;  /* 0x0000000000007b1d */ /* 0x000fe20000010000 */
[----:B--2---:R-:W-:-:S04]  /*4360*/  LEA.HI R3, P0, R13, R12, RZ, 0x1 ;  /* 0x0000000c0d037211 */ /* 0x004fc800078108ff */
        /* <DEDUP_REMOVED lines=10> */
[----:B-1----:R-:W-:Y:S02]  /*4410*/  IADD3.X R9, PT, PT, RZ, R7, RZ, P1, !PT ;  /* 0x00000007ff097210 */ /* 0x002fe40000ffe4ff */
        /* <DEDUP_REMOVED lines=38> */
[----:B---3--:R-:W-:Y:S02]  /*4680*/  IADD3 R22, P1, PT, R22, UR10, RZ ;  /* 0x0000000a16167c10 */ /* 0x008fe4000ff3e0ff */
[----:B------:R-:W-:Y:S02]  /*4690*/  IADD3 R18, P2, PT, RZ, -R18, RZ ;  /* 0x80000012ff127210 */ /* 0x000fe40007f5e0ff */
[----:B------:R-:W-:Y:S02]  /*46a0*/  IADD3.X R23, PT, PT, R23, UR11, RZ, P1, !PT ;  /* 0x0000000b17177c10 */ /* 0x000fe40008ffe4ff */
[----:B------:R-:W-:-:S02]  /*46b0*/  SHF.L.U64.HI R28, R29, 0x2, R34 ;  /* 0x000000021d1c7819 */ /* 0x000fc40000010222 */
[----:B------:R-:W-:Y:S02]  /*46c0*/  IADD3 R30, PT, PT, R5, R9, RZ ;  /* 0x00000009051e7210 */ /* 0x000fe40007ffe0ff */
[----:B------:R-:W-:Y:S02]  /*46d0*/  IADD3.X R20, PT, PT, RZ, -0x1, RZ, P2, !PT ;  /* 0xffffffffff147810 */ /* 0x000fe400017fe4ff */
[----:B------:R-:W-:-:S07]  /*46e0*/  IADD3.X R7, PT, PT, RZ, R7, RZ, P3, !PT ;  /* 0x00000007ff077210 */ /* 0x000fce0001ffe4ff */
.L_x_280:
[-C--:B-1----:R-:W-:Y:S02]  /*46f0*/  LEA R10, P1, R3, R26.reuse, 0x2 ;  /* 0x0000001a030a7211 */ /* 0x082fe400078210ff */
[----:B0-----:R-:W-:Y:S02]  /*4700*/  LEA R16, P3, R29, R26, 0x2 ;  /* 0x0000001a1d107211 */ /* 0x001fe400078610ff */
[----:B------:R-:W-:Y:S02]  /*4710*/  IADD3 R14, P2, PT, R26, R4, RZ ;  /* 0x000000041a0e7210 */ /* 0x000fe40007f5e0ff */
[----:B------:R-:W-:Y:S02]  /*4720*/  IADD3.X R11, PT, PT, R27, R32, RZ, P1, !PT ;  /* 0x000000201b0b7210 */ /* 0x000fe40000ffe4ff */
[----:B------:R-:W-:Y:S02]  /*4730*/  MOV R8, R26 ;  /* 0x0000001a00087202 */ /* 0x000fe40000000f00 */
[----:B------:R-:W-:-:S02]  /*4740*/  MOV R9, R27 ;  /* 0x0000001b00097202 */ /* 0x000fc40000000f00 */
[C---:B------:R-:W-:Y:S01]  /*4750*/  IADD3.X R17, PT, PT, R27.reuse, R28, RZ, P3, !PT ;  /* 0x0000001c1b117210 */ /* 0x040fe20001ffe4ff */
[----:B------:R0:W2:Y:S01]  /*4760*/  LDG.E R11, desc[UR8][R10.64] ;  /* 0x000000080a0b7981 */ /* 0x0000a2000c1e1900 */
[----:B------:R-:W-:-:S03]  /*4770*/  IADD3.X R15, PT, PT, R27, R30, RZ, P2, !PT ;  /* 0x0000001e1b0f7210 */ /* 0x000fc600017fe4ff */
[----:B------:R1:W2:Y:S04]  /*4780*/  LDG.E R6, desc[UR8][R8.64] ;  /* 0x0000000808067981 */ /* 0x0002a8000c1e1900 */
[----:B------:R-:W3:Y:S04]  /*4790*/  LDG.E R14, desc[UR8][R14.64] ;  /* 0x000000080e0e7981 */ /* 0x000ee8000c1e1900 */
[----:B------:R-:W3:Y:S01]  /*47a0*/  LDG.E R17, desc[UR8][R16.64] ;  /* 0x0000000810117981 */ /* 0x000ee2000c1e1900 */
[----:B0-----:R-:W-:Y:S02]  /*47b0*/  MOV R10, R24 ;  /* 0x00000018000a7202 */ /* 0x001fe40000000f00 */
[----:B-1----:R-:W-:-:S02]  /*47c0*/  MOV R8, R22 ;  /* 0x0000001600087202 */ /* 0x002fc40000000f00 */
        /* <DEDUP_REMOVED lines=10> */
[----:B--2---:R-:W-:Y:S02]  /*4870*/  F2FP.BF16.F32.PACK_AB R19, R11, R6 ;  /* 0x000000060b13723e */ /* 0x004fe400000010ff */
[-C--:B------:R-:W-:Y:S02]  /*4880*/  MOV R11, R25.reuse ;  /* 0x00000019000b7202 */ /* 0x080fe40000000f00 */
[----:B---3--:R-:W-:Y:S01]  /*4890*/  F2FP.BF16.F32.PACK_AB R21, R17, R14 ;  /* 0x0000000e1115723e */ /* 0x008fe200000010ff */
[----:B------:R1:W-:Y:S04]  /*48a0*/  STG.E desc[UR8][R8.64], R19 ;  /* 0x0000001308007986 */ /* 0x0003e8000c101908 */
[----:B------:R1:W-:Y:S01]  /*48b0*/  STG.E desc[UR8][R10.64], R21 ;  /* 0x000000150a007986 */ /* 0x0003e2000c101908 */
[----:B------:R-:W-:Y:S01]  /*48c0*/  IADD3.X R25, PT, PT, RZ, R25, RZ, P3, !PT ;  /* 0x00000019ff197210 */ /* 0x000fe20001ffe4ff */
[----:B------:R-:W-:Y:S06]  /*48d0*/  @P1 BRA `(.L_x_280) ;  /* 0xfffffffc00841947 */ /* 0x000fec000383ffff */
.L_x_279:
[----:B------:R-:W-:Y:S05]  /*48e0*/  BSYNC.RECONVERGENT B0 ;  /* 0x0000000000007941 */ /* 0x000fea0003800200 */
.L_x_278:
[----:B------:R-:W-:Y:S05]  /*48f0*/  @!P0 EXIT ;  /* 0x000000000000894d */ /* 0x000fea0003800000 */
[C---:B------:R-:W-:Y:S01]  /*4900*/  SHF.L.U64.HI R13, R12.reuse, 0x2, R13 ;  /* 0x000000020c0d7819 */ /* 0x040fe2000001020d */
[----:B------:R-:W2:Y:S01]  /*4910*/  LDCU.64 UR4, c[0x0][0x3d8] ;  /* 0x00007b00ff0477ac */ /* 0x000ea20008000a00 */
[----:B-1----:R-:W-:Y:S02]  /*4920*/  SHF.L.U32 R19, R12, 0x2, RZ ;  /* 0x000000020c137819 */ /* 0x002fe400000006ff */
[C---:B------:R-:W-:Y:S01]  /*4930*/  SHF.L.U64.HI R21, R29.reuse, 0x2, R34 ;  /* 0x000000021d157819 */ /* 0x040fe20000010222 */
[----:B------:R-:W1:Y:S01]  /*4940*/  LDCU.64 UR6, c[0x0][0x388] ;  /* 0x00007100ff0677ac */ /* 0x000e620008000a00 */
[----:B------:R-:W-:Y:S02]  /*4950*/  SHF.L.U32 R23, R29, 0x2, RZ ;  /* 0x000000021d177819 */ /* 0x000fe400000006ff */
[C---:B0-----:R-:W-:Y:S01]  /*4960*/  SHF.L.U64.HI R15, R3.reuse, 0x2, R0 ;  /* 0x00000002030f7819 */ /* 0x041fe20000010200 */
[----:B------:R-:W0:Y:S01]  /*4970*/  LDCU.64 UR10, c[0x0][0x390] ;  /* 0x00007200ff0a77ac */ /* 0x000e220008000a00 */
[----:B------:R-:W-:-:S07]  /*4980*/  SHF.L.U32 R17, R3, 0x2, RZ ;  /* 0x0000000203117819 */ /* 0x000fce00000006ff */
.L_x_281:
[C---:B------:R-:W-:Y:S02]  /*4990*/  SHF.L.U32 R12, R2.reuse, 0x2, RZ ;  /* 0x00000002020c7819 */ /* 0x040fe400000006ff */
[----:B------:R-:W-:Y:S02]  /*49a0*/  SHF.L.U64.HI R14, R2, 0x2, R7 ;  /* 0x00000002020e7819 */ /* 0x000fe40000010207 */
[----:B--2---:R-:W-:-:S04]  /*49b0*/  IADD3 R4, P0, PT, R12, UR4, RZ ;  /* 0x000000040c047c10 */ /* 0x004fc8000ff1e0ff */
[----:B---3--:R-:W-:Y:S02]  /*49c0*/  IADD3.X R5, PT, PT, R14, UR5, RZ, P0, !PT ;  /* 0x000000050e057c10 */ /* 0x008fe400087fe4ff */
[C---:B------:R-:W-:Y:S02]  /*49d0*/  IADD3 R6, P0, PT, R4.reuse, R17, RZ ;  /* 0x0000001104067210 */ /* 0x040fe40007f1e0ff */
[C---:B------:R-:W-:Y:S02]  /*49e0*/  IADD3 R10, P2, PT, R4.reuse, R23, RZ ;  /* 0x00000017040a7210 */ /* 0x040fe40007f5e0ff */
[C---:B------:R-:W-:Y:S02]  /*49f0*/  IADD3.X R7, PT, PT, R5.reuse, R15, RZ, P0, !PT ;  /* 0x0000000f05077210 */ /* 0x040fe400007fe4ff */
[----:B------:R-:W-:Y:S02]  /*4a00*/  IADD3 R8, P1, PT, R4, R19, RZ ;  /* 0x0000001304087210 */ /* 0x000fe40007f3e0ff */
[C---:B------:R-:W-:Y:S01]  /*4a10*/  IADD3.X R11, PT, PT, R5.reuse, R21, RZ, P2, !PT ;  /* 0x00000015050b7210 */ /* 0x040fe200017fe4ff */
[----:B------:R2:W3:Y:S01]  /*4a20*/  LDG.E R4, desc[UR8][R4.64] ;  /* 0x0000000804047981 */ /* 0x0004e2000c1e1900 */
[----:B------:R-:W-:-:S03]  /*4a30*/  IADD3.X R9, PT, PT, R5, R13, RZ, P1, !PT ;  /* 0x0000000d05097210 */ /* 0x000fc60000ffe4ff */
[----:B------:R-:W3:Y:S04]  /*4a40*/  LDG.E R7, desc[UR8][R6.64] ;  /* 0x0000000806077981 */ /* 0x000ee8000c1e1900 */
[----:B------:R-:W4:Y:S04]  /*4a50*/  LDG.E R8, desc[UR8][R8.64] ;  /* 0x0000000808087981 */ /* 0x000f28000c1e1900 */
[----:B------:R-:W4:Y:S01]  /*4a60*/  LDG.E R11, desc[UR8][R10.64] ;  /* 0x000000080a0b7981 */ /* 0x000f22000c1e1900 */
[----:B------:R-:W-:Y:S02]  /*4a70*/  LOP3.LUT R16, R12, 0xfffffffc, RZ, 0xc0, !PT ;  /* 0xfffffffc0c107812 */ /* 0x000fe400078ec0ff */
[----:B------:R-:W-:-:S02]  /*4a80*/  LOP3.LUT R18, R14, 0x1, RZ, 0xc0, !PT ;  /* 0x000000010e127812 */ /* 0x000fc400078ec0ff */
[----:B-1----:R-:W-:Y:S02]  /*4a90*/  IADD3 R24, P0, PT, R16, UR6, RZ ;  /* 0x0000000610187c10 */ /* 0x002fe4000ff1e0ff */
[----:B--2---:R-:W-:Y:S02]  /*4aa0*/  LOP3.LUT R5, R14, 0x3, RZ, 0xc0, !PT ;  /* 0x000000030e057812 */ /* 0x004fe400078ec0ff */
[----:B------:R-:W-:Y:S02]  /*4ab0*/  IADD3.X R25, PT, PT, R18, UR7, RZ, P0, !PT ;  /* 0x0000000712197c10 */ /* 0x000fe400087fe4ff */
[----:B0-----:R-:W-:-:S04]  /*4ac0*/  IADD3 R26, P0, PT, R16, UR10, RZ ;  /* 0x0000000a101a7c10 */ /* 0x001fc8000ff1e0ff */
[----:B------:R-:W-:Y:S02]  /*4ad0*/  IADD3.X R27, PT, PT, R18, UR11, RZ, P0, !PT ;  /* 0x0000000b121b7c10 */ /* 0x000fe400087fe4ff */
[----:B---3--:R-:W-:Y:S02]  /*4ae0*/  F2FP.BF16.F32.PACK_AB R29, R7, R4 ;  /* 0x00000004071d723e */ /* 0x008fe400000010ff */
[----:B------:R-:W-:-:S04]  /*4af0*/  IADD3 R4, P1, PT, R16, UR4, RZ ;  /* 0x0000000410047c10 */ /* 0x000fc8000ff3e0ff */
[----:B------:R-:W-:Y:S02]  /*4b00*/  IADD3.X R5, PT, PT, R5, UR5, RZ, P1, !PT ;  /* 0x0000000505057c10 */ /* 0x000fe40008ffe4ff */
[----:B----4-:R-:W-:Y:S02]  /*4b10*/  F2FP.BF16.F32.PACK_AB R31, R11, R8 ;  /* 0x000000080b1f723e */ /* 0x010fe400000010ff */
        /* <DEDUP_REMOVED lines=40> */
[----:B------:R-:W4:Y:S04]  /*4da0*/  LDG.E R4, desc[UR8][R4.64+0xc00] ;  /* 0x000c000804047981 */ /* 0x000f28000c1e1900 */
[----:B------:R-:W4:Y:S04]  /*4db0*/  LDG.E R11, desc[UR8][R10.64+0xc00] ;  /* 0x000c00080a0b7981 */ /* 0x000f28000c1e1900 */
[----:B------:R1:W5:Y:S04]  /*4dc0*/  LDG.E R6, desc[UR8][R6.64+0xc00] ;  /* 0x000c000806067981 */ /* 0x000368000c1e1900 */
[----:B------:R-:W5:Y:S01]  /*4dd0*/  LDG.E R9, desc[UR8][R8.64+0xc00] ;  /* 0x000c000808097981 */ /* 0x000f62000c1e1900 */
        /* <DEDUP_REMOVED lines=11> */
[----:B-1----:R-:W-:Y:S01]  /*4e90*/  HFMA2 R7, -RZ, RZ, 0, 0 ;  /* 0x00000000ff077431 */ /* 0x002fe200000001ff */
[----:B----4-:R-:W-:Y:S02]  /*4ea0*/  F2FP.BF16.F32.PACK_AB R11, R11, R4 ;  /* 0x000000040b0b723e */ /* 0x010fe400000010ff */
[----:B-----5:R-:W-:-:S03]  /*4eb0*/  F2FP.BF16.F32.PACK_AB R5, R9, R6 ;  /* 0x000000060905723e */ /* 0x020fc600000010ff */
[----:B------:R3:W-:Y:S04]  /*4ec0*/  STG.E desc[UR8][R28.64], R11 ;  /* 0x0000000b1c007986 */ /* 0x0007e8000c101908 */
[----:B------:R3:W-:Y:S02]  /*4ed0*/  STG.E desc[UR8][R26.64], R5 ;  /* 0x000000051a007986 */ /* 0x0007e4000c101908 */
[----:B------:R-:W-:Y:S05]  /*4ee0*/  @P0 BRA `(.L_x_281) ;  /* 0xfffffff800a80947 */ /* 0x000fea000383ffff */
[----:B------:R-:W-:Y:S05]  /*4ef0*/  EXIT ;  /* 0x000000000000794d */ /* 0x000fea0003800000 */
.L_x_282:
        /* <DEDUP_REMOVED lines=16> */
.L_x_3412:


//--------------------- .text._Z35group_norm_nhwc_bwd_one_pass_kernelI11Bf16IOBf16WLi256ELi16ELi256EEv26Group_norm_nhwc_bwd_params --------------------------
	.section	.text._Z35group_norm_nhwc_bwd_one_pass_kernelI11Bf16IOBf16WLi256ELi16ELi256EEv26Group_norm_nhwc_bwd_params,"ax",@progbits
	.align	128
        .global         _Z35group_norm_nhwc_bwd_one_pass_kernelI11Bf16IOBf16WLi256ELi16ELi256EEv26Group_norm_nhwc_bwd_params
        .type           _Z35group_norm_nhwc_bwd_one_pass_kernelI11Bf16IOBf16WLi256ELi16ELi256EEv26Group_norm_nhwc_bwd_params,@function
        .size           _Z35group_norm_nhwc_bwd_one_pass_kernelI11Bf16IOBf16WLi256ELi16ELi256EEv26Group_norm_nhwc_bwd_params,(.L_x_3413 - _Z35group_norm_nhwc_bwd_one_pass_kernelI11Bf16IOBf16WLi256ELi16ELi256EEv26Group_norm_nhwc_bwd_params)
        .other          _Z35group_norm_nhwc_bwd_one_pass_kernelI11Bf16IOBf16WLi256ELi16ELi256EEv26Group_norm_nhwc_bwd_params,@"STO_CUDA_ENTRY STV_DEFAULT"
_Z35group_norm_nhwc_bwd_one_pass_kernelI11Bf16IOBf16WLi256ELi16ELi256EEv26Group_norm_nhwc_bwd_params:
.text._Z35group_norm_nhwc_bwd_one_pass_kernelI11Bf16IOBf16WLi256ELi16ELi256EEv26Group_norm_nhwc_bwd_params:
        /* <DEDUP_REMOVED lines=21> */
.L_x_326:
[----:B0-----:R-:W0:Y:S01]  /*0150*/  LDC R8, c[0x0][0x410] ;  /* 0x00010400ff087b82 */ /* 0x001e220000000800 */
[----:B------:R-:W-:Y:S01]  /*0160*/  IABS R9, R49 ;  /* 0x0000003100097213 */ /* 0x000fe20000000000 */
[----:B-1----:R-:W1:Y:S01]  /*0170*/  LDCU.128 UR16, c[0x0][0x400] ;  /* 0x00008000ff1077ac */ /* 0x002e620008000c00 */
[----:B--2---:R-:W-:Y:S02]  /*0180*/  SHF.R.S32.HI R15, RZ, 0x1f, R34 ;  /* 0x0000001fff0f7819 */ /* 0x004fe40000011422 */
[----:B------:R-:W-:Y:S02]  /*0190*/  CS2R R42, SRZ ;  /* 0x00000000002a7805 */ /* 0x000fe4000001ff00 */
[----:B------:R-:W-:Y:S02]  /*01a0*/  ISETP.GE.AND P0, PT, R49, RZ, PT ;  /* 0x000000ff3100720c */ /* 0x000fe40003f06270 */
[----:B------:R-:W-:Y:S01]  /*01b0*/  SHF.R.S32.HI R25, RZ, 0x1f, R2 ;  /* 0x0000001fff197819 */ /* 0x000fe20000011402 */
[----:B------:R-:W2:Y:S01]  /*01c0*/  LDC R10, c[0x0][0x41c] ;  /* 0x00010700ff0a7b82 */ /* 0x000ea20000000800 */
[----:B------:R-:W-:-:S02]  /*01d0*/  SHF.R.U32.HI R31, RZ, 0x3, R61 ;  /* 0x00000003ff1f7819 */ /* 0x000fc4000001163d */
[----:B------:R-:W-:Y:S02]  /*01e0*/  MOV R36, RZ ;  /* 0x000000ff00247202 */ /* 0x000fe40000000f00 */
[----:B------:R-:W-:Y:S02]  /*01f0*/  CS2R R46, SRZ ;  /* 0x00000000002e7805 */ /* 0x000fe4000001ff00 */
[----:B------:R-:W-:Y:S02]  /*0200*/  CS2R R52, SRZ ;  /* 0x0000000000347805 */ /* 0x000fe4000001ff00 */
[----:B------:R-:W-:Y:S02]  /*0210*/  CS2R R50, SRZ ;  /* 0x0000000000327805 */ /* 0x000fe4000001ff00 */
[----:B------:R-:W-:Y:S02]  /*0220*/  SHF.R.S32.HI R37, RZ, 0x1f, R48 ;  /* 0x0000001fff257819 */ /* 0x000fe40000011430 */
[----:B------:R-:W-:-:S02]  /*0230*/  MOV R41, RZ ;  /* 0x000000ff00297202 */ /* 0x000fc40000000f00 */
[----:B------:R-:W-:Y:S01]  /*0240*/  CS2R R44, SRZ ;  /* 0x00000000002c7805 */ /* 0x000fe2000001ff00 */
[----:B------:R-:W4:Y:S01]  /*0250*/  LDC.64 R54, c[0x0][0x3a8] ;  /* 0x0000ea00ff367b82 */ /* 0x000f220000000a00 */
[----:B-1----:R-:W-:Y:S02]  /*0260*/  ISETP.GE.U32.AND P2, PT, R34, UR16, PT ;  /* 0x0000001022007c0c */ /* 0x002fe4000bf46070 */
[----:B0-----:R-:W-:Y:S02]  /*0270*/  IABS R6, R8 ;  /* 0x0000000800067213 */ /* 0x001fe40000000000 */
[----:B------:R-:W-:Y:S02]  /*0280*/  ISETP.GE.AND.EX P2, PT, R15, UR17, PT, P2 ;  /* 0x000000110f007c0c */ /* 0x000fe4000bf46320 */
[----:B---3--:R-:W0:Y:S01]  /*0290*/  I2F.RP R3, R6 ;  /* 0x0000000600037306 */ /* 0x008e220000209400 */
[----:B--2---:R-:W-:-:S05]  /*02a0*/  IMAD R31, R10, UR11, R31 ;  /* 0x0000000b0a1f7c24 */ /* 0x004fca000f8e021f */
[----:B------:R-:W-:-:S05]  /*02b0*/  SHF.R.S32.HI R23, RZ, 0x1f, R31 ;  /* 0x0000001fff177819 */ /* 0x000fca000001141f */
[----:B------:R-:W1:Y:S01]  /*02c0*/  @!P2 LDC.64 R16, c[0x0][0x398] ;  /* 0x0000e600ff10ab82 */ /* 0x000e620000000a00 */
[----:B0-----:R-:W0:Y:S02]  /*02d0*/  MUFU.RCP R3, R3 ;  /* 0x0000000300037308 */ /* 0x001e240000001000 */
[----:B0-----:R-:W-:-:S06]  /*02e0*/  IADD3 R4, PT, PT, R3, 0xffffffe, RZ ;  /* 0x0ffffffe03047810 */ /* 0x001fcc0007ffe0ff */
[----:B------:R0:W2:Y:S02]  /*02f0*/  F2I.FTZ.U32.TRUNC.NTZ R5, R4 ;  /* 0x0000000400057305 */ /* 0x0000a4000021f000 */
[----:B0-----:R-:W-:Y:S02]  /*0300*/  MOV R4, RZ ;  /* 0x000000ff00047202 */ /* 0x001fe40000000f00 */
[----:B--2---:R-:W-:-:S05]  /*0310*/  IADD3 R7, PT, PT, RZ, -R5, RZ ;  /* 0x80000005ff077210 */ /* 0x004fca0007ffe0ff */
[----:B------:R-:W-:-:S04]  /*0320*/  IMAD R7, R7, R6, RZ ;  /* 0x0000000607077224 */ /* 0x000fc800078e02ff */
[----:B------:R-:W-:Y:S01]  /*0330*/  IMAD.HI.U32 R5, R5, R7, R4 ;  /* 0x0000000705057227 */ /* 0x000fe200078e0004 */
[----:B------:R-:W-:-:S05]  /*0340*/  MOV R7, R9 ;  /* 0x0000000900077202 */ /* 0x000fca0000000f00 */
[----:B------:R-:W-:-:S05]  /*0350*/  IMAD.HI.U32 R5, R5, R7, RZ ;  /* 0x0000000705057227 */ /* 0x000fca00078e00ff */
[----:B------:R-:W-:-:S05]  /*0360*/  IADD3 R3, PT, PT, -R5, RZ, RZ ;  /* 0x000000ff05037210 */ /* 0x000fca0007ffe1ff */
[----:B------:R-:W-:Y:S01]  /*0370*/  IMAD R3, R6, R3, R7 ;  /* 0x0000000306037224 */ /* 0x000fe200078e0207 */
[----:B------:R-:W-:-:S04]  /*0380*/  LOP3.LUT R7, R49, R8, RZ, 0x3c, !PT ;  /* 0x0000000831077212 */ /* 0x000fc800078e3cff */
[----:B------:R-:W-:Y:S02]  /*0390*/  ISETP.GT.U32.AND P4, PT, R6, R3, PT ;  /* 0x000000030600720c */ /* 0x000fe40003f84070 */
[----:B------:R-:W-:-:S11]  /*03a0*/  ISETP.GE.AND P3, PT, R7, RZ, PT ;  /* 0x000000ff0700720c */ /* 0x000fd60003f66270 */
[-C--:B------:R-:W-:Y:S02]  /*03b0*/  @!P4 IADD3 R3, PT, PT, R3, -R6.reuse, RZ ;  /* 0x800000060303c210 */ /* 0x080fe40007ffe0ff */
[----:B------:R-:W-:Y:S02]  /*03c0*/  @!P4 IADD3 R5, PT, PT, R5, 0x1, RZ ;  /* 0x000000010505c810 */ /* 0x000fe40007ffe0ff */
[CC--:B------:R-:W-:Y:S02]  /*03d0*/  ISETP.GE.U32.AND P1, PT, R3.reuse, R6.reuse, PT ;  /* 0x000000060300720c */ /* 0x0c0fe40003f26070 */
[----:B------:R-:W-:Y:S02]  /*03e0*/  ISETP.GT.U32.AND P5, PT, R6, R3, PT ;  /* 0x000000030600720c */ /* 0x000fe40003fa4070 */
[----:B------:R-:W-:Y:S02]  /*03f0*/  IADD3 R4, PT, PT, R3, -R6, RZ ;  /* 0x8000000603047210 */ /* 0x000fe40007ffe0ff */
[----:B------:R-:W0:Y:S01]  /*0400*/  @!P2 LDC.64 R6, c[0x0][0x3f8] ;  /* 0x0000fe00ff06ab82 */ /* 0x000e220000000a00 */
[----:B------:R-:W-:-:S02]  /*0410*/  ISETP.NE.AND P4, PT, R8, RZ, PT ;  /* 0x000000ff0800720c */ /* 0x000fc40003f85270 */
[----:B------:R-:W-:Y:S02]  /*0420*/  SEL R3, R4, R3, !P5 ;  /* 0x0000000304037207 */ /* 0x000fe40006800000 */
[----:B------:R-:W-:Y:S02]  /*0430*/  LOP3.LUT R4, RZ, R8, RZ, 0x33, !PT ;  /* 0x00000008ff047212 */ /* 0x000fe400078e33ff */
[----:B------:R-:W-:Y:S02]  /*0440*/  @P1 IADD3 R5, PT, PT, R5, 0x1, RZ ;  /* 0x0000000105051810 */ /* 0x000fe40007ffe0ff */
[----:B------:R-:W-:Y:S02]  /*0450*/  ISETP.GE.U32.AND P1, PT, R2, UR16, PT ;  /* 0x0000001002007c0c */ /* 0x000fe4000bf26070 */
[----:B------:R-:W-:Y:S02]  /*0460*/  @!P0 IADD3 R3, PT, PT, -R3, RZ, RZ ;  /* 0x000000ff03038210 */ /* 0x000fe40007ffe1ff */
[----:B------:R-:W-:-:S02]  /*0470*/  @!P3 IADD3 R5, PT, PT, -R5, RZ, RZ ;  /* 0x000000ff0505b210 */ /* 0x000fc40007ffe1ff */
[----:B------:R-:W-:Y:S02]  /*0480*/  ISETP.GE.AND.EX P1, PT, R25, UR17, PT, P1 ;  /* 0x0000001119007c0c */ /* 0x000fe4000bf26310 */
[C---:B------:R-:W-:Y:S02]  /*0490*/  SEL R30, R4.reuse, R3, !P4 ;  /* 0x00000003041e7207 */ /* 0x040fe40006000000 */
[----:B------:R-:W-:Y:S02]  /*04a0*/  SHF.L.U32 R3, R61, 0x1, RZ ;  /* 0x000000013d037819 */ /* 0x000fe400000006ff */
[----:B------:R-:W-:Y:S02]  /*04b0*/  SEL R11, R4, R5, !P4 ;  /* 0x00000005040b7207 */ /* 0x000fe40006000000 */
[----:B------:R-:W-:Y:S02]  /*04c0*/  SHF.L.U32 R4, R30, 0x4, RZ ;  /* 0x000000041e047819 */ /* 0x000fe400000006ff */
[----:B------:R-:W-:-:S02]  /*04d0*/  LOP3.LUT R3, R3, 0xe, RZ, 0xc0, !PT ;  /* 0x0000000e03037812 */ /* 0x000fc400078ec0ff */
[----:B------:R-:W-:Y:S01]  /*04e0*/  SHF.R.S32.HI R10, RZ, 0x1f, R11 ;  /* 0x0000001fff0a7819 */ /* 0x000fe2000001140b */
[----:B------:R-:W2:Y:S01]  /*04f0*/  @!P1 LDC.64 R12, c[0x0][0x3f8] ;  /* 0x0000fe00ff0c9b82 */ /* 0x000ea20000000a00 */
[----:B------:R-:W-:Y:S02]  /*0500*/  SHF.R.S32.HI R9, RZ, 0x1f, R4 ;  /* 0x0000001fff097819 */ /* 0x000fe40000011404 */
[----:B------:R-:W-:Y:S01]  /*0510*/  LOP3.LUT R8, R4, R3, RZ, 0xfc, !PT ;  /* 0x0000000304087212 */ /* 0x000fe200078efcff */
[----:B------:R-:W-:Y:S01]  /*0520*/  IMAD R10, R10, UR18, RZ ;  /* 0x000000120a0a7c24 */ /* 0x000fe2000f8e02ff */
[----:B------:R-:W-:-:S03]  /*0530*/  ISETP.GE.U32.AND P0, PT, R31, UR16, PT ;  /* 0x000000101f007c0c */ /* 0x000fc6000bf06070 */
[----:B------:R-:W-:Y:S01]  /*0540*/  IMAD.WIDE.U32 R8, R11, UR18, R8 ;  /* 0x000000120b087c25 */ /* 0x000fe2000f8e0008 */
[----:B------:R-:W3:Y:S01]  /*0550*/  @!P2 LDC.64 R4, c[0x0][0x3a0] ;  /* 0x0000e800ff04ab82 */ /* 0x000ee20000000a00 */
[----:B------:R-:W-:Y:S02]  /*0560*/  ISETP.GE.AND.EX P0, PT, R23, UR17, PT, P0 ;  /* 0x0000001117007c0c */ /* 0x000fe4000bf06300 */
[----:B------:R-:W-:Y:S02]  /*0570*/  IMAD R11, R11, UR19, R10 ;  /* 0x000000130b0b7c24 */ /* 0x000fe4000f8e020a */
[----:B0-----:R-:W-:-:S03]  /*0580*/  @!P2 IMAD R10, R15, R6, RZ ;  /* 0x000000060f0aa224 */ /* 0x001fc600078e02ff */
[----:B------:R-:W-:Y:S01]  /*0590*/  IADD3 R11, PT, PT, R9, R11, RZ ;  /* 0x0000000b090b7210 */ /* 0x000fe20007ffe0ff */
[C---:B------:R-:W-:Y:S01]  /*05a0*/  @!P2 IMAD R21, R34.reuse, R7, R10 ;  /* 0x000000072215a224 */ /* 0x040fe200078e020a */
[----:B------:R-:W-:Y:S01]  /*05b0*/  @!P2 MOV R10, R8 ;  /* 0x00000008000aa202 */ /* 0x000fe20000000f00 */
[----:B------:R-:W0:Y:S04]  /*05c0*/  @!P1 LDC.64 R14, c[0x0][0x3a0] ;  /* 0x0000e800ff0e9b82 */ /* 0x000e280000000a00 */
[----:B------:R-:W-:-:S04]  /*05d0*/  @!P2 IMAD.WIDE.U32 R18, R34, R6, R10 ;  /* 0x000000062212a225 */ /* 0x000fc800078e000a */
[----:B------:R-:W4:Y:S01]  /*05e0*/  @!P0 LDC.64 R6, c[0x0][0x3f8] ;  /* 0x0000fe00ff068b82 */ /* 0x000f220000000a00 */
[----:B------:R-:W-:Y:S02]  /*05f0*/  @!P2 IADD3 R21, PT, PT, R19, R21, RZ ;  /* 0x000000151315a210 */ /* 0x000fe40007ffe0ff */
[C---:B------:R-:W-:Y:S02]  /*0600*/  @!P2 SHF.L.U32 R19, R18.reuse, 0x1, RZ ;  /* 0x000000011213a819 */ /* 0x040fe400000006ff */
[----:B------:R-:W-:Y:S01]  /*0610*/  @!P2 SHF.L.U64.HI R22, R18, 0x1, R21 ;  /* 0x000000011216a819 */ /* 0x000fe20000010215 */
[----:B--2---:R-:W-:Y:S01]  /*0620*/  @!P1 IMAD R18, R25, R12, RZ ;  /* 0x0000000c19129224 */ /* 0x004fe200078e02ff */
[C---:B---3--:R-:W-:Y:S02]  /*0630*/  @!P2 IADD3 R20, P3, PT, R19.reuse, R4, RZ ;  /* 0x000000041314a210 */ /* 0x048fe40007f7e0ff */
[----:B-1----:R-:W-:Y:S01]  /*0640*/  @!P2 IADD3 R16, P4, PT, R19, R16, RZ ;  /* 0x000000101310a210 */ /* 0x002fe20007f9e0ff */
[----:B------:R-:W-:Y:S01]  /*0650*/  @!P1 IMAD R25, R2, R13, R18 ;  /* 0x0000000d02199224 */ /* 0x000fe200078e0212 */
[----:B------:R-:W-:-:S02]  /*0660*/  @!P1 MOV R18, R8 ;  /* 0x0000000800129202 */ /* 0x000fc40000000f00 */
[----:B------:R-:W-:Y:S02]  /*0670*/  @!P1 MOV R19, R11 ;  /* 0x0000000b00139202 */ /* 0x000fe40000000f00 */
[C---:B------:R-:W-:Y:S02]  /*0680*/  @!P2 IADD3.X R21, PT, PT, R22.reuse, R5, RZ, P3, !PT ;  /* 0x000000051615a210 */ /* 0x040fe40001ffe4ff */
[----:B------:R-:W-:Y:S01]  /*0690*/  @!P2 IADD3.X R17, PT, PT, R22, R17, RZ, P4, !PT ;  /* 0x000000111611a210 */ /* 0x000fe200027fe4ff */
[----:B------:R-:W-:Y:S01]  /*06a0*/  @!P1 IMAD.WIDE.U32 R12, R2, R12, R18 ;  /* 0x0000000c020c9225 */ /* 0x000fe200078e0012 */
[----:B------:R-:W1:Y:S01]  /*06b0*/  @!P1 LDC.64 R4, c[0x0][0x398] ;  /* 0x0000e600ff049b82 */ /* 0x000e620000000a00 */
[----:B------:R2:W3:Y:S03]  /*06c0*/  @!P2 LDG.E R42, desc[UR8][R20.64] ;  /* 0x00000008142aa981 */ /* 0x0004e6000c1e1900 */
[----:B------:R-:W-:Y:S01]  /*06d0*/  @!P1 IADD3 R13, PT, PT, R13, R25, RZ ;  /* 0x000000190d0d9210 */ /* 0x000fe20007ffe0ff */
[----:B------:R2:W3:Y:S01]  /*06e0*/  @!P2 LDG.E R36, desc[UR8][R16.64] ;  /* 0x000000081024a981 */ /* 0x0004e2000c1e1900 */
[----:B------:R-:W-:-:S02]  /*06f0*/  @!P1 SHF.L.U32 R25, R12, 0x1, RZ ;  /* 0x000000010c199819 */ /* 0x000fc400000006ff */
[----:B------:R-:W-:Y:S02]  /*0700*/  @!P1 SHF.L.U64.HI R18, R12, 0x1, R13 ;  /* 0x000000010c129819 */ /* 0x000fe4000001020d */
[----:B0-----:R-:W-:Y:S01]  /*0710*/  @!P1 IADD3 R22, P2, PT, R25, R14, RZ ;  /* 0x0000000e19169210 */ /* 0x001fe20007f5e0ff */
[----:B----4-:R-:W-:Y:S01]  /*0720*/  @!P0 IMAD R24, R23, R6, RZ ;  /* 0x0000000617188224 */ /* 0x010fe200078e02ff */
[----:B------:R-:W-:Y:S01]  /*0730*/  IADD3 R19, PT, PT, R31, 0x20, RZ ;  /* 0x000000201f137810 */ /* 0x000fe20007ffe0ff */
[----:B------:R-:W0:Y:S01]  /*0740*/  @!P0 LDC.64 R12, c[0x0][0x3a0] ;  /* 0x0000e800ff0c8b82 */ /* 0x000e220000000a00 */
[----:B------:R-:W-:Y:S02]  /*0750*/  @!P1 IADD3.X R23, PT, PT, R18, R15, RZ, P2, !PT ;  /* 0x0000000f12179210 */ /* 0x000fe400017fe4ff */
[----:B------:R-:W-:Y:S02]  /*0760*/  ISETP.GE.U32.AND P2, PT, R19, UR16, PT ;  /* 0x0000001013007c0c */ /* 0x000fe4000bf46070 */
[----:B--2---:R-:W-:-:S02]  /*0770*/  SHF.R.S32.HI R21, RZ, 0x1f, R19 ;  /* 0x0000001fff157819 */ /* 0x004fc40000011413 */
[----:B------:R-:W-:Y:S01]  /*0780*/  @!P0 MOV R14, R8 ;  /* 0x00000008000e8202 */ /* 0x000fe20000000f00 */
[----:B------:R-:W-:Y:S01]  /*0790*/  @!P0 IMAD R27, R31, R7, R24 ;  /* 0x000000071f1b8224 */ /* 0x000fe200078e0218 */
[----:B------:R-:W-:Y:S01]  /*07a0*/  ISETP.GE.AND.EX P2, PT, R21, UR17, PT, P2 ;  /* 0x0000001115007c0c */ /* 0x000fe2000bf46320 */
[----:B------:R-:W2:Y:S01]  /*07b0*/  @!P0 LDC.64 R16, c[0x0][0x398] ;  /* 0x0000e600ff108b82 */ /* 0x000ea20000000a00 */
[----:B------:R-:W-:Y:S01]  /*07c0*/  @!P0 MOV R15, R11 ;  /* 0x0000000b000f8202 */ /* 0x000fe20000000f00 */
[----:B------:R-:W4:Y:S02]  /*07d0*/  @!P1 LDG.E R53, desc[UR8][R22.64] ;  /* 0x0000000816359981 */ /* 0x000f24000c1e1900 */
[----:B------:R-:W-:-:S04]  /*07e0*/  @!P0 IMAD.WIDE.U32 R6, R31, R6, R14 ;  /* 0x000000061f068225 */ /* 0x000fc800078e000e */
[----:B------:R-:W2:Y:S01]  /*07f0*/  LDC.64 R14, c[0x0][0x3b8] ;  /* 0x0000ee00ff0e7b82 */ /* 0x000ea20000000a00 */
[----:B-1----:R-:W-:Y:S02]  /*0800*/  @!P1 IADD3 R4, P3, PT, R25, R4, RZ ;  /* 0x0000000419049210 */ /* 0x002fe40007f7e0ff */
[----:B------:R-:W-:Y:S02]  /*0810*/  IADD3 R28, PT, PT, R31, 0x40, RZ ;  /* 0x000000401f1c7810 */ /* 0x000fe40007ffe0ff */
[----:B------:R-:W-:-:S03]  /*0820*/  @!P1 IADD3.X R5, PT, PT, R18, R5, RZ, P3, !PT ;  /* 0x0000000512059210 */ /* 0x000fc60001ffe4ff */
[----:B------:R-:W1:Y:S01]  /*0830*/  @!P2 LDC.64 R24, c[0x0][0x3f8] ;  /* 0x0000fe00ff18ab82 */ /* 0x000e620000000a00 */
[----:B------:R-:W-:Y:S01]  /*0840*/  ISETP.GE.U32.AND P3, PT, R28, UR16, PT ;  /* 0x000000101c007c0c */ /* 0x000fe2000bf66070 */
[----:B------:R0:W4:Y:S01]  /*0850*/  @!P1 LDG.E R51, desc[UR8][R4.64] ;  /* 0x0000000804339981 */ /* 0x000122000c1e1900 */
[----:B------:R-:W-:Y:S02]  /*0860*/  SHF.R.S32.HI R29, RZ, 0x1f, R28 ;  /* 0x0000001fff1d7819 */ /* 0x000fe4000001141c */
[----:B------:R-:W-:Y:S02]  /*0870*/  IADD3 R26, PT, PT, R31, 0x80, RZ ;  /* 0x000000801f1a7810 */ /* 0x000fe40007ffe0ff */
[----:B------:R-:W-:Y:S02]  /*0880*/  @!P0 IADD3 R7, PT, PT, R7, R27, RZ ;  /* 0x0000001b07078210 */ /* 0x000fe40007ffe0ff */
[----:B------:R-:W-:Y:S02]  /*0890*/  @!P0 SHF.L.U32 R33, R6, 0x1, RZ ;  /* 0x0000000106218819 */ /* 0x000fe400000006ff */
[----:B------:R-:W-:Y:S01]  /*08a0*/  ISETP.GE.AND.EX P3, PT, R29, UR17, PT, P3 ;  /* 0x000000111d007c0c */ /* 0x000fe2000bf66330 */
[----:B0-----:R-:W0:Y:S01]  /*08b0*/  @!P2 LDC.64 R4, c[0x0][0x398] ;  /* 0x0000e600ff04ab82 */ /* 0x001e220000000a00 */
[----:B------:R-:W-:-:S02]  /*08c0*/  ISETP.GE.U32.AND P4, PT, R26, UR16, PT ;  /* 0x000000101a007c0c */ /* 0x000fc4000bf86070 */
[----:B------:R-:W-:Y:S02]  /*08d0*/  SHF.R.S32.HI R27, RZ, 0x1f, R26 ;  /* 0x0000001fff1b7819 */ /* 0x000fe4000001141a */
[----:B------:R-:W-:Y:S02]  /*08e0*/  @!P0 SHF.L.U64.HI R18, R6, 0x1, R7 ;  /* 0x0000000106128819 */ /* 0x000fe40000010207 */
[----:B------:R-:W-:Y:S01]  /*08f0*/  @!P0 IADD3 R12, P5, PT, R33, R12, RZ ;  /* 0x0000000c210c8210 */ /* 0x000fe20007fbe0ff */
[----:B------:R-:W0:Y:S01]  /*0900*/  @!P2 LDC.64 R6, c[0x0][0x3a0] ;  /* 0x0000e800ff06ab82 */ /* 0x000e220000000a00 */
[----:B------:R-:W-:Y:S02]  /*0910*/  ISETP.GE.AND.EX P4, PT, R27, UR17, PT, P4 ;  /* 0x000000111b007c0c */ /* 0x000fe4000bf86340 */
[----:B------:R-:W-:-:S05]  /*0920*/  @!P0 IADD3.X R13, PT, PT, R18, R13, RZ, P5, !PT ;  /* 0x0000000d120d8210 */ /* 0x000fca0002ffe4ff */
[----:B------:R2:W4:Y:S01]  /*0930*/  @!P0 LDG.E R47, desc[UR8][R12.64] ;  /* 0x000000080c2f8981 */ /* 0x000522000c1e1900 */
[----:B------:R-:W0:Y:S01]  /*0940*/  @!P3 LDC.64 R22, c[0x0][0x3f8] ;  /* 0x0000fe00ff16bb82 */ /* 0x000e220000000a00 */
[----:B-1----:R-:W-:-:S07]  /*0950*/  @!P2 IMAD R32, R21, R24, RZ ;  /* 0x000000181520a224 */ /* 0x002fce00078e02ff */
[----:B------:R-:W1:Y:S01]  /*0960*/  @!P4 LDC.64 R20, c[0x0][0x3f8] ;  /* 0x0000fe00ff14cb82 */ /* 0x000e620000000a00 */
[----:B--2---:R-:W-:-:S06]  /*0970*/  IMAD.WIDE R12, R49, 0x8, R14 ;  /* 0x00000008310c7825 */ /* 0x004fcc00078e020e */
[----:B------:R-:W2:Y:S01]  /*0980*/  LDG.E.64 R12, desc[UR8][R12.64] ;  /* 0x000000080c0c7981 */ /* 0x000ea2000c1e1b00 */
[----:B------:R-:W-:Y:S02]  /*0990*/  @!P2 MOV R14, R8 ;  /* 0x00000008000ea202 */ /* 0x000fe40000000f00 */
[----:B------:R-:W-:Y:S02]  /*09a0*/  @!P2 MOV R15, R11 ;  /* 0x0000000b000fa202 */ /* 0x000fe40000000f00 */
[----:B------:R-:W-:Y:S01]  /*09b0*/  @!P0 IADD3 R16, P6, PT, R33, R16, RZ ;  /* 0x0000001021108210 */ /* 0x000fe20007fde0ff */
[C---:B------:R-:W-:Y:S01]  /*09c0*/  @!P2 IMAD R33, R19.reuse, R25, R32 ;  /* 0x000000191321a224 */ /* 0x040fe200078e0220 */
[----:B------:R-:W-:Y:S01]  /*09d0*/  ISETP.GE.U32.AND P1, PT, R48, UR16, PT ;  /* 0x0000001030007c0c */ /* 0x000fe2000bf26070 */
[----:B------:R-:W-:Y:S01]  /*09e0*/  @!P2 IMAD.WIDE.U32 R24, R19, R24, R14 ;  /* 0x000000181318a225 */ /* 0x000fe200078e000e */
[----:B------:R-:W-:Y:S01]  /*09f0*/  @!P0 IADD3.X R17, PT, PT, R18, R17, RZ, P6, !PT ;  /* 0x0000001112118210 */ /* 0x000fe200037fe4ff */
[----:B------:R-:W1:Y:S01]  /*0a00*/  @!P3 LDC.64 R14, c[0x0][0x398] ;  /* 0x0000e600ff0ebb82 */ /* 0x000e620000000a00 */
[----:B------:R-:W-:-:S02]  /*0a10*/  ISETP.GE.AND.EX P1, PT, R37, UR17, PT, P1 ;  /* 0x0000001125007c0c */ /* 0x000fc4000bf26310 */
[----:B------:R-:W-:Y:S01]  /*0a20*/  @!P2 IADD3 R33, PT, PT, R25, R33, RZ ;  /* 0x000000211921a210 */ /* 0x000fe20007ffe0ff */
[----:B------:R0:W5:Y:S01]  /*0a30*/  @!P0 LDG.E R41, desc[UR8][R16.64] ;  /* 0x0000000810298981 */ /* 0x000162000c1e1900 */
[----:B------:R-:W-:-:S03]  /*0a40*/  @!P2 SHF.L.U32 R25, R24, 0x1, RZ ;  /* 0x000000011819a819 */ /* 0x000fc600000006ff */
[----:B------:R-:W1:Y:S01]  /*0a50*/  @!P3 LDC.64 R18, c[0x0][0x3a0] ;  /* 0x0000e800ff12bb82 */ /* 0x000e620000000a00 */
[----:B0-----:R-:W-:Y:S01]  /*0a60*/  @!P3 IMAD R29, R29, R22, RZ ;  /* 0x000000161d1db224 */ /* 0x001fe200078e02ff */
[C---:B------:R-:W-:Y:S02]  /*0a70*/  @!P2 IADD3 R6, P0, PT, R25.reuse, R6, RZ ;  /* 0x000000061906a210 */ /* 0x040fe40007f1e0ff */
[----:B------:R-:W-:Y:S02]  /*0a80*/  @!P3 MOV R16, R8 ;  /* 0x000000080010b202 */ /* 0x000fe40000000f00 */
[----:B------:R-:W-:Y:S02]  /*0a90*/  @!P3 MOV R17, R11 ;  /* 0x0000000b0011b202 */ /* 0x000fe40000000f00 */
[----:B------:R-:W-:Y:S01]  /*0aa0*/  @!P2 IADD3 R4, P6, PT, R25, R4, RZ ;  /* 0x000000041904a210 */ /* 0x000fe20007fde0ff */
[C---:B------:R-:W-:Y:S01]  /*0ab0*/  @!P3 IMAD R25, R28.reuse, R23, R29 ;  /* 0x000000171c19b224 */ /* 0x040fe200078e021d */
[----:B------:R-:W-:Y:S01]  /*0ac0*/  IADD3 R31, PT, PT, R31, 0xe0, RZ ;  /* 0x000000e01f1f7810 */ /* 0x000fe20007ffe0ff */
[----:B------:R-:W-:Y:S01]  /*0ad0*/  @!P3 IMAD.WIDE.U32 R22, R28, R22, R16 ;  /* 0x000000161c16b225 */ /* 0x000fe200078e0010 */
[----:B------:R-:W-:Y:S01]  /*0ae0*/  @!P2 SHF.L.U64.HI R24, R24, 0x1, R33 ;  /* 0x000000011818a819 */ /* 0x000fe20000010221 */
[----:B------:R-:W0:Y:S02]  /*0af0*/  @!P4 LDC.64 R16, c[0x0][0x3a0] ;  /* 0x0000e800ff10cb82 */ /* 0x000e240000000a00 */
[----:B-1----:R-:W-:Y:S01]  /*0b00*/  @!P4 IMAD R27, R27, R20, RZ ;  /* 0x000000141b1bc224 */ /* 0x002fe200078e02ff */
[----:B------:R-:W-:-:S02]  /*0b10*/  ISETP.GE.U32.AND P5, PT, R31, UR16, PT ;  /* 0x000000101f007c0c */ /* 0x000fc4000bfa6070 */
[----:B------:R-:W-:Y:S01]  /*0b20*/  SHF.R.S32.HI R38, RZ, 0x1f, R31 ;  /* 0x0000001fff267819 */ /* 0x000fe2000001141f */
[----:B------:R-:W-:Y:S01]  /*0b30*/  @!P4 IMAD R39, R26, R21, R27 ;  /* 0x000000151a27c224 */ /* 0x000fe200078e021b */
[C---:B------:R-:W-:Y:S01]  /*0b40*/  @!P2 IADD3.X R7, PT, PT, R24.reuse, R7, RZ, P0, !PT ;  /* 0x000000071807a210 */ /* 0x040fe200007fe4ff */
[----:B------:R-:W1:Y:S01]  /*0b50*/  @!P1 LDC.64 R32, c[0x0][0x3f8] ;  /* 0x0000fe00ff209b82 */ /* 0x000e620000000a00 */
[----:B------:R-:W-:Y:S02]  /*0b60*/  @!P2 IADD3.X R5, PT, PT, R24, R5, RZ, P6, !PT ;  /* 0x000000051805a210 */ /* 0x000fe400037fe4ff */
[----:B------:R-:W-:Y:S01]  /*0b70*/  @!P3 IADD3 R27, PT, PT, R23, R25, RZ ;  /* 0x00000019171bb210 */ /* 0x000fe20007ffe0ff */
[----:B------:R-:W-:Y:S01]  /*0b80*/  UISETP.NE.AND UP1, UPT, UR12, URZ, UPT ;  /* 0x000000ff0c00728c */ /* 0x000fe2000bf25270 */
[----:B------:R-:W-:Y:S01]  /*0b90*/  @!P4 MOV R24, R8 ;  /* 0x000000080018c202 */ /* 0x000fe20000000f00 */
[----:B------:R-:W5:Y:S01]  /*0ba0*/  @!P2 LDG.E R46, desc[UR8][R6.64] ;  /* 0x00000008062ea981 */ /* 0x000f62000c1e1900 */
[----:B------:R-:W-:Y:S01]  /*0bb0*/  @!P4 MOV R25, R11 ;  /* 0x0000000b0019c202 */ /* 0x000fe20000000f00 */
[----:B------:R-:W1:Y:S01]  /*0bc0*/  @!P4 LDC.64 R28, c[0x0][0x398] ;  /* 0x0000e600ff1ccb82 */ /* 0x000e620000000a00 */
[----:B------:R-:W-:-:S02]  /*0bd0*/  ISETP.GE.AND.EX P5, PT, R38, UR17, PT, P5 ;  /* 0x0000001126007c0c */ /* 0x000fc4000bfa6350 */
[----:B------:R-:W-:Y:S01]  /*0be0*/  @!P3 SHF.L.U32 R23, R22, 0x1, RZ ;  /* 0x000000011617b819 */ /* 0x000fe200000006ff */
[----:B------:R-:W-:Y:S01]  /*0bf0*/  @!P4 IMAD.WIDE.U32 R20, R26, R20, R24 ;  /* 0x000000141a14c225 */ /* 0x000fe200078e0018 */
[----:B------:R-:W-:Y:S02]  /*0c00*/  @!P3 SHF.L.U64.HI R22, R22, 0x1, R27 ;  /* 0x000000011616b819 */ /* 0x000fe4000001021b */
[C---:B------:R-:W-:Y:S01]  /*0c10*/  @!P3 IADD3 R18, P0, PT, R23.reuse, R18, RZ ;  /* 0x000000121712b210 */ /* 0x040fe20007f1e0ff */
[----:B------:R-:W1:Y:S01]  /*0c20*/  @!P1 LDC.64 R26, c[0x0][0x3a0] ;  /* 0x0000e800ff1a9b82 */ /* 0x000e620000000a00 */
[----:B------:R-:W-:Y:S02]  /*0c30*/  @!P3 IADD3 R14, P6, PT, R23, R14, RZ ;  /* 0x0000000e170eb210 */ /* 0x000fe40007fde0ff */
[----:B------:R-:W-:Y:S02]  /*0c40*/  @!P4 IADD3 R23, PT, PT, R21, R39, RZ ;  /* 0x000000271517c210 */ /* 0x000fe40007ffe0ff */
[----:B------:R-:W-:-:S02]  /*0c50*/  @!P3 IADD3.X R19, PT, PT, R22, R19, RZ, P0, !PT ;  /* 0x000000131613b210 */ /* 0x000fc400007fe4ff */
[----:B------:R-:W-:Y:S02]  /*0c60*/  @!P3 IADD3.X R15, PT, PT, R22, R15, RZ, P6, !PT ;  /* 0x0000000f160fb210 */ /* 0x000fe400037fe4ff */
[C---:B------:R-:W-:Y:S01]  /*0c70*/  @!P4 SHF.L.U32 R21, R20.reuse, 0x1, RZ ;  /* 0x000000011415c819 */ /* 0x040fe200000006ff */
[----:B------:R1:W4:Y:S01]  /*0c80*/  @!P3 LDG.E R45, desc[UR8][R18.64] ;  /* 0x00000008122db981 */ /* 0x000322000c1e1900 */
[----:B------:R-:W-:Y:S02]  /*0c90*/  @!P4 SHF.L.U64.HI R40, R20, 0x1, R23 ;  /* 0x000000011428c819 */ /* 0x000fe40000010217 */
[----:B------:R-:W1:Y:S01]  /*0ca0*/  @!P5 LDC.64 R22, c[0x0][0x3f8] ;  /* 0x0000fe00ff16db82 */ /* 0x000e620000000a00 */
[----:B0-----:R-:W-:Y:S01]  /*0cb0*/  @!P4 IADD3 R16, P0, PT, R21, R16, RZ ;  /* 0x000000101510c210 */ /* 0x001fe20007f1e0ff */
[----:B-1----:R-:W-:Y:S01]  /*0cc0*/  @!P1 IMAD R37, R37, R32, RZ ;  /* 0x0000002025259224 */ /* 0x002fe200078e02ff */
[----:B------:R-:W-:Y:S02]  /*0cd0*/  ISETP.NE.AND P6, PT, RZ, UR12, PT ;  /* 0x0000000cff007c0c */ /* 0x000fe4000bfc5270 */
[----:B------:R-:W-:-:S02]  /*0ce0*/  @!P4 IADD3.X R17, PT, PT, R40, R17, RZ, P0, !PT ;  /* 0x000000112811c210 */ /* 0x000fc400007fe4ff */
[----:B------:R-:W-:Y:S02]  /*0cf0*/  @!P1 MOV R18, R8 ;  /* 0x0000000800129202 */ /* 0x000fe40000000f00 */
[----:B------:R-:W-:Y:S01]  /*0d00*/  @!P1 MOV R19, R11 ;  /* 0x0000000b00139202 */ /* 0x000fe20000000f00 */
[C---:B------:R-:W-:Y:S01]  /*0d10*/  @!P1 IMAD R37, R48.reuse, R33, R37 ;  /* 0x0000002130259224 */ /* 0x040fe200078e0225 */
[----:B------:R-:W-:Y:S01]  /*0d20*/  @!P4 IADD3 R28, P0, PT, R21, R28, RZ ;  /* 0x0000001c151cc210 */ /* 0x000fe20007f1e0ff */
[----:B------:R0:W4:Y:S01]  /*0d30*/  @!P4 LDG.E R43, desc[UR8][R16.64] ;  /* 0x00000008102bc981 */ /* 0x000122000c1e1900 */
[----:B------:R-:W1:Y:S01]  /*0d40*/  @!P1 LDC.64 R20, c[0x0][0x398] ;  /* 0x0000e600ff149b82 */ /* 0x000e620000000a00 */
[----:B------:R-:W-:Y:S01]  /*0d50*/  @!P1 IMAD.WIDE.U32 R32, R48, R32, R18 ;  /* 0x0000002030209225 */ /* 0x000fe200078e0012 */
[----:B------:R-:W-:-:S04]  /*0d60*/  @!P4 IADD3.X R29, PT, PT, R40, R29, RZ, P0, !PT ;  /* 0x0000001d281dc210 */ /* 0x000fc800007fe4ff */
[----:B------:R-:W-:Y:S02]  /*0d70*/  @!P1 IADD3 R39, PT, PT, R33, R37, RZ ;  /* 0x0000002521279210 */ /* 0x000fe40007ffe0ff */
[----:B------:R-:W1:Y:S01]  /*0d80*/  @!P5 LDC.64 R18, c[0x0][0x3a0] ;  /* 0x0000e800ff12db82 */ /* 0x000e620000000a00 */
[----:B------:R-:W-:-:S07]  /*0d90*/  MOV R37, RZ ;  /* 0x000000ff00257202 */ /* 0x000fce0000000f00 */
[----:B0-----:R-:W0:Y:S01]  /*0da0*/  @!P5 LDC.64 R16, c[0x0][0x398] ;  /* 0x0000e600ff10db82 */ /* 0x001e220000000a00 */
[----:B------:R1:W4:Y:S01]  /*0db0*/  @!P4 LDG.E R37, desc[UR8][R28.64] ;  /* 0x000000081c25c981 */ /* 0x000322000c1e1900 */
[----:B------:R-:W-:-:S06]  /*0dc0*/  @!P1 SHF.L.U32 R33, R32, 0x1, RZ ;  /* 0x0000000120219819 */ /* 0x000fcc00000006ff */
[----:B------:R-:W0:Y:S01]  /*0dd0*/  @P6 LDC.64 R24, c[0x0][0x3b0] ;  /* 0x0000ec00ff186b82 */ /* 0x000e220000000a00 */
[----:B------:R-:W-:Y:S01]  /*0de0*/  @!P5 IMAD R38, R38, R22, RZ ;  /* 0x000000162626d224 */ /* 0x000fe200078e02ff */
[----:B-1----:R-:W-:Y:S02]  /*0df0*/  @!P5 MOV R28, R8 ;  /* 0x00000008001cd202 */ /* 0x002fe40000000f00 */
[----:B------:R-:W-:Y:S02]  /*0e00*/  @!P5 MOV R29, R11 ;  /* 0x0000000b001dd202 */ /* 0x000fe40000000f00 */
[----:B------:R-:W-:Y:S01]  /*0e10*/  @!P1 SHF.L.U64.HI R32, R32, 0x1, R39 ;  /* 0x0000000120209819 */ /* 0x000fe20000010227 */
[----:B------:R-:W-:Y:S01]  /*0e20*/  @!P5 IMAD R39, R31, R23, R38 ;  /* 0x000000171f27d224 */ /* 0x000fe200078e0226 */
[----:B------:R-:W-:Y:S01]  /*0e30*/  @!P1 IADD3 R26, P0, PT, R33, R26, RZ ;  /* 0x0000001a211a9210 */ /* 0x000fe20007f1e0ff */
[----:B------:R-:W-:Y:S01]  /*0e40*/  @!P5 IMAD.WIDE.U32 R22, R31, R22, R28 ;  /* 0x000000161f16d225 */ /* 0x000fe200078e001c */
[----:B------:R-:W-:-:S02]  /*0e50*/  LEA R31, R30, R3, 0x4 ;  /* 0x000000031e1f7211 */ /* 0x000fc400078e20ff */
[----:B------:R-:W-:Y:S02]  /*0e60*/  @!P1 IADD3.X R27, PT, PT, R32, R27, RZ, P0, !PT ;  /* 0x0000001b201b9210 */ /* 0x000fe400007fe4ff */
[----:B------:R-:W-:Y:S02]  /*0e70*/  @!P1 IADD3 R20, P0, PT, R33, R20, RZ ;  /* 0x0000001421149210 */ /* 0x000fe40007f1e0ff */
[----:B------:R-:W-:Y:S01]  /*0e80*/  @!P5 IADD3 R23, PT, PT, R23, R39, RZ ;  /* 0x000000271717d210 */ /* 0x000fe20007ffe0ff */
[----:B------:R-:W4:Y:S01]  /*0e90*/  @!P1 LDG.E R44, desc[UR8][R26.64] ;  /* 0x000000081a2c9981 */ /* 0x000f22000c1e1900 */
[----:B------:R-:W-:Y:S02]  /*0ea0*/  @!P5 SHF.L.U32 R3, R22, 0x1, RZ ;  /* 0x000000011603d819 */ /* 0x000fe400000006ff */
[----:B------:R-:W-:Y:S02]  /*0eb0*/  @!P1 IADD3.X R21, PT, PT, R32, R21, RZ, P0, !PT ;  /* 0x0000001520159210 */ /* 0x000fe400007fe4ff */
[----:B------:R-:W-:-:S02]  /*0ec0*/  @!P5 SHF.L.U64.HI R32, R22, 0x1, R23 ;  /* 0x000000011620d819 */ /* 0x000fc40000010217 */
[C---:B------:R-:W-:Y:S02]  /*0ed0*/  @!P5 IADD3 R18, P0, PT, R3.reuse, R18, RZ ;  /* 0x000000120312d210 */ /* 0x040fe40007f1e0ff */
[----:B0-----:R-:W-:Y:S02]  /*0ee0*/  @!P5 IADD3 R16, P4, PT, R3, R16, RZ ;  /* 0x000000100310d210 */ /* 0x001fe40007f9e0ff */
[----:B------:R-:W-:Y:S01]  /*0ef0*/  CS2R R38, SRZ ;  /* 0x0000000000267805 */ /* 0x000fe2000001ff00 */
[C---:B------:R-:W-:Y:S01]  /*0f00*/  @P6 IMAD.WIDE R24, R31.reuse, 0x2, R24 ;  /* 0x000000021f186825 */ /* 0x040fe200078e0218 */
[C---:B------:R-:W-:Y:S02]  /*0f10*/  @!P5 IADD3.X R19, PT, PT, R32.reuse, R19, RZ, P0, !PT ;  /* 0x000000132013d210 */ /* 0x040fe400007fe4ff */
[----:B------:R-:W-:Y:S01]  /*0f20*/  @!P5 IADD3.X R17, PT, PT, R32, R17, RZ, P4, !PT ;  /* 0x000000112011d210 */ /* 0x000fe200027fe4ff */
[----:B------:R-:W-:Y:S01]  /*0f30*/  IMAD.WIDE R22, R31, 0x2, R54 ;  /* 0x000000021f167825 */ /* 0x000fe200078e0236 */
[----:B------:R-:W4:Y:S04]  /*0f40*/  @P6 LDG.E.U16 R28, desc[UR8][R24.64] ;  /* 0x00000008181c6981 */ /* 0x000f28000c1e1500 */
[----:B------:R-:W4:Y:S04]  /*0f50*/  @P6 LDG.E.U16 R29, desc[UR8][R24.64+0x2] ;  /* 0x00000208181d6981 */ /* 0x000f28000c1e1500 */
[----:B------:R-:W4:Y:S04]  /*0f60*/  LDG.E.U16 R26, desc[UR8][R22.64] ;  /* 0x00000008161a7981 */ /* 0x000f28000c1e1500 */
[----:B------:R-:W4:Y:S04]  /*0f70*/  LDG.E.U16 R27, desc[UR8][R22.64+0x2] ;  /* 0x00000208161b7981 */ /* 0x000f28000c1e1500 */
[----:B------:R-:W4:Y:S04]  /*0f80*/  @!P1 LDG.E R38, desc[UR8][R20.64] ;  /* 0x0000000814269981 */ /* 0x000f28000c1e1900 */
[----:B------:R-:W4:Y:S04]  /*0f90*/  @!P5 LDG.E R52, desc[UR8][R18.64] ;  /* 0x000000081234d981 */ /* 0x000f28000c1e1900 */
[----:B------:R-:W4:Y:S01]  /*0fa0*/  @!P5 LDG.E R50, desc[UR8][R16.64] ;  /* 0x000000081032d981 */ /* 0x000f22000c1e1900 */
[----:B------:R-:W-:-:S02]  /*0fb0*/  MOV R40, RZ ;  /* 0x000000ff00287202 */ /* 0x000fc40000000f00 */
[----:B------:R-:W-:Y:S01]  /*0fc0*/  MOV R3, RZ ;  /* 0x000000ff00037202 */ /* 0x000fe20000000f00 */
[----:B------:R-:W5:Y:S04]  /*0fd0*/  @!P3 LDG.E R39, desc[UR8][R14.64] ;  /* 0x000000080e27b981 */ /* 0x000f68000c1e1900 */
[----:B------:R0:W5:Y:S01]  /*0fe0*/  @!P2 LDG.E R40, desc[UR8][R4.64] ;  /* 0x000000080428a981 */ /* 0x000162000c1e1900 */
[----:B------:R-:W-:Y:S01]  /*0ff0*/  UMOV UR7, 0x3f800000 ;  /* 0x3f80000000077882 */ /* 0x000fe20000000000 */
[----:B0-----:R-:W-:Y:S02]  /*1000*/  MOV R4, RZ ;  /* 0x000000ff00047202 */ /* 0x001fe40000000f00 */
        /* <DEDUP_REMOVED lines=9> */
[----:B---3--:R-:W-:Y:S02]  /*10a0*/  PRMT R16, R42, 0x7632, R16 ;  /* 0x000076322a107816 */ /* 0x008fe40000000010 */
[----:B------:R-:W-:Y:S02]  /*10b0*/  PRMT R15, R36, 0x7632, R15 ;  /* 0x00007632240f7816 */ /* 0x000fe4000000000f */
[----:B----4-:R-:W-:Y:S02]  /*10c0*/  PRMT R57, R53, 0x7632, R57 ;  /* 0x0000763235397816 */ /* 0x010fe40000000039 */
[----:B------:R-:W-:Y:S02]  /*10d0*/  PRMT R55, R51, 0x7632, R55 ;  /* 0x0000763233377816 */ /* 0x000fe40000000037 */
[----:B0-----:R-:W-:Y:S02]  /*10e0*/  @P0 R2UR UR5, R12 ;  /* 0x000000000c0502ca */ /* 0x001fe400000e0000 */
[----:B------:R-:W-:-:S02]  /*10f0*/  PRMT R7, R47, 0x7632, R7 ;  /* 0x000076322f077816 */ /* 0x000fc40000000007 */
[----:B------:R-:W-:Y:S02]  /*1100*/  PRMT R20, R45, 0x7632, R20 ;  /* 0x000076322d147816 */ /* 0x000fe40000000014 */
[----:B------:R-:W-:-:S07]  /*1110*/  PRMT R17, R43, 0x7632, R17 ;  /* 0x000076322b117816 */ /* 0x000fce0000000011 */
[----:B------:R-:W-:Y:S01]  /*1120*/  @UP0 UMOV UR7, UR5 ;  /* 0x0000000500070c82 */ /* 0x000fe20008000000 */
[----:B------:R-:W-:Y:S02]  /*1130*/  PRMT R14, R37, 0x7632, R14 ;  /* 0x00007632250e7816 */ /* 0x000fe4000000000e */
[----:B------:R-:W-:Y:S02]  /*1140*/  PRMT R19, R44, 0x7632, R19 ;  /* 0x000076322c137816 */ /* 0x000fe40000000013 */
[----:B------:R-:W-:Y:S02]  /*1150*/  @P6 SHF.L.U32 R3, R28, 0x10, RZ ;  /* 0x000000101c036819 */ /* 0x000fe400000006ff */
[----:B------:R-:W-:Y:S02]  /*1160*/  @P6 SHF.L.U32 R4, R29, 0x10, RZ ;  /* 0x000000101d046819 */ /* 0x000fe400000006ff */
[----:B------:R-:W-:Y:S02]  /*1170*/  SHF.L.U32 R5, R26, 0x10, RZ ;  /* 0x000000101a057819 */ /* 0x000fe400000006ff */
[----:B------:R-:W-:-:S02]  /*1180*/  SHF.L.U32 R6, R27, 0x10, RZ ;  /* 0x000000101b067819 */ /* 0x000fc400000006ff */
[----:B------:R-:W-:Y:S02]  /*1190*/  PRMT R18, R38, 0x7632, R18 ;  /* 0x0000763226127816 */ /* 0x000fe40000000012 */
[----:B------:R-:W-:Y:S02]  /*11a0*/  PRMT R56, R52, 0x7632, R56 ;  /* 0x0000763234387816 */ /* 0x000fe40000000038 */
[----:B------:R-:W-:Y:S01]  /*11b0*/  PRMT R54, R50, 0x7632, R54 ;  /* 0x0000763232367816 */ /* 0x000fe20000000036 */
[----:B------:R-:W-:Y:S06]  /*11c0*/  BRA.U UP1, `(.L_x_284) ;  /* 0x0000000901547547 */ /* 0x000fec000b800000 */
[----:B------:R-:W-:Y:S02]  /*11d0*/  SHF.L.U32 R13, R7, 0x10, RZ ;  /* 0x00000010070d7819 */ /* 0x000fe400000006ff */
[----:B------:R-:W-:Y:S02]  /*11e0*/  SHF.L.U32 R7, R47, 0x10, RZ ;  /* 0x000000102f077819 */ /* 0x000fe400000006ff */
[----:B-----5:R-:W-:Y:S01]  /*11f0*/  SHF.L.U32 R12, R41, 0x10, RZ ;  /* 0x00000010290c7819 */ /* 0x020fe200000006ff */
[----:B------:R-:W-:Y:S01]  /*1200*/  FADD.FTZ R24, R13, -UR13 ;  /* 0x8000000d0d187e21 */ /* 0x000fe20008010000 */
[----:B------:R-:W-:Y:S01]  /*1210*/  PRMT R23, R41, 0x7632, R23 ;  /* 0x0000763229177816 */ /* 0x000fe20000000017 */
[----:B------:R-:W-:Y:S01]  /*1220*/  FADD.FTZ R13, R7, -UR13 ;  /* 0x8000000d070d7e21 */ /* 0x000fe20008010000 */
[----:B------:R-:W-:Y:S01]  /*1230*/  SHF.L.U32 R21, R46, 0x10, RZ ;  /* 0x000000102e157819 */ /* 0x000fe200000006ff */
[----:B------:R-:W-:Y:S01]  /*1240*/  FMUL.FTZ R26, R5, R12 ;  /* 0x0000000c051a7220 */ /* 0x000fe20000410000 */
[----:B------:R-:W-:Y:S01]  /*1250*/  SHF.L.U32 R7, R23, 0x10, RZ ;  /* 0x0000001017077819 */ /* 0x000fe200000006ff */
[----:B------:R-:W-:Y:S01]  /*1260*/  FMUL.FTZ R13, R13, UR7 ;  /* 0x000000070d0d7c20 */ /* 0x000fe20008410000 */
[----:B------:R-:W-:Y:S01]  /*1270*/  FMUL.FTZ R24, R24, UR7 ;  /* 0x0000000718187c20 */ /* 0x000fe20008410000 */
[----:B------:R-:W-:Y:S01]  /*1280*/  FADD.FTZ R21, R21, -UR13 ;  /* 0x8000000d15157e21 */ /* 0x000fe20008010000 */
[----:B------:R-:W-:Y:S01]  /*1290*/  FADD.FTZ R28, RZ, R26 ;  /* 0x0000001aff1c7221 */ /* 0x000fe20000010000 */
[----:B------:R-:W-:Y:S01]  /*12a0*/  FMUL.FTZ R23, R6, R7 ;  /* 0x0000000706177220 */ /* 0x000fe20000410000 */
[----:B------:R-:W-:Y:S01]  /*12b0*/  FFMA.FTZ R27, R13, R26, RZ ;  /* 0x0000001a0d1b7223 */ /* 0x000fe200000100ff */
[----:B------:R-:W-:Y:S01]  /*12c0*/  FMUL.FTZ R25, R21, UR7 ;  /* 0x0000000715197c20 */ /* 0x000fe20008410000 */
[----:B------:R-:W-:Y:S01]  /*12d0*/  SHF.L.U32 R22, R40, 0x10, RZ ;  /* 0x0000001028167819 */ /* 0x000fe200000006ff */
[----:B------:R-:W-:Y:S01]  /*12e0*/  FADD.FTZ R21, R23, R28 ;  /* 0x0000001c17157221 */ /* 0x000fe20000010000 */
[----:B------:R-:W-:Y:S01]  /*12f0*/  FFMA.FTZ R26, R24, R23, R27 ;  /* 0x00000017181a7223 */ /* 0x000fe2000001001b */
[----:B------:R-:W-:Y:S01]  /*1300*/  PRMT R23, R46, 0x7632, R23 ;  /* 0x000076322e177816 */ /* 0x000fe20000000017 */
[----:B------:R-:W-:Y:S01]  /*1310*/  FFMA.FTZ R29, R12, R13, RZ ;  /* 0x0000000d0c1d7223 */ /* 0x000fe200000100ff */
[----:B------:R-:W-:Y:S01]  /*1320*/  FADD.FTZ R13, RZ, R12 ;  /* 0x0000000cff0d7221 */ /* 0x000fe20000010000 */
[----:B------:R-:W-:Y:S01]  /*1330*/  PRMT R27, R40, 0x7632, R27 ;  /* 0x00007632281b7816 */ /* 0x000fe2000000001b */
[----:B------:R-:W-:Y:S01]  /*1340*/  FADD.FTZ R28, RZ, R7 ;  /* 0x00000007ff1c7221 */ /* 0x000fe20000010000 */
[----:B------:R-:W-:Y:S01]  /*1350*/  SHF.L.U32 R23, R23, 0x10, RZ ;  /* 0x0000001017177819 */ /* 0x000fe200000006ff */
[C---:B------:R-:W-:Y:S01]  /*1360*/  FADD.FTZ R13, R22.reuse, R13 ;  /* 0x0000000d160d7221 */ /* 0x040fe20000010000 */
[----:B------:R-:W-:Y:S01]  /*1370*/  FFMA.FTZ R12, R22, R25, R29 ;  /* 0x00000019160c7223 */ /* 0x000fe2000001001d */
[----:B------:R-:W-:Y:S01]  /*1380*/  FMUL.FTZ R22, R5, R22 ;  /* 0x0000001605167220 */ /* 0x000fe20000410000 */
[----:B------:R-:W-:Y:S01]  /*1390*/  SHF.L.U32 R27, R27, 0x10, RZ ;  /* 0x000000101b1b7819 */ /* 0x000fe200000006ff */
[----:B------:R-:W-:Y:S01]  /*13a0*/  FADD.FTZ R23, R23, -UR13 ;  /* 0x8000000d17177e21 */ /* 0x000fe20008010000 */
[----:B------:R-:W-:Y:S01]  /*13b0*/  SHF.L.U32 R29, R39, 0x10, RZ ;  /* 0x00000010271d7819 */ /* 0x000fe200000006ff */
[----:B------:R-:W-:Y:S01]  /*13c0*/  FFMA.FTZ R25, R25, R22, R26 ;  /* 0x0000001619197223 */ /* 0x000fe2000001001a */
[----:B------:R-:W-:Y:S01]  /*13d0*/  FFMA.FTZ R26, R7, R24, RZ ;  /* 0x00000018071a7223 */ /* 0x000fe200000100ff */
[----:B------:R-:W-:Y:S01]  /*13e0*/  FMUL.FTZ R24, R23, UR7 ;  /* 0x0000000717187c20 */ /* 0x000fe20008410000 */
[----:B------:R-:W-:Y:S01]  /*13f0*/  FADD.FTZ R23, R27, R28 ;  /* 0x0000001c1b177221 */ /* 0x000fe20000010000 */
[----:B------:R-:W-:Y:S01]  /*1400*/  SHF.L.U32 R28, R45, 0x10, RZ ;  /* 0x000000102d1c7819 */ /* 0x000fe200000006ff */
[----:B------:R-:W-:Y:S01]  /*1410*/  FADD.FTZ R22, R21, R22 ;  /* 0x0000001615167221 */ /* 0x000fe20000010000 */
[----:B------:R-:W-:Y:S01]  /*1420*/  FFMA.FTZ R7, R27, R24, R26 ;  /* 0x000000181b077223 */ /* 0x000fe2000001001a */
[----:B------:R-:W-:Y:S01]  /*1430*/  FMUL.FTZ R27, R6, R27 ;  /* 0x0000001b061b7220 */ /* 0x000fe20000410000 */
[----:B------:R-:W-:Y:S01]  /*1440*/  SHF.L.U32 R20, R20, 0x10, RZ ;  /* 0x0000001014147819 */ /* 0x000fe200000006ff */
[----:B------:R-:W-:Y:S01]  /*1450*/  FADD.FTZ R28, R28, -UR13 ;  /* 0x8000000d1c1c7e21 */ /* 0x000fe20008010000 */
[----:B------:R-:W-:Y:S01]  /*1460*/  SHF.L.U32 R26, R44, 0x10, RZ ;  /* 0x000000102c1a7819 */ /* 0x000fe200000006ff */
[--C-:B------:R-:W-:Y:S01]  /*1470*/  FADD.FTZ R21, R27, R22.reuse ;  /* 0x000000161b157221 */ /* 0x100fe20000010000 */
[----:B------:R-:W-:Y:S01]  /*1480*/  PRMT R22, R39, 0x7632, R22 ;  /* 0x0000763227167816 */ /* 0x000fe20000000016 */
[----:B------:R-:W-:Y:S01]  /*1490*/  FFMA.FTZ R25, R24, R27, R25 ;  /* 0x0000001b18197223 */ /* 0x000fe20000010019 */
[----:B------:R-:W-:Y:S01]  /*14a0*/  FMUL.FTZ R28, R28, UR7 ;  /* 0x000000071c1c7c20 */ /* 0x000fe20008410000 */
[----:B------:R-:W-:Y:S01]  /*14b0*/  FMUL.FTZ R24, R5, R29 ;  /* 0x0000001d05187220 */ /* 0x000fe20000410000 */
[----:B------:R-:W-:Y:S01]  /*14c0*/  FADD.FTZ R20, R20, -UR13 ;  /* 0x8000000d14147e21 */ /* 0x000fe20008010000 */
[----:B------:R-:W-:Y:S01]  /*14d0*/  SHF.L.U32 R22, R22, 0x10, RZ ;  /* 0x0000001016167819 */ /* 0x000fe200000006ff */
[----:B------:R-:W-:Y:S01]  /*14e0*/  FADD.FTZ R26, R26, -UR13 ;  /* 0x8000000d1a1a7e21 */ /* 0x000fe20008010000 */
[----:B------:R-:W-:Y:S01]  /*14f0*/  FFMA.FTZ R25, R28, R24, R25 ;  /* 0x000000181c197223 */ /* 0x000fe20000010019 */
[----:B------:R-:W-:Y:S01]  /*1500*/  FMUL.FTZ R20, R20, UR7 ;  /* 0x0000000714147c20 */ /* 0x000fe20008410000 */
[----:B------:R-:W-:Y:S01]  /*1510*/  FADD.FTZ R21, R21, R24 ;  /* 0x0000001815157221 */ /* 0x000fe20000010000 */
[----:B------:R-:W-:Y:S01]  /*1520*/  FMUL.FTZ R24, R6, R22 ;  /* 0x0000001606187220 */ /* 0x000fe20000410000 */
[----:B------:R-:W-:Y:S01]  /*1530*/  SHF.L.U32 R27, R38, 0x10, RZ ;  /* 0x00000010261b7819 */ /* 0x000fe200000006ff */
[----:B------:R-:W-:Y:S01]  /*1540*/  FFMA.FTZ R7, R22, R20, R7 ;  /* 0x0000001416077223 */ /* 0x000fe20000010007 */
[----:B------:R-:W-:Y:S01]  /*1550*/  FADD.FTZ R23, R23, R22 ;  /* 0x0000001617177221 */ /* 0x000fe20000010000 */
[----:B------:R-:W-:Y:S01]  /*1560*/  FADD.FTZ R21, R24, R21 ;  /* 0x0000001518157221 */ /* 0x000fe20000010000 */
[----:B------:R-:W-:Y:S01]  /*1570*/  FFMA.FTZ R20, R20, R24, R25 ;  /* 0x0000001814147223 */ /* 0x000fe20000010019 */
[----:B------:R-:W-:Y:S01]  /*1580*/  SHF.L.U32 R22, R19, 0x10, RZ ;  /* 0x0000001013167819 */ /* 0x000fe200000006ff */
[----:B------:R-:W-:Y:S01]  /*1590*/  FMUL.FTZ R24, R5, R27 ;  /* 0x0000001b05187220 */ /* 0x000fe20000410000 */
[----:B------:R-:W-:Y:S01]  /*15a0*/  FMUL.FTZ R25, R26, UR7 ;  /* 0x000000071a197c20 */ /* 0x000fe20008410000 */
[----:B------:R-:W-:Y:S01]  /*15b0*/  SHF.L.U32 R26, R43, 0x10, RZ ;  /* 0x000000102b1a7819 */ /* 0x000fe200000006ff */
[----:B------:R-:W-:Y:S01]  /*15c0*/  FADD.FTZ R13, R13, R29 ;  /* 0x0000001d0d0d7221 */ /* 0x000fe20000010000 */
[----:B------:R-:W-:Y:S01]  /*15d0*/  FADD.FTZ R19, R21, R24 ;  /* 0x0000001815137221 */ /* 0x000fe20000010000 */
[----:B------:R-:W-:Y:S01]  /*15e0*/  FADD.FTZ R21, R22, -UR13 ;  /* 0x8000000d16157e21 */ /* 0x000fe20008010000 */
[----:B------:R-:W-:Y:S01]  /*15f0*/  SHF.L.U32 R18, R18, 0x10, RZ ;  /* 0x0000001012127819 */ /* 0x000fe200000006ff */
[----:B------:R-:W-:Y:S01]  /*1600*/  FFMA.FTZ R12, R29, R28, R12 ;  /* 0x0000001c1d0c7223 */ /* 0x000fe2000001000c */
[----:B------:R-:W-:Y:S01]  /*1610*/  FADD.FTZ R26, R26, -UR13 ;  /* 0x8000000d1a1a7e21 */ /* 0x000fe20008010000 */
[----:B------:R-:W-:Y:S01]  /*1620*/  FMUL.FTZ R21, R21, UR7 ;  /* 0x0000000715157c20 */ /* 0x000fe20008410000 */
[----:B------:R-:W-:Y:S01]  /*1630*/  FFMA.FTZ R20, R25, R24, R20 ;  /* 0x0000001819147223 */ /* 0x000fe20000010014 */
[----:B------:R-:W-:Y:S01]  /*1640*/  SHF.L.U32 R22, R17, 0x10, RZ ;  /* 0x0000001011167819 */ /* 0x000fe200000006ff */
[----:B------:R-:W-:Y:S01]  /*1650*/  FADD.FTZ R13, R13, R27 ;  /* 0x0000001b0d0d7221 */ /* 0x000fe20000010000 */
[----:B------:R-:W-:Y:S01]  /*1660*/  SHF.L.U32 R24, R37, 0x10, RZ ;  /* 0x0000001025187819 */ /* 0x000fe200000006ff */
[----:B------:R-:W-:Y:S01]  /*1670*/  FFMA.FTZ R12, R27, R25, R12 ;  /* 0x000000191b0c7223 */ /* 0x000fe2000001000c */
[----:B------:R-:W-:Y:S01]  /*1680*/  FMUL.FTZ R17, R26, UR7 ;  /* 0x000000071a117c20 */ /* 0x000fe20008410000 */
[----:B------:R-:W-:Y:S01]  /*1690*/  FADD.FTZ R23, R23, R18 ;  /* 0x0000001217177221 */ /* 0x000fe20000010000 */
[----:B------:R-:W-:Y:S01]  /*16a0*/  FFMA.FTZ R7, R18, R21, R7 ;  /* 0x0000001512077223 */ /* 0x000fe20000010007 */
[----:B------:R-:W-:Y:S01]  /*16b0*/  FMUL.FTZ R18, R6, R18 ;  /* 0x0000001206127220 */ /* 0x000fe20000410000 */
[----:B------:R-:W-:Y:S01]  /*16c0*/  FADD.FTZ R13, R13, R24 ;  /* 0x000000180d0d7221 */ /* 0x000fe20000010000 */
[----:B------:R-:W-:Y:S01]  /*16d0*/  FFMA.FTZ R12, R24, R17, R12 ;  /* 0x00000011180c7223 */ /* 0x000fe2000001000c */
[----:B------:R-:W-:Y:S01]  /*16e0*/  FMUL.FTZ R24, R5, R24 ;  /* 0x0000001805187220 */ /* 0x000fe20000410000 */
[----:B------:R-:W-:Y:S01]  /*16f0*/  FADD.FTZ R19, R18, R19 ;  /* 0x0000001312137221 */ /* 0x000fe20000010000 */
[----:B------:R-:W-:Y:S01]  /*1700*/  FADD.FTZ R22, R22, -UR13 ;  /* 0x8000000d16167e21 */ /* 0x000fe20008010000 */
[----:B------:R-:W-:Y:S01]  /*1710*/  FFMA.FTZ R20, R21, R18, R20 ;  /* 0x0000001215147223 */ /* 0x000fe20000010014 */
[----:B------:R-:W-:Y:S01]  /*1720*/  SHF.L.U32 R18, R14, 0x10, RZ ;  /* 0x000000100e127819 */ /* 0x000fe200000006ff */
[----:B------:R-:W-:Y:S01]  /*1730*/  FADD.FTZ R26, R19, R24 ;  /* 0x00000018131a7221 */ /* 0x000fe20000010000 */
[----:B------:R-:W-:Y:S01]  /*1740*/  FMUL.FTZ R22, R22, UR7 ;  /* 0x0000000716167c20 */ /* 0x000fe20008410000 */
[----:B------:R-:W-:Y:S01]  /*1750*/  FFMA.FTZ R19, R17, R24, R20 ;  /* 0x0000001811137223 */ /* 0x000fe20000010014 */
[----:B------:R-:W-:Y:S01]  /*1760*/  SHF.L.U32 R20, R42, 0x10, RZ ;  /* 0x000000102a147819 */ /* 0x000fe200000006ff */
[----:B------:R-:W-:Y:S01]  /*1770*/  FMUL.FTZ R17, R6, R18 ;  /* 0x0000001206117220 */ /* 0x000fe20000410000 */
[----:B------:R-:W-:Y:S01]  /*1780*/  FFMA.FTZ R14, R18, R22, R7 ;  /* 0x00000016120e7223 */ /* 0x000fe20000010007 */
[----:B------:R-:W-:Y:S01]  /*1790*/  SHF.L.U32 R16, R16, 0x10, RZ ;  /* 0x0000001010107819 */ /* 0x000fe200000006ff */
[----:B------:R-:W-:Y:S01]  /*17a0*/  FADD.FTZ R23, R23, R18 ;  /* 0x0000001217177221 */ /* 0x000fe20000010000 */
[----:B------:R-:W-:Y:S01]  /*17b0*/  SHF.L.U32 R7, R36, 0x10, RZ ;  /* 0x0000001024077819 */ /* 0x000fe200000006ff */
[----:B------:R-:W-:Y:S01]  /*17c0*/  FADD.FTZ R20, R20, -UR13 ;  /* 0x8000000d14147e21 */ /* 0x000fe20008010000 */
[----:B------:R-:W-:Y:S01]  /*17d0*/  FADD.FTZ R26, R17, R26 ;  /* 0x0000001a111a7221 */ /* 0x000fe20000010000 */
[----:B------:R-:W-:Y:S01]  /*17e0*/  FFMA.FTZ R19, R22, R17, R19 ;  /* 0x0000001116137223 */ /* 0x000fe20000010013 */
[----:B------:R-:W-:Y:S01]  /*17f0*/  FADD.FTZ R17, R16, -UR13 ;  /* 0x8000000d10117e21 */ /* 0x000fe20008010000 */
[----:B------:R-:W-:Y:S01]  /*1800*/  FMUL.FTZ R21, R5, R7 ;  /* 0x0000000705157220 */ /* 0x000fe20000410000 */
[----:B------:R-:W-:Y:S01]  /*1810*/  FMUL.FTZ R16, R20, UR7 ;  /* 0x0000000714107c20 */ /* 0x000fe20008410000 */
[----:B------:R-:W-:Y:S01]  /*1820*/  SHF.L.U32 R15, R15, 0x10, RZ ;  /* 0x000000100f0f7819 */ /* 0x000fe200000006ff */
[----:B------:R-:W-:Y:S01]  /*1830*/  FMUL.FTZ R17, R17, UR7 ;  /* 0x0000000711117c20 */ /* 0x000fe20008410000 */
[----:B------:R-:W-:Y:S01]  /*1840*/  FADD.FTZ R25, R26, R21 ;  /* 0x000000151a197221 */ /* 0x000fe20000010000 */
[----:B------:R-:W-:Y:S01]  /*1850*/  FFMA.FTZ R22, R16, R21, R19 ;  /* 0x0000001510167223 */ /* 0x000fe20000010013 */
[----:B------:R-:W-:Y:S01]  /*1860*/  SHF.L.U32 R19, R53, 0x10, RZ ;  /* 0x0000001035137819 */ /* 0x000fe200000006ff */
[----:B------:R-:W-:Y:S01]  /*1870*/  FMUL.FTZ R20, R6, R15 ;  /* 0x0000000f06147220 */ /* 0x000fe20000410000 */
[----:B------:R-:W-:Y:S01]  /*1880*/  SHF.L.U32 R18, R51, 0x10, RZ ;  /* 0x0000001033127819 */ /* 0x000fe200000006ff */
[----:B------:R-:W-:Y:S01]  /*1890*/  FADD.FTZ R23, R23, R15 ;  /* 0x0000000f17177221 */ /* 0x000fe20000010000 */
[----:B------:R-:W-:Y:S01]  /*18a0*/  SHF.L.U32 R21, R57, 0x10, RZ ;  /* 0x0000001039157819 */ /* 0x000fe200000006ff */
[----:B------:R-:W-:Y:S01]  /*18b0*/  FADD.FTZ R19, R19, -UR13 ;  /* 0x8000000d13137e21 */ /* 0x000fe20008010000 */
[----:B------:R-:W-:Y:S01]  /*18c0*/  FADD.FTZ R25, R20, R25 ;  /* 0x0000001914197221 */ /* 0x000fe20000010000 */
[----:B------:R-:W-:Y:S01]  /*18d0*/  FFMA.FTZ R22, R17, R20, R22 ;  /* 0x0000001411167223 */ /* 0x000fe20000010016 */
[----:B------:R-:W-:Y:S01]  /*18e0*/  FFMA.FTZ R14, R15, R17, R14 ;  /* 0x000000110f0e7223 */ /* 0x000fe2000001000e */
[----:B------:R-:W-:Y:S01]  /*18f0*/  FMUL.FTZ R20, R5, R18 ;  /* 0x0000001205147220 */ /* 0x000fe20000410000 */
[----:B------:R-:W-:Y:S01]  /*1900*/  FMUL.FTZ R17, R19, UR7 ;  /* 0x0000000713117c20 */ /* 0x000fe20008410000 */
[----:B------:R-:W-:Y:S01]  /*1910*/  SHF.L.U32 R15, R55, 0x10, RZ ;  /* 0x00000010370f7819 */ /* 0x000fe200000006ff */
[----:B------:R-:W-:Y:S01]  /*1920*/  FADD.FTZ R19, R21, -UR13 ;  /* 0x8000000d15137e21 */ /* 0x000fe20008010000 */
[----:B------:R-:W-:Y:S01]  /*1930*/  SHF.L.U32 R24, R52, 0x10, RZ ;  /* 0x0000001034187819 */ /* 0x000fe200000006ff */
[----:B------:R-:W-:Y:S01]  /*1940*/  FADD.FTZ R27, R25, R20 ;  /* 0x00000014191b7221 */ /* 0x000fe20000010000 */
[----:B------:R-:W-:Y:S01]  /*1950*/  FFMA.FTZ R22, R17, R20, R22 ;  /* 0x0000001411167223 */ /* 0x000fe20000010016 */
[----:B------:R-:W-:Y:S01]  /*1960*/  FFMA.FTZ R25, R7, R16, R12 ;  /* 0x0000001007197223 */ /* 0x000fe2000001000c */
[----:B------:R-:W-:Y:S01]  /*1970*/  FMUL.FTZ R20, R6, R15 ;  /* 0x0000000f06147220 */ /* 0x000fe20000410000 */
[----:B------:R-:W-:Y:S01]  /*1980*/  FMUL.FTZ R19, R19, UR7 ;  /* 0x0000000713137c20 */ /* 0x000fe20008410000 */
[----:B------:R-:W-:Y:S01]  /*1990*/  SHF.L.U32 R12, R50, 0x10, RZ ;  /* 0x00000010320c7819 */ /* 0x000fe200000006ff */
[----:B------:R-:W-:Y:S01]  /*19a0*/  FADD.FTZ R21, R13, R7 ;  /* 0x000000070d157221 */ /* 0x000fe20000010000 */
[----:B------:R-:W-:Y:S01]  /*19b0*/  FADD.FTZ R7, R24, -UR13 ;  /* 0x8000000d18077e21 */ /* 0x000fe20008010000 */
[----:B------:R-:W-:Y:S01]  /*19c0*/  SHF.L.U32 R16, R56, 0x10, RZ ;  /* 0x0000001038107819 */ /* 0x000fe200000006ff */
[----:B------:R-:W-:Y:S01]  /*19d0*/  FADD.FTZ R27, R20, R27 ;  /* 0x0000001b141b7221 */ /* 0x000fe20000010000 */
[----:B------:R-:W-:Y:S01]  /*19e0*/  FFMA.FTZ R22, R19, R20, R22 ;  /* 0x0000001413167223 */ /* 0x000fe20000010016 */
[----:B------:R-:W-:Y:S01]  /*19f0*/  FMUL.FTZ R20, R5, R12 ;  /* 0x0000000c05147220 */ /* 0x000fe20000410000 */
[----:B------:R-:W-:Y:S01]  /*1a00*/  SHF.L.U32 R13, R54, 0x10, RZ ;  /* 0x00000010360d7819 */ /* 0x000fe200000006ff */
[----:B------:R-:W-:Y:S01]  /*1a10*/  FMUL.FTZ R7, R7, UR7 ;  /* 0x0000000707077c20 */ /* 0x000fe20008410000 */
[----:B------:R-:W-:Y:S01]  /*1a20*/  FADD.FTZ R21, R21, R18 ;  /* 0x0000001215157221 */ /* 0x000fe20000010000 */
[----:B------:R-:W-:Y:S01]  /*1a30*/  FFMA.FTZ R17, R18, R17, R25 ;  /* 0x0000001112117223 */ /* 0x000fe20000010019 */
[----:B------:R-:W-:Y:S01]  /*1a40*/  FADD.FTZ R16, R16, -UR13 ;  /* 0x8000000d10107e21 */ /* 0x000fe20008010000 */
[----:B------:R-:W-:Y:S01]  /*1a50*/  FADD.FTZ R18, R27, R20 ;  /* 0x000000141b127221 */ /* 0x000fe20000010000 */
[----:B------:R-:W-:Y:S01]  /*1a60*/  FFMA.FTZ R27, R7, R20, R22 ;  /* 0x00000014071b7223 */ /* 0x000fe20000010016 */
[----:B------:R-:W-:Y:S01]  /*1a70*/  FMUL.FTZ R25, R6, R13 ;  /* 0x0000000d06197220 */ /* 0x000fe20000410000 */
[----:B------:R-:W-:Y:S01]  /*1a80*/  FADD.FTZ R20, R23, R15 ;  /* 0x0000000f17147221 */ /* 0x000fe20000010000 */
[----:B------:R-:W-:Y:S01]  /*1a90*/  FMUL.FTZ R24, R16, UR7 ;  /* 0x0000000710187c20 */ /* 0x000fe20008410000 */
[----:B------:R-:W-:Y:S01]  /*1aa0*/  FFMA.FTZ R22, R15, R19, R14 ;  /* 0x000000130f167223 */ /* 0x000fe2000001000e */
[----:B------:R-:W-:Y:S01]  /*1ab0*/  FADD.FTZ R16, R25, R18 ;  /* 0x0000001219107221 */ /* 0x000fe20000010000 */
[----:B------:R-:W-:Y:S01]  /*1ac0*/  FADD.FTZ R14, R21, R12 ;  /* 0x0000000c150e7221 */ /* 0x000fe20000010000 */
[----:B------:R-:W-:Y:S01]  /*1ad0*/  FADD.FTZ R15, R20, R13 ;  /* 0x0000000d140f7221 */ /* 0x000fe20000010000 */
[----:B------:R-:W-:Y:S01]  /*1ae0*/  FFMA.FTZ R18, R24, R25, R27 ;  /* 0x0000001918127223 */ /* 0x000fe2000001001b */
[----:B------:R-:W-:Y:S01]  /*1af0*/  FFMA.FTZ R12, R12, R7, R17 ;  /* 0x000000070c0c7223 */ /* 0x000fe20000010011 */
[----:B------:R-:W-:Y:S01]  /*1b00*/  FFMA.FTZ R13, R13, R24, R22 ;  /* 0x000000180d0d7223 */ /* 0x000fe20000010016 */
[----:B------:R-:W-:Y:S06]  /*1b10*/  BRA `(.L_x_285) ;  /* 0x0000001000b07947 */ /* 0x000fec0003800000 */
.L_x_284:
        /* <DEDUP_REMOVED lines=12> */
[----:B------:R-:W-:Y:S01]  /*1be0*/  SHF.L.U32 R22, R41, 0x10, RZ ;  /* 0x0000001029167819 */ /* 0x000fe200000006ff */
[----:B------:R-:W-:Y:S01]  /*1bf0*/  FADD.FTZ R7, R7, -UR13 ;  /* 0x8000000d07077e21 */ /* 0x000fe20008010000 */
[----:B------:R-:W-:Y:S01]  /*1c00*/  FFMA.FTZ R14, R5, R26, R3 ;  /* 0x0000001a050e7223 */ /* 0x000fe20000010003 */
[----:B------:R-:W-:Y:S01]  /*1c10*/  FMUL.FTZ R15, R13, -1.4426950216293334961 ;  /* 0xbfb8aa3b0d0f7820 */ /* 0x000fe20000410000 */
[----:B------:R-:W-:Y:S01]  /*1c20*/  FADD.FTZ R23, R19, -UR13 ;  /* 0x8000000d13177e21 */ /* 0x000fe20008010000 */
[----:B------:R-:W-:Y:S01]  /*1c30*/  FMUL.FTZ R7, R7, UR7 ;  /* 0x0000000707077c20 */ /* 0x000fe20008410000 */
[----:B------:R-:W-:Y:S01]  /*1c40*/  FMUL.FTZ R18, R14, -1.4426950216293334961 ;  /* 0xbfb8aa3b0e127820 */ /* 0x000fe20000410000 */
[----:B------:R-:W-:Y:S01]  /*1c50*/  FADD.FTZ R21, R21, -UR13 ;  /* 0x8000000d15157e21 */ /* 0x000fe20008010000 */
[----:B------:R-:W-:Y:S01]  /*1c60*/  FMUL.FTZ R23, R23, UR7 ;  /* 0x0000000717177c20 */ /* 0x000fe20008410000 */
[----:B------:R-:W0:Y:S01]  /*1c70*/  MUFU.EX2 R15, R15 ;  /* 0x0000000f000f7308 */ /* 0x000e220000000800 */
[----:B------:R-:W-:-:S02]  /*1c80*/  FFMA.FTZ R29, R6, R7, R4 ;  /* 0x00000007061d7223 */ /* 0x000fc40000010004 */
[----:B------:R-:W-:Y:S01]  /*1c90*/  FFMA.FTZ R31, R6, R23, R4 ;  /* 0x00000017061f7223 */ /* 0x000fe20000010004 */
[----:B------:R-:W1:Y:S01]  /*1ca0*/  MUFU.EX2 R18, R18 ;  /* 0x0000001200127308 */ /* 0x000e620000000800 */
[----:B------:R-:W-:-:S06]  /*1cb0*/  FMUL.FTZ R17, R29, -1.4426950216293334961 ;  /* 0xbfb8aa3b1d117820 */ /* 0x000fcc0000410000 */
[----:B------:R-:W2:Y:S01]  /*1cc0*/  MUFU.EX2 R17, R17 ;  /* 0x0000001100117308 */ /* 0x000ea20000000800 */
[----:B0-----:R-:W-:-:S04]  /*1cd0*/  FADD.FTZ R16, R15, 1 ;  /* 0x3f8000000f107421 */ /* 0x001fc80000010000 */
[----:B------:R-:W0:Y:S01]  /*1ce0*/  MUFU.RCP R25, R16 ;  /* 0x0000001000197308 */ /* 0x000e220000001000 */
[----:B-1----:R-:W-:Y:S01]  /*1cf0*/  FADD.FTZ R20, R18, 1 ;  /* 0x3f80000012147421 */ /* 0x002fe20000010000 */
[----:B--2---:R-:W-:-:S06]  /*1d00*/  FADD.FTZ R19, R17, 1 ;  /* 0x3f80000011137421 */ /* 0x004fcc0000010000 */
[----:B------:R1:W2:Y:S08]  /*1d10*/  MUFU.RCP R15, R20 ;  /* 0x00000014000f7308 */ /* 0x0002b00000001000 */
[----:B------:R3:W4:Y:S01]  /*1d20*/  MUFU.RCP R16, R19 ;  /* 0x0000001300107308 */ /* 0x0007220000001000 */
[----:B-1----:R-:W-:Y:S01]  /*1d30*/  FMUL.FTZ R20, R21, UR7 ;  /* 0x0000000715147c20 */ /* 0x002fe20008410000 */
[----:B0-----:R-:W-:Y:S01]  /*1d40*/  FADD.FTZ R18, -R25, 1 ;  /* 0x3f80000019127421 */ /* 0x001fe20000010100 */
[----:B------:R-:W-:Y:S01]  /*1d50*/  FMUL.FTZ R25, R22, R25 ;  /* 0x0000001916197220 */ /* 0x000fe20000410000 */
[----:B------:R-:W-:-:S02]  /*1d60*/  PRMT R21, R41, 0x7632, R21 ;  /* 0x0000763229157816 */ /* 0x000fc40000000015 */
[----:B------:R-:W-:Y:S01]  /*1d70*/  FFMA.FTZ R22, R13, R18, 1 ;  /* 0x3f8000000d167423 */ /* 0x000fe20000010012 */
[----:B------:R-:W-:Y:S01]  /*1d80*/  FMUL.FTZ R18, R31, -1.4426950216293334961 ;  /* 0xbfb8aa3b1f127820 */ /* 0x000fe20000410000 */
[----:B------:R-:W-:Y:S01]  /*1d90*/  FFMA.FTZ R13, R5, R20, R3 ;  /* 0x00000014050d7223 */ /* 0x000fe20000010003 */
[----:B---3--:R-:W-:Y:S01]  /*1da0*/  SHF.L.U32 R19, R21, 0x10, RZ ;  /* 0x0000001015137819 */ /* 0x008fe200000006ff */
[----:B--2---:R-:W-:Y:S01]  /*1db0*/  FADD.FTZ R17, -R15, 1 ;  /* 0x3f8000000f117421 */ /* 0x004fe20000010100 */
[----:B------:R-:W-:Y:S01]  /*1dc0*/  PRMT R21, R45, 0x7632, R21 ;  /* 0x000076322d157816 */ /* 0x000fe20000000015 */
[----:B------:R-:W-:Y:S01]  /*1dd0*/  FMUL.FTZ R25, R25, R22 ;  /* 0x0000001619197220 */ /* 0x000fe20000410000 */
[----:B------:R-:W0:Y:S01]  /*1de0*/  MUFU.EX2 R18, R18 ;  /* 0x0000001200127308 */ /* 0x000e220000000800 */
[----:B------:R-:W-:Y:S01]  /*1df0*/  FFMA.FTZ R17, R14, R17, 1 ;  /* 0x3f8000000e117423 */ /* 0x000fe20000010011 */
[----:B------:R-:W-:Y:S01]  /*1e00*/  FMUL.FTZ R14, R13, -1.4426950216293334961 ;  /* 0xbfb8aa3b0d0e7820 */ /* 0x000fe20000410000 */
[----:B------:R-:W-:Y:S01]  /*1e10*/  SHF.L.U32 R22, R40, 0x10, RZ ;  /* 0x0000001028167819 */ /* 0x000fe200000006ff */
[----:B----4-:R-:W-:Y:S01]  /*1e20*/  FMUL.FTZ R24, R19, R16 ;  /* 0x0000001013187220 */ /* 0x010fe20000410000 */
[----:B------:R-:W-:Y:S01]  /*1e30*/  SHF.L.U32 R19, R21, 0x10, RZ ;  /* 0x0000001015137819 */ /* 0x000fe200000006ff */
[----:B------:R-:W-:-:S02]  /*1e40*/  FADD.FTZ R16, -R16, 1 ;  /* 0x3f80000010107421 */ /* 0x000fc40000010100 */
[----:B------:R-:W1:Y:S01]  /*1e50*/  MUFU.EX2 R14, R14 ;  /* 0x0000000e000e7308 */ /* 0x000e620000000800 */
[----:B------:R-:W-:Y:S01]  /*1e60*/  FMUL.FTZ R22, R22, R15 ;  /* 0x0000000f16167220 */ /* 0x000fe20000410000 */
[----:B------:R-:W-:Y:S01]  /*1e70*/  SHF.L.U32 R15, R44, 0x10, RZ ;  /* 0x000000102c0f7819 */ /* 0x000fe200000006ff */
[----:B------:R-:W-:Y:S01]  /*1e80*/  FADD.FTZ R19, R19, -UR13 ;  /* 0x8000000d13137e21 */ /* 0x000fe20008010000 */
[----:B------:R-:W-:Y:S01]  /*1e90*/  FFMA.FTZ R29, R29, R16, 1 ;  /* 0x3f8000001d1d7423 */ /* 0x000fe20000010010 */
[----:B------:R-:W-:Y:S01]  /*1ea0*/  FMUL.FTZ R17, R22, R17 ;  /* 0x0000001116117220 */ /* 0x000fe20000410000 */
[----:B0-----:R-:W-:Y:S01]  /*1eb0*/  FADD.FTZ R18, R18, 1 ;  /* 0x3f80000012127421 */ /* 0x001fe20000010000 */
[----:B------:R-:W-:Y:S01]  /*1ec0*/  FMUL.FTZ R19, R19, UR7 ;  /* 0x0000000713137c20 */ /* 0x000fe20008410000 */
[----:B------:R-:W-:Y:S01]  /*1ed0*/  FADD.FTZ R16, R15, -UR13 ;  /* 0x8000000d0f107e21 */ /* 0x000fe20008010000 */
[----:B------:R-:W-:Y:S01]  /*1ee0*/  PRMT R22, R40, 0x7632, R22 ;  /* 0x0000763228167816 */ /* 0x000fe20000000016 */
[----:B------:R-:W-:Y:S01]  /*1ef0*/  FMUL.FTZ R24, R24, R29 ;  /* 0x0000001d18187220 */ /* 0x000fe20000410000 */
[----:B------:R-:W-:Y:S01]  /*1f00*/  FFMA.FTZ R33, R6, R19, R4 ;  /* 0x0000001306217223 */ /* 0x000fe20000010004 */
[----:B------:R-:W0:Y:S01]  /*1f10*/  MUFU.RCP R18, R18 ;  /* 0x0000001200127308 */ /* 0x000e220000001000 */
[----:B------:R-:W-:Y:S01]  /*1f20*/  FMUL.FTZ R16, R16, UR7 ;  /* 0x0000000710107c20 */ /* 0x000fe20008410000 */
[----:B-1----:R-:W-:Y:S01]  /*1f30*/  FADD.FTZ R15, R14, 1 ;  /* 0x3f8000000e0f7421 */ /* 0x002fe20000010000 */
[----:B------:R-:W-:Y:S01]  /*1f40*/  FMUL.FTZ R27, R33, -1.4426950216293334961 ;  /* 0xbfb8aa3b211b7820 */ /* 0x000fe20000410000 */
[----:B------:R-:W-:Y:S01]  /*1f50*/  SHF.L.U32 R22, R22, 0x10, RZ ;  /* 0x0000001016167819 */ /* 0x000fe200000006ff */
[----:B------:R-:W-:-:S03]  /*1f60*/  FFMA.FTZ R14, R5, R16, R3 ;  /* 0x00000010050e7223 */ /* 0x000fc60000010003 */
[----:B------:R-:W1:Y:S01]  /*1f70*/  MUFU.EX2 R21, R27 ;  /* 0x0000001b00157308 */ /* 0x000e620000000800 */
[----:B------:R-:W-:-:S03]  /*1f80*/  FMUL.FTZ R59, R14, -1.4426950216293334961 ;  /* 0xbfb8aa3b0e3b7820 */ /* 0x000fc60000410000 */
[----:B------:R-:W2:Y:S01]  /*1f90*/  MUFU.RCP R15, R15 ;  /* 0x0000000f000f7308 */ /* 0x000ea20000001000 */
[----:B0-----:R-:W-:Y:S01]  /*1fa0*/  FMUL.FTZ R22, R22, R18 ;  /* 0x0000001216167220 */ /* 0x001fe20000410000 */
[----:B------:R-:W-:-:S06]  /*1fb0*/  FADD.FTZ R28, -R18, 1 ;  /* 0x3f800000121c7421 */ /* 0x000fcc0000010100 */
[----:B------:R-:W0:Y:S01]  /*1fc0*/  MUFU.EX2 R18, R59 ;  /* 0x0000003b00127308 */ /* 0x000e220000000800 */
[----:B-1----:R-:W-:Y:S01]  /*1fd0*/  FADD.FTZ R32, R21, 1 ;  /* 0x3f80000015207421 */ /* 0x002fe20000010000 */
[----:B------:R-:W-:-:S03]  /*1fe0*/  FFMA.FTZ R31, R31, R28, 1 ;  /* 0x3f8000001f1f7423 */ /* 0x000fc6000001001c */
[----:B------:R1:W3:Y:S01]  /*1ff0*/  MUFU.RCP R27, R32 ;  /* 0x00000020001b7308 */ /* 0x0002e20000001000 */
[----:B------:R-:W-:Y:S01]  /*2000*/  FMUL.FTZ R22, R22, R31 ;  /* 0x0000001f16167220 */ /* 0x000fe20000410000 */
[----:B------:R-:W-:Y:S01]  /*2010*/  PRMT R31, R38, 0x7632, R31 ;  /* 0x00007632261f7816 */ /* 0x000fe2000000001f */
[----:B--2---:R-:W-:-:S03]  /*2020*/  FADD.FTZ R28, -R15, 1 ;  /* 0x3f8000000f1c7421 */ /* 0x004fc60000010100 */
[----:B------:R-:W-:Y:S01]  /*2030*/  SHF.L.U32 R31, R31, 0x10, RZ ;  /* 0x000000101f1f7819 */ /* 0x000fe200000006ff */
[----:B------:R-:W-:Y:S01]  /*2040*/  FFMA.FTZ R21, R13, R28, 1 ;  /* 0x3f8000000d157423 */ /* 0x000fe2000001001c */
[----:B0-----:R-:W-:Y:S01]  /*2050*/  FADD.FTZ R13, R18, 1 ;  /* 0x3f800000120d7421 */ /* 0x001fe20000010000 */
[C---:B------:R-:W-:Y:S01]  /*2060*/  PRMT R18, R39.reuse, 0x7632, R18 ;  /* 0x0000763227127816 */ /* 0x040fe20000000012 */
[----:B-1----:R-:W-:Y:S01]  /*2070*/  FMUL.FTZ R32, R6, R24 ;  /* 0x0000001806207220 */ /* 0x002fe20000410000 */
[----:B------:R-:W-:Y:S02]  /*2080*/  SHF.L.U32 R28, R39, 0x10, RZ ;  /* 0x00000010271c7819 */ /* 0x000fe400000006ff */
[----:B------:R-:W-:Y:S01]  /*2090*/  SHF.L.U32 R18, R18, 0x10, RZ ;  /* 0x0000001012127819 */ /* 0x000fe200000006ff */
[----:B------:R-:W0:Y:S02]  /*20a0*/  MUFU.RCP R13, R13 ;  /* 0x0000000d000d7308 */ /* 0x000e240000001000 */
[----:B------:R-:W-:-:S02]  /*20b0*/  FMUL.FTZ R28, R28, R15 ;  /* 0x0000000f1c1c7220 */ /* 0x000fc40000410000 */
[----:B---3--:R-:W-:Y:S01]  /*20c0*/  FMUL.FTZ R18, R18, R27 ;  /* 0x0000001b12127220 */ /* 0x008fe20000410000 */
[----:B------:R-:W-:Y:S01]  /*20d0*/  FADD.FTZ R27, -R27, 1 ;  /* 0x3f8000001b1b7421 */ /* 0x000fe20000010100 */
[----:B------:R-:W-:Y:S01]  /*20e0*/  FMUL.FTZ R21, R28, R21 ;  /* 0x000000151c157220 */ /* 0x000fe20000410000 */
[----:B------:R-:W-:Y:S02]  /*20f0*/  SHF.L.U32 R28, R38, 0x10, RZ ;  /* 0x00000010261c7819 */ /* 0x000fe400000006ff */
[----:B------:R-:W-:Y:S01]  /*2100*/  FFMA.FTZ R33, R33, R27, 1 ;  /* 0x3f80000021217423 */ /* 0x000fe2000001001b */
[----:B------:R-:W-:-:S03]  /*2110*/  PRMT R27, R44, 0x7632, R27 ;  /* 0x000076322c1b7816 */ /* 0x000fc6000000001b */
[----:B------:R-:W-:Y:S01]  /*2120*/  FMUL.FTZ R18, R18, R33 ;  /* 0x0000002112127220 */ /* 0x000fe20000410000 */
[----:B------:R-:W-:Y:S01]  /*2130*/  SHF.L.U32 R27, R27, 0x10, RZ ;  /* 0x000000101b1b7819 */ /* 0x000fe200000006ff */
[----:B0-----:R-:W-:-:S04]  /*2140*/  FADD.FTZ R15, -R13, 1 ;  /* 0x3f8000000d0f7421 */ /* 0x001fc80000010100 */
[----:B------:R-:W-:Y:S01]  /*2150*/  FADD.FTZ R27, R27, -UR13 ;  /* 0x8000000d1b1b7e21 */ /* 0x000fe20008010000 */
[----:B------:R-:W-:Y:S01]  /*2160*/  FFMA.FTZ R14, R14, R15, 1 ;  /* 0x3f8000000e0e7423 */ /* 0x000fe2000001000f */
[----:B------:R-:W-:Y:S02]  /*2170*/  FMUL.FTZ R15, R28, R13 ;  /* 0x0000000d1c0f7220 */ /* 0x000fe40000410000 */
[----:B------:R-:W-:Y:S02]  /*2180*/  FMUL.FTZ R13, R27, UR7 ;  /* 0x000000071b0d7c20 */ /* 0x000fe40008410000 */
[----:B------:R-:W-:Y:S02]  /*2190*/  FMUL.FTZ R14, R15, R14 ;  /* 0x0000000e0f0e7220 */ /* 0x000fe40000410000 */
[----:B------:R-:W-:-:S04]  /*21a0*/  FFMA.FTZ R15, R6, R13, R4 ;  /* 0x0000000d060f7223 */ /* 0x000fc80000010004 */
[----:B------:R-:W-:-:S04]  /*21b0*/  FMUL.FTZ R59, R15, -1.4426950216293334961 ;  /* 0xbfb8aa3b0f3b7820 */ /* 0x000fc80000410000 */
[----:B------:R0:W1:Y:S02]  /*21c0*/  MUFU.EX2 R27, R59 ;  /* 0x0000003b001b7308 */ /* 0x0000640000000800 */
[----:B0-----:R-:W-:-:S04]  /*21d0*/  PRMT R59, R43, 0x7632, R59 ;  /* 0x000076322b3b7816 */ /* 0x001fc8000000003b */
[----:B------:R-:W-:Y:S01]  /*21e0*/  SHF.L.U32 R59, R59, 0x10, RZ ;  /* 0x000000103b3b7819 */ /* 0x000fe200000006ff */
[----:B-1----:R-:W-:Y:S01]  /*21f0*/  FADD.FTZ R28, R27, 1 ;  /* 0x3f8000001b1c7421 */ /* 0x002fe20000010000 */
[----:B------:R-:W-:-:S04]  /*2200*/  FMUL.FTZ R27, R5, R25 ;  /* 0x00000019051b7220 */ /* 0x000fc80000410000 */
[----:B------:R-:W-:Y:S01]  /*2210*/  FFMA.FTZ R29, R12, R27, RZ ;  /* 0x0000001b0c1d7223 */ /* 0x000fe200000100ff */
[----:B------:R-:W0:Y:S01]  /*2220*/  MUFU.RCP R28, R28 ;  /* 0x0000001c001c7308 */ /* 0x000e220000001000 */
[----:B------:R-:W-:Y:S02]  /*2230*/  FADD.FTZ R27, RZ, R27 ;  /* 0x0000001bff1b7221 */ /* 0x000fe40000010000 */
[----:B------:R-:W-:Y:S02]  /*2240*/  FFMA.FTZ R29, R7, R32, R29 ;  /* 0x00000020071d7223 */ /* 0x000fe4000001001d */
[----:B------:R-:W-:Y:S01]  /*2250*/  FADD.FTZ R27, R32, R27 ;  /* 0x0000001b201b7221 */ /* 0x000fe20000010000 */
[----:B0-----:R-:W-:Y:S01]  /*2260*/  FADD.FTZ R32, -R28, 1 ;  /* 0x3f8000001c207421 */ /* 0x001fe20000010100 */
[----:B------:R-:W-:Y:S01]  /*2270*/  FMUL.FTZ R31, R31, R28 ;  /* 0x0000001c1f1f7220 */ /* 0x000fe20000410000 */
[----:B------:R-:W-:Y:S02]  /*2280*/  FADD.FTZ R28, RZ, R25 ;  /* 0x00000019ff1c7221 */ /* 0x000fe40000010000 */
[----:B------:R-:W-:-:S02]  /*2290*/  FFMA.FTZ R32, R15, R32, 1 ;  /* 0x3f8000000f207423 */ /* 0x000fc40000010020 */
[----:B------:R-:W-:Y:S02]  /*22a0*/  FADD.FTZ R28, R28, R17 ;  /* 0x000000111c1c7221 */ /* 0x000fe40000010000 */
[----:B------:R-:W-:Y:S01]  /*22b0*/  FMUL.FTZ R15, R31, R32 ;  /* 0x000000201f0f7220 */ /* 0x000fe20000410000 */
[----:B------:R-:W-:Y:S01]  /*22c0*/  FFMA.FTZ R31, R12, R25, RZ ;  /* 0x000000190c1f7223 */ /* 0x000fe200000100ff */
[----:B------:R-:W-:-:S03]  /*22d0*/  SHF.L.U32 R12, R43, 0x10, RZ ;  /* 0x000000102b0c7819 */ /* 0x000fc600000006ff */
[-C--:B------:R-:W-:Y:S01]  /*22e0*/  FFMA.FTZ R25, R26, R17.reuse, R31 ;  /* 0x000000111a197223 */ /* 0x080fe2000001001f */
[----:B------:R-:W-:Y:S01]  /*22f0*/  FMUL.FTZ R17, R5, R17 ;  /* 0x0000001105117220 */ /* 0x000fe20000410000 */
[----:B------:R-:W-:Y:S02]  /*2300*/  FADD.FTZ R12, R12, -UR13 ;  /* 0x8000000d0c0c7e21 */ /* 0x000fe40008010000 */
[----:B------:R-:W-:Y:S01]  /*2310*/  FFMA.FTZ R25, R20, R21, R25 ;  /* 0x0000001514197223 */ /* 0x000fe20000010019 */
[----:B------:R-:W-:Y:S01]  /*2320*/  FFMA.FTZ R32, R26, R17, R29 ;  /* 0x000000111a207223 */ /* 0x000fe2000001001d */
[----:B------:R-:W-:Y:S01]  /*2330*/  FMUL.FTZ R12, R12, UR7 ;  /* 0x000000070c0c7c20 */ /* 0x000fe20008410000 */
[----:B------:R-:W-:Y:S01]  /*2340*/  FADD.FTZ R27, R27, R17 ;  /* 0x000000111b1b7221 */ /* 0x000fe20000010000 */
[----:B------:R-:W-:Y:S01]  /*2350*/  SHF.L.U32 R17, R37, 0x10, RZ ;  /* 0x0000001025117819 */ /* 0x000fe200000006ff */
[----:B------:R-:W-:Y:S01]  /*2360*/  FFMA.FTZ R25, R16, R14, R25 ;  /* 0x0000000e10197223 */ /* 0x000fe20000010019 */
[----:B------:R-:W-:-:S04]  /*2370*/  FFMA.FTZ R26, R5, R12, R3 ;  /* 0x0000000c051a7223 */ /* 0x000fc80000010003 */
[----:B------:R-:W-:-:S06]  /*2380*/  FMUL.FTZ R31, R26, -1.4426950216293334961 ;  /* 0xbfb8aa3b1a1f7820 */ /* 0x000fcc0000410000 */
[----:B------:R-:W0:Y:S02]  /*2390*/  MUFU.EX2 R31, R31 ;  /* 0x0000001f001f7308 */ /* 0x000e240000000800 */
[----:B0-----:R-:W-:Y:S01]  /*23a0*/  FADD.FTZ R33, R31, 1 ;  /* 0x3f8000001f217421 */ /* 0x001fe20000010000 */
[----:B------:R-:W-:-:S03]  /*23b0*/  FMUL.FTZ R31, R6, R22 ;  /* 0x00000016061f7220 */ /* 0x000fc60000410000 */
[----:B------:R-:W0:Y:S02]  /*23c0*/  MUFU.RCP R29, R33 ;  /* 0x00000021001d7308 */ /* 0x000e240000001000 */
[----:B0-----:R-:W-:Y:S01]  /*23d0*/  FMUL.FTZ R17, R17, R29 ;  /* 0x0000001d11117220 */ /* 0x001fe20000410000 */
[----:B------:R-:W-:-:S04]  /*23e0*/  FADD.FTZ R29, -R29, 1 ;  /* 0x3f8000001d1d7421 */ /* 0x000fc80000010100 */
[----:B------:R-:W-:Y:S01]  /*23f0*/  FFMA.FTZ R26, R26, R29, 1 ;  /* 0x3f8000001a1a7423 */ /* 0x000fe2000001001d */
[----:B------:R-:W-:-:S03]  /*2400*/  FADD.FTZ R29, RZ, R24 ;  /* 0x00000018ff1d7221 */ /* 0x000fc60000010000 */
[----:B------:R-:W-:Y:S01]  /*2410*/  FMUL.FTZ R17, R17, R26 ;  /* 0x0000001a11117220 */ /* 0x000fe20000410000 */
[----:B------:R-:W-:Y:S01]  /*2420*/  FFMA.FTZ R26, R7, R24, RZ ;  /* 0x00000018071a7223 */ /* 0x000fe200000100ff */
[----:B------:R-:W-:Y:S01]  /*2430*/  FADD.FTZ R7, R59, -UR13 ;  /* 0x8000000d3b077e21 */ /* 0x000fe20008010000 */
[----:B------:R-:W-:Y:S01]  /*2440*/  FADD.FTZ R29, R29, R22 ;  /* 0x000000161d1d7221 */ /* 0x000fe20000010000 */
[----:B------:R-:W-:Y:S01]  /*2450*/  FFMA.FTZ R25, R12, R17, R25 ;  /* 0x000000110c197223 */ /* 0x000fe20000010019 */
[----:B------:R-:W-:Y:S01]  /*2460*/  FFMA.FTZ R26, R23, R22, R26 ;  /* 0x00000016171a7223 */ /* 0x000fe2000001001a */
[----:B------:R-:W-:Y:S01]  /*2470*/  FMUL.FTZ R7, R7, UR7 ;  /* 0x0000000707077c20 */ /* 0x000fe20008410000 */
[----:B------:R-:W-:Y:S01]  /*2480*/  FFMA.FTZ R23, R23, R31, R32 ;  /* 0x0000001f17177223 */ /* 0x000fe20000010020 */
[--C-:B------:R-:W-:Y:S01]  /*2490*/  FADD.FTZ R31, R31, R27.reuse ;  /* 0x0000001b1f1f7221 */ /* 0x100fe20000010000 */
[----:B------:R-:W-:Y:S01]  /*24a0*/  PRMT R27, R37, 0x7632, R27 ;  /* 0x00007632251b7816 */ /* 0x000fe2000000001b */
[----:B------:R-:W-:Y:S01]  /*24b0*/  FFMA.FTZ R22, R6, R7, R4 ;  /* 0x0000000706167223 */ /* 0x000fe20000010004 */
[----:B------:R-:W-:-:S02]  /*24c0*/  FFMA.FTZ R26, R19, R18, R26 ;  /* 0x00000012131a7223 */ /* 0x000fc4000001001a */
[----:B------:R-:W-:Y:S01]  /*24d0*/  SHF.L.U32 R27, R27, 0x10, RZ ;  /* 0x000000101b1b7819 */ /* 0x000fe200000006ff */
[----:B------:R-:W-:Y:S01]  /*24e0*/  FMUL.FTZ R32, R22, -1.4426950216293334961 ;  /* 0xbfb8aa3b16207820 */ /* 0x000fe20000410000 */
[----:B------:R-:W-:-:S05]  /*24f0*/  FFMA.FTZ R26, R13, R15, R26 ;  /* 0x0000000f0d1a7223 */ /* 0x000fca000001001a */
[----:B------:R-:W0:Y:S02]  /*2500*/  MUFU.EX2 R32, R32 ;  /* 0x0000002000207308 */ /* 0x000e240000000800 */
[----:B0-----:R-:W-:Y:S01]  /*2510*/  FADD.FTZ R24, R32, 1 ;  /* 0x3f80000020187421 */ /* 0x001fe20000010000 */
[----:B------:R-:W-:-:S04]  /*2520*/  FMUL.FTZ R32, R5, R21 ;  /* 0x0000001505207220 */ /* 0x000fc80000410000 */
[----:B------:R-:W-:Y:S01]  /*2530*/  FADD.FTZ R31, R31, R32 ;  /* 0x000000201f1f7221 */ /* 0x000fe20000010000 */
        /* <DEDUP_REMOVED lines=9> */
[----:B------:R-:W-:Y:S01]  /*25d0*/  FFMA.FTZ R28, R20, R32, R23 ;  /* 0x00000020141c7223 */ /* 0x000fe20000010017 */
[----:B------:R-:W-:Y:S01]  /*25e0*/  SHF.L.U32 R32, R36, 0x10, RZ ;  /* 0x0000001024207819 */ /* 0x000fe200000006ff */
[----:B------:R-:W-:-:S04]  /*25f0*/  FMUL.FTZ R24, R33, UR7 ;  /* 0x0000000721187c20 */ /* 0x000fc80008410000 */
[----:B------:R-:W-:-:S04]  /*2600*/  FFMA.FTZ R20, R5, R24, R3 ;  /* 0x0000001805147223 */ /* 0x000fc80000010003 */
[----:B------:R-:W-:-:S06]  /*2610*/  FMUL.FTZ R33, R20, -1.4426950216293334961 ;  /* 0xbfb8aa3b14217820 */ /* 0x000fcc0000410000 */
[----:B------:R-:W0:Y:S02]  /*2620*/  MUFU.EX2 R33, R33 ;  /* 0x0000002100217308 */ /* 0x000e240000000800 */
[----:B0-----:R-:W-:-:S06]  /*2630*/  FADD.FTZ R23, R33, 1 ;  /* 0x3f80000021177421 */ /* 0x001fcc0000010000 */
[----:B------:R-:W0:Y:S02]  /*2640*/  MUFU.RCP R23, R23 ;  /* 0x0000001700177308 */ /* 0x000e240000001000 */
[----:B0-----:R-:W-:Y:S01]  /*2650*/  FMUL.FTZ R21, R32, R23 ;  /* 0x0000001720157220 */ /* 0x001fe20000410000 */
[----:B------:R-:W-:Y:S01]  /*2660*/  PRMT R32, R42, 0x7632, R32 ;  /* 0x000076322a207816 */ /* 0x000fe20000000020 */
[----:B------:R-:W-:-:S03]  /*2670*/  FADD.FTZ R59, -R23, 1 ;  /* 0x3f800000173b7421 */ /* 0x000fc60000010100 */
[----:B------:R-:W-:Y:S01]  /*2680*/  SHF.L.U32 R32, R32, 0x10, RZ ;  /* 0x0000001020207819 */ /* 0x000fe200000006ff */
[----:B------:R-:W-:-:S04]  /*2690*/  FFMA.FTZ R20, R20, R59, 1 ;  /* 0x3f80000014147423 */ /* 0x000fc8000001003b */
[----:B------:R-:W-:Y:S01]  /*26a0*/  FADD.FTZ R32, R32, -UR13 ;  /* 0x8000000d20207e21 */ /* 0x000fe20008010000 */
[----:B------:R-:W-:Y:S01]  /*26b0*/  FMUL.FTZ R21, R21, R20 ;  /* 0x0000001415157220 */ /* 0x000fe20000410000 */
[----:B------:R-:W-:Y:S01]  /*26c0*/  FADD.FTZ R20, R29, R18 ;  /* 0x000000121d147221 */ /* 0x000fe20000010000 */
[----:B------:R-:W-:Y:S01]  /*26d0*/  FMUL.FTZ R29, R6, R18 ;  /* 0x00000012061d7220 */ /* 0x000fe20000410000 */
[----:B------:R-:W-:Y:S01]  /*26e0*/  FMUL.FTZ R23, R32, UR7 ;  /* 0x0000000720177c20 */ /* 0x000fe20008410000 */
[----:B------:R-:W-:Y:S02]  /*26f0*/  FFMA.FTZ R25, R24, R21, R25 ;  /* 0x0000001518197223 */ /* 0x000fe40000010019 */
[----:B------:R-:W-:Y:S01]  /*2700*/  FFMA.FTZ R19, R19, R29, R28 ;  /* 0x0000001d13137223 */ /* 0x000fe2000001001c */
[----:B------:R-:W-:Y:S01]  /*2710*/  FFMA.FTZ R18, R6, R23, R4 ;  /* 0x0000001706127223 */ /* 0x000fe20000010004 */
[----:B------:R-:W-:Y:S01]  /*2720*/  FADD.FTZ R31, R29, R31 ;  /* 0x0000001f1d1f7221 */ /* 0x000fe20000010000 */
[----:B------:R-:W-:-:S02]  /*2730*/  PRMT R29, R36, 0x7632, R29 ;  /* 0x00007632241d7816 */ /* 0x000fc4000000001d */
[----:B------:R-:W-:Y:S02]  /*2740*/  FMUL.FTZ R32, R18, -1.4426950216293334961 ;  /* 0xbfb8aa3b12207820 */ /* 0x000fe40000410000 */
[----:B------:R-:W-:-:S04]  /*2750*/  SHF.L.U32 R29, R29, 0x10, RZ ;  /* 0x000000101d1d7819 */ /* 0x000fc800000006ff */
[----:B------:R-:W0:Y:S02]  /*2760*/  MUFU.EX2 R32, R32 ;  /* 0x0000002000207308 */ /* 0x000e240000000800 */
[----:B0-----:R-:W-:-:S04]  /*2770*/  FADD.FTZ R33, R32, 1 ;  /* 0x3f80000020217421 */ /* 0x001fc80000010000 */
[----:B------:R-:W0:Y:S02]  /*2780*/  MUFU.RCP R28, R33 ;  /* 0x00000021001c7308 */ /* 0x000e240000001000 */
[----:B0-----:R-:W-:Y:S01]  /*2790*/  FADD.FTZ R59, -R28, 1 ;  /* 0x3f8000001c3b7421 */ /* 0x001fe20000010100 */
[----:B------:R-:W-:Y:S01]  /*27a0*/  FMUL.FTZ R29, R29, R28 ;  /* 0x0000001c1d1d7220 */ /* 0x000fe20000410000 */
[----:B------:R-:W-:Y:S02]  /*27b0*/  SHF.L.U32 R28, R53, 0x10, RZ ;  /* 0x00000010351c7819 */ /* 0x000fe400000006ff */
[----:B------:R-:W-:-:S04]  /*27c0*/  FFMA.FTZ R18, R18, R59, 1 ;  /* 0x3f80000012127423 */ /* 0x000fc8000001003b */
[----:B------:R-:W-:Y:S01]  /*27d0*/  FMUL.FTZ R18, R29, R18 ;  /* 0x000000121d127220 */ /* 0x000fe20000410000 */
[----:B------:R-:W-:Y:S01]  /*27e0*/  FADD.FTZ R29, R28, -UR13 ;  /* 0x8000000d1c1d7e21 */ /* 0x000fe20008010000 */
[----:B------:R-:W-:Y:S01]  /*27f0*/  FADD.FTZ R28, R27, R14 ;  /* 0x0000000e1b1c7221 */ /* 0x000fe20000010000 */
[----:B------:R-:W-:Y:S01]  /*2800*/  FMUL.FTZ R27, R5, R14 ;  /* 0x0000000e051b7220 */ /* 0x000fe20000410000 */
[----:B------:R-:W-:Y:S01]  /*2810*/  FFMA.FTZ R26, R23, R18, R26 ;  /* 0x00000012171a7223 */ /* 0x000fe2000001001a */
[----:B------:R-:W-:Y:S01]  /*2820*/  FMUL.FTZ R14, R29, UR7 ;  /* 0x000000071d0e7c20 */ /* 0x000fe20008410000 */
[----:B------:R-:W-:Y:S01]  /*2830*/  FADD.FTZ R28, R28, R17 ;  /* 0x000000111c1c7221 */ /* 0x000fe20000010000 */
[----:B------:R-:W-:Y:S01]  /*2840*/  FFMA.FTZ R32, R16, R27, R19 ;  /* 0x0000001b10207223 */ /* 0x000fe20000010013 */
[----:B------:R-:W-:Y:S01]  /*2850*/  FADD.FTZ R31, R31, R27 ;  /* 0x0000001b1f1f7221 */ /* 0x000fe20000010000 */
[----:B------:R-:W-:Y:S01]  /*2860*/  FFMA.FTZ R16, R5, R14, R3 ;  /* 0x0000000e05107223 */ /* 0x000fe20000010003 */
[----:B------:R-:W-:-:S03]  /*2870*/  SHF.L.U32 R27, R51, 0x10, RZ ;  /* 0x00000010331b7819 */ /* 0x000fc600000006ff */
[----:B------:R-:W-:-:S06]  /*2880*/  FMUL.FTZ R29, R16, -1.4426950216293334961 ;  /* 0xbfb8aa3b101d7820 */ /* 0x000fcc0000410000 */
[----:B------:R-:W0:Y:S02]  /*2890*/  MUFU.EX2 R29, R29 ;  /* 0x0000001d001d7308 */ /* 0x000e240000000800 */
[----:B0-----:R-:W-:Y:S01]  /*28a0*/  FADD.FTZ R33, R29, 1 ;  /* 0x3f8000001d217421 */ /* 0x001fe20000010000 */
[----:B------:R-:W-:-:S03]  /*28b0*/  FMUL.FTZ R29, R6, R15 ;  /* 0x0000000f061d7220 */ /* 0x000fc60000410000 */
[----:B------:R-:W0:Y:S01]  /*28c0*/  MUFU.RCP R19, R33 ;  /* 0x0000002100137308 */ /* 0x000e220000001000 */
[----:B------:R-:W-:Y:S01]  /*28d0*/  FADD.FTZ R31, R29, R31 ;  /* 0x0000001f1d1f7221 */ /* 0x000fe20000010000 */
[----:B0-----:R-:W-:Y:S01]  /*28e0*/  FMUL.FTZ R27, R27, R19 ;  /* 0x000000131b1b7220 */ /* 0x001fe20000410000 */
[----:B------:R-:W-:-:S04]  /*28f0*/  FADD.FTZ R19, -R19, 1 ;  /* 0x3f80000013137421 */ /* 0x000fc80000010100 */
[----:B------:R-:W-:Y:S01]  /*2900*/  FFMA.FTZ R16, R16, R19, 1 ;  /* 0x3f80000010107423 */ /* 0x000fe20000010013 */
[----:B------:R-:W-:-:S03]  /*2910*/  SHF.L.U32 R19, R57, 0x10, RZ ;  /* 0x0000001039137819 */ /* 0x000fc600000006ff */
[----:B------:R-:W-:Y:S02]  /*2920*/  FMUL.FTZ R16, R27, R16 ;  /* 0x000000101b107220 */ /* 0x000fe40000410000 */
[----:B------:R-:W-:Y:S01]  /*2930*/  FADD.FTZ R27, R19, -UR13 ;  /* 0x8000000d131b7e21 */ /* 0x000fe20008010000 */
[----:B------:R-:W-:Y:S01]  /*2940*/  FADD.FTZ R19, R20, R15 ;  /* 0x0000000f14137221 */ /* 0x000fe20000010000 */
[----:B------:R-:W-:Y:S02]  /*2950*/  FFMA.FTZ R25, R14, R16, R25 ;  /* 0x000000100e197223 */ /* 0x000fe40000010019 */
[----:B------:R-:W-:Y:S01]  /*2960*/  FMUL.FTZ R15, R27, UR7 ;  /* 0x000000071b0f7c20 */ /* 0x000fe20008410000 */
[----:B------:R-:W-:Y:S01]  /*2970*/  FFMA.FTZ R27, R13, R29, R32 ;  /* 0x0000001d0d1b7223 */ /* 0x000fe20000010020 */
[----:B------:R-:W-:Y:S02]  /*2980*/  SHF.L.U32 R29, R55, 0x10, RZ ;  /* 0x00000010371d7819 */ /* 0x000fe400000006ff */
        /* <DEDUP_REMOVED lines=15> */
[----:B------:R-:W-:-:S04]  /*2a80*/  FADD.FTZ R29, R29, -UR13 ;  /* 0x8000000d1d1d7e21 */ /* 0x000fc80008010000 */
[----:B------:R-:W-:-:S04]  /*2a90*/  FMUL.FTZ R20, R29, UR7 ;  /* 0x000000071d147c20 */ /* 0x000fc80008410000 */
[----:B------:R-:W-:-:S04]  /*2aa0*/  FFMA.FTZ R17, R5, R20, R3 ;  /* 0x0000001405117223 */ /* 0x000fc80000010003 */
[----:B------:R-:W-:-:S06]  /*2ab0*/  FMUL.FTZ R29, R17, -1.4426950216293334961 ;  /* 0xbfb8aa3b111d7820 */ /* 0x000fcc0000410000 */
[----:B------:R-:W0:Y:S02]  /*2ac0*/  MUFU.EX2 R29, R29 ;  /* 0x0000001d001d7308 */ /* 0x000e240000000800 */
[----:B0-----:R-:W-:-:S04]  /*2ad0*/  FADD.FTZ R33, R29, 1 ;  /* 0x3f8000001d217421 */ /* 0x001fc80000010000 */
[----:B------:R0:W1:Y:S02]  /*2ae0*/  MUFU.RCP R27, R33 ;  /* 0x00000021001b7308 */ /* 0x0000640000001000 */
[----:B0-----:R-:W-:-:S04]  /*2af0*/  FMUL.FTZ R33, R6, R22 ;  /* 0x0000001606217220 */ /* 0x001fc80000410000 */
[----:B------:R-:W-:Y:S01]  /*2b00*/  FFMA.FTZ R29, R7, R33, R12 ;  /* 0x00000021071d7223 */ /* 0x000fe2000001000c */
[----:B------:R-:W-:Y:S01]  /*2b10*/  FADD.FTZ R12, R33, R31 ;  /* 0x0000001f210c7221 */ /* 0x000fe20000010000 */
[----:B------:R-:W-:Y:S01]  /*2b20*/  SHF.L.U32 R7, R54, 0x10, RZ ;  /* 0x0000001036077819 */ /* 0x000fe200000006ff */
[----:B-1----:R-:W-:Y:S01]  /*2b30*/  FMUL.FTZ R32, R32, R27 ;  /* 0x0000001b20207220 */ /* 0x002fe20000410000 */
[----:B------:R-:W-:-:S04]  /*2b40*/  FADD.FTZ R27, -R27, 1 ;  /* 0x3f8000001b1b7421 */ /* 0x000fc80000010100 */
[----:B------:R-:W-:Y:S01]  /*2b50*/  FFMA.FTZ R17, R17, R27, 1 ;  /* 0x3f80000011117423 */ /* 0x000fe2000001001b */
[----:B------:R-:W-:-:S03]  /*2b60*/  SHF.L.U32 R27, R56, 0x10, RZ ;  /* 0x00000010381b7819 */ /* 0x000fc600000006ff */
[----:B------:R-:W-:Y:S02]  /*2b70*/  FMUL.FTZ R17, R32, R17 ;  /* 0x0000001120117220 */ /* 0x000fe40000410000 */
[----:B------:R-:W-:Y:S01]  /*2b80*/  FADD.FTZ R32, R27, -UR13 ;  /* 0x8000000d1b207e21 */ /* 0x000fe20008010000 */
[----:B------:R-:W-:-:S03]  /*2b90*/  FADD.FTZ R27, R19, R22 ;  /* 0x00000016131b7221 */ /* 0x000fc60000010000 */
        /* <DEDUP_REMOVED lines=9> */
[----:B------:R-:W-:Y:S01]  /*2c30*/  FMUL.FTZ R22, R5, R21 ;  /* 0x0000001505167220 */ /* 0x000fe20000410000 */
[----:B------:R-:W-:Y:S02]  /*2c40*/  FADD.FTZ R31, R28, R21 ;  /* 0x000000151c1f7221 */ /* 0x000fe40000010000 */
[----:B------:R-:W-:Y:S01]  /*2c50*/  FMUL.FTZ R7, R7, R33 ;  /* 0x0000002107077220 */ /* 0x000fe20000410000 */
[----:B------:R-:W-:Y:S01]  /*2c60*/  FADD.FTZ R21, R12, R22 ;  /* 0x000000160c157221 */ /* 0x000fe20000010000 */
[----:B------:R-:W-:Y:S01]  /*2c70*/  FFMA.FTZ R29, R24, R22, R29 ;  /* 0x00000016181d7223 */ /* 0x000fe2000001001d */
[C---:B------:R-:W-:Y:S01]  /*2c80*/  FMUL.FTZ R12, R6.reuse, R18 ;  /* 0x00000012060c7220 */ /* 0x040fe20000410000 */
[----:B------:R-:W-:Y:S01]  /*2c90*/  FMUL.FTZ R22, R6, R13 ;  /* 0x0000000d06167220 */ /* 0x000fe20000410000 */
[----:B------:R-:W-:Y:S02]  /*2ca0*/  FADD.FTZ R18, R27, R18 ;  /* 0x000000121b127221 */ /* 0x000fe40000010000 */
[----:B------:R-:W-:Y:S01]  /*2cb0*/  FFMA.FTZ R29, R23, R12, R29 ;  /* 0x0000000c171d7223 */ /* 0x000fe2000001001d */
[----:B------:R-:W-:Y:S01]  /*2cc0*/  FADD.FTZ R21, R12, R21 ;  /* 0x000000150c157221 */ /* 0x000fe20000010000 */
[----:B------:R-:W-:-:S04]  /*2cd0*/  FMUL.FTZ R12, R5, R16 ;  /* 0x00000010050c7220 */ /* 0x000fc80000410000 */
[----:B------:R-:W-:Y:S01]  /*2ce0*/  FFMA.FTZ R24, R14, R12, R29 ;  /* 0x0000000c0e187223 */ /* 0x000fe2000001001d */
[----:B------:R-:W-:Y:S01]  /*2cf0*/  FADD.FTZ R23, R21, R12 ;  /* 0x0000000c15177221 */ /* 0x000fe20000010000 */
[----:B------:R-:W-:Y:S01]  /*2d00*/  FMUL.FTZ R12, R5, R17 ;  /* 0x00000011050c7220 */ /* 0x000fe20000410000 */
[----:B------:R-:W-:Y:S01]  /*2d10*/  FADD.FTZ R14, R31, R16 ;  /* 0x000000101f0e7221 */ /* 0x000fe20000010000 */
[----:B------:R-:W-:Y:S01]  /*2d20*/  FFMA.FTZ R21, R15, R22, R24 ;  /* 0x000000160f157223 */ /* 0x000fe20000010018 */
[----:B------:R-:W-:Y:S01]  /*2d30*/  FADD.FTZ R23, R22, R23 ;  /* 0x0000001716177221 */ /* 0x000fe20000010000 */
[----:B------:R-:W-:Y:S01]  /*2d40*/  FMUL.FTZ R16, R6, R7 ;  /* 0x0000000706107220 */ /* 0x000fe20000410000 */
[----:B------:R-:W-:Y:S01]  /*2d50*/  FADD.FTZ R22, R18, R13 ;  /* 0x0000000d12167221 */ /* 0x000fe20000010000 */
[C---:B------:R-:W-:Y:S01]  /*2d60*/  FFMA.FTZ R24, R20.reuse, R12, R21 ;  /* 0x0000000c14187223 */ /* 0x040fe20000010015 */
[----:B------:R-:W-:Y:S01]  /*2d70*/  FADD.FTZ R23, R23, R12 ;  /* 0x0000000c17177221 */ /* 0x000fe20000010000 */
[----:B------:R-:W-:Y:S01]  /*2d80*/  FFMA.FTZ R12, R20, R17, R25 ;  /* 0x00000011140c7223 */ /* 0x000fe20000010019 */
[----:B------:R-:W-:Y:S01]  /*2d90*/  FADD.FTZ R14, R14, R17 ;  /* 0x000000110e0e7221 */ /* 0x000fe20000010000 */
[C---:B------:R-:W-:Y:S01]  /*2da0*/  FFMA.FTZ R18, R19.reuse, R16, R24 ;  /* 0x0000001013127223 */ /* 0x040fe20000010018 */
[----:B------:R-:W-:Y:S01]  /*2db0*/  FADD.FTZ R16, R16, R23 ;  /* 0x0000001710107221 */ /* 0x000fe20000010000 */
[----:B------:R-:W-:Y:S01]  /*2dc0*/  FFMA.FTZ R13, R19, R7, R26 ;  /* 0x00000007130d7223 */ /* 0x000fe2000001001a */
[----:B------:R-:W-:-:S07]  /*2dd0*/  FADD.FTZ R15, R22, R7 ;  /* 0x00000007160f7221 */ /* 0x000fce0000010000 */
.L_x_285:
[----:B------:R-:W0:Y:S01]  /*2de0*/  S2R R21, SR_LANEID ;  /* 0x0000000000157919 */ /* 0x000e220000000000 */
[----:B------:R-:W-:Y:S01]  /*2df0*/  MOV R33, R16 ;  /* 0x0000001000217202 */ /* 0x000fe20000000f00 */
[----:B------:R-:W1:Y:S01]  /*2e00*/  S2UR UR10, SR_CgaCtaId ;  /* 0x00000000000a79c3 */ /* 0x000e620000008800 */
[----:B------:R-:W-:Y:S01]  /*2e10*/  UMOV UR6, 0x400 ;  /* 0x0000040000067882 */ /* 0x000fe20000000000 */
[----:B------:R-:W2:Y:S01]  /*2e20*/  SHFL.DOWN PT, R7, R18, 0x1, 0x1f ;  /* 0x08201f0012077f89 */ /* 0x000ea200000e0000 */
[----:B------:R-:W-:Y:S01]  /*2e30*/  UIADD3 UR5, UPT, UPT, UR6, 0x60, URZ ;  /* 0x0000006006057890 */ /* 0x000fe2000fffe0ff */
[----:B------:R-:W-:Y:S01]  /*2e40*/  BSSY.RECONVERGENT B0, `(.L_x_286) ;  /* 0x0000028000007945 */ /* 0x000fe20003800200 */
[----:B------:R-:W-:Y:S01]  /*2e50*/  ISETP.NE.AND P2, PT, R61, RZ, PT ;  /* 0x000000ff3d00720c */ /* 0x000fe20003f45270 */
        /* <DEDUP_REMOVED lines=38> */
.L_x_287:
[----:B------:R-:W-:Y:S05]  /*30c0*/  BSYNC.RECONVERGENT B0 ;  /* 0x0000000000007941 */ /* 0x000fea0003800200 */
.L_x_286:
[----:B------:R-:W-:Y:S06]  /*30d0*/  BAR.SYNC.DEFER_BLOCKING 0x0 ;  /* 0x0000000000007b1d */ /* 0x000fec0000010000 */
[----:B------:R-:W-:Y:S04]  /*30e0*/  BSSY.RECONVERGENT B0, `(.L_x_288) ;  /* 0x0000015000007945 */ /* 0x000fe80003800200 */
[----:B------:R-:W-:Y:S05]  /*30f0*/  @P2 BRA `(.L_x_289) ;  /* 0x00000000004c2947 */ /* 0x000fea0003800000 */
[----:B------:R-:W-:-:S09]  /*3100*/  ULEA UR5, UR10, UR6, 0x18 ;  /* 0x000000060a057291 */ /* 0x000fd2000f8ec0ff */
[----:B-123--:R-:W1:Y:S04]  /*3110*/  LDS.128 R16, [UR5+0x10] ;  /* 0x00001005ff107984 */ /* 0x00ee680008000c00 */
[----:B------:R-:W2:Y:S04]  /*3120*/  LDS.128 R20, [UR5+0x20] ;  /* 0x00002005ff147984 */ /* 0x000ea80008000c00 */
[----:B------:R-:W3:Y:S04]  /*3130*/  LDS.128 R24, [UR5+0x30] ;  /* 0x00003005ff187984 */ /* 0x000ee80008000c00 */
[----:B------:R-:W0:Y:S01]  /*3140*/  LDS.64 R28, [UR5+0x40] ;  /* 0x00004005ff1c7984 */ /* 0x000e220008000a00 */
[----:B-1----:R-:W-:Y:S01]  /*3150*/  FADD.FTZ R31, R32, R16 ;  /* 0x00000010201f7221 */ /* 0x002fe20000010000 */
[----:B------:R-:W-:-:S03]  /*3160*/  FADD.FTZ R16, R33, R17 ;  /* 0x0000001121107221 */ /* 0x000fc60000010000 */
        /* <DEDUP_REMOVED lines=12> */
.L_x_289:
[----:B------:R-:W-:Y:S05]  /*3230*/  BSYNC.RECONVERGENT B0 ;  /* 0x0000000000007941 */ /* 0x000fea0003800200 */
.L_x_288:
[----:B------:R-:W-:Y:S01]  /*3240*/  BAR.SYNC.DEFER_BLOCKING 0x0 ;  /* 0x0000000000007b1d */ /* 0x000fe20000010000 */
[----:B------:R-:W-:-:S05]  /*3250*/  LEA R59, R30, R61, 0x3 ;  /* 0x0000003d1e3b7211 */ /* 0x000fca00078e18ff */
[----:B------:R-:W-:Y:S04]  /*3260*/  BSSY.RECONVERGENT B0, `(.L_x_290) ;  /* 0x000009d000007945 */ /* 0x000fe80003800200 */
[----:B------:R-:W-:Y:S05]  /*3270*/  @P0 BRA `(.L_x_291) ;  /* 0x00000008006c0947 */ /* 0x000fea0003800000 */
[----:B-123--:R-:W1:Y:S04]  /*3280*/  LDS.128 R16, [R7+0x80] ;  /* 0x0000800007107984 */ /* 0x00ee680000000c00 */
[----:B------:R-:W2:Y:S04]  /*3290*/  LDS.128 R20, [R7+0x100] ;  /* 0x0001000007147984 */ /* 0x000ea80000000c00 */
[----:B------:R-:W3:Y:S04]  /*32a0*/  LDS.128 R24, [R7+0x180] ;  /* 0x0001800007187984 */ /* 0x000ee80000000c00 */
[----:B------:R-:W4:Y:S01]  /*32b0*/  LDS.128 R28, [R7+0x200] ;  /* 0x00020000071c7984 */ /* 0x000f220000000c00 */
[----:B-1----:R-:W-:Y:S01]  /*32c0*/  FADD.FTZ R16, R12, R16 ;  /* 0x000000100c107221 */ /* 0x002fe20000010000 */
[----:B0-----:R-:W-:Y:S01]  /*32d0*/  FADD.FTZ R12, R13, R17 ;  /* 0x000000110d0c7221 */ /* 0x001fe20000010000 */
        /* <DEDUP_REMOVED lines=149> */
.L_x_291:
[----:B------:R-:W-:Y:S05]  /*3c30*/  BSYNC.RECONVERGENT B0 ;  /* 0x0000000000007941 */ /* 0x000fea0003800200 */
.L_x_290:
[----:B------:R-:W-:Y:S04]  /*3c40*/  BSSY.RECONVERGENT B0, `(.L_x_292) ;  /* 0x000001c000007945 */ /* 0x000fe80003800200 */
[----:B------:R-:W-:Y:S05]  /*3c50*/  @P0 BRA `(.L_x_293) ;  /* 0x0000000000680947 */ /* 0x000fea0003800000 */
[----:B------:R-:W3:Y:S08]  /*3c60*/  LDC.64 R22, c[0x0][0x3f8] ;  /* 0x0000fe00ff167b82 */ /* 0x000ef00000000a00 */
[----:B------:R-:W4:Y:S01]  /*3c70*/  LDC.64 R20, c[0x0][0x3d8] ;  /* 0x0000f600ff147b82 */ /* 0x000f220000000a00 */
[----:B---3--:R-:W-:Y:S01]  /*3c80*/  IMAD.WIDE.U32 R16, R22, 0x3, RZ ;  /* 0x0000000316107825 */ /* 0x008fe200078e00ff */
[----:B--2---:R-:W-:-:S02]  /*3c90*/  LEA R19, R23, R23, 0x1 ;  /* 0x0000001717137211 */ /* 0x004fc400078e08ff */
[----:B0-----:R-:W-:Y:S02]  /*3ca0*/  LEA.HI R7, P0, R23, R22, RZ, 0x1 ;  /* 0x0000001617077211 */ /* 0x001fe400078108ff */
[----:B------:R-:W-:Y:S02]  /*3cb0*/  IADD3 R17, PT, PT, R17, R19, RZ ;  /* 0x0000001311117210 */ /* 0x000fe40007ffe0ff */
[----:B-1----:R-:W-:Y:S01]  /*3cc0*/  IADD3.X R18, PT, PT, RZ, R23, RZ, P0, !PT ;  /* 0x00000017ff127210 */ /* 0x002fe200007fe4ff */
[----:B----4-:R-:W-:Y:S01]  /*3cd0*/  IMAD.WIDE R20, R59, 0x4, R20 ;  /* 0x000000043b147825 */ /* 0x010fe200078e0214 */
        /* <DEDUP_REMOVED lines=18> */
.L_x_293:
[----:B------:R-:W-:Y:S05]  /*3e00*/  BSYNC.RECONVERGENT B0 ;  /* 0x0000000000007941 */ /* 0x000fea0003800200 */
.L_x_292:
[----:B------:R-:W-:Y:S05]  /*3e10*/  @!P3 BRA `(.L_x_294) ;  /* 0x000000080094b947 */ /* 0x000fea0003800000 */
[----:B-12-4-:R-:W1:Y:S01]  /*3e20*/  LDC.64 R18, c[0x0][0x3d0] ;  /* 0x0000f400ff127b82 */ /* 0x016e620000000a00 */
        /* <DEDUP_REMOVED lines=22> */
.L_x_296:
[----:B------:R-:W2:Y:S04]  /*3f90*/  LDG.E.STRONG.GPU R7, desc[UR8][R12.64] ;  /* 0x000000080c077981 */ /* 0x000ea8000c1ef900 */
[----:B--2---:R-:W-:Y:S01]  /*3fa0*/  CCTL.IVALL ;  /* 0x00000000ff00798f */ /* 0x004fe20002000000 */
[----:B------:R-:W-:Y:S05]  /*3fb0*/  YIELD ;  /* 0x0000000000007946 */ /* 0x000fea0003800000 */
[----:B------:R-:W-:-:S13]  /*3fc0*/  ISETP.NE.AND P0, PT, R7, R16, PT ;  /* 0x000000100700720c */ /* 0x000fda0003f05270 */
[----:B------:R-:W-:Y:S05]  /*3fd0*/  @P0 BRA `(.L_x_296) ;  /* 0xfffffffc00ec0947 */ /* 0x000fea000383ffff */
.L_x_295:
[----:B------:R-:W-:Y:S05]  /*3fe0*/  WARPSYNC.ALL ;  /* 0x0000000000007948 */ /* 0x000fea0003800000 */
[----:B------:R-:W-:Y:S01]  /*3ff0*/  BAR.SYNC.DEFER_BLOCKING 0x0 ;  /* 0x0000000000007b1d */ /* 0x000fe20000010000 */
[----:B------:R-:W-:-:S05]  /*4000*/  HFMA2 R7, -RZ, RZ, 0, 0 ;  /* 0x00000000ff077431 */ /* 0x000fca00000001ff */
[----:B------:R-:W-:Y:S05]  /*4010*/  @!P3 BRA `(.L_x_297) ;  /* 0x00000004001cb947 */ /* 0x000fea0003800000 */
[CC--:B---3--:R-:W-:Y:S01]  /*4020*/  LEA R16, R0.reuse, R60.reuse, 0x1 ;  /* 0x0000003c00107211 */ /* 0x0c8fe200078e08ff */
[C-C-:B------:R-:W-:Y:S01]  /*4030*/  IMAD R14, R0.reuse, 0x6, R60.reuse ;  /* 0x00000006000e7824 */ /* 0x140fe200078e023c */
[C---:B------:R-:W-:Y:S01]  /*4040*/  LEA R13, R0.reuse, R60, 0x2 ;  /* 0x0000003c000d7211 */ /* 0x040fe200078e10ff */
[--C-:B------:R-:W-:Y:S01]  /*4050*/  IMAD R7, R0, 0x3, R60.reuse ;  /* 0x0000000300077824 */ /* 0x100fe200078e023c */
[----:B------:R-:W-:Y:S01]  /*4060*/  IADD3 R17, PT, PT, R60, R0, RZ ;  /* 0x000000003c117210 */ /* 0x000fe20007ffe0ff */
[C-C-:B------:R-:W-:Y:S01]  /*4070*/  IMAD R15, R0.reuse, 0x5, R60.reuse ;  /* 0x00000005000f7824 */ /* 0x140fe200078e023c */
[----:B------:R-:W-:Y:S01]  /*4080*/  MOV R29, RZ ;  /* 0x000000ff001d7202 */ /* 0x000fe20000000f00 */
[----:B------:R-:W-:Y:S01]  /*4090*/  IMAD R12, R0, 0x7, R60 ;  /* 0x00000007000c7824 */ /* 0x000fe200078e023c */
[----:B------:R-:W-:Y:S01]  /*40a0*/  MOV R28, R60 ;  /* 0x0000003c001c7202 */ /* 0x000fe20000000f00 */
[----:B------:R-:W-:Y:S01]  /*40b0*/  UIADD3 UR5, UPT, UPT, -UR11, URZ, URZ ;  /* 0x000000ff0b057290 */ /* 0x000fe2000fffe1ff */
[----:B------:R-:W-:-:S11]  /*40c0*/  LOP3.LUT R30, R35, 0x7ffffff8, RZ, 0xc0, !PT ;  /* 0x7ffffff8231e7812 */ /* 0x000fd600078ec0ff */
.L_x_298:
[----:B------:R-:W-:-:S13]  /*40d0*/  ISETP.EQ.OR P0, PT, RZ, UR5, P2 ;  /* 0x00000005ff007c0c */ /* 0x000fda0009702670 */
[----:B------:R-:W-:-:S06]  /*40e0*/  @!P0 IMAD.WIDE.U32 R22, R28, 0x8, R18 ;  /* 0x000000081c168825 */ /* 0x000fcc00078e0012 */
[----:B------:R-:W2:Y:S01]  /*40f0*/  @!P0 LDG.E.64 R22, desc[UR8][R22.64] ;  /* 0x0000000816168981 */ /* 0x000ea2000c1e1b00 */
[C---:B------:R-:W-:Y:S02]  /*4100*/  IADD3 R20, PT, PT, R29.reuse, 0x1, RZ ;  /* 0x000000011d147810 */ /* 0x040fe40007ffe0ff */
[C---:B------:R-:W-:Y:S02]  /*4110*/  IADD3 R24, PT, PT, R29.reuse, 0x2, RZ ;  /* 0x000000021d187810 */ /* 0x040fe40007ffe0ff */
        /* <DEDUP_REMOVED lines=55> */
.L_x_297:
        /* <DEDUP_REMOVED lines=9> */
[----:B------:R-:W2:Y:S01]  /*4520*/  @!P5 LDG.E.64 R12, desc[UR8][R12.64] ;  /* 0x000000080c0cd981 */ /* 0x000ea2000c1e1b00 */
[C---:B------:R-:W-:Y:S02]  /*4530*/  IADD3 R15, PT, PT, R7.reuse, 0x1, RZ ;  /* 0x00000001070f7810 */ /* 0x040fe40007ffe0ff */
[----:B------:R-:W-:Y:S02]  /*4540*/  IADD3 R17, PT, PT, R7, 0x2, RZ ;  /* 0x0000000207117810 */ /* 0x000fe40007ffe0ff */
[----:B------:R-:W-:Y:S02]  /*4550*/  ISETP.EQ.OR P4, PT, R15, UR11, P2 ;  /* 0x0000000b0f007c0c */ /* 0x000fe40009782670 */
[----:B------:R-:W-:Y:S02]  /*4560*/  IADD3 R21, PT, PT, R7, 0x3, RZ ;  /* 0x0000000307157810 */ /* 0x000fe40007ffe0ff */
[----:B------:R-:W-:-:S09]  /*4570*/  ISETP.EQ.OR P3, PT, R17, UR11, P2 ;  /* 0x0000000b11007c0c */ /* 0x000fd20009762670 */
[----:B------:R-:W-:-:S04]  /*4580*/  @!P4 IMAD R15, R15, R0, R60 ;  /* 0x000000000f0fc224 */ /* 0x000fc800078e023c */
[----:B------:R-:W-:-:S04]  /*4590*/  @!P3 IMAD R17, R17, R0, R60 ;  /* 0x000000001111b224 */ /* 0x000fc800078e023c */
[----:B---3--:R-:W-:-:S06]  /*45a0*/  @!P3 IMAD.WIDE.U32 R16, R17, 0x8, R18 ;  /* 0x000000081110b825 */ /* 0x008fcc00078e0012 */
[----:B------:R-:W3:Y:S01]  /*45b0*/  @!P3 LDG.E.64 R16, desc[UR8][R16.64] ;  /* 0x000000081010b981 */ /* 0x000ee2000c1e1b00 */
[----:B--2---:R-:W-:Y:S01]  /*45c0*/  @!P5 FADD.FTZ R32, R32, R12 ;  /* 0x0000000c2020d221 */ /* 0x004fe20000010000 */
[----:B------:R-:W-:Y:S01]  /*45d0*/  @!P5 FADD.FTZ R33, R33, R13 ;  /* 0x0000000d2121d221 */ /* 0x000fe20000010000 */
[----:B------:R-:W-:Y:S01]  /*45e0*/  ISETP.EQ.OR P5, PT, R21, UR11, P2 ;  /* 0x0000000b15007c0c */ /* 0x000fe200097a2670 */
[----:B------:R-:W-:-:S06]  /*45f0*/  @!P4 IMAD.WIDE.U32 R12, R15, 0x8, R18 ;  /* 0x000000080f0cc825 */ /* 0x000fcc00078e0012 */
[----:B------:R-:W2:Y:S06]  /*4600*/  @!P4 LDG.E.64 R12, desc[UR8][R12.64] ;  /* 0x000000080c0cc981 */ /* 0x000eac000c1e1b00 */
        /* <DEDUP_REMOVED lines=10> */
.L_x_299:
        /* <DEDUP_REMOVED lines=11> */
[----:B------:R-:W2:Y:S04]  /*4760*/  @!P3 LDG.E.64 R14, desc[UR8][R14.64] ;  /* 0x000000080e0eb981 */ /* 0x000ea8000c1e1b00 */
[----:B------:R-:W3:Y:S01]  /*4770*/  @!P0 LDG.E.64 R12, desc[UR8][R12.64] ;  /* 0x000000080c0c8981 */ /* 0x000ee2000c1e1b00 */
[----:B------:R-:W-:Y:S01]  /*4780*/  IADD3 R7, PT, PT, R7, 0x2, RZ ;  /* 0x0000000207077810 */ /* 0x000fe20007ffe0ff */
[----:B--2---:R-:W-:Y:S01]  /*4790*/  @!P3 FADD.FTZ R32, R32, R14 ;  /* 0x0000000e2020b221 */ /* 0x004fe20000010000 */
[----:B------:R-:W-:-:S03]  /*47a0*/  @!P3 FADD.FTZ R33, R33, R15 ;  /* 0x0000000f2121b221 */ /* 0x000fc60000010000 */
[----:B---3--:R-:W-:Y:S01]  /*47b0*/  @!P0 FADD.FTZ R32, R32, R12 ;  /* 0x0000000c20208221 */ /* 0x008fe20000010000 */
[----:B------:R-:W-:-:S07]  /*47c0*/  @!P0 FADD.FTZ R33, R33, R13 ;  /* 0x0000000d21218221 */ /* 0x000fce0000010000 */
.L_x_300:
[----:B------:R-:W-:Y:S01]  /*47d0*/  ISETP.EQ.OR P0, PT, R7, UR11, P2 ;  /* 0x0000000b07007c0c */ /* 0x000fe20009702670 */
[----:B------:R-:W-:Y:S03]  /*47e0*/  BSSY.RECONVERGENT B0, `(.L_x_294) ;  /* 0x0000008000007945 */ /* 0x000fe60003800200 */
[----:B------:R-:W-:-:S13]  /*47f0*/  ISETP.NE.U32.OR P0, PT, R16, 0x1, P0 ;  /* 0x000000011000780c */ /* 0x000fda0000705470 */
[----:B------:R-:W-:Y:S05]  /*4800*/  @P0 BRA `(.L_x_301) ;  /* 0x0000000000140947 */ /* 0x000fea0003800000 */
[----:B------:R-:W-:-:S04]  /*4810*/  IMAD R7, R0, R7, R60 ;  /* 0x0000000700077224 */ /* 0x000fc800078e023c */
[----:B------:R-:W-:-:S06]  /*4820*/  IMAD.WIDE.U32 R18, R7, 0x8, R18 ;  /* 0x0000000807127825 */ /* 0x000fcc00078e0012 */
[----:B------:R-:W2:Y:S02]  /*4830*/  LDG.E.64 R18, desc[UR8][R18.64] ;  /* 0x0000000812127981 */ /* 0x000ea4000c1e1b00 */
[----:B--2---:R-:W-:Y:S01]  /*4840*/  FADD.FTZ R32, R32, R18 ;  /* 0x0000001220207221 */ /* 0x004fe20000010000 */
[----:B------:R-:W-:-:S07]  /*4850*/  FADD.FTZ R33, R33, R19 ;  /* 0x0000001321217221 */ /* 0x000fce0000010000 */
.L_x_301:
[----:B------:R-:W-:Y:S05]  /*4860*/  BSYNC.RECONVERGENT B0 ;  /* 0x0000000000007941 */ /* 0x000fea0003800200 */
.L_x_294:
[----:B------:R-:W5:Y:S01]  /*4870*/  S2UR UR6, SR_CgaCtaId ;  /* 0x00000000000679c3 */ /* 0x000f620000008800 */
[----:B------:R-:W-:Y:S01]  /*4880*/  UMOV UR5, 0x400 ;  /* 0x0000040000057882 */ /* 0x000fe20000000000 */
[----:B------:R-:W2:Y:S01]  /*4890*/  LDCU.64 UR16, c[0x0][0x400] ;  /* 0x00008000ff1077ac */ /* 0x000ea20008000a00 */
[----:B0-----:R-:W-:Y:S02]  /*48a0*/  SHF.R.U32.HI R7, RZ, 0x3, R61 ;  /* 0x00000003ff077819 */ /* 0x001fe4000001163d */
[C---:B----4-:R-:W-:Y:S02]  /*48b0*/  PRMT R15, R47.reuse, 0x7632, R15 ;  /* 0x000076322f0f7816 */ /* 0x050fe4000000000f */
[----:B------:R-:W-:Y:S01]  /*48c0*/  SHF.L.U32 R47, R47, 0x10, RZ ;  /* 0x000000102f2f7819 */ /* 0x000fe200000006ff */
[----:B------:R-:W0:Y:S01]  /*48d0*/  LDC R14, c[0x0][0x41c] ;  /* 0x00010700ff0e7b82 */ /* 0x000e220000000800 */
[----:B------:R-:W-:-:S03]  /*48e0*/  SHF.L.U32 R15, R15, 0x10, RZ ;  /* 0x000000100f0f7819 */ /* 0x000fc600000006ff */
[----:B------:R-:W-:Y:S02]  /*48f0*/  FADD.FTZ R47, R47, -UR13 ;  /* 0x8000000d2f2f7e21 */ /* 0x000fe40008010000 */
[----:B------:R-:W-:Y:S02]  /*4900*/  FADD.FTZ R15, R15, -UR13 ;  /* 0x8000000d0f0f7e21 */ /* 0x000fe40008010000 */
[----:B-1----:R-:W-:Y:S02]  /*4910*/  FMUL.FTZ R18, R47, UR7 ;  /* 0x000000072f127c20 */ /* 0x002fe40008410000 */
[----:B------:R-:W-:Y:S01]  /*4920*/  FMUL.FTZ R25, R15, UR7 ;  /* 0x000000070f197c20 */ /* 0x000fe20008410000 */
[----:B-----5:R-:W-:Y:S01]  /*4930*/  ULEA UR5, UR6, UR5, 0x18 ;  /* 0x0000000506057291 */ /* 0x020fe2000f8ec0ff */
[----:B0-----:R-:W-:-:S08]  /*4940*/  IMAD R7, R14, UR11, R7 ;  /* 0x0000000b0e077c24 */ /* 0x001fd0000f8e0207 */
[----:B------:R-:W-:Y:S01]  /*4950*/  @!P2 STS.64 [UR5+0x50], R32 ;  /* 0x00005020ff00a988 */ /* 0x000fe20008000a05 */
[----:B------:R-:W-:Y:S01]  /*4960*/  BAR.SYNC.DEFER_BLOCKING 0x0 ;  /* 0x0000000000007b1d */ /* 0x000fe20000010000 */
[----:B--2---:R-:W-:Y:S02]  /*4970*/  ISETP.GE.U32.AND P0, PT, R7, UR16, PT ;  /* 0x0000001007007c0c */ /* 0x004fe4000bf06070 */
[----:B------:R-:W-:-:S04]  /*4980*/  SHF.R.S32.HI R14, RZ, 0x1f, R7 ;  /* 0x0000001fff0e7819 */ /* 0x000fc80000011407 */
[----:B------:R-:W-:Y:S01]  /*4990*/  ISETP.GE.AND.EX P0, PT, R14, UR17, PT, P0 ;  /* 0x000000110e007c0c */ /* 0x000fe2000bf06300 */
[----:B------:R-:W0:Y:S01]  /*49a0*/  LDS.64 R12, [UR5+0x50] ;  /* 0x00005005ff0c7984 */ /* 0x000e220008000a00 */
[----:B------:R-:W0:Y:S02]  /*49b0*/  LDCU UR5, c[0x0][0x42c] ;  /* 0x00008580ff0577ac */ /* 0x000e240008000800 */
[----:B0-----:R-:W-:Y:S01]  /*49c0*/  FMUL.FTZ R17, R13, UR5 ;  /* 0x000000050d117c20 */ /* 0x001fe20008410000 */
[----:B---3--:R-:W-:Y:S01]  /*49d0*/  FMUL.FTZ R16, R12, UR5 ;  /* 0x000000050c107c20 */ /* 0x008fe20008410000 */
        /* <DEDUP_REMOVED lines=23> */
.L_x_302:
[----:B------:R-:W-:Y:S01]  /*4b50*/  FFMA.FTZ R15, R16, R25, R17 ;  /* 0x00000019100f7223 */ /* 0x000fe20000010011 */
[----:B------:R-:W-:Y:S01]  /*4b60*/  BSSY.RECONVERGENT B0, `(.L_x_303) ;  /* 0x0000014000007945 */ /* 0x000fe20003800200 */
[C---:B------:R-:W-:Y:S01]  /*4b70*/  PRMT R18, R40.reuse, 0x7632, R18 ;  /* 0x0000763228127816 */ /* 0x040fe20000000012 */
[----:B------:R-:W-:Y:S01]  /*4b80*/  FFMA.FTZ R41, R5, R41, -R12 ;  /* 0x0000002905297223 */ /* 0x000fe2000001080c */
[----:B------:R-:W-:Y:S01]  /*4b90*/  SHF.L.U32 R40, R40, 0x10, RZ ;  /* 0x0000001028287819 */ /* 0x000fe200000006ff */
[----:B------:R-:W-:Y:S01]  /*4ba0*/  FFMA.FTZ R15, R6, R13, -R15 ;  /* 0x0000000d060f7223 */ /* 0x000fe2000001080f */
[----:B------:R-:W-:Y:S06]  /*4bb0*/  @P0 BRA `(.L_x_304) ;  /* 0x0000000000380947 */ /* 0x000fec0003800000 */
[----:B------:R-:W0:Y:S01]  /*4bc0*/  LDCU.64 UR18, c[0x0][0x3f8] ;  /* 0x00007f00ff1277ac */ /* 0x000e220008000a00 */
[----:B------:R-:W-:Y:S01]  /*4bd0*/  MOV R12, R8 ;  /* 0x00000008000c7202 */ /* 0x000fe20000000f00 */
[----:B------:R-:W-:Y:S01]  /*4be0*/  FMUL.FTZ R20, R41, UR7 ;  /* 0x0000000729147c20 */ /* 0x000fe20008410000 */
[----:B------:R-:W-:Y:S01]  /*4bf0*/  MOV R13, R11 ;  /* 0x0000000b000d7202 */ /* 0x000fe20000000f00 */
[----:B------:R-:W1:Y:S01]  /*4c00*/  LDCU.64 UR14, c[0x0][0x380] ;  /* 0x00007000ff0e77ac */ /* 0x000e620008000a00 */
        /* <DEDUP_REMOVED lines=9> */
.L_x_304:
[----:B------:R-:W-:Y:S05]  /*4ca0*/  BSYNC.RECONVERGENT B0 ;  /* 0x0000000000007941 */ /* 0x000fea0003800200 */
.L_x_303:
[C---:B0-----:R-:W-:Y:S02]  /*4cb0*/  PRMT R14, R46.reuse, 0x7632, R14 ;  /* 0x000076322e0e7816 */ /* 0x041fe4000000000e */
[----:B------:R-:W-:Y:S02]  /*4cc0*/  SHF.L.U32 R46, R46, 0x10, RZ ;  /* 0x000000102e2e7819 */ /* 0x000fe400000006ff */
[----:B------:R-:W-:Y:S02]  /*4cd0*/  SHF.L.U32 R14, R14, 0x10, RZ ;  /* 0x000000100e0e7819 */ /* 0x000fe400000006ff */
[C---:B------:R-:W-:Y:S01]  /*4ce0*/  IADD3 R15, PT, PT, R7.reuse, 0x20, RZ ;  /* 0x00000020070f7810 */ /* 0x040fe20007ffe0ff */
[----:B------:R-:W-:Y:S01]  /*4cf0*/  FADD.FTZ R46, R46, -UR13 ;  /* 0x8000000d2e2e7e21 */ /* 0x000fe20008010000 */
[----:B------:R-:W-:Y:S01]  /*4d00*/  IADD3 R19, PT, PT, R7, 0x40, RZ ;  /* 0x0000004007137810 */ /* 0x000fe20007ffe0ff */
        /* <DEDUP_REMOVED lines=30> */
.L_x_305:
        /* <DEDUP_REMOVED lines=11> */
[----:B------:R-:W-:Y:S01]  /*4fa0*/  FMUL.FTZ R20, R20, UR7 ;  /* 0x0000000714147c20 */ /* 0x000fe20008410000 */
[----:B------:R-:W1:Y:S01]  /*4fb0*/  LDCU.64 UR18, c[0x0][0x380] ;  /* 0x00007000ff1277ac */ /* 0x000e620008000a00 */
[----:B0-----:R-:W-:Y:S01]  /*4fc0*/  IMAD R22, R12, UR14, RZ ;  /* 0x0000000e0c167c24 */ /* 0x001fe2000f8e02ff */
[----:B------:R-:W-:-:S05]  /*4fd0*/  MOV R12, R8 ;  /* 0x00000008000c7202 */ /* 0x000fca0000000f00 */
[----:B------:R-:W-:-:S04]  /*4fe0*/  IMAD.WIDE.U32 R12, R15, UR14, R12 ;  /* 0x0000000e0f0c7c25 */ /* 0x000fc8000f8e000c */
[----:B------:R-:W-:Y:S01]  /*4ff0*/  IMAD R15, R15, UR15, R22 ;  /* 0x0000000f0f0f7c24 */ /* 0x000fe2000f8e0216 */
[----:B-1----:R-:W-:-:S04]  /*5000*/  LEA R14, P0, R12, UR18, 0x1 ;  /* 0x000000120c0e7c11 */ /* 0x002fc8000f8008ff */
[----:B------:R-:W-:Y:S02]  /*5010*/  IADD3 R15, PT, PT, R13, R15, RZ ;  /* 0x0000000f0d0f7210 */ /* 0x000fe40007ffe0ff */
[----:B------:R-:W-:Y:S02]  /*5020*/  F2FP.BF16.F32.PACK_AB R13, R20, R21 ;  /* 0x00000015140d723e */ /* 0x000fe400000010ff */
[----:B------:R-:W-:-:S05]  /*5030*/  LEA.HI.X R15, R12, UR19, R15, 0x1, P0 ;  /* 0x000000130c0f7c11 */ /* 0x000fca00080f0c0f */
[----:B------:R0:W-:Y:S02]  /*5040*/  STG.E desc[UR8][R14.64], R13 ;  /* 0x0000000d0e007986 */ /* 0x0001e4000c101908 */
.L_x_307:
[----:B------:R-:W-:Y:S05]  /*5050*/  BSYNC.RECONVERGENT B0 ;  /* 0x0000000000007941 */ /* 0x000fea0003800200 */
.L_x_306:
[----:B0-----:R-:W-:Y:S01]  /*5060*/  PRMT R13, R39, 0x7632, R13 ;  /* 0x00007632270d7816 */ /* 0x001fe2000000000d */
        /* <DEDUP_REMOVED lines=26> */
.L_x_308:
[----:B------:R-:W-:Y:S01]  /*5210*/  PRMT R20, R44, 0x7632, R20 ;  /* 0x000076322c147816 */ /* 0x000fe20000000014 */
        /* <DEDUP_REMOVED lines=14> */
[----:B------:R-:W-:Y:S01]  /*5300*/  FMUL.FTZ R19, R28, UR7 ;  /* 0x000000071c137c20 */ /* 0x000fe20008410000 */
[----:B------:R-:W-:Y:S01]  /*5310*/  FMUL.FTZ R18, R15, UR7 ;  /* 0x000000070f127c20 */ /* 0x000fe20008410000 */
[----:B-1----:R-:W-:Y:S02]  /*5320*/  LEA R14, P0, R12, UR18, 0x1 ;  /* 0x000000120c0e7c11 */ /* 0x002fe4000f8008ff */
[----:B------:R-:W-:Y:S02]  /*5330*/  IADD3 R21, PT, PT, R13, R21, RZ ;  /* 0x000000150d157210 */ /* 0x000fe40007ffe0ff */
[----:B------:R-:W-:Y:S02]  /*5340*/  F2FP.BF16.F32.PACK_AB R13, R18, R19 ;  /* 0x00000013120d723e */ /* 0x000fe400000010ff */
[----:B------:R-:W-:-:S05]  /*5350*/  LEA.HI.X R15, R12, UR19, R21, 0x1, P0 ;  /* 0x000000130c0f7c11 */ /* 0x000fca00080f0c15 */
[----:B------:R0:W-:Y:S02]  /*5360*/  STG.E desc[UR8][R14.64], R13 ;  /* 0x0000000d0e007986 */ /* 0x0001e4000c101908 */
.L_x_310:
[----:B------:R-:W-:Y:S05]  /*5370*/  BSYNC.RECONVERGENT B0 ;  /* 0x0000000000007941 */ /* 0x000fea0003800200 */
.L_x_309:
[----:B0-----:R-:W-:Y:S01]  /*5380*/  PRMT R13, R38, 0x7632, R13 ;  /* 0x00007632260d7816 */ /* 0x001fe2000000000d */
[----:B------:R-:W-:Y:S01]  /*5390*/  FADD.FTZ R44, R44, -UR13 ;  /* 0x8000000d2c2c7e21 */ /* 0x000fe20008010000 */
[----:B------:R-:W-:Y:S01]  /*53a0*/  FADD.FTZ R20, R20, -UR13 ;  /* 0x8000000d14147e21 */ /* 0x000fe20008010000 */
[C---:B------:R-:W-:Y:S02]  /*53b0*/  PRMT R18, R43.reuse, 0x7632, R18 ;  /* 0x000076322b127816 */ /* 0x040fe40000000012 */
[----:B------:R-:W-:Y:S01]  /*53c0*/  SHF.L.U32 R38, R38, 0x10, RZ ;  /* 0x0000001026267819 */ /* 0x000fe200000006ff */
        /* <DEDUP_REMOVED lines=23> */
.L_x_311:
        /* <DEDUP_REMOVED lines=21> */
.L_x_313:
[----:B------:R-:W-:Y:S05]  /*5690*/  BSYNC.RECONVERGENT B0 ;  /* 0x0000000000007941 */ /* 0x000fea0003800200 */
.L_x_312:
[C---:B------:R-:W-:Y:S01]  /*56a0*/  PRMT R12, R42.reuse, 0x7632, R12 ;  /* 0x000076322a0c7816 */ /* 0x040fe2000000000c */
        /* <DEDUP_REMOVED lines=14> */
[----:B------:R-:W-:Y:S01]  /*5790*/  SHF.R.S32.HI R21, RZ, 0x1f, R2 ;  /* 0x0000001fff157819 */ /* 0x000fe20000011402 */
[----:B------:R-:W-:Y:S01]  /*57a0*/  FADD.FTZ R27, R12, -UR13 ;  /* 0x8000000d0c1b7e21 */ /* 0x000fe20008010000 */
[----:B------:R-:W-:Y:S01]  /*57b0*/  ISETP.GE.U32.AND P1, PT, R2, UR16, PT ;  /* 0x0000001002007c0c */ /* 0x000fe2000bf26070 */
[----:B0-----:R-:W-:Y:S01]  /*57c0*/  FADD.FTZ R19, R56, -UR13 ;  /* 0x8000000d38137e21 */ /* 0x001fe20008010000 */
[----:B------:R-:W-:Y:S01]  /*57d0*/  IADD3 R15, PT, PT, R7, 0x80, RZ ;  /* 0x00000080070f7810 */ /* 0x000fe20007ffe0ff */
[----:B------:R-:W-:Y:S01]  /*57e0*/  FMUL.FTZ R32, R43, UR7 ;  /* 0x000000072b207c20 */ /* 0x000fe20008410000 */
[----:B------:R-:W-:Y:S01]  /*57f0*/  SHF.R.S32.HI R26, RZ, 0x1f, R34 ;  /* 0x0000001fff1a7819 */ /* 0x000fe20000011422 */
[----:B------:R-:W-:Y:S01]  /*5800*/  FMUL.FTZ R28, R28, UR7 ;  /* 0x000000071c1c7c20 */ /* 0x000fe20008410000 */
[----:B------:R-:W-:Y:S01]  /*5810*/  ISETP.GE.U32.AND P0, PT, R34, UR16, PT ;  /* 0x0000001022007c0c */ /* 0x000fe2000bf06070 */
[----:B------:R-:W-:Y:S01]  /*5820*/  FMUL.FTZ R22, R22, UR7 ;  /* 0x0000000716167c20 */ /* 0x000fe20008410000 */
[----:B------:R-:W-:Y:S01]  /*5830*/  FMUL.FTZ R23, R23, UR7 ;  /* 0x0000000717177c20 */ /* 0x000fe20008410000 */
[----:B------:R-:W-:Y:S01]  /*5840*/  ISETP.GE.AND.EX P3, PT, R21, UR17, PT, P1 ;  /* 0x0000001115007c0c */ /* 0x000fe2000bf66310 */
[----:B------:R-:W-:Y:S01]  /*5850*/  FMUL.FTZ R18, R52, UR7 ;  /* 0x0000000734127c20 */ /* 0x000fe20008410000 */
[----:B------:R-:W-:Y:S01]  /*5860*/  FMUL.FTZ R38, R13, UR7 ;  /* 0x000000070d267c20 */ /* 0x000fe20008410000 */
[----:B------:R-:W-:Y:S01]  /*5870*/  FMUL.FTZ R27, R27, UR7 ;  /* 0x000000071b1b7c20 */ /* 0x000fe20008410000 */
[----:B------:R-:W-:Y:S01]  /*5880*/  PRMT R31, R37, 0x7632, R31 ;  /* 0x00007632251f7816 */ /* 0x000fe2000000001f */
[----:B------:R-:W-:Y:S01]  /*5890*/  FMUL.FTZ R19, R19, UR7 ;  /* 0x0000000713137c20 */ /* 0x000fe20008410000 */
[----:B------:R-:W-:Y:S01]  /*58a0*/  IADD3 R7, PT, PT, R7, 0xe0, RZ ;  /* 0x000000e007077810 */ /* 0x000fe20007ffe0ff */
[C-C-:B------:R-:W-:Y:S01]  /*58b0*/  FFMA.FTZ R14, R16.reuse, R32, R17.reuse ;  /* 0x00000020100e7223 */ /* 0x140fe20000010011 */
[----:B------:R-:W-:Y:S01]  /*58c0*/  ISETP.GE.U32.AND P1, PT, R15, UR16, PT ;  /* 0x000000100f007c0c */ /* 0x000fe2000bf26070 */
[C---:B------:R-:W-:Y:S01]  /*58d0*/  FFMA.FTZ R13, R16.reuse, R38, R17 ;  /* 0x00000026100d7223 */ /* 0x040fe20000010011 */
[----:B------:R-:W-:Y:S01]  /*58e0*/  SHF.R.S32.HI R12, RZ, 0x1f, R15 ;  /* 0x0000001fff0c7819 */ /* 0x000fe2000001140f */
[--C-:B------:R-:W-:Y:S01]  /*58f0*/  FFMA.FTZ R30, R16, R28, R17.reuse ;  /* 0x0000001c101e7223 */ /* 0x100fe20000010011 */
[----:B------:R-:W-:Y:S01]  /*5900*/  ISETP.GE.AND.EX P2, PT, R26, UR17, PT, P0 ;  /* 0x000000111a007c0c */ /* 0x000fe2000bf46300 */
[C-C-:B------:R-:W-:Y:S01]  /*5910*/  FFMA.FTZ R29, R16.reuse, R27, R17.reuse ;  /* 0x0000001b101d7223 */ /* 0x140fe20000010011 */
        /* <DEDUP_REMOVED lines=27> */
.L_x_314:
        /* <DEDUP_REMOVED lines=19> */
.L_x_316:
[----:B------:R-:W-:Y:S05]  /*5c00*/  BSYNC.RECONVERGENT B0 ;  /* 0x0000000000007941 */ /* 0x000fea0003800200 */
.L_x_315:
        /* <DEDUP_REMOVED lines=21> */
.L_x_317:
[----:B------:R-:W-:Y:S01]  /*5d60*/  BSSY.RECONVERGENT B0, `(.L_x_318) ;  /* 0x0000012000007945 */ /* 0x000fe20003800200 */
[----:B------:R-:W-:Y:S01]  /*5d70*/  FFMA.FTZ R30, R5, R36, -R30 ;  /* 0x00000024051e7223 */ /* 0x000fe2000001081e */
[----:B------:R-:W-:Y:S02]  /*5d80*/  FFMA.FTZ R16, R6, R12, -R29 ;  /* 0x0000000c06107223 */ /* 0x000fe4000001081d */
[----:B------:R-:W-:Y:S05]  /*5d90*/  @P2 BRA `(.L_x_319) ;  /* 0x0000000000382947 */ /* 0x000fea0003800000 */
[----:B------:R-:W1:Y:S01]  /*5da0*/  LDCU.64 UR14, c[0x0][0x3f8] ;  /* 0x00007f00ff0e77ac */ /* 0x000e620008000a00 */
[----:B------:R-:W-:Y:S01]  /*5db0*/  MOV R12, R8 ;  /* 0x00000008000c7202 */ /* 0x000fe20000000f00 */
[----:B------:R-:W-:Y:S01]  /*5dc0*/  FMUL.FTZ R27, R30, UR7 ;  /* 0x000000071e1b7c20 */ /* 0x000fe20008410000 */
[----:B0-----:R-:W-:Y:S01]  /*5dd0*/  MOV R13, R11 ;  /* 0x0000000b000d7202 */ /* 0x001fe20000000f00 */
[----:B------:R-:W0:Y:S01]  /*5de0*/  LDCU.64 UR18, c[0x0][0x380] ;  /* 0x00007000ff1277ac */ /* 0x000e220008000a00 */
[----:B------:R-:W-:Y:S01]  /*5df0*/  FMUL.FTZ R16, R16, UR7 ;  /* 0x0000000710107c20 */ /* 0x000fe20008410000 */
        /* <DEDUP_REMOVED lines=8> */
.L_x_319:
[----:B------:R-:W-:Y:S05]  /*5e80*/  BSYNC.RECONVERGENT B0 ;  /* 0x0000000000007941 */ /* 0x000fea0003800200 */
.L_x_318:
[----:B------:R-:W-:Y:S02]  /*5e90*/  SHF.L.U32 R51, R51, 0x10, RZ ;  /* 0x0000001033337819 */ /* 0x000fe400000006ff */
[----:B------:R-:W-:Y:S01]  /*5ea0*/  SHF.L.U32 R55, R55, 0x10, RZ ;  /* 0x0000001037377819 */ /* 0x000fe200000006ff */
[----:B------:R-:W-:Y:S06]  /*5eb0*/  BRA.U !UP0, `(.L_x_320) ;  /* 0x0000000108487547 */ /* 0x000fec000b800000 */
[----:B------:R-:W-:Y:S01]  /*5ec0*/  FFMA.FTZ R23, R6, R23, R4 ;  /* 0x0000001706177223 */ /* 0x000fe20000010004 */
[----:B------:R-:W-:-:S03]  /*5ed0*/  FFMA.FTZ R22, R5, R22, R3 ;  /* 0x0000001605167223 */ /* 0x000fc60000010003 */
[----:B01----:R-:W-:Y:S01]  /*5ee0*/  FMUL.FTZ R15, R23, -1.4426950216293334961 ;  /* 0xbfb8aa3b170f7820 */ /* 0x003fe20000410000 */
        /* <DEDUP_REMOVED lines=15> */
.L_x_320:
[----:B------:R-:W-:Y:S01]  /*5fe0*/  BSSY.RECONVERGENT B0, `(.L_x_321) ;  /* 0x0000012000007945 */ /* 0x000fe20003800200 */
[----:B------:R-:W-:Y:S01]  /*5ff0*/  FFMA.FTZ R24, R5, R51, -R24 ;  /* 0x0000003305187223 */ /* 0x000fe20000010818 */
[----:B------:R-:W-:Y:S02]  /*6000*/  FFMA.FTZ R16, R6, R55, -R25 ;  /* 0x0000003706107223 */ /* 0x000fe40000010819 */
[----:B------:R-:W-:Y:S05]  /*6010*/  @P3 BRA `(.L_x_322) ;  /* 0x0000000000383947 */ /* 0x000fea0003800000 */
[----:B------:R-:W2:Y:S01]  /*6020*/  LDCU.64 UR14, c[0x0][0x3f8] ;  /* 0x00007f00ff0e77ac */ /* 0x000ea20008000a00 */
[----:B------:R-:W-:Y:S01]  /*6030*/  MOV R12, R8 ;  /* 0x00000008000c7202 */ /* 0x000fe20000000f00 */
[----:B------:R-:W-:Y:S01]  /*6040*/  FMUL.FTZ R16, R16, UR7 ;  /* 0x0000000710107c20 */ /* 0x000fe20008410000 */
[----:B01----:R-:W-:Y:S01]  /*6050*/  MOV R13, R11 ;  /* 0x0000000b000d7202 */ /* 0x003fe20000000f00 */
[----:B------:R-:W0:Y:S01]  /*6060*/  LDCU.64 UR18, c[0x0][0x380] ;  /* 0x00007000ff1277ac */ /* 0x000e220008000a00 */
[----:B--2---:R-:W-:Y:S02]  /*6070*/  IMAD R21, R21, UR14, RZ ;  /* 0x0000000e15157c24 */ /* 0x004fe4000f8e02ff */
[----:B------:R-:W-:-:S04]  /*6080*/  IMAD.WIDE.U32 R12, R2, UR14, R12 ;  /* 0x0000000e020c7c25 */ /* 0x000fc8000f8e000c */
[----:B------:R-:W-:Y:S02]  /*6090*/  IMAD R15, R2, UR15, R21 ;  /* 0x0000000f020f7c24 */ /* 0x000fe4000f8e0215 */
[----:B------:R-:W-:Y:S01]  /*60a0*/  FMUL.FTZ R21, R24, UR7 ;  /* 0x0000000718157c20 */ /* 0x000fe20008410000 */
[----:B0-----:R-:W-:Y:S02]  /*60b0*/  LEA R14, P1, R12, UR18, 0x1 ;  /* 0x000000120c0e7c11 */ /* 0x001fe4000f8208ff */
[----:B------:R-:W-:Y:S02]  /*60c0*/  IADD3 R15, PT, PT, R13, R15, RZ ;  /* 0x0000000f0d0f7210 */ /* 0x000fe40007ffe0ff */
[----:B------:R-:W-:Y:S02]  /*60d0*/  F2FP.BF16.F32.PACK_AB R13, R16, R21 ;  /* 0x00000015100d723e */ /* 0x000fe400000010ff */
[----:B------:R-:W-:-:S05]  /*60e0*/  LEA.HI.X R15, R12, UR19, R15, 0x1, P1 ;  /* 0x000000130c0f7c11 */ /* 0x000fca00088f0c0f */
[----:B------:R2:W-:Y:S02]  /*60f0*/  STG.E desc[UR8][R14.64], R13 ;  /* 0x0000000d0e007986 */ /* 0x0005e4000c101908 */
.L_x_322:
[----:B------:R-:W-:Y:S05]  /*6100*/  BSYNC.RECONVERGENT B0 ;  /* 0x0000000000007941 */ /* 0x000fea0003800200 */
.L_x_321:
[----:B------:R-:W-:Y:S02]  /*6110*/  SHF.L.U32 R50, R50, 0x10, RZ ;  /* 0x0000001032327819 */ /* 0x000fe400000006ff */
[----:B------:R-:W-:Y:S02]  /*6120*/  SHF.R.S32.HI R21, RZ, 0x1f, R7 ;  /* 0x0000001fff157819 */ /* 0x000fe40000011407 */
        /* <DEDUP_REMOVED lines=20> */
.L_x_323:
[----:B------:R-:W-:Y:S01]  /*6270*/  ISETP.GE.AND.EX P0, PT, R21, UR17, PT, P0 ;  /* 0x0000001115007c0c */ /* 0x000fe2000bf06300 */
[----:B------:R-:W-:Y:S01]  /*6280*/  FFMA.FTZ R20, R5, R50, -R20 ;  /* 0x0000003205147223 */ /* 0x000fe20000010814 */
[----:B------:R-:W-:Y:S01]  /*6290*/  FFMA.FTZ R17, R6, R54, -R17 ;  /* 0x0000003606117223 */ /* 0x000fe20000010811 */
[----:B------:R-:W-:Y:S02]  /*62a0*/  BSSY.RECONVERGENT B0, `(.L_x_324) ;  /* 0x000000f000007945 */ /* 0x000fe40003800200 */
[----:B------:R-:W-:Y:S01]  /*62b0*/  FMUL.FTZ R3, R20, UR7 ;  /* 0x0000000714037c20 */ /* 0x000fe20008410000 */
[----:B------:R-:W-:-:S07]  /*62c0*/  FMUL.FTZ R6, R17, UR7 ;  /* 0x0000000711067c20 */ /* 0x000fce0008410000 */
[----:B------:R-:W-:Y:S05]  /*62d0*/  @P0 BRA `(.L_x_325) ;  /* 0x00000000002c0947 */ /* 0x000fea0003800000 */
[----:B------:R-:W3:Y:S01]  /*62e0*/  LDCU.64 UR6, c[0x0][0x3f8] ;  /* 0x00007f00ff0677ac */ /* 0x000ee20008000a00 */
[----:B------:R-:W-:Y:S02]  /*62f0*/  MOV R9, R11 ;  /* 0x0000000b00097202 */ /* 0x000fe40000000f00 */
[----:B------:R-:W-:Y:S01]  /*6300*/  F2FP.BF16.F32.PACK_AB R3, R6, R3 ;  /* 0x000000030603723e */ /* 0x000fe200000010ff */
[----:B------:R-:W4:Y:S01]  /*6310*/  LDCU.64 UR14, c[0x0][0x380] ;  /* 0x00007000ff0e77ac */ /* 0x000f220008000a00 */
[----:B---3--:R-:W-:Y:S02]  /*6320*/  IMAD R4, R21, UR6, RZ ;  /* 0x0000000615047c24 */ /* 0x008fe4000f8e02ff */
[----:B------:R-:W-:-:S04]  /*6330*/  IMAD.WIDE.U32 R8, R7, UR6, R8 ;  /* 0x0000000607087c25 */ /* 0x000fc8000f8e0008 */
[----:B------:R-:W-:Y:S01]  /*6340*/  IMAD R7, R7, UR7, R4 ;  /* 0x0000000707077c24 */ /* 0x000fe2000f8e0204 */
[----:B----4-:R-:W-:-:S04]  /*6350*/  LEA R4, P0, R8, UR14, 0x1 ;  /* 0x0000000e08047c11 */ /* 0x010fc8000f8008ff */
[----:B------:R-:W-:-:S04]  /*6360*/  IADD3 R7, PT, PT, R9, R7, RZ ;  /* 0x0000000709077210 */ /* 0x000fc80007ffe0ff */
[----:B------:R-:W-:-:S05]  /*6370*/  LEA.HI.X R5, R8, UR15, R7, 0x1, P0 ;  /* 0x0000000f08057c11 */ /* 0x000fca00080f0c07 */
[----:B------:R3:W-:Y:S02]  /*6380*/  STG.E desc[UR8][R4.64], R3 ;  /* 0x0000000304007986 */ /* 0x0007e4000c101908 */
.L_x_325:
[----:B------:R-:W-:Y:S05]  /*6390*/  BSYNC.RECONVERGENT B0 ;  /* 0x0000000000007941 */ /* 0x000fea0003800200 */
.L_x_324:
[----:B------:R-:W-:Y:S02]  /*63a0*/  IADD3 R49, PT, PT, R0, R49, RZ ;  /* 0x0000003100317210 */ /* 0x000fe40007ffe0ff */
[----:B------:R-:W-:Y:S02]  /*63b0*/  IADD3 R58, PT, PT, R58, 0x1, RZ ;  /* 0x000000013a3a7810 */ /* 0x000fe40007ffe0ff */
[----:B------:R-:W-:-:S13]  /*63c0*/  ISETP.GE.AND P0, PT, R49, UR4, PT ;  /* 0x0000000431007c0c */ /* 0x000fda000bf06270 */
[----:B------:R-:W-:Y:S05]  /*63d0*/  @!P0 BRA `(.L_x_326) ;  /* 0xffffff9c005c8947 */ /* 0x000fea000383ffff */
.L_x_283:
[----:B---3--:R-:W3:Y:S01]  /*63e0*/  LDC R4, c[0x0][0x370] ;  /* 0x0000dc00ff047b82 */ /* 0x008ee20000000800 */
[----:B------:R-:W-:Y:S01]  /*63f0*/  ISETP.NE.AND P2, PT, R61, RZ, PT ;  /* 0x000000ff3d00720c */ /* 0x000fe20003f45270 */
[----:B------:R-:W-:Y:S06]  /*6400*/  BSSY.RECONVERGENT B0, `(.L_x_327) ;  /* 0x0000011000007945 */ /* 0x000fec0003800200 */
[----:B------:R-:W4:Y:S08]  /*6410*/  LDC R7, c[0x0][0x374] ;  /* 0x0000dd00ff077b82 */ /* 0x000f300000000800 */
[----:B------:R-:W5:Y:S01]  /*6420*/  LDC.64 R2, c[0x0][0x3c8] ;  /* 0x0000f200ff027b82 */ /* 0x000f620000000a00 */
[----:B---3--:R-:W-:-:S02]  /*6430*/  ISETP.NE.AND P1, PT, R4, 0x1, PT ;  /* 0x000000010400780c */ /* 0x008fc40003f25270 */
[----:B------:R-:W-:Y:S02]  /*6440*/  IADD3 R6, PT, PT, R4, -0x1, RZ ;  /* 0xffffffff04067810 */ /* 0x000fe40007ffe0ff */
[C---:B----4-:R-:W-:Y:S02]  /*6450*/  IADD3 R5, PT, PT, R7.reuse, -0x1, RZ ;  /* 0xffffffff07057810 */ /* 0x050fe40007ffe0ff */
[----:B------:R-:W-:Y:S02]  /*6460*/  SHF.L.U32 R0, R7, 0x1, RZ ;  /* 0x0000000107007819 */ /* 0x000fe400000006ff */
[----:B------:R-:W-:Y:S02]  /*6470*/  ISETP.NE.AND P0, PT, R60, R5, PT ;  /* 0x000000053c00720c */ /* 0x000fe40003f05270 */
[----:B------:R-:W-:Y:S02]  /*6480*/  SEL R5, R0, RZ, P1 ;  /* 0x000000ff00057207 */ /* 0x000fe40000800000 */
[----:B------:R-:W-:-:S03]  /*6490*/  ISETP.NE.OR P0, PT, R6, UR11, P0 ;  /* 0x0000000b06007c0c */ /* 0x000fc60008705670 */
[----:B-----5:R-:W-:Y:S01]  /*64a0*/  IMAD.WIDE.U32 R2, R5, 0x4, R2 ;  /* 0x0000000405027825 */ /* 0x020fe200078e0002 */
[----:B------:R-:W-:Y:S09]  /*64b0*/  @P2 BRA `(.L_x_328) ;  /* 0x0000000000142947 */ /* 0x000ff20003800000 */
[----:B------:R-:W-:Y:S01]  /*64c0*/  HFMA2 R5, -RZ, RZ, 0, 5.9604644775390625e-08 ;  /* 0x00000001ff057431 */ /* 0x000fe200000001ff */
[----:B------:R-:W-:Y:S06]  /*64d0*/  MEMBAR.ALL.GPU ;  /* 0x0000000000007992 */ /* 0x000fec000000a000 */
[----:B------:R-:W-:-:S00]  /*64e0*/  ERRBAR ;  /* 0x00000000000079ab */ /* 0x000fc00000000000 */
[----:B------:R-:W-:Y:S06]  /*64f0*/  CGAERRBAR ;  /* 0x00000000000075ab */ /* 0x000fec0000000000 */
[----:B------:R3:W-:Y:S02]  /*6500*/  REDG.E.ADD.S32.STRONG.GPU desc[UR8][R2.64], R5 ;  /* 0x000000050200798e */ /* 0x0007e4000c12e308 */
.L_x_328:
[----:B------:R-:W-:Y:S05]  /*6510*/  BSYNC.RECONVERGENT B0 ;  /* 0x0000000000007941 */ /* 0x000fea0003800200 */
.L_x_327:
[----:B------:R-:W-:Y:S05]  /*6520*/  @P0 EXIT ;  /* 0x000000000000094d */ /* 0x000fea0003800000 */
[----:B------:R-:W-:Y:S05]  /*6530*/  @P2 BRA `(.L_x_329) ;  /* 0x0000000000202947 */ /* 0x000fea0003800000 */
[----:B------:R-:W-:-:S05]  /*6540*/  IMAD R0, R4, R7, RZ ;  /* 0x0000000704007224 */ /* 0x000fca00078e02ff */
[----:B------:R-:W-:-:S13]  /*6550*/  ISETP.NE.AND P0, PT, R0, -0x1, PT ;  /* 0xffffffff0000780c */ /* 0x000fda0003f05270 */
[----:B------:R-:W-:Y:S05]  /*6560*/  @!P0 BRA `(.L_x_329) ;  /* 0x0000000000148947 */ /* 0x000fea0003800000 */
.L_x_330:
[----:B---3--:R-:W3:Y:S04]  /*6570*/  LDG.E.STRONG.GPU R5, desc[UR8][R2.64] ;  /* 0x0000000802057981 */ /* 0x008ee8000c1ef900 */
[----:B---3--:R-:W-:Y:S01]  /*6580*/  CCTL.IVALL ;  /* 0x00000000ff00798f */ /* 0x008fe20002000000 */
[----:B------:R-:W-:Y:S05]  /*6590*/  YIELD ;  /* 0x0000000000007946 */ /* 0x000fea0003800000 */
[----:B------:R-:W-:-:S13]  /*65a0*/  ISETP.NE.AND P0, PT, R5, R0, PT ;  /* 0x000000000500720c */ /* 0x000fda0003f05270 */
[----:B------:R-:W-:Y:S05]  /*65b0*/  @P0 BRA `(.L_x_330) ;  /* 0xfffffffc00ec0947 */ /* 0x000fea000383ffff */
.L_x_329:
[----:B------:R-:W-:Y:S05]  /*65c0*/  WARPSYNC.ALL ;  /* 0x0000000000007948 */ /* 0x000fea0003800000 */
[----:B012---:R-:W0:Y:S08]  /*65d0*/  LDC.64 R12, c[0x0][0x3f8] ;  /* 0x0000fe00ff0c7b82 */ /* 0x007e300000000a00 */
[----:B------:R-:W-:Y:S01]  /*65e0*/  BAR.SYNC.DEFER_BLOCKING 0x0 ;  /* 0x0000000000007b1d */ /* 0x000fe20000010000 */
[----:B0-----:R-:W-:-:S04]  /*65f0*/  LEA.HI R0, P0, R13, R12, RZ, 0x1 ;  /* 0x0000000c0d007211 */ /* 0x001fc800078108ff */
[----:B---3--:R-:W-:-:S04]  /*6600*/  IADD3.X R3, PT, PT, RZ, R13, RZ, P0, !PT ;  /* 0x0000000dff037210 */ /* 0x008fc800007fe4ff */
        /* <DEDUP_REMOVED lines=31> */
[----:B------:R-:W-:Y:S01]  /*6800*/  SHF.R.U64 R18, R18, 0x8, R7 ;  /* 0x0000000812127819 */ /* 0x000fe20000001207 */
[----:B------:R-:W-:Y:S01]  /*6810*/  IMAD.WIDE.U32 R4, R12, 0x4, RZ ;  /* 0x000000040c047825 */ /* 0x000fe200078e00ff */
[C---:B------:R-:W-:Y:S01]  /*6820*/  SHF.L.U32 R21, R61.reuse, 0x2, RZ ;  /* 0x000000023d157819 */ /* 0x040fe200000006ff */
        /* <DEDUP_REMOVED lines=8> */
[----:B------:R-:W-:Y:S02]  /*68b0*/  IADD3 R61, P3, PT, R2, R61, RZ ;  /* 0x0000003d023d7210 */ /* 0x000fe40007f7e0ff */
[C---:B0-----:R-:W-:Y:S02]  /*68c0*/  IADD3 R25, P1, PT, R21.reuse, UR4, RZ ;  /* 0x0000000415197c10 */ /* 0x041fe4000ff3e0ff */
[----:B------:R-:W-:Y:S02]  /*68d0*/  SHF.L.U64.HI R31, R0, 0x2, R3 ;  /* 0x00000002001f7819 */ /* 0x000fe40000010203 */
[----:B-1----:R-:W-:-:S02]  /*68e0*/  IADD3 R23, P2, PT, R21, UR6, RZ ;  /* 0x0000000615177c10 */ /* 0x002fc4000ff5e0ff */
[C---:B------:R-:W-:Y:S02]  /*68f0*/  IADD3.X R26, PT, PT, R22.reuse, UR5, RZ, P1, !PT ;  /* 0x00000005161a7c10 */ /* 0x040fe40008ffe4ff */
[C---:B------:R-:W-:Y:S02]  /*6900*/  IADD3.X R24, PT, PT, R22.reuse, UR7, RZ, P2, !PT ;  /* 0x0000000716187c10 */ /* 0x040fe400097fe4ff */
[----:B--2---:R-:W-:Y:S02]  /*6910*/  IADD3 R21, P1, PT, R21, UR10, RZ ;  /* 0x0000000a15157c10 */ /* 0x004fe4000ff3e0ff */
[----:B------:R-:W-:Y:S02]  /*6920*/  IADD3 R18, P2, PT, RZ, -R18, RZ ;  /* 0x80000012ff127210 */ /* 0x000fe40007f5e0ff */
[----:B------:R-:W-:Y:S02]  /*6930*/  IADD3.X R22, PT, PT, R22, UR11, RZ, P1, !PT ;  /* 0x0000000b16167c10 */ /* 0x000fe40008ffe4ff */
[----:B------:R-:W-:-:S02]  /*6940*/  SHF.L.U64.HI R27, R28, 0x2, R33 ;  /* 0x000000021c1b7819 */ /* 0x000fc40000010221 */
[----:B------:R-:W-:Y:S02]  /*6950*/  IADD3 R29, PT, PT, R5, R29, RZ ;  /* 0x0000001d051d7210 */ /* 0x000fe40007ffe0ff */
[----:B------:R-:W-:Y:S02]  /*6960*/  IADD3.X R20, PT, PT, RZ, -0x1, RZ, P2, !PT ;  /* 0xffffffffff147810 */ /* 0x000fe400017fe4ff */
[----:B------:R-:W-:-:S07]  /*6970*/  IADD3.X R6, PT, PT, RZ, R6, RZ, P3, !PT ;  /* 0x00000006ff067210 */ /* 0x000fce0001ffe4ff */
.L_x_333:
[-C--:B0-----:R-:W-:Y:S02]  /*6980*/  LEA R10, P1, R0, R25.reuse, 0x2 ;  /* 0x00000019000a7211 */ /* 0x081fe400078210ff */
[----:B------:R-:W-:Y:S02]  /*6990*/  LEA R16, P3, R28, R25, 0x2 ;  /* 0x000000191c107211 */ /* 0x000fe400078610ff */
        /* <DEDUP_REMOVED lines=23> */
[----:B------:R-:W-:Y:S02]  /*6b10*/  MOV R11, R24 ;  /* 0x00000018000b7202 */ /* 0x000fe40000000f00 */
[----:B---3--:R-:W-:Y:S01]  /*6b20*/  F2FP.BF16.F32.PACK_AB R19, R17, R14 ;  /* 0x0000000e1113723e */ /* 0x008fe200000010ff */
[----:B------:R0:W-:Y:S04]  /*6b30*/  STG.E desc[UR8][R8.64], R7 ;  /* 0x0000000708007986 */ /* 0x0001e8000c101908 */
[----:B------:R0:W-:Y:S01]  /*6b40*/  STG.E desc[UR8][R10.64], R19 ;  /* 0x000000130a007986 */ /* 0x0001e2000c101908 */
[----:B------:R-:W-:Y:S01]  /*6b50*/  IADD3.X R24, PT, PT, RZ, R24, RZ, P3, !PT ;  /* 0x00000018ff187210 */ /* 0x000fe20001ffe4ff */
[----:B------:R-:W-:Y:S06]  /*6b60*/  @P1 BRA `(.L_x_333) ;  /* 0xfffffffc00841947 */ /* 0x000fec000383ffff */
.L_x_332:
[----:B------:R-:W-:Y:S05]  /*6b70*/  BSYNC.RECONVERGENT B0 ;  /* 0x0000000000007941 */ /* 0x000fea0003800200 */
.L_x_331:
[----:B------:R-:W-:Y:S05]  /*6b80*/  @!P0 EXIT ;  /* 0x000000000000894d */ /* 0x000fea0003800000 */
[C---:B------:R-:W-:Y:S01]  /*6b90*/  SHF.L.U64.HI R13, R12.reuse, 0x2, R13 ;  /* 0x000000020c0d7819 */ /* 0x040fe2000001020d */
[----:B------:R-:W1:Y:S01]  /*6ba0*/  LDCU.64 UR4, c[0x0][0x3d8] ;  /* 0x00007b00ff0477ac */ /* 0x000e620008000a00 */
[----:B0-----:R-:W-:Y:S02]  /*6bb0*/  SHF.L.U32 R19, R12, 0x2, RZ ;  /* 0x000000020c137819 */ /* 0x001fe400000006ff */
[C---:B------:R-:W-:Y:S01]  /*6bc0*/  SHF.L.U64.HI R21, R28.reuse, 0x2, R33 ;  /* 0x000000021c157819 */ /* 0x040fe20000010221 */
[----:B------:R-:W0:Y:S01]  /*6bd0*/  LDCU.64 UR6, c[0x0][0x388] ;  /* 0x00007100ff0677ac */ /* 0x000e220008000a00 */
[----:B------:R-:W-:Y:S02]  /*6be0*/  SHF.L.U32 R23, R28, 0x2, RZ ;  /* 0x000000021c177819 */ /* 0x000fe400000006ff */
[C---:B------:R-:W-:Y:S01]  /*6bf0*/  SHF.L.U64.HI R15, R0.reuse, 0x2, R3 ;  /* 0x00000002000f7819 */ /* 0x040fe20000010203 */
[----:B------:R-:W2:Y:S01]  /*6c00*/  LDCU.64 UR10, c[0x0][0x390] ;  /* 0x00007200ff0a77ac */ /* 0x000ea20008000a00 */
[----:B------:R-:W-:-:S07]  /*6c10*/  SHF.L.U32 R17, R0, 0x2, RZ ;  /* 0x0000000200117819 */ /* 0x000fce00000006ff */
.L_x_334:
[C---:B------:R-:W-:Y:S02]  /*6c20*/  SHF.L.U32 R2, R61.reuse, 0x2, RZ ;  /* 0x000000023d027819 */ /* 0x040fe400000006ff */
[----:B------:R-:W-:Y:S02]  /*6c30*/  SHF.L.U64.HI R12, R61, 0x2, R6 ;  /* 0x000000023d0c7819 */ /* 0x000fe40000010206 */
[----:B-1----:R-:W-:-:S04]  /*6c40*/  IADD3 R4, P0, PT, R2, UR4, RZ ;  /* 0x0000000402047c10 */ /* 0x002fc8000ff1e0ff */
        /* <DEDUP_REMOVED lines=13> */
[----:B0-----:R-:W-:Y:S02]  /*6d20*/  IADD3 R24, P0, PT, R14, UR6, RZ ;  /* 0x000000060e187c10 */ /* 0x001fe4000ff1e0ff */
[----:B-1----:R-:W-:Y:S02]  /*6d30*/  LOP3.LUT R5, R12, 0x3, RZ, 0xc0, !PT ;  /* 0x000000030c057812 */ /* 0x002fe400078ec0ff */
[----:B------:R-:W-:Y:S02]  /*6d40*/  IADD3.X R25, PT, PT, R16, UR7, RZ, P0, !PT ;  /* 0x0000000710197c10 */ /* 0x000fe400087fe4ff */
[----:B--2---:R-:W-:-:S04]  /*6d50*/  IADD3 R26, P0, PT, R14, UR10, RZ ;  /* 0x0000000a0e1a7c10 */ /* 0x004fc8000ff1e0ff */
        /* <DEDUP_REMOVED lines=47> */
[----:B------:R-:W5:Y:S04]  /*7050*/  LDG.E R6, desc[UR8][R6.64+0xc00] ;  /* 0x000c000806067981 */ /* 0x000f68000c1e1900 */
        /* <DEDUP_REMOVED lines=11> */
[----:B------:R-:W-:Y:S02]  /*7110*/  ISETP.GT.AND.EX P0, PT, R3, RZ, PT, P0 ;  /* 0x000000ff0300720c */ /* 0x000fe40003f04300 */
[----:B----4-:R-:W-:Y:S02]  /*7120*/  F2FP.BF16.F32.PACK_AB R11, R11, R4 ;  /* 0x000000040b0b723e */ /* 0x010fe400000010ff */
[----:B-----5:R-:W-:-:S03]  /*7130*/  F2FP.BF16.F32.PACK_AB R5, R9, R6 ;  /* 0x000000060905723e */ /* 0x020fc600000010ff */
[----:B------:R3:W-:Y:S04]  /*7140*/  STG.E desc[UR8][R28.64], R11 ;  /* 0x0000000b1c007986 */ /* 0x0007e8000c101908 */
[----:B------:R3:W-:Y:S01]  /*7150*/  STG.E desc[UR8][R26.64], R5 ;  /* 0x000000051a007986 */ /* 0x0007e2000c101908 */
[----:B------:R-:W-:Y:S01]  /*7160*/  HFMA2 R6, -RZ, RZ, 0, 0 ;  /* 0x00000000ff067431 */ /* 0x000fe200000001ff */
[----:B------:R-:W-:Y:S06]  /*7170*/  @P0 BRA `(.L_x_334) ;  /* 0xfffffff800a80947 */ /* 0x000fec000383ffff */
[----:B------:R-:W-:Y:S05]  /*7180*/  EXIT ;  /* 0x000000000000794d */ /* 0x000fea0003800000 */
.L_x_335:
        /* <DEDUP_REMOVED lines=15> */
.L_x_3413:


//--------------------- .text._Z35group_norm_nhwc_bwd_one_pass_kernelI11Bf16IOBf16WLi512ELi16ELi256EEv26Group_norm_nhwc_bwd_params --------------------------
	.section	.text._Z35group_norm_nhwc_bwd_one_pass_kernelI11Bf16IOBf16WLi512ELi16ELi256EEv26Group_norm_nhwc_bwd_params,"ax",@progbits
	.align	128
        .global         _Z35group_norm_nhwc_bwd_one_pass_kernelI11Bf16IOBf16WLi512ELi16ELi256EEv26Group_norm_nhwc_bwd_params
        .type           _Z35group_norm_nhwc_bwd_one_pass_kernelI11Bf16IOBf16WLi512ELi16ELi256EEv26Group_norm_nhwc_bwd_params,@function
        .size           _Z35group_norm_nhwc_bwd_one_pass_kernelI11Bf16IOBf16WLi512ELi16ELi256EEv26Group_norm_nhwc_bwd_params,(.L_x_3414 - _Z35group_norm_nhwc_bwd_one_pass_kernelI11Bf16IOBf16WLi512ELi16ELi256EEv26Group_norm_nhwc_bwd_params)
        .other          _Z35group_norm_nhwc_bwd_one_pass_kernelI11Bf16IOBf16WLi512ELi16ELi256EEv26Group_norm_nhwc_bwd_params,@"STO_CUDA_ENTRY STV_DEFAULT"
_Z35group_norm_nhwc_bwd_one_pass_kernelI11Bf16IOBf16WLi512ELi16ELi256EEv26Group_norm_nhwc_bwd_params:
.text._Z35group_norm_nhwc_bwd_one_pass_kernelI11Bf16IOBf16WLi512ELi16ELi256EEv26Group_norm_nhwc_bwd_params:
        /* <DEDUP_REMOVED lines=33> */
[----:B------:R-:W-:Y:S02]  /*0210*/  IADD3 R65, PT, PT, R76, 0x1e0, RZ ;  /* 0x000001e04c417810 */ /* 0x000fe40007ffe0ff */
[CC--:B------:R-:W-:Y:S02]  /*0220*/  LEA R63, R3.reuse, R0.reuse, 0x2 ;  /* 0x00000000033f7211 */ /* 0x0c0fe400078e10ff */
[----:B------:R-:W-:-:S02]  /*0230*/  LEA R62, R3, R0, 0x1 ;  /* 0x00000000033e7211 */ /* 0x000fc400078e08ff */
[----:B----4-:R-:W-:Y:S02]  /*0240*/  LOP3.LUT R73, R4, 0x7, RZ, 0xc0, !PT ;  /* 0x0000000704497812 */ /* 0x010fe400078ec0ff */
[----:B------:R-:W-:Y:S02]  /*0250*/  SHF.R.S32.HI R6, RZ, 0x1f, R76 ;  /* 0x0000001fff067819 */ /* 0x000fe4000001144c */
[----:B------:R-:W-:Y:S02]  /*0260*/  IADD3 R72, PT, PT, R76, 0x100, RZ ;  /* 0x000001004c487810 */ /* 0x000fe40007ffe0ff */
[----:B------:R-:W-:Y:S02]  /*0270*/  LEA R75, R2, UR6, 0x4 ;  /* 0x00000006024b7c11 */ /* 0x000fe4000f8e20ff */
[----:B------:R-:W-:Y:S02]  /*0280*/  SHF.R.S32.HI R7, RZ, 0x1f, R71 ;  /* 0x0000001fff077819 */ /* 0x000fe40000011447 */
[----:B------:R-:W-:-:S02]  /*0290*/  SHF.R.S32.HI R8, RZ, 0x1f, R70 ;  /* 0x0000001fff087819 */ /* 0x000fc40000011446 */
[----:B------:R-:W-:Y:S02]  /*02a0*/  SHF.R.S32.HI R9, RZ, 0x1f, R69 ;  /* 0x0000001fff097819 */ /* 0x000fe40000011445 */
[----:B------:R-:W-:Y:S02]  /*02b0*/  SHF.R.S32.HI R10, RZ, 0x1f, R68 ;  /* 0x0000001fff0a7819 */ /* 0x000fe40000011444 */
[----:B------:R-:W-:Y:S02]  /*02c0*/  SHF.R.S32.HI R11, RZ, 0x1f, R67 ;  /* 0x0000001fff0b7819 */ /* 0x000fe40000011443 */
[----:B------:R-:W-:Y:S02]  /*02d0*/  SHF.R.S32.HI R12, RZ, 0x1f, R66 ;  /* 0x0000001fff0c7819 */ /* 0x000fe40000011442 */
[----:B01----:R-:W-:-:S07]  /*02e0*/  SHF.R.S32.HI R13, RZ, 0x1f, R65 ;  /* 0x0000001fff0d7819 */ /* 0x003fce0000011441 */
.L_x_403:
[----:B0-----:R-:W0:Y:S01]  /*02f0*/  LDC R21, c[0x0][0x410] ;  /* 0x00010400ff157b82 */ /* 0x001e220000000800 */
[----:B-1----:R-:W1:Y:S01]  /*0300*/  LDCU.128 UR12, c[0x0][0x400] ;  /* 0x00008000ff0c77ac */ /* 0x002e620008000c00 */
[----:B------:R-:W-:Y:S02]  /*0310*/  SHF.R.S32.HI R25, RZ, 0x1f, R72 ;  /* 0x0000001fff197819 */ /* 0x000fe40000011448 */
[----:B------:R-:W-:Y:S02]  /*0320*/  ISETP.GE.AND P3, PT, R60, RZ, PT ;  /* 0x000000ff3c00720c */ /* 0x000fe40003f66270 */
[----:B------:R-:W-:Y:S02]  /*0330*/  IADD3 R31, PT, PT, R76, 0x20, RZ ;  /* 0x000000204c1f7810 */ /* 0x000fe40007ffe0ff */
[----:B------:R-:W-:Y:S02]  /*0340*/  SHF.L.U32 R43, R2, 0x1, RZ ;  /* 0x00000001022b7819 */ /* 0x000fe400000006ff */
[----:B------:R-:W-:-:S02]  /*0350*/  SHF.R.S32.HI R23, RZ, 0x1f, R31 ;  /* 0x0000001fff177819 */ /* 0x000fc4000001141f */
[----:B------:R-:W-:Y:S02]  /*0360*/  LOP3.LUT R43, R43, 0xe, RZ, 0xc0, !PT ;  /* 0x0000000e2b2b7812 */ /* 0x000fe400078ec0ff */
[C---:B------:R-:W-:Y:S02]  /*0370*/  IADD3 R37, PT, PT, R76.reuse, 0x40, RZ ;  /* 0x000000404c257810 */ /* 0x040fe40007ffe0ff */
[----:B------:R-:W-:Y:S02]  /*0380*/  IADD3 R41, PT, PT, R76, 0x60, RZ ;  /* 0x000000604c297810 */ /* 0x000fe40007ffe0ff */
[----:B------:R-:W-:Y:S02]  /*0390*/  SHF.R.S32.HI R39, RZ, 0x1f, R37 ;  /* 0x0000001fff277819 */ /* 0x000fe40000011425 */
[----:B-1----:R-:W-:Y:S02]  /*03a0*/  ISETP.GE.U32.AND P2, PT, R72, UR12, PT ;  /* 0x0000000c48007c0c */ /* 0x002fe4000bf46070 */
[----:B------:R-:W-:-:S02]  /*03b0*/  SHF.R.S32.HI R45, RZ, 0x1f, R41 ;  /* 0x0000001fff2d7819 */ /* 0x000fc40000011429 */
[----:B0-----:R-:W-:Y:S02]  /*03c0*/  IABS R17, R21 ;  /* 0x0000001500117213 */ /* 0x001fe40000000000 */
[----:B------:R-:W-:Y:S02]  /*03d0*/  ISETP.GE.AND.EX P2, PT, R25, UR13, PT, P2 ;  /* 0x0000000d19007c0c */ /* 0x000fe4000bf46320 */
[----:B------:R-:W0:Y:S08]  /*03e0*/  I2F.RP R16, R17 ;  /* 0x0000001100107306 */ /* 0x000e300000209400 */
[----:B0-----:R-:W0:Y:S02]  /*03f0*/  MUFU.RCP R16, R16 ;  /* 0x0000001000107308 */ /* 0x001e240000001000 */
[----:B0-----:R-:W-:-:S06]  /*0400*/  IADD3 R14, PT, PT, R16, 0xffffffe, RZ ;  /* 0x0ffffffe100e7810 */ /* 0x001fcc0007ffe0ff */
[----:B------:R0:W1:Y:S02]  /*0410*/  F2I.FTZ.U32.TRUNC.NTZ R15, R14 ;  /* 0x0000000e000f7305 */ /* 0x000064000021f000 */
[----:B0-----:R-:W-:Y:S02]  /*0420*/  MOV R14, RZ ;  /* 0x000000ff000e7202 */ /* 0x001fe40000000f00 */
[----:B-1----:R-:W-:-:S05]  /*0430*/  IADD3 R18, PT, PT, RZ, -R15, RZ ;  /* 0x8000000fff127210 */ /* 0x002fca0007ffe0ff */
[----:B------:R-:W-:Y:S01]  /*0440*/  IMAD R19, R18, R17, RZ ;  /* 0x0000001112137224 */ /* 0x000fe200078e02ff */
[----:B------:R-:W-:-:S03]  /*0450*/  IABS R18, R60 ;  /* 0x0000003c00127213 */ /* 0x000fc60000000000 */
[----:B------:R-:W-:Y:S01]  /*0460*/  IMAD.HI.U32 R15, R15, R19, R14 ;  /* 0x000000130f0f7227 */ /* 0x000fe200078e000e */
[----:B------:R-:W-:-:S04]  /*0470*/  LOP3.LUT R14, R60, R21, RZ, 0x3c, !PT ;  /* 0x000000153c0e7212 */ /* 0x000fc800078e3cff */
[----:B------:R-:W-:Y:S01]  /*0480*/  ISETP.GE.AND P0, PT, R14, RZ, PT ;  /* 0x000000ff0e00720c */ /* 0x000fe20003f06270 */
[----:B------:R-:W-:-:S05]  /*0490*/  IMAD.HI.U32 R15, R15, R18, RZ ;  /* 0x000000120f0f7227 */ /* 0x000fca00078e00ff */
[----:B------:R-:W-:-:S05]  /*04a0*/  IADD3 R16, PT, PT, -R15, RZ, RZ ;  /* 0x000000ff0f107210 */ /* 0x000fca0007ffe1ff */
[----:B------:R-:W-:-:S05]  /*04b0*/  IMAD R16, R17, R16, R18 ;  /* 0x0000001011107224 */ /* 0x000fca00078e0212 */
[----:B------:R-:W-:-:S13]  /*04c0*/  ISETP.GT.U32.AND P4, PT, R17, R16, PT ;  /* 0x000000101100720c */ /* 0x000fda0003f84070 */
[-C--:B------:R-:W-:Y:S02]  /*04d0*/  @!P4 IADD3 R16, PT, PT, R16, -R17.reuse, RZ ;  /* 0x800000111010c210 */ /* 0x080fe40007ffe0ff */
[----:B------:R-:W-:Y:S02]  /*04e0*/  @!P4 IADD3 R15, PT, PT, R15, 0x1, RZ ;  /* 0x000000010f0fc810 */ /* 0x000fe40007ffe0ff */
[CC--:B------:R-:W-:Y:S02]  /*04f0*/  ISETP.GE.U32.AND P1, PT, R16.reuse, R17.reuse, PT ;  /* 0x000000111000720c */ /* 0x0c0fe40003f26070 */
[----:B------:R-:W-:Y:S02]  /*0500*/  ISETP.GT.U32.AND P4, PT, R17, R16, PT ;  /* 0x000000101100720c */ /* 0x000fe40003f84070 */
[----:B------:R-:W-:-:S04]  /*0510*/  IADD3 R17, PT, PT, R16, -R17, RZ ;  /* 0x8000001110117210 */ /* 0x000fc80007ffe0ff */
[----:B------:R-:W-:Y:S02]  /*0520*/  SEL R16, R17, R16, !P4 ;  /* 0x0000001011107207 */ /* 0x000fe40006000000 */
[----:B------:R-:W-:Y:S02]  /*0530*/  ISETP.NE.AND P4, PT, R21, RZ, PT ;  /* 0x000000ff1500720c */ /* 0x000fe40003f85270 */
[----:B------:R-:W-:Y:S02]  /*0540*/  @!P3 IADD3 R16, PT, PT, -R16, RZ, RZ ;  /* 0x000000ff1010b210 */ /* 0x000fe40007ffe1ff */
[----:B------:R-:W-:Y:S02]  /*0550*/  @P1 IADD3 R15, PT, PT, R15, 0x1, RZ ;  /* 0x000000010f0f1810 */ /* 0x000fe40007ffe0ff */
[----:B------:R-:W-:Y:S02]  /*0560*/  ISETP.GE.U32.AND P1, PT, R31, UR12, PT ;  /* 0x0000000c1f007c0c */ /* 0x000fe4000bf26070 */
[----:B------:R-:W-:-:S02]  /*0570*/  MOV R14, R15 ;  /* 0x0000000f000e7202 */ /* 0x000fc40000000f00 */
[----:B------:R-:W-:Y:S02]  /*0580*/  LOP3.LUT R15, RZ, R21, RZ, 0x33, !PT ;  /* 0x00000015ff0f7212 */ /* 0x000fe400078e33ff */
[----:B------:R-:W0:Y:S01]  /*0590*/  @!P2 LDC.64 R20, c[0x0][0x3f8] ;  /* 0x0000fe00ff14ab82 */ /* 0x000e220000000a00 */
[----:B------:R-:W-:Y:S02]  /*05a0*/  @!P0 IADD3 R14, PT, PT, -R14, RZ, RZ ;  /* 0x000000ff0e0e8210 */ /* 0x000fe40007ffe1ff */
[----:B------:R-:W-:Y:S02]  /*05b0*/  ISETP.GE.AND.EX P1, PT, R23, UR13, PT, P1 ;  /* 0x0000000d17007c0c */ /* 0x000fe4000bf26310 */
[C---:B------:R-:W-:Y:S02]  /*05c0*/  SEL R19, R15.reuse, R14, !P4 ;  /* 0x0000000e0f137207 */ /* 0x040fe40006000000 */
[----:B------:R-:W-:Y:S02]  /*05d0*/  SEL R119, R15, R16, !P4 ;  /* 0x000000100f777207 */ /* 0x000fe40006000000 */
[----:B------:R-:W-:Y:S01]  /*05e0*/  SHF.R.S32.HI R14, RZ, 0x1f, R19 ;  /* 0x0000001fff0e7819 */ /* 0x000fe20000011413 */
[----:B------:R-:W1:Y:S01]  /*05f0*/  @!P2 LDC.64 R16, c[0x0][0x3a0] ;  /* 0x0000e800ff10ab82 */ /* 0x000e620000000a00 */
[----:B------:R-:W-:-:S02]  /*0600*/  SHF.L.U32 R42, R119, 0x4, RZ ;  /* 0x00000004772a7819 */ /* 0x000fc400000006ff */
[----:B------:R-:W-:Y:S01]  /*0610*/  ISETP.GE.U32.AND P0, PT, R37, UR12, PT ;  /* 0x0000000c25007c0c */ /* 0x000fe2000bf06070 */
[----:B------:R-:W-:Y:S01]  /*0620*/  IMAD R18, R14, UR14, RZ ;  /* 0x0000000e0e127c24 */ /* 0x000fe2000f8e02ff */
[----:B------:R-:W-:Y:S02]  /*0630*/  SHF.R.S32.HI R123, RZ, 0x1f, R42 ;  /* 0x0000001fff7b7819 */ /* 0x000fe4000001142a */
[----:B------:R-:W-:Y:S01]  /*0640*/  LOP3.LUT R122, R42, R43, RZ, 0xfc, !PT ;  /* 0x0000002b2a7a7212 */ /* 0x000fe200078efcff */
[----:B------:R-:W2:Y:S01]  /*0650*/  @!P2 LDC.64 R14, c[0x0][0x398] ;  /* 0x0000e600ff0eab82 */ /* 0x000ea20000000a00 */
[----:B------:R-:W-:Y:S02]  /*0660*/  ISETP.GE.AND.EX P0, PT, R39, UR13, PT, P0 ;  /* 0x0000000d27007c0c */ /* 0x000fe4000bf06300 */
[----:B------:R-:W-:Y:S01]  /*0670*/  ISETP.GE.U32.AND P3, PT, R41, UR12, PT ;  /* 0x0000000c29007c0c */ /* 0x000fe2000bf66070 */
[----:B------:R-:W-:-:S03]  /*0680*/  IMAD.WIDE.U32 R122, R19, UR14, R122 ;  /* 0x0000000e137a7c25 */ /* 0x000fc6000f8e007a */
[----:B------:R-:W-:Y:S01]  /*0690*/  ISETP.GE.AND.EX P3, PT, R45, UR13, PT, P3 ;  /* 0x0000000d2d007c0c */ /* 0x000fe2000bf66330 */
[----:B------:R-:W3:Y:S01]  /*06a0*/  @!P1 LDC.64 R28, c[0x0][0x3f8] ;  /* 0x0000fe00ff1c9b82 */ /* 0x000ee20000000a00 */
[----:B------:R-:W-:Y:S01]  /*06b0*/  IMAD R19, R19, UR15, R18 ;  /* 0x0000000f13137c24 */ /* 0x000fe2000f8e0212 */
[----:B------:R-:W-:Y:S01]  /*06c0*/  @!P2 MOV R120, R122 ;  /* 0x0000007a0078a202 */ /* 0x000fe20000000f00 */
[----:B0-----:R-:W-:Y:S01]  /*06d0*/  @!P2 IMAD R18, R25, R20, RZ ;  /* 0x000000141912a224 */ /* 0x001fe200078e02ff */
[----:B------:R-:W-:Y:S02]  /*06e0*/  @!P1 MOV R24, R122 ;  /* 0x0000007a00189202 */ /* 0x000fe40000000f00 */
[----:B------:R-:W-:Y:S01]  /*06f0*/  IADD3 R121, PT, PT, R123, R19, RZ ;  /* 0x000000137b797210 */ /* 0x000fe20007ffe0ff */
[----:B------:R-:W-:-:S03]  /*0700*/  @!P2 IMAD R21, R72, R21, R18 ;  /* 0x000000154815a224 */ /* 0x000fc600078e0212 */
[----:B------:R-:W-:Y:S01]  /*0710*/  @!P1 MOV R25, R121 ;  /* 0x0000007900199202 */ /* 0x000fe20000000f00 */
[----:B------:R-:W-:-:S03]  /*0720*/  @!P2 IMAD.WIDE.U32 R18, R72, R20, R120 ;  /* 0x000000144812a225 */ /* 0x000fc600078e0078 */
[C---:B------:R-:W-:Y:S02]  /*0730*/  @!P2 SHF.L.U32 R35, R18.reuse, 0x1, RZ ;  /* 0x000000011223a819 */ /* 0x040fe400000006ff */
[----:B------:R-:W-:Y:S02]  /*0740*/  @!P2 IADD3 R19, PT, PT, R19, R21, RZ ;  /* 0x000000151313a210 */ /* 0x000fe40007ffe0ff */
[----:B--2---:R-:W-:Y:S01]  /*0750*/  @!P2 IADD3 R34, P5, PT, R35, R14, RZ ;  /* 0x0000000e2322a210 */ /* 0x004fe20007fbe0ff */
[----:B------:R-:W0:Y:S01]  /*0760*/  @!P0 LDC.64 R20, c[0x0][0x3f8] ;  /* 0x0000fe00ff148b82 */ /* 0x000e220000000a00 */
[----:B------:R-:W-:Y:S01]  /*0770*/  @!P2 SHF.L.U64.HI R26, R18, 0x1, R19 ;  /* 0x00000001121aa819 */ /* 0x000fe20000010213 */
[----:B---3--:R-:W-:Y:S01]  /*0780*/  @!P1 IMAD R14, R23, R28, RZ ;  /* 0x0000001c170e9224 */ /* 0x008fe200078e02ff */
[----:B-1----:R-:W-:Y:S01]  /*0790*/  @!P2 IADD3 R32, P4, PT, R35, R16, RZ ;  /* 0x000000102320a210 */ /* 0x002fe20007f9e0ff */
[----:B------:R-:W-:Y:S01]  /*07a0*/  @!P1 IMAD.WIDE.U32 R24, R31, R28, R24 ;  /* 0x0000001c1f189225 */ /* 0x000fe200078e0018 */
[----:B------:R-:W-:-:S03]  /*07b0*/  @!P2 IADD3.X R35, PT, PT, R26, R15, RZ, P5, !PT ;  /* 0x0000000f1a23a210 */ /* 0x000fc60002ffe4ff */
[----:B------:R-:W1:Y:S01]  /*07c0*/  @!P1 LDC.64 R22, c[0x0][0x3a0] ;  /* 0x0000e800ff169b82 */ /* 0x000e620000000a00 */
[----:B------:R-:W-:Y:S01]  /*07d0*/  @!P1 IMAD R27, R31, R29, R14 ;  /* 0x0000001d1f1b9224 */ /* 0x000fe200078e020e */
[----:B------:R-:W-:Y:S02]  /*07e0*/  @!P2 IADD3.X R33, PT, PT, R26, R17, RZ, P4, !PT ;  /* 0x000000111a21a210 */ /* 0x000fe400027fe4ff */
[----:B------:R-:W-:-:S04]  /*07f0*/  CS2R R14, SRZ ;  /* 0x00000000000e7805 */ /* 0x000fc8000001ff00 */
[----:B------:R-:W2:Y:S01]  /*0800*/  @!P1 LDC.64 R18, c[0x0][0x398] ;  /* 0x0000e600ff129b82 */ /* 0x000ea20000000a00 */
[----:B------:R-:W-:Y:S01]  /*0810*/  @!P1 IADD3 R17, PT, PT, R25, R27, RZ ;  /* 0x0000001b19119210 */ /* 0x000fe20007ffe0ff */
[----:B------:R-:W3:Y:S01]  /*0820*/  @!P2 LDG.E R14, desc[UR8][R32.64] ;  /* 0x00000008200ea981 */ /* 0x000ee2000c1e1900 */
[----:B------:R-:W-:Y:S02]  /*0830*/  @!P1 SHF.L.U32 R25, R24, 0x1, RZ ;  /* 0x0000000118199819 */ /* 0x000fe400000006ff */
[----:B------:R-:W-:Y:S01]  /*0840*/  IADD3 R47, PT, PT, R76, 0x80, RZ ;  /* 0x000000804c2f7810 */ /* 0x000fe20007ffe0ff */
[----:B------:R4:W5:Y:S01]  /*0850*/  @!P2 LDG.E R15, desc[UR8][R34.64] ;  /* 0x00000008220fa981 */ /* 0x000962000c1e1900 */
[----:B------:R-:W-:Y:S01]  /*0860*/  @!P1 SHF.L.U64.HI R24, R24, 0x1, R17 ;  /* 0x0000000118189819 */ /* 0x000fe20000010211 */
[----:B------:R-:W4:Y:S01]  /*0870*/  @!P0 LDC.64 R26, c[0x0][0x3a0] ;  /* 0x0000e800ff1a8b82 */ /* 0x000f220000000a00 */
[----:B0-----:R-:W-:Y:S01]  /*0880*/  @!P0 IMAD R36, R39, R20, RZ ;  /* 0x0000001427248224 */ /* 0x001fe200078e02ff */
[----:B------:R-:W-:-:S02]  /*0890*/  ISETP.GE.U32.AND P4, PT, R47, UR12, PT ;  /* 0x0000000c2f007c0c */ /* 0x000fc4000bf86070 */
[----:B------:R-:W-:Y:S02]  /*08a0*/  CS2R R56, SRZ ;  /* 0x0000000000387805 */ /* 0x000fe4000001ff00 */
[----:B------:R-:W-:Y:S02]  /*08b0*/  SHF.R.S32.HI R39, RZ, 0x1f, R47 ;  /* 0x0000001fff277819 */ /* 0x000fe4000001142f */
[----:B------:R-:W0:Y:S01]  /*08c0*/  @!P3 LDC.64 R16, c[0x0][0x3f8] ;  /* 0x0000fe00ff10bb82 */ /* 0x000e220000000a00 */
[----:B-1----:R-:W-:Y:S02]  /*08d0*/  @!P1 IADD3 R30, P2, PT, R25, R22, RZ ;  /* 0x00000016191e9210 */ /* 0x002fe40007f5e0ff */
[----:B------:R-:W-:Y:S02]  /*08e0*/  ISETP.GE.AND.EX P4, PT, R39, UR13, PT, P4 ;  /* 0x0000000d27007c0c */ /* 0x000fe4000bf86340 */
[----:B------:R-:W-:Y:S02]  /*08f0*/  @!P1 IADD3.X R31, PT, PT, R24, R23, RZ, P2, !PT ;  /* 0x00000017181f9210 */ /* 0x000fe400017fe4ff */
[----:B------:R-:W-:Y:S01]  /*0900*/  @!P0 MOV R22, R122 ;  /* 0x0000007a00168202 */ /* 0x000fe20000000f00 */
[----:B------:R-:W1:Y:S01]  /*0910*/  @!P0 LDC.64 R28, c[0x0][0x398] ;  /* 0x0000e600ff1c8b82 */ /* 0x000e620000000a00 */
[----:B------:R-:W-:Y:S01]  /*0920*/  @!P0 MOV R23, R121 ;  /* 0x0000007900178202 */ /* 0x000fe20000000f00 */
[----:B------:R-:W5:Y:S01]  /*0930*/  @!P1 LDG.E R57, desc[UR8][R30.64] ;  /* 0x000000081e399981 */ /* 0x000f62000c1e1900 */
[----:B--2---:R-:W-:Y:S01]  /*0940*/  @!P1 IADD3 R18, P5, PT, R25, R18, RZ ;  /* 0x0000001219129210 */ /* 0x004fe20007fbe0ff */
[----:B------:R-:W-:-:S02]  /*0950*/  @!P0 IMAD R25, R37, R21, R36 ;  /* 0x0000001525198224 */ /* 0x000fc400078e0224 */
[----:B------:R-:W-:Y:S01]  /*0960*/  @!P0 IMAD.WIDE.U32 R20, R37, R20, R22 ;  /* 0x0000001425148225 */ /* 0x000fe200078e0016 */
[----:B------:R-:W-:Y:S01]  /*0970*/  @!P1 IADD3.X R19, PT, PT, R24, R19, RZ, P5, !PT ;  /* 0x0000001318139210 */ /* 0x000fe20002ffe4ff */
[----:B------:R-:W2:Y:S03]  /*0980*/  @!P3 LDC.64 R22, c[0x0][0x398] ;  /* 0x0000e600ff16bb82 */ /* 0x000ea60000000a00 */
[----:B------:R-:W-:Y:S01]  /*0990*/  @!P0 IADD3 R21, PT, PT, R21, R25, RZ ;  /* 0x0000001915158210 */ /* 0x000fe20007ffe0ff */
[----:B------:R0:W5:Y:S01]  /*09a0*/  @!P1 LDG.E R56, desc[UR8][R18.64] ;  /* 0x0000000812389981 */ /* 0x000162000c1e1900 */
[----:B----4-:R-:W-:-:S03]  /*09b0*/  @!P0 SHF.L.U32 R35, R20, 0x1, RZ ;  /* 0x0000000114238819 */ /* 0x010fc600000006ff */
[----:B------:R-:W4:Y:S01]  /*09c0*/  @!P4 LDC.64 R24, c[0x0][0x3f8] ;  /* 0x0000fe00ff18cb82 */ /* 0x000f220000000a00 */
[----:B------:R-:W-:Y:S02]  /*09d0*/  @!P0 SHF.L.U64.HI R36, R20, 0x1, R21 ;  /* 0x0000000114248819 */ /* 0x000fe40000010215 */
[----:B------:R-:W-:Y:S01]  /*09e0*/  @!P0 IADD3 R32, P1, PT, R35, R26, RZ ;  /* 0x0000001a23208210 */ /* 0x000fe20007f3e0ff */
[----:B0-----:R-:W-:Y:S01]  /*09f0*/  @!P3 IMAD R26, R45, R16, RZ ;  /* 0x000000102d1ab224 */ /* 0x001fe200078e02ff */
[----:B------:R-:W-:-:S03]  /*0a00*/  @!P3 MOV R18, R122 ;  /* 0x0000007a0012b202 */ /* 0x000fc60000000f00 */
[----:B------:R-:W0:Y:S01]  /*0a10*/  @!P3 LDC.64 R20, c[0x0][0x3a0] ;  /* 0x0000e800ff14bb82 */ /* 0x000e220000000a00 */
[----:B------:R-:W-:Y:S02]  /*0a20*/  @!P3 MOV R19, R121 ;  /* 0x000000790013b202 */ /* 0x000fe40000000f00 */
[----:B------:R-:W-:Y:S01]  /*0a30*/  @!P0 IADD3.X R33, PT, PT, R36, R27, RZ, P1, !PT ;  /* 0x0000001b24218210 */ /* 0x000fe20000ffe4ff */
[C---:B------:R-:W-:Y:S01]  /*0a40*/  @!P3 IMAD R27, R41.reuse, R17, R26 ;  /* 0x00000011291bb224 */ /* 0x040fe200078e021a */
[----:B------:R-:W-:Y:S01]  /*0a50*/  IADD3 R45, PT, PT, R76, 0xc0, RZ ;  /* 0x000000c04c2d7810 */ /* 0x000fe20007ffe0ff */
[----:B------:R-:W-:-:S03]  /*0a60*/  @!P3 IMAD.WIDE.U32 R16, R41, R16, R18 ;  /* 0x000000102910b225 */ /* 0x000fc600078e0012 */
[----:B------:R-:W-:Y:S02]  /*0a70*/  ISETP.GE.U32.AND P1, PT, R45, UR12, PT ;  /* 0x0000000c2d007c0c */ /* 0x000fe4000bf26070 */
[----:B------:R-:W-:Y:S02]  /*0a80*/  SHF.R.S32.HI R41, RZ, 0x1f, R45 ;  /* 0x0000001fff297819 */ /* 0x000fe4000001142d */
[----:B------:R-:W-:Y:S02]  /*0a90*/  @!P3 IADD3 R19, PT, PT, R17, R27, RZ ;  /* 0x0000001b1113b210 */ /* 0x000fe40007ffe0ff */
[----:B------:R-:W-:Y:S01]  /*0aa0*/  ISETP.GE.AND.EX P1, PT, R41, UR13, PT, P1 ;  /* 0x0000000d29007c0c */ /* 0x000fe2000bf26310 */
[----:B------:R-:W2:Y:S01]  /*0ab0*/  @!P4 LDC.64 R26, c[0x0][0x3a0] ;  /* 0x0000e800ff1acb82 */ /* 0x000ea20000000a00 */
[----:B-1----:R-:W-:Y:S02]  /*0ac0*/  @!P0 IADD3 R34, P2, PT, R35, R28, RZ ;  /* 0x0000001c23228210 */ /* 0x002fe40007f5e0ff */
[----:B------:R-:W-:-:S02]  /*0ad0*/  CS2R R54, SRZ ;  /* 0x0000000000367805 */ /* 0x000fc4000001ff00 */
[----:B------:R-:W-:Y:S02]  /*0ae0*/  @!P3 SHF.L.U32 R17, R16, 0x1, RZ ;  /* 0x000000011011b819 */ /* 0x000fe400000006ff */
[----:B------:R-:W-:Y:S02]  /*0af0*/  @!P0 IADD3.X R35, PT, PT, R36, R29, RZ, P2, !PT ;  /* 0x0000001d24238210 */ /* 0x000fe400017fe4ff */
[----:B------:R-:W-:Y:S01]  /*0b00*/  @!P3 SHF.L.U64.HI R36, R16, 0x1, R19 ;  /* 0x000000011024b819 */ /* 0x000fe20000010213 */
[----:B----4-:R-:W-:Y:S01]  /*0b10*/  @!P4 IMAD R16, R39, R24, RZ ;  /* 0x000000182710c224 */ /* 0x010fe200078e02ff */
[----:B------:R-:W-:Y:S01]  /*0b20*/  IADD3 R49, PT, PT, R76, 0xe0, RZ ;  /* 0x000000e04c317810 */ /* 0x000fe20007ffe0ff */
[----:B------:R1:W4:Y:S01]  /*0b30*/  @!P0 LDG.E R55, desc[UR8][R32.64] ;  /* 0x0000000820378981 */ /* 0x000322000c1e1900 */
[----:B------:R-:W-:Y:S01]  /*0b40*/  @!P4 MOV R30, R122 ;  /* 0x0000007a001ec202 */ /* 0x000fe20000000f00 */
[----:B------:R-:W1:Y:S01]  /*0b50*/  @!P4 LDC.64 R18, c[0x0][0x398] ;  /* 0x0000e600ff12cb82 */ /* 0x000e620000000a00 */
[----:B------:R-:W-:Y:S01]  /*0b60*/  @!P4 MOV R31, R121 ;  /* 0x00000079001fc202 */ /* 0x000fe20000000f00 */
[----:B------:R1:W4:Y:S01]  /*0b70*/  @!P0 LDG.E R54, desc[UR8][R34.64] ;  /* 0x0000000822368981 */ /* 0x000322000c1e1900 */
[----:B0-----:R-:W-:-:S02]  /*0b80*/  @!P3 IADD3 R28, P0, PT, R17, R20, RZ ;  /* 0x00000014111cb210 */ /* 0x001fc40007f1e0ff */
[----:B--2---:R-:W-:Y:S02]  /*0b90*/  @!P3 IADD3 R20, P5, PT, R17, R22, RZ ;  /* 0x000000161114b210 */ /* 0x004fe40007fbe0ff */
[----:B------:R-:W-:Y:S01]  /*0ba0*/  ISETP.GE.U32.AND P2, PT, R49, UR12, PT ;  /* 0x0000000c31007c0c */ /* 0x000fe2000bf46070 */
[C---:B-1----:R-:W-:Y:S02]  /*0bb0*/  @!P4 IMAD R33, R47.reuse, R25, R16 ;  /* 0x000000192f21c224 */ /* 0x042fe400078e0210 */
[----:B------:R-:W0:Y:S01]  /*0bc0*/  @!P1 LDC.64 R16, c[0x0][0x3f8] ;  /* 0x0000fe00ff109b82 */ /* 0x000e220000000a00 */
[----:B------:R-:W-:Y:S01]  /*0bd0*/  SHF.R.S32.HI R35, RZ, 0x1f, R49 ;  /* 0x0000001fff237819 */ /* 0x000fe20000011431 */
[----:B------:R-:W-:Y:S01]  /*0be0*/  @!P4 IMAD.WIDE.U32 R24, R47, R24, R30 ;  /* 0x000000182f18c225 */ /* 0x000fe200078e001e */
[----:B------:R-:W-:Y:S02]  /*0bf0*/  @!P3 IADD3.X R29, PT, PT, R36, R21, RZ, P0, !PT ;  /* 0x00000015241db210 */ /* 0x000fe400007fe4ff */
[----:B------:R-:W-:-:S02]  /*0c00*/  ISETP.GE.AND.EX P2, PT, R35, UR13, PT, P2 ;  /* 0x0000000d23007c0c */ /* 0x000fc4000bf46320 */
[----:B------:R-:W-:Y:S02]  /*0c10*/  @!P3 IADD3.X R21, PT, PT, R36, R23, RZ, P5, !PT ;  /* 0x000000172415b210 */ /* 0x000fe40002ffe4ff */
[----:B------:R-:W-:Y:S02]  /*0c20*/  @!P4 IADD3 R25, PT, PT, R25, R33, RZ ;  /* 0x000000211919c210 */ /* 0x000fe40007ffe0ff */
[C---:B------:R-:W-:Y:S02]  /*0c30*/  @!P4 SHF.L.U32 R23, R24.reuse, 0x1, RZ ;  /* 0x000000011817c819 */ /* 0x040fe400000006ff */
[----:B------:R-:W-:Y:S02]  /*0c40*/  @!P4 SHF.L.U64.HI R32, R24, 0x1, R25 ;  /* 0x000000011820c819 */ /* 0x000fe40000010219 */
[----:B------:R-:W-:Y:S02]  /*0c50*/  @!P4 IADD3 R30, P0, PT, R23, R26, RZ ;  /* 0x0000001a171ec210 */ /* 0x000fe40007f1e0ff */
[----:B------:R-:W-:-:S02]  /*0c60*/  CS2R R52, SRZ ;  /* 0x0000000000347805 */ /* 0x000fc4000001ff00 */
[----:B------:R-:W-:Y:S01]  /*0c70*/  IADD3 R37, PT, PT, R76, 0xa0, RZ ;  /* 0x000000a04c257810 */ /* 0x000fe20007ffe0ff */
[----:B------:R-:W1:Y:S01]  /*0c80*/  @!P1 LDC.64 R24, c[0x0][0x3a0] ;  /* 0x0000e800ff189b82 */ /* 0x000e620000000a00 */
[----:B------:R-:W-:Y:S02]  /*0c90*/  @!P4 IADD3.X R31, PT, PT, R32, R27, RZ, P0, !PT ;  /* 0x0000001b201fc210 */ /* 0x000fe400007fe4ff */
[----:B------:R-:W-:Y:S01]  /*0ca0*/  ISETP.GE.U32.AND P0, PT, R37, UR12, PT ;  /* 0x0000000c25007c0c */ /* 0x000fe2000bf06070 */
[----:B------:R0:W2:Y:S01]  /*0cb0*/  @!P3 LDG.E R53, desc[UR8][R28.64] ;  /* 0x000000081c35b981 */ /* 0x0000a2000c1e1900 */
[----:B------:R-:W-:-:S03]  /*0cc0*/  SHF.R.S32.HI R39, RZ, 0x1f, R37 ;  /* 0x0000001fff277819 */ /* 0x000fc60000011425 */
[----:B------:R-:W1:Y:S01]  /*0cd0*/  @!P2 LDC.64 R26, c[0x0][0x3f8] ;  /* 0x0000fe00ff1aab82 */ /* 0x000e620000000a00 */
[----:B------:R0:W2:Y:S01]  /*0ce0*/  @!P3 LDG.E R52, desc[UR8][R20.64] ;  /* 0x000000081434b981 */ /* 0x0000a2000c1e1900 */
[----:B------:R-:W-:Y:S02]  /*0cf0*/  @!P4 IADD3 R18, P3, PT, R23, R18, RZ ;  /* 0x000000121712c210 */ /* 0x000fe40007f7e0ff */
[----:B------:R-:W-:Y:S01]  /*0d00*/  ISETP.GE.AND.EX P0, PT, R39, UR13, PT, P0 ;  /* 0x0000000d27007c0c */ /* 0x000fe2000bf06300 */
[----:B0-----:R-:W-:-:S03]  /*0d10*/  @!P1 IMAD R28, R41, R16, RZ ;  /* 0x00000010291c9224 */ /* 0x001fc600078e02ff */
[----:B------:R-:W0:Y:S01]  /*0d20*/  @!P1 LDC.64 R22, c[0x0][0x398] ;  /* 0x0000e600ff169b82 */ /* 0x000e220000000a00 */
[----:B------:R-:W-:Y:S01]  /*0d30*/  CS2R R50, SRZ ;  /* 0x0000000000327805 */ /* 0x000fe2000001ff00 */
[C---:B------:R-:W-:Y:S01]  /*0d40*/  @!P1 IMAD R33, R45.reuse, R17, R28 ;  /* 0x000000112d219224 */ /* 0x040fe200078e021c */
[----:B------:R-:W-:Y:S02]  /*0d50*/  @!P1 MOV R28, R122 ;  /* 0x0000007a001c9202 */ /* 0x000fe40000000f00 */
[----:B------:R-:W-:Y:S02]  /*0d60*/  @!P1 MOV R29, R121 ;  /* 0x00000079001d9202 */ /* 0x000fe40000000f00 */
[----:B------:R-:W-:Y:S01]  /*0d70*/  @!P4 IADD3.X R19, PT, PT, R32, R19, RZ, P3, !PT ;  /* 0x000000132013c210 */ /* 0x000fe20001ffe4ff */
[----:B------:R-:W0:Y:S01]  /*0d80*/  @!P2 LDC.64 R20, c[0x0][0x3a0] ;  /* 0x0000e800ff14ab82 */ /* 0x000e220000000a00 */
[----:B------:R-:W-:Y:S01]  /*0d90*/  ISETP.GE.U32.AND P3, PT, R76, UR12, PT ;  /* 0x0000000c4c007c0c */ /* 0x000fe2000bf66070 */
[----:B------:R-:W-:Y:S01]  /*0da0*/  @!P1 IMAD.WIDE.U32 R28, R45, R16, R28 ;  /* 0x000000102d1c9225 */ /* 0x000fe200078e001c */
[----:B------:R1:W2:Y:S04]  /*0db0*/  @!P4 LDG.E R51, desc[UR8][R30.64] ;  /* 0x000000081e33c981 */ /* 0x0002a8000c1e1900 */
[----:B------:R1:W2:Y:S01]  /*0dc0*/  @!P4 LDG.E R50, desc[UR8][R18.64] ;  /* 0x000000081232c981 */ /* 0x0002a2000c1e1900 */
[----:B------:R-:W-:Y:S01]  /*0dd0*/  ISETP.GE.AND.EX P3, PT, R6, UR13, PT, P3 ;  /* 0x0000000d06007c0c */ /* 0x000fe2000bf66330 */
[----:B------:R-:W0:Y:S01]  /*0de0*/  @!P2 LDC.64 R16, c[0x0][0x398] ;  /* 0x0000e600ff10ab82 */ /* 0x000e220000000a00 */
[----:B-1----:R-:W-:-:S07]  /*0df0*/  @!P1 IADD3 R31, PT, PT, R29, R33, RZ ;  /* 0x000000211d1f9210 */ /* 0x002fce0007ffe0ff */
[----:B------:R-:W1:Y:S01]  /*0e00*/  @!P0 LDC.64 R18, c[0x0][0x3f8] ;  /* 0x0000fe00ff128b82 */ /* 0x000e620000000a00 */
[C---:B------:R-:W-:Y:S01]  /*0e10*/  @!P1 SHF.L.U32 R29, R28.reuse, 0x1, RZ ;  /* 0x000000011c1d9819 */ /* 0x040fe200000006ff */
[----:B------:R-:W-:Y:S01]  /*0e20*/  @!P2 IMAD R30, R35, R26, RZ ;  /* 0x0000001a231ea224 */ /* 0x000fe200078e02ff */
[----:B------:R-:W-:Y:S02]  /*0e30*/  @!P1 SHF.L.U64.HI R32, R28, 0x1, R31 ;  /* 0x000000011c209819 */ /* 0x000fe4000001021f */
[----:B------:R-:W-:Y:S01]  /*0e40*/  @!P1 IADD3 R28, P4, PT, R29, R24, RZ ;  /* 0x000000181d1c9210 */ /* 0x000fe20007f9e0ff */
[----:B------:R-:W-:Y:S01]  /*0e50*/  @!P2 IMAD R33, R49, R27, R30 ;  /* 0x0000001b3121a224 */ /* 0x000fe200078e021e */
[----:B------:R-:W-:Y:S02]  /*0e60*/  @!P2 MOV R30, R122 ;  /* 0x0000007a001ea202 */ /* 0x000fe40000000f00 */
[----:B------:R-:W-:Y:S02]  /*0e70*/  CS2R R46, SRZ ;  /* 0x00000000002e7805 */ /* 0x000fe4000001ff00 */
[----:B------:R-:W-:Y:S01]  /*0e80*/  @!P2 MOV R31, R121 ;  /* 0x00000079001fa202 */ /* 0x000fe20000000f00 */
[----:B------:R-:W3:Y:S01]  /*0e90*/  @!P0 LDC.64 R40, c[0x0][0x398] ;  /* 0x0000e600ff288b82 */ /* 0x000ee20000000a00 */
[----:B0-----:R-:W-:-:S02]  /*0ea0*/  @!P1 IADD3 R24, P5, PT, R29, R22, RZ ;  /* 0x000000161d189210 */ /* 0x001fc40007fbe0ff */
[C---:B------:R-:W-:Y:S01]  /*0eb0*/  @!P1 IADD3.X R29, PT, PT, R32.reuse, R25, RZ, P4, !PT ;  /* 0x00000019201d9210 */ /* 0x040fe200027fe4ff */
[----:B------:R-:W-:Y:S01]  /*0ec0*/  @!P2 IMAD.WIDE.U32 R26, R49, R26, R30 ;  /* 0x0000001a311aa225 */ /* 0x000fe200078e001e */
[----:B------:R-:W-:Y:S02]  /*0ed0*/  ISETP.GE.U32.AND P4, PT, R71, UR12, PT ;  /* 0x0000000c47007c0c */ /* 0x000fe4000bf86070 */
[----:B------:R-:W-:Y:S01]  /*0ee0*/  @!P1 IADD3.X R25, PT, PT, R32, R23, RZ, P5, !PT ;  /* 0x0000001720199210 */ /* 0x000fe20002ffe4ff */
[----:B------:R-:W0:Y:S01]  /*0ef0*/  @!P0 LDC.64 R30, c[0x0][0x3a0] ;  /* 0x0000e800ff1e8b82 */ /* 0x000e220000000a00 */
[----:B------:R-:W-:Y:S01]  /*0f00*/  ISETP.GE.AND.EX P4, PT, R7, UR13, PT, P4 ;  /* 0x0000000d07007c0c */ /* 0x000fe2000bf86340 */
[----:B------:R1:W2:Y:S01]  /*0f10*/  @!P1 LDG.E R47, desc[UR8][R28.64] ;  /* 0x000000081c2f9981 */ /* 0x0002a2000c1e1900 */
[C---:B------:R-:W-:Y:S02]  /*0f20*/  @!P2 SHF.L.U32 R35, R26.reuse, 0x1, RZ ;  /* 0x000000011a23a819 */ /* 0x040fe400000006ff */
[----:B------:R-:W-:Y:S01]  /*0f30*/  @!P2 IADD3 R27, PT, PT, R27, R33, RZ ;  /* 0x000000211b1ba210 */ /* 0x000fe20007ffe0ff */
[----:B------:R1:W2:Y:S02]  /*0f40*/  @!P1 LDG.E R46, desc[UR8][R24.64] ;  /* 0x00000008182e9981 */ /* 0x0002a4000c1e1900 */
[----:B------:R-:W0:Y:S01]  /*0f50*/  @!P3 LDC.64 R22, c[0x0][0x3f8] ;  /* 0x0000fe00ff16bb82 */ /* 0x000e220000000a00 */
[----:B------:R-:W-:Y:S01]  /*0f60*/  @!P2 IADD3 R32, P5, PT, R35, R20, RZ ;  /* 0x000000142320a210 */ /* 0x000fe20007fbe0ff */
[----:B-1----:R-:W-:Y:S01]  /*0f70*/  @!P0 IMAD R20, R39, R18, RZ ;  /* 0x0000001227148224 */ /* 0x002fe200078e02ff */
[----:B------:R-:W-:-:S02]  /*0f80*/  @!P2 SHF.L.U64.HI R26, R26, 0x1, R27 ;  /* 0x000000011a1aa819 */ /* 0x000fc4000001021b */
[----:B------:R-:W-:Y:S01]  /*0f90*/  @!P2 IADD3 R34, P1, PT, R35, R16, RZ ;  /* 0x000000102322a210 */ /* 0x000fe20007f3e0ff */
[----:B------:R-:W-:Y:S01]  /*0fa0*/  @!P0 IMAD R29, R37, R19, R20 ;  /* 0x00000013251d8224 */ /* 0x000fe200078e0214 */
[C---:B------:R-:W-:Y:S01]  /*0fb0*/  @!P2 IADD3.X R33, PT, PT, R26.reuse, R21, RZ, P5, !PT ;  /* 0x000000151a21a210 */ /* 0x040fe20002ffe4ff */
[----:B------:R-:W1:Y:S01]  /*0fc0*/  @!P3 LDC.64 R24, c[0x0][0x3a0] ;  /* 0x0000e800ff18bb82 */ /* 0x000e620000000a00 */
[----:B------:R-:W-:Y:S02]  /*0fd0*/  @!P2 IADD3.X R35, PT, PT, R26, R17, RZ, P1, !PT ;  /* 0x000000111a23a210 */ /* 0x000fe40000ffe4ff */
[----:B------:R-:W-:Y:S02]  /*0fe0*/  @!P0 MOV R26, R122 ;  /* 0x0000007a001a8202 */ /* 0x000fe40000000f00 */
[----:B------:R-:W-:-:S03]  /*0ff0*/  @!P0 MOV R27, R121 ;  /* 0x00000079001b8202 */ /* 0x000fc60000000f00 */
[----:B------:R-:W1:Y:S01]  /*1000*/  @!P4 LDC.64 R20, c[0x0][0x3f8] ;  /* 0x0000fe00ff14cb82 */ /* 0x000e620000000a00 */
[----:B------:R-:W-:Y:S01]  /*1010*/  CS2R R16, SRZ ;  /* 0x0000000000107805 */ /* 0x000fe2000001ff00 */
[----:B------:R-:W-:Y:S01]  /*1020*/  @!P0 IMAD.WIDE.U32 R18, R37, R18, R26 ;  /* 0x0000001225128225 */ /* 0x000fe200078e001a */
[----:B------:R-:W-:Y:S02]  /*1030*/  @!P3 MOV R26, R122 ;  /* 0x0000007a001ab202 */ /* 0x000fe40000000f00 */
[----:B------:R-:W-:Y:S02]  /*1040*/  @!P3 MOV R27, R121 ;  /* 0x00000079001bb202 */ /* 0x000fe40000000f00 */
[----:B------:R3:W2:Y:S01]  /*1050*/  @!P2 LDG.E R16, desc[UR8][R32.64] ;  /* 0x000000082010a981 */ /* 0x0006a2000c1e1900 */
[-C--:B0-----:R-:W-:Y:S01]  /*1060*/  @!P3 IMAD R28, R6, R22.reuse, RZ ;  /* 0x00000016061cb224 */ /* 0x081fe200078e02ff */
[----:B------:R-:W-:Y:S02]  /*1070*/  @!P0 IADD3 R29, PT, PT, R19, R29, RZ ;  /* 0x0000001d131d8210 */ /* 0x000fe40007ffe0ff */
[----:B------:R0:W2:Y:S01]  /*1080*/  @!P2 LDG.E R17, desc[UR8][R34.64] ;  /* 0x000000082211a981 */ /* 0x0000a2000c1e1900 */
[----:B------:R-:W-:Y:S01]  /*1090*/  ISETP.GE.U32.AND P2, PT, R70, UR12, PT ;  /* 0x0000000c46007c0c */ /* 0x000fe2000bf46070 */
[----:B------:R-:W-:Y:S01]  /*10a0*/  @!P3 IMAD R37, R76, R23, R28 ;  /* 0x000000174c25b224 */ /* 0x000fe200078e021c */
[----:B------:R-:W-:Y:S01]  /*10b0*/  @!P0 SHF.L.U32 R19, R18, 0x1, RZ ;  /* 0x0000000112138819 */ /* 0x000fe200000006ff */
[----:B------:R-:W-:-:S02]  /*10c0*/  @!P3 IMAD.WIDE.U32 R26, R76, R22, R26 ;  /* 0x000000164c1ab225 */ /* 0x000fc400078e001a */
[----:B------:R-:W5:Y:S01]  /*10d0*/  @!P3 LDC.64 R22, c[0x0][0x398] ;  /* 0x0000e600ff16bb82 */ /* 0x000f620000000a00 */
[----:B------:R-:W-:Y:S02]  /*10e0*/  ISETP.GE.AND.EX P2, PT, R8, UR13, PT, P2 ;  /* 0x0000000d08007c0c */ /* 0x000fe4000bf46320 */
[----:B---3--:R-:W-:Y:S02]  /*10f0*/  @!P0 SHF.L.U64.HI R32, R18, 0x1, R29 ;  /* 0x0000000112208819 */ /* 0x008fe4000001021d */
[C---:B------:R-:W-:Y:S02]  /*1100*/  @!P0 IADD3 R30, P6, PT, R19.reuse, R30, RZ ;  /* 0x0000001e131e8210 */ /* 0x040fe40007fde0ff */
[----:B------:R-:W-:Y:S01]  /*1110*/  @!P0 IADD3 R40, P1, PT, R19, R40, RZ ;  /* 0x0000002813288210 */ /* 0x000fe20007f3e0ff */
[----:B------:R-:W3:Y:S01]  /*1120*/  @!P4 LDC.64 R28, c[0x0][0x398] ;  /* 0x0000e600ff1ccb82 */ /* 0x000ee20000000a00 */
[----:B0-----:R-:W-:Y:S02]  /*1130*/  @!P3 SHF.L.U32 R35, R26, 0x1, RZ ;  /* 0x000000011a23b819 */ /* 0x001fe400000006ff */
[----:B------:R-:W-:-:S02]  /*1140*/  @!P3 IADD3 R27, PT, PT, R27, R37, RZ ;  /* 0x000000251b1bb210 */ /* 0x000fc40007ffe0ff */
[----:B------:R-:W-:-:S03]  /*1150*/  @!P0 IADD3.X R31, PT, PT, R32, R31, RZ, P6, !PT ;  /* 0x0000001f201f8210 */ /* 0x000fc600037fe4ff */
[----:B------:R-:W0:Y:S01]  /*1160*/  @!P4 LDC.64 R18, c[0x0][0x3a0] ;  /* 0x0000e800ff12cb82 */ /* 0x000e220000000a00 */
[----:B-1----:R-:W-:Y:S01]  /*1170*/  @!P3 IADD3 R36, P6, PT, R35, R24, RZ ;  /* 0x000000182324b210 */ /* 0x002fe20007fde0ff */
[----:B------:R-:W-:Y:S01]  /*1180*/  @!P4 IMAD R24, R7, R20, RZ ;  /* 0x000000140718c224 */ /* 0x000fe200078e02ff */
[----:B------:R-:W-:Y:S02]  /*1190*/  @!P3 SHF.L.U64.HI R38, R26, 0x1, R27 ;  /* 0x000000011a26b819 */ /* 0x000fe4000001021b */
[----:B------:R-:W-:Y:S01]  /*11a0*/  ISETP.GE.U32.AND P5, PT, R69, UR12, PT ;  /* 0x0000000c45007c0c */ /* 0x000fe2000bfa6070 */
[----:B------:R-:W-:Y:S01]  /*11b0*/  @!P4 IMAD R33, R71, R21, R24 ;  /* 0x000000154721c224 */ /* 0x000fe200078e0218 */
[----:B------:R-:W-:Y:S01]  /*11c0*/  @!P3 IADD3.X R37, PT, PT, R38, R25, RZ, P6, !PT ;  /* 0x000000192625b210 */ /* 0x000fe200037fe4ff */
[----:B------:R-:W1:Y:S01]  /*11d0*/  @!P2 LDC.64 R26, c[0x0][0x3f8] ;  /* 0x0000fe00ff1aab82 */ /* 0x000e620000000a00 */
[----:B------:R-:W-:Y:S02]  /*11e0*/  @!P4 MOV R24, R122 ;  /* 0x0000007a0018c202 */ /* 0x000fe40000000f00 */
[----:B------:R-:W-:-:S02]  /*11f0*/  @!P4 MOV R25, R121 ;  /* 0x000000790019c202 */ /* 0x000fc40000000f00 */
[----:B------:R-:W-:Y:S01]  /*1200*/  ISETP.GE.AND.EX P5, PT, R9, UR13, PT, P5 ;  /* 0x0000000d09007c0c */ /* 0x000fe2000bfa6350 */
[----:B------:R-:W-:Y:S01]  /*1210*/  @!P4 IMAD.WIDE.U32 R24, R71, R20, R24 ;  /* 0x000000144718c225 */ /* 0x000fe200078e0018 */
[----:B------:R-:W-:Y:S02]  /*1220*/  @!P0 IADD3.X R41, PT, PT, R32, R41, RZ, P1, !PT ;  /* 0x0000002920298210 */ /* 0x000fe40000ffe4ff */
[----:B-----5:R-:W-:Y:S02]  /*1230*/  @!P3 IADD3 R34, P1, PT, R35, R22, RZ ;  /* 0x000000162322b210 */ /* 0x020fe40007f3e0ff */
[----:B------:R-:W-:Y:S02]  /*1240*/  @!P4 IADD3 R33, PT, PT, R25, R33, RZ ;  /* 0x000000211921c210 */ /* 0x000fe40007ffe0ff */
[----:B------:R-:W-:Y:S02]  /*1250*/  @!P4 SHF.L.U32 R25, R24, 0x1, RZ ;  /* 0x000000011819c819 */ /* 0x000fe400000006ff */
[----:B------:R-:W-:-:S03]  /*1260*/  @!P3 IADD3.X R35, PT, PT, R38, R23, RZ, P1, !PT ;  /* 0x000000172623b210 */ /* 0x000fc60000ffe4ff */
[----:B------:R-:W5:Y:S01]  /*1270*/  @!P5 LDC.64 R20, c[0x0][0x3f8] ;  /* 0x0000fe00ff14db82 */ /* 0x000f620000000a00 */
[----:B------:R-:W-:Y:S02]  /*1280*/  @!P4 SHF.L.U64.HI R38, R24, 0x1, R33 ;  /* 0x000000011826c819 */ /* 0x000fe40000010221 */
[C---:B0-----:R-:W-:Y:S02]  /*1290*/  @!P4 IADD3 R32, P1, PT, R25.reuse, R18, RZ ;  /* 0x000000121920c210 */ /* 0x041fe40007f3e0ff */
[----:B------:R-:W-:Y:S02]  /*12a0*/  MOV R18, RZ ;  /* 0x000000ff00127202 */ /* 0x000fe40000000f00 */
[----:B------:R-:W-:Y:S01]  /*12b0*/  @!P4 IADD3.X R33, PT, PT, R38, R19, RZ, P1, !PT ;  /* 0x000000132621c210 */ /* 0x000fe20000ffe4ff */
[----:B------:R-:W0:Y:S01]  /*12c0*/  @!P2 LDC.64 R22, c[0x0][0x3a0] ;  /* 0x0000e800ff16ab82 */ /* 0x000e220000000a00 */
[----:B---3--:R-:W-:Y:S01]  /*12d0*/  @!P4 IADD3 R28, P1, PT, R25, R28, RZ ;  /* 0x0000001c191cc210 */ /* 0x008fe20007f3e0ff */
[----:B-1----:R-:W-:-:S02]  /*12e0*/  @!P2 IMAD R19, R8, R26, RZ ;  /* 0x0000001a0813a224 */ /* 0x002fc400078e02ff */
[----:B------:R1:W3:Y:S04]  /*12f0*/  @!P4 LDG.E R18, desc[UR8][R32.64] ;  /* 0x000000082012c981 */ /* 0x0002e8000c1e1900 */
[----:B------:R-:W4:Y:S01]  /*1300*/  @!P2 LDC.64 R24, c[0x0][0x398] ;  /* 0x0000e600ff18ab82 */ /* 0x000f220000000a00 */
[----:B------:R-:W-:Y:S01]  /*1310*/  @!P2 IMAD R39, R70, R27, R19 ;  /* 0x0000001b4627a224 */ /* 0x000fe200078e0213 */
[----:B-1----:R-:W-:Y:S02]  /*1320*/  @!P2 MOV R32, R122 ;  /* 0x0000007a0020a202 */ /* 0x002fe40000000f00 */
[----:B------:R-:W-:Y:S02]  /*1330*/  @!P2 MOV R33, R121 ;  /* 0x000000790021a202 */ /* 0x000fe40000000f00 */
[----:B------:R-:W-:-:S02]  /*1340*/  CS2R R58, SRZ ;  /* 0x00000000003a7805 */ /* 0x000fc4000001ff00 */
[----:B------:R-:W-:Y:S01]  /*1350*/  @!P4 IADD3.X R29, PT, PT, R38, R29, RZ, P1, !PT ;  /* 0x0000001d261dc210 */ /* 0x000fe20000ffe4ff */
[----:B------:R-:W-:Y:S01]  /*1360*/  @!P2 IMAD.WIDE.U32 R26, R70, R26, R32 ;  /* 0x0000001a461aa225 */ /* 0x000fe200078e0020 */
[----:B------:R-:W-:Y:S02]  /*1370*/  ISETP.GE.U32.AND P1, PT, R68, UR12, PT ;  /* 0x0000000c44007c0c */ /* 0x000fe4000bf26070 */
[----:B------:R1:W3:Y:S02]  /*1380*/  @!P3 LDG.E R59, desc[UR8][R36.64] ;  /* 0x00000008243bb981 */ /* 0x0002e4000c1e1900 */
[----:B------:R-:W-:Y:S02]  /*1390*/  @!P2 IADD3 R27, PT, PT, R27, R39, RZ ;  /* 0x000000271b1ba210 */ /* 0x000fe40007ffe0ff */
[----:B------:R5:W3:Y:S01]  /*13a0*/  @!P3 LDG.E R58, desc[UR8][R34.64] ;  /* 0x00000008223ab981 */ /* 0x000ae2000c1e1900 */
[----:B------:R-:W-:Y:S02]  /*13b0*/  ISETP.GE.AND.EX P1, PT, R10, UR13, PT, P1 ;  /* 0x0000000d0a007c0c */ /* 0x000fe4000bf26310 */
[----:B------:R-:W-:-:S02]  /*13c0*/  @!P2 SHF.L.U32 R33, R26, 0x1, RZ ;  /* 0x000000011a21a819 */ /* 0x000fc400000006ff */
[----:B------:R-:W-:Y:S01]  /*13d0*/  @!P2 SHF.L.U64.HI R38, R26, 0x1, R27 ;  /* 0x000000011a26a819 */ /* 0x000fe2000001021b */
[----:B-1----:R-:W1:Y:S01]  /*13e0*/  @!P5 LDC.64 R36, c[0x0][0x3a0] ;  /* 0x0000e800ff24db82 */ /* 0x002e620000000a00 */
[----:B------:R-:W-:Y:S02]  /*13f0*/  @!P5 MOV R26, R122 ;  /* 0x0000007a001ad202 */ /* 0x000fe40000000f00 */
[----:B------:R-:W-:Y:S01]  /*1400*/  @!P5 MOV R27, R121 ;  /* 0x00000079001bd202 */ /* 0x000fe20000000f00 */
[----:B-----5:R-:W-:Y:S01]  /*1410*/  @!P5 IMAD R34, R9, R20, RZ ;  /* 0x000000140922d224 */ /* 0x020fe200078e02ff */
[----:B0-----:R-:W-:-:S03]  /*1420*/  @!P2 IADD3 R22, P3, PT, R33, R22, RZ ;  /* 0x000000162116a210 */ /* 0x001fc60007f7e0ff */
[C---:B------:R-:W-:Y:S02]  /*1430*/  @!P5 IMAD R21, R69.reuse, R21, R34 ;  /* 0x000000154515d224 */ /* 0x040fe400078e0222 */
[----:B------:R-:W-:Y:S01]  /*1440*/  @!P5 IMAD.WIDE.U32 R26, R69, R20, R26 ;  /* 0x00000014451ad225 */ /* 0x000fe200078e001a */
[----:B------:R-:W0:Y:S01]  /*1450*/  @!P5 LDC.64 R34, c[0x0][0x398] ;  /* 0x0000e600ff22db82 */ /* 0x000e220000000a00 */
[----:B------:R-:W-:Y:S02]  /*1460*/  MOV R19, RZ ;  /* 0x000000ff00137202 */ /* 0x000fe40000000f00 */
[----:B------:R-:W-:Y:S02]  /*1470*/  @!P2 IADD3.X R23, PT, PT, R38, R23, RZ, P3, !PT ;  /* 0x000000172617a210 */ /* 0x000fe40001ffe4ff */
[----:B----4-:R-:W-:Y:S02]  /*1480*/  @!P2 IADD3 R24, P3, PT, R33, R24, RZ ;  /* 0x000000182118a210 */ /* 0x010fe40007f7e0ff */
[----:B------:R-:W-:Y:S01]  /*1490*/  @!P5 IADD3 R21, PT, PT, R27, R21, RZ ;  /* 0x000000151b15d210 */ /* 0x000fe20007ffe0ff */
[----:B------:R-:W4:Y:S01]  /*14a0*/  @!P1 LDC.64 R32, c[0x0][0x3f8] ;  /* 0x0000fe00ff209b82 */ /* 0x000f220000000a00 */
[----:B------:R5:W3:Y:S01]  /*14b0*/  @!P4 LDG.E R19, desc[UR8][R28.64] ;  /* 0x000000081c13c981 */ /* 0x000ae2000c1e1900 */
[----:B------:R-:W-:-:S02]  /*14c0*/  MOV R20, RZ ;  /* 0x000000ff00147202 */ /* 0x000fc40000000f00 */
[----:B------:R-:W-:Y:S02]  /*14d0*/  @!P2 IADD3.X R25, PT, PT, R38, R25, RZ, P3, !PT ;  /* 0x000000192619a210 */ /* 0x000fe40001ffe4ff */
[----:B------:R-:W-:Y:S02]  /*14e0*/  ISETP.GE.U32.AND P4, PT, R67, UR12, PT ;  /* 0x0000000c43007c0c */ /* 0x000fe4000bf86070 */
[----:B------:R1:W3:Y:S01]  /*14f0*/  @!P2 LDG.E R20, desc[UR8][R22.64] ;  /* 0x000000081614a981 */ /* 0x0002e2000c1e1900 */
[----:B------:R-:W4:Y:S01]  /*1500*/  @!P1 LDC.64 R38, c[0x0][0x3a0] ;  /* 0x0000e800ff269b82 */ /* 0x000f220000000a00 */
[C---:B-----5:R-:W-:Y:S02]  /*1510*/  @!P5 SHF.L.U64.HI R28, R26.reuse, 0x1, R21 ;  /* 0x000000011a1cd819 */ /* 0x060fe40000010215 */
[----:B------:R-:W-:Y:S02]  /*1520*/  MOV R21, RZ ;  /* 0x000000ff00157202 */ /* 0x000fe40000000f00 */
[----:B------:R-:W-:-:S03]  /*1530*/  @!P5 SHF.L.U32 R29, R26, 0x1, RZ ;  /* 0x000000011a1dd819 */ /* 0x000fc600000006ff */
[----:B------:R-:W5:Y:S01]  /*1540*/  LDC.64 R26, c[0x0][0x3b8] ;  /* 0x0000ee00ff1a7b82 */ /* 0x000f620000000a00 */
[----:B------:R4:W3:Y:S01]  /*1550*/  @!P2 LDG.E R21, desc[UR8][R24.64] ;  /* 0x000000081815a981 */ /* 0x0008e2000c1e1900 */
[----:B------:R-:W-:Y:S02]  /*1560*/  ISETP.GE.AND.EX P2, PT, R11, UR13, PT, P4 ;  /* 0x0000000d0b007c0c */ /* 0x000fe4000bf46340 */
[C---:B-1----:R-:W-:Y:S02]  /*1570*/  @!P5 IADD3 R36, P3, PT, R29.reuse, R36, RZ ;  /* 0x000000241d24d210 */ /* 0x042fe40007f7e0ff */
[----:B------:R-:W-:Y:S02]  /*1580*/  CS2R R22, SRZ ;  /* 0x0000000000167805 */ /* 0x000fe4000001ff00 */
[----:B------:R-:W-:Y:S02]  /*1590*/  @!P5 IADD3.X R37, PT, PT, R28, R37, RZ, P3, !PT ;  /* 0x000000251c25d210 */ /* 0x000fe40001ffe4ff */
[----:B0-----:R-:W-:Y:S01]  /*15a0*/  @!P5 IADD3 R34, P6, PT, R29, R34, RZ ;  /* 0x000000221d22d210 */ /* 0x001fe20007fde0ff */
[----:B----4-:R-:W-:Y:S01]  /*15b0*/  @!P1 IMAD R44, R10, R32, RZ ;  /* 0x000000200a2c9224 */ /* 0x010fe200078e02ff */
[----:B------:R-:W0:Y:S01]  /*15c0*/  @!P1 LDC.64 R24, c[0x0][0x398] ;  /* 0x0000e600ff189b82 */ /* 0x000e220000000a00 */
[----:B------:R1:W4:Y:S01]  /*15d0*/  @!P5 LDG.E R22, desc[UR8][R36.64] ;  /* 0x000000082416d981 */ /* 0x000322000c1e1900 */
[----:B------:R-:W-:Y:S01]  /*15e0*/  @!P5 IADD3.X R35, PT, PT, R28, R35, RZ, P6, !PT ;  /* 0x000000231c23d210 */ /* 0x000fe200037fe4ff */
[----:B------:R-:W-:Y:S01]  /*15f0*/  @!P1 IMAD R45, R68, R33, R44 ;  /* 0x00000021442d9224 */ /* 0x000fe200078e022c */
[----:B------:R-:W-:-:S03]  /*1600*/  ISETP.GE.U32.AND P3, PT, R66, UR12, PT ;  /* 0x0000000c42007c0c */ /* 0x000fc6000bf66070 */
[----:B------:R5:W4:Y:S01]  /*1610*/  @!P5 LDG.E R23, desc[UR8][R34.64] ;  /* 0x000000082217d981 */ /* 0x000b22000c1e1900 */
[----:B------:R-:W0:Y:S01]  /*1620*/  @!P2 LDC.64 R28, c[0x0][0x3f8] ;  /* 0x0000fe00ff1cab82 */ /* 0x000e220000000a00 */
[----:B-1----:R-:W-:Y:S02]  /*1630*/  @!P1 MOV R36, R122 ;  /* 0x0000007a00249202 */ /* 0x002fe40000000f00 */
[----:B------:R-:W-:Y:S02]  /*1640*/  @!P1 MOV R37, R121 ;  /* 0x0000007900259202 */ /* 0x000fe40000000f00 */
[----:B------:R-:W-:Y:S02]  /*1650*/  ISETP.NE.AND P5, PT, RZ, UR11, PT ;  /* 0x0000000bff007c0c */ /* 0x000fe4000bfa5270 */
[----:B------:R-:W-:Y:S01]  /*1660*/  ISETP.GE.AND.EX P3, PT, R12, UR13, PT, P3 ;  /* 0x0000000d0c007c0c */ /* 0x000fe2000bf66330 */
[----:B------:R-:W-:Y:S01]  /*1670*/  @!P1 IMAD.WIDE.U32 R32, R68, R32, R36 ;  /* 0x0000002044209225 */ /* 0x000fe200078e0024 */
[----:B------:R-:W-:Y:S01]  /*1680*/  CS2R R48, SRZ ;  /* 0x0000000000307805 */ /* 0x000fe2000001ff00 */
[----:B-----5:R-:W1:Y:S03]  /*1690*/  @!P2 LDC.64 R34, c[0x0][0x398] ;  /* 0x0000e600ff22ab82 */ /* 0x020e660000000a00 */
[----:B------:R-:W-:-:S02]  /*16a0*/  @!P1 IADD3 R33, PT, PT, R33, R45, RZ ;  /* 0x0000002d21219210 */ /* 0x000fc40007ffe0ff */
[C---:B------:R-:W-:Y:S01]  /*16b0*/  @!P1 SHF.L.U32 R45, R32.reuse, 0x1, RZ ;  /* 0x00000001202d9819 */ /* 0x040fe200000006ff */
[----:B------:R0:W5:Y:S01]  /*16c0*/  @!P0 LDG.E R49, desc[UR8][R30.64] ;  /* 0x000000081e318981 */ /* 0x000162000c1e1900 */
[----:B------:R-:W-:Y:S02]  /*16d0*/  @!P1 SHF.L.U64.HI R44, R32, 0x1, R33 ;  /* 0x00000001202c9819 */ /* 0x000fe40000010221 */
[----:B------:R-:W1:Y:S01]  /*16e0*/  @!P2 LDC.64 R32, c[0x0][0x3a0] ;  /* 0x0000e800ff20ab82 */ /* 0x000e620000000a00 */
[----:B------:R-:W-:Y:S01]  /*16f0*/  @!P1 IADD3 R38, P6, PT, R45, R38, RZ ;  /* 0x000000262d269210 */ /* 0x000fe20007fde0ff */
[----:B------:R0:W4:Y:S01]  /*1700*/  @!P0 LDG.E R48, desc[UR8][R40.64] ;  /* 0x0000000828308981 */ /* 0x000122000c1e1900 */
[----:B------:R-:W-:Y:S02]  /*1710*/  IADD3 R79, PT, PT, R43, R42, RZ ;  /* 0x0000002a2b4f7210 */ /* 0x000fe40007ffe0ff */
[----:B------:R-:W-:-:S03]  /*1720*/  @!P1 IADD3.X R39, PT, PT, R44, R39, RZ, P6, !PT ;  /* 0x000000272c279210 */ /* 0x000fc600037fe4ff */
[----:B------:R-:W1:Y:S01]  /*1730*/  @P5 LDC.64 R42, c[0x0][0x3b0] ;  /* 0x0000ec00ff2a5b82 */ /* 0x000e620000000a00 */
[----:B------:R-:W-:Y:S01]  /*1740*/  ISETP.GE.U32.AND P4, PT, R65, UR12, PT ;  /* 0x0000000c41007c0c */ /* 0x000fe2000bf86070 */
[----:B------:R-:W-:Y:S01]  /*1750*/  IMAD.WIDE R26, R60, 0x8, R26 ;  /* 0x000000083c1a7825 */ /* 0x000fe200078e021a */
[----:B0-----:R-:W-:Y:S02]  /*1760*/  @!P1 IADD3 R30, P6, PT, R45, R24, RZ ;  /* 0x000000182d1e9210 */ /* 0x001fe40007fde0ff */
[----:B------:R-:W-:-:S03]  /*1770*/  @!P2 MOV R40, R122 ;  /* 0x0000007a0028a202 */ /* 0x000fc60000000f00 */
[----:B------:R-:W0:Y:S01]  /*1780*/  @!P3 LDC.64 R36, c[0x0][0x3f8] ;  /* 0x0000fe00ff24bb82 */ /* 0x000e220000000a00 */
[----:B------:R-:W-:Y:S01]  /*1790*/  @!P2 MOV R41, R121 ;  /* 0x000000790029a202 */ /* 0x000fe20000000f00 */
[-C--:B------:R-:W-:Y:S01]  /*17a0*/  @!P2 IMAD R24, R11, R28.reuse, RZ ;  /* 0x0000001c0b18a224 */ /* 0x080fe200078e02ff */
[----:B------:R-:W-:Y:S01]  /*17b0*/  ISETP.GE.AND.EX P4, PT, R13, UR13, PT, P4 ;  /* 0x0000000d0d007c0c */ /* 0x000fe2000bf86340 */
[----:B------:R-:W5:Y:S02]  /*17c0*/  LDG.E.64 R26, desc[UR8][R26.64] ;  /* 0x000000081a1a7981 */ /* 0x000f64000c1e1b00 */
[C---:B------:R-:W-:Y:S02]  /*17d0*/  @!P2 IMAD R77, R67.reuse, R29, R24 ;  /* 0x0000001d434da224 */ /* 0x040fe400078e0218 */
[----:B------:R-:W-:Y:S01]  /*17e0*/  @!P2 IMAD.WIDE.U32 R40, R67, R28, R40 ;  /* 0x0000001c4328a225 */ /* 0x000fe200078e0028 */
[----:B------:R-:W-:Y:S02]  /*17f0*/  @!P1 IADD3.X R31, PT, PT, R44, R25, RZ, P6, !PT ;  /* 0x000000192c1f9210 */ /* 0x000fe400037fe4ff */
[----:B------:R-:W-:Y:S01]  /*1800*/  CS2R R24, SRZ ;  /* 0x0000000000187805 */ /* 0x000fe2000001ff00 */
[----:B------:R-:W2:Y:S01]  /*1810*/  LDC.64 R44, c[0x0][0x3a8] ;  /* 0x0000ea00ff2c7b82 */ /* 0x000ea20000000a00 */
[----:B------:R-:W-:-:S02]  /*1820*/  @!P2 IADD3 R77, PT, PT, R41, R77, RZ ;  /* 0x0000004d294da210 */ /* 0x000fc40007ffe0ff */
[C---:B------:R-:W-:Y:S02]  /*1830*/  @!P2 SHF.L.U32 R41, R40.reuse, 0x1, RZ ;  /* 0x000000012829a819 */ /* 0x040fe400000006ff */
[----:B------:R1:W4:Y:S01]  /*1840*/  @!P1 LDG.E R24, desc[UR8][R38.64] ;  /* 0x0000000826189981 */ /* 0x000322000c1e1900 */
[----:B------:R-:W-:Y:S02]  /*1850*/  @!P2 SHF.L.U64.HI R78, R40, 0x1, R77 ;  /* 0x00000001284ea819 */ /* 0x000fe4000001024d */
[----:B------:R-:W2:Y:S01]  /*1860*/  @!P4 LDC.64 R28, c[0x0][0x3f8] ;  /* 0x0000fe00ff1ccb82 */ /* 0x000ea20000000a00 */
[----:B------:R1:W4:Y:S02]  /*1870*/  @!P1 LDG.E R25, desc[UR8][R30.64] ;  /* 0x000000081e199981 */ /* 0x000324000c1e1900 */
[C---:B-1----:R-:W-:Y:S02]  /*1880*/  @!P2 IADD3 R40, P1, PT, R41.reuse, R32, RZ ;  /* 0x000000202928a210 */ /* 0x042fe40007f3e0ff */
[----:B------:R-:W-:-:S02]  /*1890*/  @!P2 IADD3 R38, P6, PT, R41, R34, RZ ;  /* 0x000000222926a210 */ /* 0x000fc40007fde0ff */
[----:B------:R-:W-:Y:S01]  /*18a0*/  @!P2 IADD3.X R41, PT, PT, R78, R33, RZ, P1, !PT ;  /* 0x000000214e29a210 */ /* 0x000fe20000ffe4ff */
[----:B------:R-:W-:Y:S01]  /*18b0*/  @P5 IMAD.WIDE R32, R79, 0x2, R42 ;  /* 0x000000024f205825 */ /* 0x000fe200078e022a */
[----:B------:R-:W-:Y:S01]  /*18c0*/  @!P3 MOV R42, R122 ;  /* 0x0000007a002ab202 */ /* 0x000fe20000000f00 */
[----:B------:R-:W1:Y:S01]  /*18d0*/  @!P3 LDC.64 R30, c[0x0][0x3a0] ;  /* 0x0000e800ff1ebb82 */ /* 0x000e620000000a00 */
[----:B------:R-:W-:Y:S01]  /*18e0*/  @!P3 MOV R43, R121 ;  /* 0x00000079002bb202 */ /* 0x000fe20000000f00 */
[-C--:B0-----:R-:W-:Y:S01]  /*18f0*/  @!P3 IMAD R34, R12, R36.reuse, RZ ;  /* 0x000000240c22b224 */ /* 0x081fe200078e02ff */
[----:B------:R-:W4:Y:S03]  /*1900*/  @P5 LDG.E.U16 R88, desc[UR8][R32.64] ;  /* 0x0000000820585981 */ /* 0x000f26000c1e1500 */
[C---:B------:R-:W-:Y:S01]  /*1910*/  @!P3 IMAD R37, R66.reuse, R37, R34 ;  /* 0x000000254225b224 */ /* 0x040fe200078e0222 */
[----:B------:R0:W4:Y:S01]  /*1920*/  @P5 LDG.E.U16 R87, desc[UR8][R32.64+0x2] ;  /* 0x0000020820575981 */ /* 0x000122000c1e1500 */
[----:B------:R-:W-:Y:S01]  /*1930*/  @!P3 IMAD.WIDE.U32 R42, R66, R36, R42 ;  /* 0x00000024422ab225 */ /* 0x000fe200078e002a */
[----:B------:R-:W-:-:S02]  /*1940*/  @!P2 IADD3.X R39, PT, PT, R78, R35, RZ, P6, !PT ;  /* 0x000000234e27a210 */ /* 0x000fc400037fe4ff */
[----:B------:R-:W1:Y:S02]  /*1950*/  @!P4 LDC.64 R34, c[0x0][0x3a0] ;  /* 0x0000e800ff22cb82 */ /* 0x000e640000000a00 */
[----:B------:R-:W-:-:S06]  /*1960*/  @!P3 IADD3 R43, PT, PT, R43, R37, RZ ;  /* 0x000000252b2bb210 */ /* 0x000fcc0007ffe0ff */
[----:B0-----:R-:W0:Y:S08]  /*1970*/  @!P3 LDC.64 R32, c[0x0][0x398] ;  /* 0x0000e600ff20bb82 */ /* 0x001e300000000a00 */
[----:B------:R-:W0:Y:S01]  /*1980*/  @!P4 LDC.64 R36, c[0x0][0x398] ;  /* 0x0000e600ff24cb82 */ /* 0x000e220000000a00 */
[C---:B------:R-:W-:Y:S01]  /*1990*/  @!P3 SHF.L.U32 R81, R42.reuse, 0x1, RZ ;  /* 0x000000012a51b819 */ /* 0x040fe200000006ff */
[----:B--2---:R-:W-:Y:S01]  /*19a0*/  @!P4 IMAD R78, R13, R28, RZ ;  /* 0x0000001c0d4ec224 */ /* 0x004fe200078e02ff */
[----:B------:R-:W-:-:S02]  /*19b0*/  @!P3 SHF.L.U64.HI R80, R42, 0x1, R43 ;  /* 0x000000012a50b819 */ /* 0x000fc4000001022b */
[----:B------:R-:W-:Y:S02]  /*19c0*/  @!P4 MOV R42, R122 ;  /* 0x0000007a002ac202 */ /* 0x000fe40000000f00 */
[----:B------:R-:W-:Y:S01]  /*19d0*/  @!P4 MOV R43, R121 ;  /* 0x00000079002bc202 */ /* 0x000fe20000000f00 */
[----:B------:R-:W-:-:S04]  /*19e0*/  IMAD.WIDE R44, R79, 0x2, R44 ;  /* 0x000000024f2c7825 */ /* 0x000fc800078e022c */
[C---:B------:R-:W-:Y:S01]  /*19f0*/  @!P4 IMAD R79, R65.reuse, R29, R78 ;  /* 0x0000001d414fc224 */ /* 0x040fe200078e024e */
[----:B------:R-:W-:Y:S01]  /*1a00*/  MOV R77, RZ ;  /* 0x000000ff004d7202 */ /* 0x000fe20000000f00 */
[----:B------:R-:W-:Y:S01]  /*1a10*/  @!P4 IMAD.WIDE.U32 R28, R65, R28, R42 ;  /* 0x0000001c411cc225 */ /* 0x000fe200078e002a */
[----:B------:R-:W-:Y:S01]  /*1a20*/  MOV R78, RZ ;  /* 0x000000ff004e7202 */ /* 0x000fe20000000f00 */
[----:B------:R-:W2:Y:S01]  /*1a30*/  LDG.E.U16 R85, desc[UR8][R44.64+0x2] ;  /* 0x000002082c557981 */ /* 0x000ea2000c1e1500 */
[----:B-1----:R-:W-:Y:S02]  /*1a40*/  @!P3 IADD3 R30, P1, PT, R81, R30, RZ ;  /* 0x0000001e511eb210 */ /* 0x002fe40007f3e0ff */
[----:B------:R-:W-:Y:S01]  /*1a50*/  @!P4 IADD3 R43, PT, PT, R29, R79, RZ ;  /* 0x0000004f1d2bc210 */ /* 0x000fe20007ffe0ff */
[----:B------:R-:W2:Y:S01]  /*1a60*/  @!P2 LDG.E R77, desc[UR8][R40.64] ;  /* 0x00000008284da981 */ /* 0x000ea2000c1e1900 */
[----:B------:R-:W-:Y:S02]  /*1a70*/  @!P4 SHF.L.U32 R29, R28, 0x1, RZ ;  /* 0x000000011c1dc819 */ /* 0x000fe400000006ff */
[----:B------:R-:W-:Y:S01]  /*1a80*/  @!P3 IADD3.X R31, PT, PT, R80, R31, RZ, P1, !PT ;  /* 0x0000001f501fb210 */ /* 0x000fe20000ffe4ff */
[----:B------:R-:W2:Y:S01]  /*1a90*/  @!P2 LDG.E R78, desc[UR8][R38.64] ;  /* 0x00000008264ea981 */ /* 0x000ea2000c1e1900 */
[----:B0-----:R-:W-:-:S02]  /*1aa0*/  @!P3 IADD3 R32, P1, PT, R81, R32, RZ ;  /* 0x000000205120b210 */ /* 0x001fc40007f3e0ff */
[----:B------:R-:W-:Y:S01]  /*1ab0*/  @!P4 SHF.L.U64.HI R28, R28, 0x1, R43 ;  /* 0x000000011c1cc819 */ /* 0x000fe2000001022b */
[----:B------:R-:W2:Y:S01]  /*1ac0*/  LDG.E.U16 R83, desc[UR8][R44.64] ;  /* 0x000000082c537981 */ /* 0x000ea2000c1e1500 */
[C---:B------:R-:W-:Y:S02]  /*1ad0*/  @!P4 IADD3 R34, P2, PT, R29.reuse, R34, RZ ;  /* 0x000000221d22c210 */ /* 0x040fe40007f5e0ff */
[----:B------:R-:W-:Y:S02]  /*1ae0*/  @!P4 IADD3 R36, P6, PT, R29, R36, RZ ;  /* 0x000000241d24c210 */ /* 0x000fe40007fde0ff */
[----:B------:R-:W-:Y:S02]  /*1af0*/  @!P3 IADD3.X R33, PT, PT, R80, R33, RZ, P1, !PT ;  /* 0x000000215021b210 */ /* 0x000fe40000ffe4ff */
[----:B------:R-:W-:Y:S02]  /*1b00*/  CS2R R80, SRZ ;  /* 0x0000000000507805 */ /* 0x000fe4000001ff00 */
[----:B------:R-:W-:-:S02]  /*1b10*/  MOV R79, RZ ;  /* 0x000000ff004f7202 */ /* 0x000fc40000000f00 */
[----:B------:R-:W-:Y:S02]  /*1b20*/  MOV R82, RZ ;  /* 0x000000ff00527202 */ /* 0x000fe40000000f00 */
[C---:B------:R-:W-:Y:S01]  /*1b30*/  @!P4 IADD3.X R35, PT, PT, R28.reuse, R35, RZ, P2, !PT ;  /* 0x000000231c23c210 */ /* 0x040fe200017fe4ff */
[----:B------:R-:W2:Y:S01]  /*1b40*/  @!P3 LDG.E R80, desc[UR8][R32.64] ;  /* 0x000000082050b981 */ /* 0x000ea2000c1e1900 */
[----:B------:R-:W-:-:S03]  /*1b50*/  @!P4 IADD3.X R37, PT, PT, R28, R37, RZ, P6, !PT ;  /* 0x000000251c25c210 */ /* 0x000fc600037fe4ff */
[----:B------:R-:W2:Y:S04]  /*1b60*/  @!P3 LDG.E R79, desc[UR8][R30.64] ;  /* 0x000000081e4fb981 */ /* 0x000ea8000c1e1900 */
[----:B------:R-:W2:Y:S04]  /*1b70*/  @!P4 LDG.E R82, desc[UR8][R34.64] ;  /* 0x000000082252c981 */ /* 0x000ea8000c1e1900 */
[----:B------:R-:W2:Y:S01]  /*1b80*/  @!P4 LDG.E R81, desc[UR8][R36.64] ;  /* 0x000000082451c981 */ /* 0x000ea2000c1e1900 */
[----:B------:R-:W-:Y:S01]  /*1b90*/  MOV R118, 0x3f800000 ;  /* 0x3f80000000767802 */ /* 0x000fe20000000f00 */
[----:B------:R-:W-:Y:S01]  /*1ba0*/  UISETP.NE.AND UP0, UPT, UR11, URZ, UPT ;  /* 0x000000ff0b00728c */ /* 0x000fe2000bf05270 */
[----:B------:R-:W-:-:S02]  /*1bb0*/  MOV R86, RZ ;  /* 0x000000ff00567202 */ /* 0x000fc40000000f00 */
[----:B------:R-:W-:Y:S02]  /*1bc0*/  MOV R84, RZ ;  /* 0x000000ff00547202 */ /* 0x000fe40000000f00 */
        /* <DEDUP_REMOVED lines=14> */
[----:B---3--:R-:W-:Y:S02]  /*1cb0*/  PRMT R98, R18, 0x7632, R98 ;  /* 0x0000763212627816 */ /* 0x008fe40000000062 */
[----:B------:R-:W-:Y:S02]  /*1cc0*/  PRMT R116, R59, 0x7632, R116 ;  /* 0x000076323b747816 */ /* 0x000fe40000000074 */
[----:B------:R-:W-:-:S02]  /*1cd0*/  PRMT R117, R58, 0x7632, R117 ;  /* 0x000076323a757816 */ /* 0x000fc40000000075 */
[----:B------:R-:W-:Y:S02]  /*1ce0*/  PRMT R99, R19, 0x7632, R99 ;  /* 0x0000763213637816 */ /* 0x000fe40000000063 */
[----:B------:R-:W-:Y:S02]  /*1cf0*/  PRMT R96, R20, 0x7632, R96 ;  /* 0x0000763214607816 */ /* 0x000fe40000000060 */
[----:B------:R-:W-:Y:S01]  /*1d00*/  PRMT R97, R21, 0x7632, R97 ;  /* 0x0000763215617816 */ /* 0x000fe20000000061 */
[----:B-----5:R-:W-:-:S05]  /*1d10*/  FFMA.FTZ R27, -R26, R26, R27 ;  /* 0x0000001a1a1b7223 */ /* 0x020fca000001011b */
[----:B------:R-:W-:-:S13]  /*1d20*/  FSETP.GTU.FTZ.AND P1, PT, R27, RZ, PT ;  /* 0x000000ff1b00720b */ /* 0x000fda0003f3c000 */
[----:B------:R-:W0:Y:S01]  /*1d30*/  @P1 LDC R28, c[0x0][0x3c0] ;  /* 0x0000f000ff1c1b82 */ /* 0x000e220000000800 */
[----:B------:R-:W-:Y:S02]  /*1d40*/  PRMT R106, R49, 0x7632, R106 ;  /* 0x00007632316a7816 */ /* 0x000fe4000000006a */
[----:B----4-:R-:W-:Y:S02]  /*1d50*/  PRMT R107, R48, 0x7632, R107 ;  /* 0x00007632306b7816 */ /* 0x010fe4000000006b */
[----:B------:R-:W-:Y:S02]  /*1d60*/  PRMT R94, R22, 0x7632, R94 ;  /* 0x00007632165e7816 */ /* 0x000fe4000000005e */
[----:B------:R-:W-:Y:S01]  /*1d70*/  PRMT R95, R23, 0x7632, R95 ;  /* 0x00007632175f7816 */ /* 0x000fe2000000005f */
[----:B0-----:R-:W-:-:S04]  /*1d80*/  @P1 FADD.FTZ R28, R27, R28 ;  /* 0x0000001c1b1c1221 */ /* 0x001fc80000010000 */
[----:B------:R0:W1:Y:S01]  /*1d90*/  @P1 MUFU.RSQ R118, R28 ;  /* 0x0000001c00761308 */ /* 0x0000620000001400 */
[----:B------:R-:W-:Y:S02]  /*1da0*/  @P5 SHF.L.U32 R86, R88, 0x10, RZ ;  /* 0x0000001058565819 */ /* 0x000fe400000006ff */
[----:B------:R-:W-:Y:S02]  /*1db0*/  @P5 SHF.L.U32 R84, R87, 0x10, RZ ;  /* 0x0000001057545819 */ /* 0x000fe400000006ff */
[----:B------:R-:W-:Y:S02]  /*1dc0*/  PRMT R92, R24, 0x7632, R92 ;  /* 0x00007632185c7816 */ /* 0x000fe4000000005c */
[----:B------:R-:W-:Y:S02]  /*1dd0*/  PRMT R93, R25, 0x7632, R93 ;  /* 0x00007632195d7816 */ /* 0x000fe4000000005d */
[----:B--2---:R-:W-:Y:S02]  /*1de0*/  SHF.L.U32 R27, R85, 0x10, RZ ;  /* 0x00000010551b7819 */ /* 0x004fe400000006ff */
[----:B------:R-:W-:-:S02]  /*1df0*/  PRMT R90, R77, 0x7632, R90 ;  /* 0x000076324d5a7816 */ /* 0x000fc4000000005a */
[----:B------:R-:W-:Y:S02]  /*1e00*/  PRMT R91, R78, 0x7632, R91 ;  /* 0x000076324e5b7816 */ /* 0x000fe4000000005b */
[----:B------:R-:W-:Y:S02]  /*1e10*/  SHF.L.U32 R83, R83, 0x10, RZ ;  /* 0x0000001053537819 */ /* 0x000fe400000006ff */
[----:B------:R-:W-:Y:S02]  /*1e20*/  PRMT R89, R80, 0x7632, R89 ;  /* 0x0000763250597816 */ /* 0x000fe40000000059 */
[----:B------:R-:W-:Y:S02]  /*1e30*/  PRMT R88, R79, 0x7632, R88 ;  /* 0x000076324f587816 */ /* 0x000fe40000000058 */
[----:B------:R-:W-:Y:S02]  /*1e40*/  PRMT R85, R82, 0x7632, R85 ;  /* 0x0000763252557816 */ /* 0x000fe40000000055 */
[----:B------:R-:W-:Y:S01]  /*1e50*/  PRMT R87, R81, 0x7632, R87 ;  /* 0x0000763251577816 */ /* 0x000fe20000000057 */
[----:B01----:R-:W-:Y:S06]  /*1e60*/  BRA.U UP0, `(.L_x_337) ;  /* 0x0000001100847547 */ /* 0x003fec000b800000 */
[----:B------:R-:W-:Y:S02]  /*1e70*/  SHF.L.U32 R29, R59, 0x10, RZ ;  /* 0x000000103b1d7819 */ /* 0x000fe400000006ff */
[----:B------:R-:W-:Y:S02]  /*1e80*/  SHF.L.U32 R31, R116, 0x10, RZ ;  /* 0x00000010741f7819 */ /* 0x000fe400000006ff */
[----:B------:R-:W-:Y:S01]  /*1e90*/  SHF.L.U32 R30, R58, 0x10, RZ ;  /* 0x000000103a1e7819 */ /* 0x000fe200000006ff */
[C---:B------:R-:W-:Y:S01]  /*1ea0*/  FADD.FTZ R29, -R26.reuse, R29 ;  /* 0x0000001d1a1d7221 */ /* 0x040fe20000010100 */
[----:B------:R-:W-:Y:S01]  /*1eb0*/  SHF.L.U32 R28, R117, 0x10, RZ ;  /* 0x00000010751c7819 */ /* 0x000fe200000006ff */
[C---:B------:R-:W-:Y:S01]  /*1ec0*/  FADD.FTZ R31, -R26.reuse, R31 ;  /* 0x0000001f1a1f7221 */ /* 0x040fe20000010100 */
[----:B------:R-:W-:Y:S01]  /*1ed0*/  SHF.L.U32 R35, R57, 0x10, RZ ;  /* 0x0000001039237819 */ /* 0x000fe200000006ff */
[----:B------:R-:W-:Y:S01]  /*1ee0*/  FMUL.FTZ R32, R83, R30 ;  /* 0x0000001e53207220 */ /* 0x000fe20000410000 */
[-C--:B------:R-:W-:Y:S01]  /*1ef0*/  FMUL.FTZ R29, R29, R118.reuse ;  /* 0x000000761d1d7220 */ /* 0x080fe20000410000 */
[----:B------:R-:W-:Y:S01]  /*1f00*/  FMUL.FTZ R33, R31, R118 ;  /* 0x000000761f217220 */ /* 0x000fe20000410000 */
[----:B------:R-:W-:Y:S01]  /*1f10*/  FMUL.FTZ R34, R27, R28 ;  /* 0x0000001c1b227220 */ /* 0x000fe20000410000 */
[----:B------:R-:W-:Y:S01]  /*1f20*/  FADD.FTZ R31, RZ, R32 ;  /* 0x00000020ff1f7221 */ /* 0x000fe20000010000 */
[----:B------:R-:W-:Y:S01]  /*1f30*/  FFMA.FTZ R32, R29, R32, RZ ;  /* 0x000000201d207223 */ /* 0x000fe200000100ff */
[----:B------:R-:W-:Y:S01]  /*1f40*/  FADD.FTZ R37, -R26, R35 ;  /* 0x000000231a257221 */ /* 0x000fe20000010100 */
[----:B------:R-:W-:Y:S01]  /*1f50*/  SHF.L.U32 R36, R56, 0x10, RZ ;  /* 0x0000001038247819 */ /* 0x000fe200000006ff */
[----:B------:R-:W-:Y:S01]  /*1f60*/  FADD.FTZ R31, R34, R31 ;  /* 0x0000001f221f7221 */ /* 0x000fe20000010000 */
[----:B------:R-:W-:Y:S01]  /*1f70*/  FFMA.FTZ R35, R33, R34, R32 ;  /* 0x0000002221237223 */ /* 0x000fe20000010020 */
[----:B------:R-:W-:Y:S01]  /*1f80*/  FMUL.FTZ R34, R37, R118 ;  /* 0x0000007625227220 */ /* 0x000fe20000410000 */
[----:B------:R-:W-:Y:S01]  /*1f90*/  SHF.L.U32 R37, R114, 0x10, RZ ;  /* 0x0000001072257819 */ /* 0x000fe200000006ff */
[----:B------:R-:W-:Y:S01]  /*1fa0*/  FFMA.FTZ R39, R30, R29, RZ ;  /* 0x0000001d1e277223 */ /* 0x000fe200000100ff */
[----:B------:R-:W-:Y:S01]  /*1fb0*/  FADD.FTZ R29, RZ, R30 ;  /* 0x0000001eff1d7221 */ /* 0x000fe20000010000 */
[----:B------:R-:W-:-:S02]  /*1fc0*/  FMUL.FTZ R30, R83, R36 ;  /* 0x00000024531e7220 */ /* 0x000fc40000410000 */
[----:B------:R-:W-:Y:S01]  /*1fd0*/  FADD.FTZ R37, -R26, R37 ;  /* 0x000000251a257221 */ /* 0x000fe20000010100 */
[C---:B------:R-:W-:Y:S01]  /*1fe0*/  FADD.FTZ R29, R36.reuse, R29 ;  /* 0x0000001d241d7221 */ /* 0x040fe20000010000 */
[----:B------:R-:W-:Y:S01]  /*1ff0*/  FFMA.FTZ R32, R36, R34, R39 ;  /* 0x0000002224207223 */ /* 0x000fe20000010027 */
[----:B------:R-:W-:Y:S01]  /*2000*/  FFMA.FTZ R36, R34, R30, R35 ;  /* 0x0000001e22247223 */ /* 0x000fe20000010023 */
[----:B------:R-:W-:Y:S01]  /*2010*/  SHF.L.U32 R34, R115, 0x10, RZ ;  /* 0x0000001073227819 */ /* 0x000fe200000006ff */
[----:B------:R-:W-:Y:S01]  /*2020*/  FFMA.FTZ R35, R28, R33, RZ ;  /* 0x000000211c237223 */ /* 0x000fe200000100ff */
[----:B------:R-:W-:Y:S01]  /*2030*/  FADD.FTZ R33, RZ, R28 ;  /* 0x0000001cff217221 */ /* 0x000fe20000010000 */
[----:B------:R-:W-:Y:S01]  /*2040*/  FMUL.FTZ R37, R37, R118 ;  /* 0x0000007625257220 */ /* 0x000fe20000410000 */
[----:B------:R-:W-:Y:S01]  /*2050*/  SHF.L.U32 R39, R55, 0x10, RZ ;  /* 0x0000001037277819 */ /* 0x000fe200000006ff */
[----:B------:R-:W-:Y:S01]  /*2060*/  FADD.FTZ R31, R31, R30 ;  /* 0x0000001e1f1f7221 */ /* 0x000fe20000010000 */
[C---:B------:R-:W-:Y:S01]  /*2070*/  FADD.FTZ R33, R34.reuse, R33 ;  /* 0x0000002122217221 */ /* 0x040fe20000010000 */
[----:B------:R-:W-:Y:S01]  /*2080*/  FFMA.FTZ R28, R34, R37, R35 ;  /* 0x00000025221c7223 */ /* 0x000fe20000010023 */
[----:B------:R-:W-:Y:S01]  /*2090*/  FMUL.FTZ R34, R27, R34 ;  /* 0x000000221b227220 */ /* 0x000fe20000410000 */
[----:B------:R-:W-:Y:S01]  /*20a0*/  FADD.FTZ R39, -R26, R39 ;  /* 0x000000271a277221 */ /* 0x000fe20000010100 */
[----:B------:R-:W-:-:S02]  /*20b0*/  SHF.L.U32 R35, R54, 0x10, RZ ;  /* 0x0000001036237819 */ /* 0x000fc400000006ff */
[----:B------:R-:W-:Y:S01]  /*20c0*/  FADD.FTZ R30, R34, R31 ;  /* 0x0000001f221e7221 */ /* 0x000fe20000010000 */
[----:B------:R-:W-:Y:S01]  /*20d0*/  FMUL.FTZ R39, R39, R118 ;  /* 0x0000007627277220 */ /* 0x000fe20000410000 */
[----:B------:R-:W-:Y:S01]  /*20e0*/  SHF.L.U32 R31, R112, 0x10, RZ ;  /* 0x00000010701f7819 */ /* 0x000fe200000006ff */
[----:B------:R-:W-:Y:S01]  /*20f0*/  FFMA.FTZ R36, R37, R34, R36 ;  /* 0x0000002225247223 */ /* 0x000fe20000010024 */
[----:B------:R-:W-:Y:S01]  /*2100*/  FMUL.FTZ R37, R83, R35 ;  /* 0x0000002353257220 */ /* 0x000fe20000410000 */
[----:B------:R-:W-:Y:S01]  /*2110*/  FADD.FTZ R29, R29, R35 ;  /* 0x000000231d1d7221 */ /* 0x000fe20000010000 */
[----:B------:R-:W-:Y:S01]  /*2120*/  FFMA.FTZ R32, R35, R39, R32 ;  /* 0x0000002723207223 */ /* 0x000fe20000010020 */
[----:B------:R-:W-:Y:S01]  /*2130*/  FADD.FTZ R35, -R26, R31 ;  /* 0x0000001f1a237221 */ /* 0x000fe20000010100 */
[----:B------:R-:W-:Y:S01]  /*2140*/  SHF.L.U32 R31, R113, 0x10, RZ ;  /* 0x00000010711f7819 */ /* 0x000fe200000006ff */
[----:B------:R-:W-:Y:S01]  /*2150*/  FFMA.FTZ R36, R39, R37, R36 ;  /* 0x0000002527247223 */ /* 0x000fe20000010024 */
[----:B------:R-:W-:Y:S01]  /*2160*/  SHF.L.U32 R39, R53, 0x10, RZ ;  /* 0x0000001035277819 */ /* 0x000fe200000006ff */
[----:B------:R-:W-:Y:S01]  /*2170*/  FMUL.FTZ R35, R35, R118 ;  /* 0x0000007623237220 */ /* 0x000fe20000410000 */
[----:B------:R-:W-:Y:S01]  /*2180*/  FADD.FTZ R37, R30, R37 ;  /* 0x000000251e257221 */ /* 0x000fe20000010000 */
[----:B------:R-:W-:Y:S01]  /*2190*/  FMUL.FTZ R34, R27, R31 ;  /* 0x0000001f1b227220 */ /* 0x000fe20000410000 */
[----:B------:R-:W-:Y:S01]  /*21a0*/  FADD.FTZ R33, R33, R31 ;  /* 0x0000001f21217221 */ /* 0x000fe20000010000 */
[----:B------:R-:W-:Y:S01]  /*21b0*/  FADD.FTZ R39, -R26, R39 ;  /* 0x000000271a277221 */ /* 0x000fe20000010100 */
[----:B------:R-:W-:Y:S01]  /*21c0*/  FFMA.FTZ R28, R31, R35, R28 ;  /* 0x000000231f1c7223 */ /* 0x000fe2000001001c */
[----:B------:R-:W-:Y:S01]  /*21d0*/  FFMA.FTZ R36, R35, R34, R36 ;  /* 0x0000002223247223 */ /* 0x000fe20000010024 */
[----:B------:R-:W-:Y:S01]  /*21e0*/  SHF.L.U32 R35, R52, 0x10, RZ ;  /* 0x0000001034237819 */ /* 0x000fe200000006ff */
[----:B------:R-:W-:Y:S01]  /*21f0*/  FMUL.FTZ R39, R39, R118 ;  /* 0x0000007627277220 */ /* 0x000fe20000410000 */
[----:B------:R-:W-:Y:S01]  /*2200*/  SHF.L.U32 R31, R110, 0x10, RZ ;  /* 0x000000106e1f7819 */ /* 0x000fe200000006ff */
[----:B------:R-:W-:-:S02]  /*2210*/  FADD.FTZ R30, R34, R37 ;  /* 0x00000025221e7221 */ /* 0x000fc40000010000 */
[----:B------:R-:W-:Y:S01]  /*2220*/  FADD.FTZ R29, R29, R35 ;  /* 0x000000231d1d7221 */ /* 0x000fe20000010000 */
[----:B------:R-:W-:Y:S01]  /*2230*/  FFMA.FTZ R32, R35, R39, R32 ;  /* 0x0000002723207223 */ /* 0x000fe20000010020 */
[----:B------:R-:W-:Y:S01]  /*2240*/  FMUL.FTZ R37, R83, R35 ;  /* 0x0000002353257220 */ /* 0x000fe20000410000 */
[----:B------:R-:W-:Y:S01]  /*2250*/  FADD.FTZ R35, -R26, R31 ;  /* 0x0000001f1a237221 */ /* 0x000fe20000010100 */
[----:B------:R-:W-:Y:S02]  /*2260*/  SHF.L.U32 R31, R111, 0x10, RZ ;  /* 0x000000106f1f7819 */ /* 0x000fe400000006ff */
[----:B------:R-:W-:Y:S01]  /*2270*/  FFMA.FTZ R36, R39, R37, R36 ;  /* 0x0000002527247223 */ /* 0x000fe20000010024 */
[----:B------:R-:W-:Y:S01]  /*2280*/  SHF.L.U32 R39, R51, 0x10, RZ ;  /* 0x0000001033277819 */ /* 0x000fe200000006ff */
[----:B------:R-:W-:Y:S01]  /*2290*/  FMUL.FTZ R35, R35, R118 ;  /* 0x0000007623237220 */ /* 0x000fe20000410000 */
[----:B------:R-:W-:Y:S01]  /*22a0*/  FMUL.FTZ R34, R27, R31 ;  /* 0x0000001f1b227220 */ /* 0x000fe20000410000 */
[----:B------:R-:W-:Y:S01]  /*22b0*/  FADD.FTZ R37, R30, R37 ;  /* 0x000000251e257221 */ /* 0x000fe20000010000 */
        /* <DEDUP_REMOVED lines=176> */
[----:B------:R-:W-:Y:S01]  /*2dc0*/  FMUL.FTZ R35, R35, R118 ;  /* 0x0000007623237220 */ /* 0x000fe20000410000 */
[----:B------:R-:W-:Y:S01]  /*2dd0*/  SHF.L.U32 R39, R79, 0x10, RZ ;  /* 0x000000104f277819 */ /* 0x000fe200000006ff */
[----:B------:R-:W-:Y:S01]  /*2de0*/  FMUL.FTZ R34, R27, R31 ;  /* 0x0000001f1b227220 */ /* 0x000fe20000410000 */
[----:B------:R-:W-:Y:S01]  /*2df0*/  FADD.FTZ R33, R33, R31 ;  /* 0x0000001f21217221 */ /* 0x000fe20000010000 */
[----:B------:R-:W-:Y:S01]  /*2e00*/  FFMA.FTZ R28, R31, R35, R28 ;  /* 0x000000231f1c7223 */ /* 0x000fe2000001001c */
[----:B------:R-:W-:Y:S01]  /*2e10*/  FADD.FTZ R37, R37, R30 ;  /* 0x0000001e25257221 */ /* 0x000fe20000010000 */
[----:B------:R-:W-:Y:S01]  /*2e20*/  SHF.L.U32 R31, R88, 0x10, RZ ;  /* 0x00000010581f7819 */ /* 0x000fe200000006ff */
[----:B------:R-:W-:Y:S01]  /*2e30*/  FADD.FTZ R39, -R26, R39 ;  /* 0x000000271a277221 */ /* 0x000fe20000010100 */
[----:B------:R-:W-:Y:S01]  /*2e40*/  FFMA.FTZ R36, R35, R34, R36 ;  /* 0x0000002223247223 */ /* 0x000fe20000010024 */
[----:B------:R-:W-:Y:S01]  /*2e50*/  FADD.FTZ R30, R34, R37 ;  /* 0x00000025221e7221 */ /* 0x000fe20000010000 */
[----:B------:R-:W-:Y:S01]  /*2e60*/  SHF.L.U32 R35, R80, 0x10, RZ ;  /* 0x0000001050237819 */ /* 0x000fe200000006ff */
[----:B------:R-:W-:Y:S01]  /*2e70*/  FMUL.FTZ R39, R39, R118 ;  /* 0x0000007627277220 */ /* 0x000fe20000410000 */
[----:B------:R-:W-:Y:S01]  /*2e80*/  FADD.FTZ R37, -R26, R31 ;  /* 0x0000001f1a257221 */ /* 0x000fe20000010100 */
[----:B------:R-:W-:-:S02]  /*2e90*/  SHF.L.U32 R31, R89, 0x10, RZ ;  /* 0x00000010591f7819 */ /* 0x000fc400000006ff */
[----:B------:R-:W-:Y:S01]  /*2ea0*/  FADD.FTZ R29, R29, R35 ;  /* 0x000000231d1d7221 */ /* 0x000fe20000010000 */
[----:B------:R-:W-:Y:S01]  /*2eb0*/  FFMA.FTZ R32, R35, R39, R32 ;  /* 0x0000002723207223 */ /* 0x000fe20000010020 */
[----:B------:R-:W-:Y:S01]  /*2ec0*/  FMUL.FTZ R37, R37, R118 ;  /* 0x0000007625257220 */ /* 0x000fe20000410000 */
[----:B------:R-:W-:Y:S01]  /*2ed0*/  FMUL.FTZ R35, R83, R35 ;  /* 0x0000002353237220 */ /* 0x000fe20000410000 */
[----:B------:R-:W-:Y:S02]  /*2ee0*/  FADD.FTZ R33, R33, R31 ;  /* 0x0000001f21217221 */ /* 0x000fe40000010000 */
[----:B------:R-:W-:Y:S01]  /*2ef0*/  FFMA.FTZ R34, R31, R37, R28 ;  /* 0x000000251f227223 */ /* 0x000fe2000001001c */
[----:B------:R-:W-:Y:S01]  /*2f00*/  FFMA.FTZ R36, R39, R35, R36 ;  /* 0x0000002327247223 */ /* 0x000fe20000010024 */
[----:B------:R-:W-:Y:S01]  /*2f10*/  FMUL.FTZ R28, R27, R31 ;  /* 0x0000001f1b1c7220 */ /* 0x000fe20000410000 */
[----:B------:R-:W-:Y:S01]  /*2f20*/  FADD.FTZ R35, R30, R35 ;  /* 0x000000231e237221 */ /* 0x000fe20000010000 */
[----:B------:R-:W-:-:S02]  /*2f30*/  SHF.L.U32 R39, R82, 0x10, RZ ;  /* 0x0000001052277819 */ /* 0x000fc400000006ff */
[----:B------:R-:W-:Y:S01]  /*2f40*/  SHF.L.U32 R31, R81, 0x10, RZ ;  /* 0x00000010511f7819 */ /* 0x000fe200000006ff */
[----:B------:R-:W-:Y:S01]  /*2f50*/  FFMA.FTZ R36, R37, R28, R36 ;  /* 0x0000001c25247223 */ /* 0x000fe20000010024 */
[----:B------:R-:W-:Y:S01]  /*2f60*/  FADD.FTZ R35, R28, R35 ;  /* 0x000000231c237221 */ /* 0x000fe20000010000 */
[C---:B------:R-:W-:Y:S01]  /*2f70*/  FADD.FTZ R39, -R26.reuse, R39 ;  /* 0x000000271a277221 */ /* 0x040fe20000010100 */
[----:B------:R-:W-:Y:S01]  /*2f80*/  SHF.L.U32 R37, R85, 0x10, RZ ;  /* 0x0000001055257819 */ /* 0x000fe200000006ff */
[----:B------:R-:W-:Y:S02]  /*2f90*/  FMUL.FTZ R28, R83, R31 ;  /* 0x0000001f531c7220 */ /* 0x000fe40000410000 */
[----:B------:R-:W-:Y:S02]  /*2fa0*/  FMUL.FTZ R41, R39, R118 ;  /* 0x0000007627297220 */ /* 0x000fe40000410000 */
[----:B------:R-:W-:Y:S01]  /*2fb0*/  FADD.FTZ R30, R35, R28 ;  /* 0x0000001c231e7221 */ /* 0x000fe20000010000 */
[----:B------:R-:W-:Y:S01]  /*2fc0*/  FADD.FTZ R37, -R26, R37 ;  /* 0x000000251a257221 */ /* 0x000fe20000010100 */
[----:B------:R-:W-:Y:S01]  /*2fd0*/  SHF.L.U32 R35, R87, 0x10, RZ ;  /* 0x0000001057237819 */ /* 0x000fe200000006ff */
[----:B------:R-:W-:Y:S01]  /*2fe0*/  FFMA.FTZ R43, R41, R28, R36 ;  /* 0x0000001c292b7223 */ /* 0x000fe20000010024 */
[----:B------:R-:W-:Y:S01]  /*2ff0*/  FFMA.FTZ R28, R31, R41, R32 ;  /* 0x000000291f1c7223 */ /* 0x000fe20000010020 */
[----:B------:R-:W-:-:S02]  /*3000*/  FMUL.FTZ R36, R37, R118 ;  /* 0x0000007625247220 */ /* 0x000fc40000410000 */
[----:B------:R-:W-:-:S04]  /*3010*/  FMUL.FTZ R37, R27, R35 ;  /* 0x000000231b257220 */ /* 0x000fc80000410000 */
[----:B------:R-:W-:Y:S01]  /*3020*/  FADD.FTZ R39, R37, R30 ;  /* 0x0000001e25277221 */ /* 0x000fe20000010000 */
[----:B------:R-:W-:Y:S01]  /*3030*/  FADD.FTZ R30, R29, R31 ;  /* 0x0000001f1d1e7221 */ /* 0x000fe20000010000 */
[----:B------:R-:W-:Y:S01]  /*3040*/  FFMA.FTZ R37, R36, R37, R43 ;  /* 0x0000002524257223 */ /* 0x000fe2000001002b */
[----:B------:R-:W-:Y:S01]  /*3050*/  FADD.FTZ R31, R33, R35 ;  /* 0x00000023211f7221 */ /* 0x000fe20000010000 */
[----:B------:R-:W-:Y:S01]  /*3060*/  FFMA.FTZ R29, R35, R36, R34 ;  /* 0x00000024231d7223 */ /* 0x000fe20000010022 */
[----:B------:R-:W-:Y:S06]  /*3070*/  BRA `(.L_x_338) ;  /* 0x0000002400007947 */ /* 0x000fec0003800000 */
.L_x_337:
[----:B------:R-:W-:Y:S02]  /*3080*/  SHF.L.U32 R29, R59, 0x10, RZ ;  /* 0x000000103b1d7819 */ /* 0x000fe400000006ff */
[----:B------:R-:W-:Y:S02]  /*3090*/  SHF.L.U32 R31, R116, 0x10, RZ ;  /* 0x00000010741f7819 */ /* 0x000fe400000006ff */
[----:B------:R-:W-:Y:S01]  /*30a0*/  SHF.L.U32 R36, R58, 0x10, RZ ;  /* 0x000000103a247819 */ /* 0x000fe200000006ff */
[C---:B------:R-:W-:Y:S01]  /*30b0*/  FADD.FTZ R29, -R26.reuse, R29 ;  /* 0x0000001d1a1d7221 */ /* 0x040fe20000010100 */
[----:B------:R-:W-:Y:S01]  /*30c0*/  SHF.L.U32 R37, R57, 0x10, RZ ;  /* 0x0000001039257819 */ /* 0x000fe200000006ff */
[C---:B------:R-:W-:Y:S01]  /*30d0*/  FADD.FTZ R33, -R26.reuse, R31 ;  /* 0x0000001f1a217221 */ /* 0x040fe20000010100 */
[----:B------:R-:W-:Y:S01]  /*30e0*/  SHF.L.U32 R43, R115, 0x10, RZ ;  /* 0x00000010732b7819 */ /* 0x000fe200000006ff */
[-C--:B------:R-:W-:Y:S02]  /*30f0*/  FMUL.FTZ R29, R29, R118.reuse ;  /* 0x000000761d1d7220 */ /* 0x080fe40000410000 */
[----:B------:R-:W-:Y:S01]  /*3100*/  FMUL.FTZ R28, R33, R118 ;  /* 0x00000076211c7220 */ /* 0x000fe20000410000 */
[----:B------:R-:W-:Y:S01]  /*3110*/  FADD.FTZ R39, -R26, R37 ;  /* 0x000000251a277221 */ /* 0x000fe20000010100 */
[----:B------:R-:W-:-:S02]  /*3120*/  FFMA.FTZ R31, R83, R29, R86 ;  /* 0x0000001d531f7223 */ /* 0x000fc40000010056 */
[----:B------:R-:W-:Y:S01]  /*3130*/  FFMA.FTZ R30, R27, R28, R84 ;  /* 0x0000001c1b1e7223 */ /* 0x000fe20000010054 */
[----:B------:R-:W-:Y:S01]  /*3140*/  FMUL.FTZ R44, R39, R118 ;  /* 0x00000076272c7220 */ /* 0x000fe20000410000 */
[----:B------:R-:W-:Y:S02]  /*3150*/  FMUL.FTZ R32, R31, -1.4426950216293334961 ;  /* 0xbfb8aa3b1f207820 */ /* 0x000fe40000410000 */
[----:B------:R-:W-:Y:S01]  /*3160*/  FMUL.FTZ R34, R30, -1.4426950216293334961 ;  /* 0xbfb8aa3b1e227820 */ /* 0x000fe20000410000 */
[----:B------:R-:W-:-:S03]  /*3170*/  FFMA.FTZ R45, R83, R44, R86 ;  /* 0x0000002c532d7223 */ /* 0x000fc60000010056 */
[----:B------:R-:W0:Y:S04]  /*3180*/  MUFU.EX2 R32, R32 ;  /* 0x0000002000207308 */ /* 0x000e280000000800 */
[----:B------:R-:W1:Y:S01]  /*3190*/  MUFU.EX2 R34, R34 ;  /* 0x0000002200227308 */ /* 0x000e620000000800 */
[----:B0-----:R-:W-:Y:S01]  /*31a0*/  FADD.FTZ R33, R32, 1 ;  /* 0x3f80000020217421 */ /* 0x001fe20000010000 */
[----:B------:R-:W-:Y:S01]  /*31b0*/  FMUL.FTZ R32, R45, -1.4426950216293334961 ;  /* 0xbfb8aa3b2d207820 */ /* 0x000fe20000410000 */
[----:B-1----:R-:W-:-:S04]  /*31c0*/  FADD.FTZ R35, R34, 1 ;  /* 0x3f80000022237421 */ /* 0x002fc80000010000 */
[----:B------:R-:W0:Y:S08]  /*31d0*/  MUFU.RCP R33, R33 ;  /* 0x0000002100217308 */ /* 0x000e300000001000 */
[----:B------:R-:W1:Y:S08]  /*31e0*/  MUFU.RCP R35, R35 ;  /* 0x0000002300237308 */ /* 0x000e700000001000 */
[----:B------:R-:W2:Y:S01]  /*31f0*/  MUFU.EX2 R32, R32 ;  /* 0x0000002000207308 */ /* 0x000ea20000000800 */
[----:B0-----:R-:W-:Y:S01]  /*3200*/  FADD.FTZ R38, -R33, 1 ;  /* 0x3f80000021267421 */ /* 0x001fe20000010100 */
[----:B------:R-:W-:Y:S01]  /*3210*/  FMUL.FTZ R36, R36, R33 ;  /* 0x0000002124247220 */ /* 0x000fe20000410000 */
[----:B------:R-:W-:-:S02]  /*3220*/  SHF.L.U32 R33, R114, 0x10, RZ ;  /* 0x0000001072217819 */ /* 0x000fc400000006ff */
[----:B------:R-:W-:Y:S01]  /*3230*/  FFMA.FTZ R31, R31, R38, 1 ;  /* 0x3f8000001f1f7423 */ /* 0x000fe20000010026 */
[----:B------:R-:W-:Y:S02]  /*3240*/  SHF.L.U32 R38, R117, 0x10, RZ ;  /* 0x0000001075267819 */ /* 0x000fe400000006ff */
[----:B------:R-:W-:Y:S01]  /*3250*/  FADD.FTZ R33, -R26, R33 ;  /* 0x000000211a217221 */ /* 0x000fe20000010100 */
[----:B-1----:R-:W-:Y:S02]  /*3260*/  FADD.FTZ R37, -R35, 1 ;  /* 0x3f80000023257421 */ /* 0x002fe40000010100 */
[----:B------:R-:W-:Y:S02]  /*3270*/  FMUL.FTZ R38, R38, R35 ;  /* 0x0000002326267220 */ /* 0x000fe40000410000 */
[----:B------:R-:W-:Y:S01]  /*3280*/  FFMA.FTZ R37, R30, R37, 1 ;  /* 0x3f8000001e257423 */ /* 0x000fe20000010025 */
[----:B------:R-:W-:Y:S01]  /*3290*/  FMUL.FTZ R30, R36, R31 ;  /* 0x0000001f241e7220 */ /* 0x000fe20000410000 */
[----:B------:R-:W-:Y:S01]  /*32a0*/  FMUL.FTZ R31, R33, R118 ;  /* 0x00000076211f7220 */ /* 0x000fe20000410000 */
[----:B------:R-:W-:Y:S01]  /*32b0*/  SHF.L.U32 R33, R55, 0x10, RZ ;  /* 0x0000001037217819 */ /* 0x000fe200000006ff */
[----:B------:R-:W-:Y:S01]  /*32c0*/  FMUL.FTZ R38, R38, R37 ;  /* 0x0000002526267220 */ /* 0x000fe20000410000 */
[----:B--2---:R-:W-:Y:S01]  /*32d0*/  FADD.FTZ R36, R32, 1 ;  /* 0x3f80000020247421 */ /* 0x004fe20000010000 */
[----:B------:R-:W-:-:S02]  /*32e0*/  FFMA.FTZ R42, R27, R31, R84 ;  /* 0x0000001f1b2a7223 */ /* 0x000fc40000010054 */
[----:B------:R-:W-:Y:S02]  /*32f0*/  FADD.FTZ R35, -R26, R33 ;  /* 0x000000211a237221 */ /* 0x000fe40000010100 */
[----:B------:R-:W-:Y:S01]  /*3300*/  FMUL.FTZ R33, R42, -1.4426950216293334961 ;  /* 0xbfb8aa3b2a217820 */ /* 0x000fe20000410000 */
[----:B------:R-:W0:Y:S01]  /*3310*/  MUFU.RCP R36, R36 ;  /* 0x0000002400247308 */ /* 0x000e220000001000 */
[----:B------:R-:W-:Y:S01]  /*3320*/  FMUL.FTZ R34, R35, R118 ;  /* 0x0000007623227220 */ /* 0x000fe20000410000 */
[----:B------:R-:W-:-:S03]  /*3330*/  SHF.L.U32 R35, R112, 0x10, RZ ;  /* 0x0000001070237819 */ /* 0x000fc600000006ff */
[----:B------:R-:W-:Y:S02]  /*3340*/  FFMA.FTZ R37, R83, R34, R86 ;  /* 0x0000002253257223 */ /* 0x000fe40000010056 */
[----:B------:R-:W-:Y:S01]  /*3350*/  FADD.FTZ R35, -R26, R35 ;  /* 0x000000231a237221 */ /* 0x000fe20000010100 */
[----:B------:R-:W1:Y:S01]  /*3360*/  MUFU.EX2 R33, R33 ;  /* 0x0000002100217308 */ /* 0x000e620000000800 */
[----:B------:R-:W-:Y:S02]  /*3370*/  FMUL.FTZ R41, R37, -1.4426950216293334961 ;  /* 0xbfb8aa3b25297820 */ /* 0x000fe40000410000 */
[----:B------:R-:W-:-:S04]  /*3380*/  FMUL.FTZ R35, R35, R118 ;  /* 0x0000007623237220 */ /* 0x000fc80000410000 */
[----:B------:R-:W2:Y:S01]  /*3390*/  MUFU.EX2 R41, R41 ;  /* 0x0000002900297308 */ /* 0x000ea20000000800 */
[----:B------:R-:W-:Y:S01]  /*33a0*/  FFMA.FTZ R32, R27, R35, R84 ;  /* 0x000000231b207223 */ /* 0x000fe20000010054 */
[----:B0-----:R-:W-:-:S03]  /*33b0*/  FADD.FTZ R124, -R36, 1 ;  /* 0x3f800000247c7421 */ /* 0x001fc60000010100 */
[----:B------:R-:W-:Y:S01]  /*33c0*/  FMUL.FTZ R39, R32, -1.4426950216293334961 ;  /* 0xbfb8aa3b20277820 */ /* 0x000fe20000410000 */
[----:B-1----:R-:W-:Y:S01]  /*33d0*/  FADD.FTZ R40, R33, 1 ;  /* 0x3f80000021287421 */ /* 0x002fe20000010000 */
[----:B------:R-:W-:Y:S01]  /*33e0*/  FFMA.FTZ R45, R45, R124, 1 ;  /* 0x3f8000002d2d7423 */ /* 0x000fe2000001007c */
[----:B------:R-:W-:-:S03]  /*33f0*/  SHF.L.U32 R124, R113, 0x10, RZ ;  /* 0x00000010717c7819 */ /* 0x000fc600000006ff */
[----:B------:R-:W0:Y:S01]  /*3400*/  MUFU.EX2 R39, R39 ;  /* 0x0000002700277308 */ /* 0x000e220000000800 */
[----:B--2---:R-:W-:-:S03]  /*3410*/  FADD.FTZ R33, R41, 1 ;  /* 0x3f80000029217421 */ /* 0x004fc60000010000 */
[----:B------:R-:W1:Y:S01]  /*3420*/  MUFU.RCP R40, R40 ;  /* 0x0000002800287308 */ /* 0x000e620000001000 */
[----:B------:R-:W-:-:S05]  /*3430*/  SHF.L.U32 R41, R56, 0x10, RZ ;  /* 0x0000001038297819 */ /* 0x000fca00000006ff */
[----:B------:R-:W-:Y:S02]  /*3440*/  FMUL.FTZ R36, R41, R36 ;  /* 0x0000002429247220 */ /* 0x000fe40000410000 */
[----:B------:R-:W2:Y:S02]  /*3450*/  MUFU.RCP R33, R33 ;  /* 0x0000002100217308 */ /* 0x000ea40000001000 */
[----:B------:R-:W-:Y:S01]  /*3460*/  FMUL.FTZ R45, R36, R45 ;  /* 0x0000002d242d7220 */ /* 0x000fe20000410000 */
[----:B-1----:R-:W-:-:S04]  /*3470*/  FADD.FTZ R41, -R40, 1 ;  /* 0x3f80000028297421 */ /* 0x002fc80000010100 */
[----:B------:R-:W-:Y:S01]  /*3480*/  FFMA.FTZ R42, R42, R41, 1 ;  /* 0x3f8000002a2a7423 */ /* 0x000fe20000010029 */
[----:B0-----:R-:W-:Y:S01]  /*3490*/  FADD.FTZ R41, R39, 1 ;  /* 0x3f80000027297421 */ /* 0x001fe20000010000 */
[----:B------:R-:W-:Y:S01]  /*34a0*/  FMUL.FTZ R39, R43, R40 ;  /* 0x000000282b277220 */ /* 0x000fe20000410000 */
[----:B--2---:R-:W-:-:S03]  /*34b0*/  FADD.FTZ R40, -R33, 1 ;  /* 0x3f80000021287421 */ /* 0x004fc60000010100 */
[----:B------:R-:W-:Y:S01]  /*34c0*/  FMUL.FTZ R42, R39, R42 ;  /* 0x0000002a272a7220 */ /* 0x000fe20000410000 */
[----:B------:R-:W0:Y:S01]  /*34d0*/  MUFU.RCP R41, R41 ;  /* 0x0000002900297308 */ /* 0x000e220000001000 */
[----:B------:R-:W-:Y:S01]  /*34e0*/  FFMA.FTZ R37, R37, R40, 1 ;  /* 0x3f80000025257423 */ /* 0x000fe20000010028 */
[----:B------:R-:W-:Y:S01]  /*34f0*/  SHF.L.U32 R40, R54, 0x10, RZ ;  /* 0x0000001036287819 */ /* 0x000fe200000006ff */
[----:B------:R-:W-:-:S04]  /*3500*/  FMUL.FTZ R39, R27, R38 ;  /* 0x000000261b277220 */ /* 0x000fc80000410000 */
[----:B------:R-:W-:-:S04]  /*3510*/  FMUL.FTZ R40, R40, R33 ;  /* 0x0000002128287220 */ /* 0x000fc80000410000 */
[----:B------:R-:W-:Y:S01]  /*3520*/  FMUL.FTZ R37, R40, R37 ;  /* 0x0000002528257220 */ /* 0x000fe20000410000 */
[----:B0-----:R-:W-:Y:S01]  /*3530*/  FADD.FTZ R43, -R41, 1 ;  /* 0x3f800000292b7421 */ /* 0x001fe20000010100 */
[----:B------:R-:W-:-:S03]  /*3540*/  FMUL.FTZ R33, R124, R41 ;  /* 0x000000297c217220 */ /* 0x000fc60000410000 */
[----:B------:R-:W-:-:S04]  /*3550*/  FFMA.FTZ R32, R32, R43, 1 ;  /* 0x3f80000020207423 */ /* 0x000fc8000001002b */
[----:B------:R-:W-:Y:S01]  /*3560*/  FMUL.FTZ R36, R33, R32 ;  /* 0x0000002021247220 */ /* 0x000fe20000410000 */
[----:B------:R-:W-:Y:S01]  /*3570*/  SHF.L.U32 R33, R53, 0x10, RZ ;  /* 0x0000001035217819 */ /* 0x000fe200000006ff */
[----:B------:R-:W-:-:S04]  /*3580*/  FMUL.FTZ R32, R83, R30 ;  /* 0x0000001e53207220 */ /* 0x000fc80000410000 */
[----:B------:R-:W-:Y:S01]  /*3590*/  FADD.FTZ R41, -R26, R33 ;  /* 0x000000211a297221 */ /* 0x000fe20000010100 */
[----:B------:R-:W-:Y:S01]  /*35a0*/  FFMA.FTZ R33, R29, R32, RZ ;  /* 0x000000201d217223 */ /* 0x000fe200000100ff */
[----:B------:R-:W-:Y:S02]  /*35b0*/  FADD.FTZ R40, RZ, R32 ;  /* 0x00000020ff287221 */ /* 0x000fe40000010000 */
[----:B------:R-:W-:Y:S01]  /*35c0*/  FMUL.FTZ R32, R41, R118 ;  /* 0x0000007629207220 */ /* 0x000fe20000410000 */
[----:B------:R-:W-:Y:S01]  /*35d0*/  FFMA.FTZ R124, R28, R39, R33 ;  /* 0x000000271c7c7223 */ /* 0x000fe20000010021 */
[----:B------:R-:W-:Y:S01]  /*35e0*/  FADD.FTZ R39, R39, R40 ;  /* 0x0000002827277221 */ /* 0x000fe20000010000 */
[----:B------:R-:W-:Y:S01]  /*35f0*/  FFMA.FTZ R41, R29, R30, RZ ;  /* 0x0000001e1d297223 */ /* 0x000fe200000100ff */
[C---:B------:R-:W-:Y:S01]  /*3600*/  FFMA.FTZ R33, R83.reuse, R32, R86 ;  /* 0x0000002053217223 */ /* 0x040fe20000010056 */
[----:B------:R-:W-:Y:S01]  /*3610*/  FADD.FTZ R40, RZ, R30 ;  /* 0x0000001eff287221 */ /* 0x000fe20000010000 */
[-C--:B------:R-:W-:Y:S01]  /*3620*/  FMUL.FTZ R29, R83, R45.reuse ;  /* 0x0000002d531d7220 */ /* 0x080fe20000410000 */
[----:B------:R-:W-:Y:S01]  /*3630*/  SHF.L.U32 R30, R52, 0x10, RZ ;  /* 0x00000010341e7819 */ /* 0x000fe200000006ff */
[----:B------:R-:W-:Y:S01]  /*3640*/  FMUL.FTZ R125, R33, -1.4426950216293334961 ;  /* 0xbfb8aa3b217d7820 */ /* 0x000fe20000410000 */
[C---:B------:R-:W-:Y:S01]  /*3650*/  FFMA.FTZ R41, R44.reuse, R45, R41 ;  /* 0x0000002d2c297223 */ /* 0x040fe20000010029 */
[----:B------:R-:W-:Y:S01]  /*3660*/  FFMA.FTZ R44, R44, R29, R124 ;  /* 0x0000001d2c2c7223 */ /* 0x000fe2000001007c */
[----:B------:R-:W-:Y:S01]  /*3670*/  FADD.FTZ R40, R40, R45 ;  /* 0x0000002d28287221 */ /* 0x000fe20000010000 */
[----:B------:R-:W-:Y:S01]  /*3680*/  FFMA.FTZ R28, R28, R38, RZ ;  /* 0x000000261c1c7223 */ /* 0x000fe200000100ff */
[----:B------:R-:W-:Y:S01]  /*3690*/  FADD.FTZ R29, R39, R29 ;  /* 0x0000001d271d7221 */ /* 0x000fe20000010000 */
[----:B------:R-:W0:Y:S01]  /*36a0*/  MUFU.EX2 R125, R125 ;  /* 0x0000007d007d7308 */ /* 0x000e220000000800 */
[----:B------:R-:W-:Y:S01]  /*36b0*/  FADD.FTZ R39, RZ, R38 ;  /* 0x00000026ff277221 */ /* 0x000fe20000010000 */
[-C--:B------:R-:W-:Y:S01]  /*36c0*/  FFMA.FTZ R38, R31, R42.reuse, R28 ;  /* 0x0000002a1f267223 */ /* 0x080fe2000001001c */
[----:B------:R-:W-:Y:S01]  /*36d0*/  FFMA.FTZ R41, R34, R37, R41 ;  /* 0x0000002522297223 */ /* 0x000fe20000010029 */
[----:B------:R-:W-:Y:S01]  /*36e0*/  FADD.FTZ R40, R40, R37 ;  /* 0x0000002528287221 */ /* 0x000fe20000010000 */
[----:B------:R-:W-:Y:S01]  /*36f0*/  FADD.FTZ R39, R39, R42 ;  /* 0x0000002a27277221 */ /* 0x000fe20000010000 */
[----:B0-----:R-:W-:Y:S01]  /*3700*/  FADD.FTZ R43, R125, 1 ;  /* 0x3f8000007d2b7421 */ /* 0x001fe20000010000 */
[----:B------:R-:W-:-:S04]  /*3710*/  FMUL.FTZ R125, R27, R42 ;  /* 0x0000002a1b7d7220 */ /* 0x000fc80000410000 */
[----:B------:R-:W-:Y:S01]  /*3720*/  FADD.FTZ R42, R125, R29 ;  /* 0x0000001d7d2a7221 */ /* 0x000fe20000010000 */
[----:B------:R-:W0:Y:S02]  /*3730*/  MUFU.RCP R43, R43 ;  /* 0x0000002b002b7308 */ /* 0x000e240000001000 */
[----:B0-----:R-:W-:Y:S01]  /*3740*/  FMUL.FTZ R30, R30, R43 ;  /* 0x0000002b1e1e7220 */ /* 0x001fe20000410000 */
[----:B------:R-:W-:Y:S01]  /*3750*/  FADD.FTZ R124, -R43, 1 ;  /* 0x3f8000002b7c7421 */ /* 0x000fe20000010100 */
[----:B------:R-:W-:-:S03]  /*3760*/  SHF.L.U32 R43, R110, 0x10, RZ ;  /* 0x000000106e2b7819 */ /* 0x000fc600000006ff */
[----:B------:R-:W-:Y:S02]  /*3770*/  FFMA.FTZ R33, R33, R124, 1 ;  /* 0x3f80000021217423 */ /* 0x000fe4000001007c */
[----:B------:R-:W-:Y:S02]  /*3780*/  FADD.FTZ R43, -R26, R43 ;  /* 0x0000002b1a2b7221 */ /* 0x000fe40000010100 */
[----:B------:R-:W-:Y:S02]  /*3790*/  FMUL.FTZ R33, R30, R33 ;  /* 0x000000211e217220 */ /* 0x000fe40000410000 */
[----:B------:R-:W-:Y:S02]  /*37a0*/  FMUL.FTZ R30, R43, R118 ;  /* 0x000000762b1e7220 */ /* 0x000fe40000410000 */
[----:B------:R-:W-:Y:S02]  /*37b0*/  FFMA.FTZ R41, R32, R33, R41 ;  /* 0x0000002120297223 */ /* 0x000fe40000010029 */
[----:B------:R-:W-:-:S04]  /*37c0*/  FFMA.FTZ R45, R27, R30, R84 ;  /* 0x0000001e1b2d7223 */ /* 0x000fc80000010054 */
[----:B------:R-:W-:-:S06]  /*37d0*/  FMUL.FTZ R43, R45, -1.4426950216293334961 ;  /* 0xbfb8aa3b2d2b7820 */ /* 0x000fcc0000410000 */
[----:B------:R-:W0:Y:S02]  /*37e0*/  MUFU.EX2 R43, R43 ;  /* 0x0000002b002b7308 */ /* 0x000e240000000800 */
[----:B0-----:R-:W-:Y:S01]  /*37f0*/  FADD.FTZ R124, R43, 1 ;  /* 0x3f8000002b7c7421 */ /* 0x001fe20000010000 */
[----:B------:R-:W-:Y:S01]  /*3800*/  FFMA.FTZ R43, R31, R125, R44 ;  /* 0x0000007d1f2b7223 */ /* 0x000fe2000001002c */
[----:B------:R-:W-:-:S04]  /*3810*/  SHF.L.U32 R31, R111, 0x10, RZ ;  /* 0x000000106f1f7819 */ /* 0x000fc800000006ff */
[----:B------:R-:W0:Y:S02]  /*3820*/  MUFU.RCP R124, R124 ;  /* 0x0000007c007c7308 */ /* 0x000e240000001000 */
[----:B0-----:R-:W-:Y:S01]  /*3830*/  FADD.FTZ R28, -R124, 1 ;  /* 0x3f8000007c1c7421 */ /* 0x001fe20000010100 */
[----:B------:R-:W-:Y:S01]  /*3840*/  FMUL.FTZ R31, R31, R124 ;  /* 0x0000007c1f1f7220 */ /* 0x000fe20000410000 */
[----:B------:R-:W-:Y:S02]  /*3850*/  FMUL.FTZ R124, R83, R37 ;  /* 0x00000025537c7220 */ /* 0x000fe40000410000 */
[----:B------:R-:W-:Y:S01]  /*3860*/  FFMA.FTZ R28, R45, R28, 1 ;  /* 0x3f8000002d1c7423 */ /* 0x000fe2000001001c */
[----:B------:R-:W-:Y:S01]  /*3870*/  SHF.L.U32 R45, R51, 0x10, RZ ;  /* 0x00000010332d7819 */ /* 0x000fe200000006ff */
[----:B------:R-:W-:Y:S01]  /*3880*/  FFMA.FTZ R44, R34, R124, R43 ;  /* 0x0000007c222c7223 */ /* 0x000fe2000001002b */
[----:B------:R-:W-:Y:S01]  /*3890*/  SHF.L.U32 R43, R108, 0x10, RZ ;  /* 0x000000106c2b7819 */ /* 0x000fe200000006ff */
[----:B------:R-:W-:Y:S01]  /*38a0*/  FMUL.FTZ R31, R31, R28 ;  /* 0x0000001c1f1f7220 */ /* 0x000fe20000410000 */
[----:B------:R-:W-:Y:S01]  /*38b0*/  SHF.L.U32 R34, R50, 0x10, RZ ;  /* 0x0000001032227819 */ /* 0x000fe200000006ff */
[----:B------:R-:W-:-:S02]  /*38c0*/  FADD.FTZ R45, -R26, R45 ;  /* 0x0000002d1a2d7221 */ /* 0x000fc40000010100 */
[----:B------:R-:W-:Y:S02]  /*38d0*/  FADD.FTZ R43, -R26, R43 ;  /* 0x0000002b1a2b7221 */ /* 0x000fe40000010100 */
[----:B------:R-:W-:-:S04]  /*38e0*/  FMUL.FTZ R28, R45, R118 ;  /* 0x000000762d1c7220 */ /* 0x000fc80000410000 */
[----:B------:R-:W-:-:S04]  /*38f0*/  FFMA.FTZ R45, R83, R28, R86 ;  /* 0x0000001c532d7223 */ /* 0x000fc80000010056 */
[----:B------:R-:W-:-:S06]  /*3900*/  FMUL.FTZ R125, R45, -1.4426950216293334961 ;  /* 0xbfb8aa3b2d7d7820 */ /* 0x000fcc0000410000 */
[----:B------:R-:W0:Y:S02]  /*3910*/  MUFU.EX2 R125, R125 ;  /* 0x0000007d007d7308 */ /* 0x000e240000000800 */
[----:B0-----:R-:W-:-:S06]  /*3920*/  FADD.FTZ R29, R125, 1 ;  /* 0x3f8000007d1d7421 */ /* 0x001fcc0000010000 */
[----:B------:R-:W0:Y:S02]  /*3930*/  MUFU.RCP R29, R29 ;  /* 0x0000001d001d7308 */ /* 0x000e240000001000 */
[----:B0-----:R-:W-:Y:S01]  /*3940*/  FMUL.FTZ R34, R34, R29 ;  /* 0x0000001d22227220 */ /* 0x001fe20000410000 */
[----:B------:R-:W-:Y:S01]  /*3950*/  FADD.FTZ R37, -R29, 1 ;  /* 0x3f8000001d257421 */ /* 0x000fe20000010100 */
[----:B------:R-:W-:Y:S01]  /*3960*/  FMUL.FTZ R29, R43, R118 ;  /* 0x000000762b1d7220 */ /* 0x000fe20000410000 */
[----:B------:R-:W-:Y:S01]  /*3970*/  FADD.FTZ R43, R42, R124 ;  /* 0x0000007c2a2b7221 */ /* 0x000fe20000010000 */
[----:B------:R-:W-:Y:S01]  /*3980*/  FADD.FTZ R42, R39, R36 ;  /* 0x00000024272a7221 */ /* 0x000fe20000010000 */
[----:B------:R-:W-:Y:S01]  /*3990*/  FFMA.FTZ R37, R45, R37, 1 ;  /* 0x3f8000002d257423 */ /* 0x000fe20000010025 */
[C---:B------:R-:W-:Y:S01]  /*39a0*/  FFMA.FTZ R125, R27.reuse, R29, R84 ;  /* 0x0000001d1b7d7223 */ /* 0x040fe20000010054 */
[----:B------:R-:W-:Y:S02]  /*39b0*/  FMUL.FTZ R39, R27, R36 ;  /* 0x000000241b277220 */ /* 0x000fe40000410000 */
[----:B------:R-:W-:Y:S01]  /*39c0*/  FMUL.FTZ R34, R34, R37 ;  /* 0x0000002522227220 */ /* 0x000fe20000410000 */
[----:B------:R-:W-:Y:S01]  /*39d0*/  FMUL.FTZ R37, R125, -1.4426950216293334961 ;  /* 0xbfb8aa3b7d257820 */ /* 0x000fe20000410000 */
[----:B------:R-:W-:Y:S01]  /*39e0*/  FFMA.FTZ R45, R35, R39, R44 ;  /* 0x00000027232d7223 */ /* 0x000fe2000001002c */
[----:B------:R-:W-:Y:S01]  /*39f0*/  FADD.FTZ R43, R39, R43 ;  /* 0x0000002b272b7221 */ /* 0x000fe20000010000 */
[----:B------:R-:W-:Y:S01]  /*3a00*/  FADD.FTZ R39, R40, R33 ;  /* 0x0000002128277221 */ /* 0x000fe20000010000 */
[----:B------:R-:W-:Y:S01]  /*3a10*/  FMUL.FTZ R40, R83, R33 ;  /* 0x0000002153287220 */ /* 0x000fe20000410000 */
[----:B------:R-:W-:Y:S01]  /*3a20*/  SHF.L.U32 R33, R48, 0x10, RZ ;  /* 0x0000001030217819 */ /* 0x000fe200000006ff */
[----:B------:R-:W0:Y:S01]  /*3a30*/  MUFU.EX2 R37, R37 ;  /* 0x0000002500257308 */ /* 0x000e220000000800 */
[----:B------:R-:W-:Y:S01]  /*3a40*/  FADD.FTZ R39, R39, R34 ;  /* 0x0000002227277221 */ /* 0x000fe20000010000 */
[----:B------:R-:W-:Y:S01]  /*3a50*/  FFMA.FTZ R45, R32, R40, R45 ;  /* 0x00000028202d7223 */ /* 0x000fe2000001002d */
[----:B0-----:R-:W-:Y:S01]  /*3a60*/  FADD.FTZ R124, R37, 1 ;  /* 0x3f800000257c7421 */ /* 0x001fe20000010000 */
[----:B------:R-:W-:Y:S01]  /*3a70*/  FFMA.FTZ R37, R35, R36, R38 ;  /* 0x0000002423257223 */ /* 0x000fe20000010026 */
[----:B------:R-:W-:-:S04]  /*3a80*/  SHF.L.U32 R35, R109, 0x10, RZ ;  /* 0x000000106d237819 */ /* 0x000fc800000006ff */
[----:B------:R-:W0:Y:S02]  /*3a90*/  MUFU.RCP R124, R124 ;  /* 0x0000007c007c7308 */ /* 0x000e240000001000 */
[----:B0-----:R-:W-:Y:S01]  /*3aa0*/  FMUL.FTZ R36, R35, R124 ;  /* 0x0000007c23247220 */ /* 0x001fe20000410000 */
[----:B------:R-:W-:Y:S01]  /*3ab0*/  SHF.L.U32 R35, R49, 0x10, RZ ;  /* 0x0000001031237819 */ /* 0x000fe200000006ff */
[----:B------:R-:W-:-:S04]  /*3ac0*/  FADD.FTZ R38, -R124, 1 ;  /* 0x3f8000007c267421 */ /* 0x000fc80000010100 */
[----:B------:R-:W-:Y:S01]  /*3ad0*/  FADD.FTZ R35, -R26, R35 ;  /* 0x000000231a237221 */ /* 0x000fe20000010100 */
[----:B------:R-:W-:-:S03]  /*3ae0*/  FFMA.FTZ R125, R125, R38, 1 ;  /* 0x3f8000007d7d7423 */ /* 0x000fc60000010026 */
[----:B------:R-:W-:Y:S01]  /*3af0*/  FMUL.FTZ R35, R35, R118 ;  /* 0x0000007623237220 */ /* 0x000fe20000410000 */
[----:B------:R-:W-:Y:S01]  /*3b00*/  FMUL.FTZ R36, R36, R125 ;  /* 0x0000007d24247220 */ /* 0x000fe20000410000 */
[----:B------:R-:W-:Y:S02]  /*3b10*/  SHF.L.U32 R125, R106, 0x10, RZ ;  /* 0x000000106a7d7819 */ /* 0x000fe400000006ff */
[----:B------:R-:W-:-:S03]  /*3b20*/  FFMA.FTZ R44, R83, R35, R86 ;  /* 0x00000023532c7223 */ /* 0x000fc60000010056 */
[----:B------:R-:W-:Y:S01]  /*3b30*/  FADD.FTZ R125, -R26, R125 ;  /* 0x0000007d1a7d7221 */ /* 0x000fe20000010100 */
        /* <DEDUP_REMOVED lines=8> */
[----:B------:R-:W-:Y:S01]  /*3bc0*/  FMUL.FTZ R32, R125, R118 ;  /* 0x000000767d207220 */ /* 0x000fe20000410000 */
[----:B------:R-:W-:Y:S01]  /*3bd0*/  FADD.FTZ R33, R43, R40 ;  /* 0x000000282b217221 */ /* 0x000fe20000010000 */
[-C--:B------:R-:W-:Y:S01]  /*3be0*/  FFMA.FTZ R40, R30, R31.reuse, R37 ;  /* 0x0000001f1e287223 */ /* 0x080fe20000010025 */
[----:B------:R-:W-:Y:S01]  /*3bf0*/  FADD.FTZ R43, R42, R31 ;  /* 0x0000001f2a2b7221 */ /* 0x000fe20000010000 */
[C---:B------:R-:W-:Y:S01]  /*3c00*/  FFMA.FTZ R124, R27.reuse, R32, R84 ;  /* 0x000000201b7c7223 */ /* 0x040fe20000010054 */
[----:B------:R-:W-:Y:S01]  /*3c10*/  FMUL.FTZ R42, R27, R31 ;  /* 0x0000001f1b2a7220 */ /* 0x000fe20000410000 */
[----:B------:R-:W-:Y:S02]  /*3c20*/  SHF.L.U32 R31, R107, 0x10, RZ ;  /* 0x000000106b1f7819 */ /* 0x000fe400000006ff */
[----:B------:R-:W-:Y:S01]  /*3c30*/  FMUL.FTZ R125, R124, -1.4426950216293334961 ;  /* 0xbfb8aa3b7c7d7820 */ /* 0x000fe20000410000 */
[----:B------:R-:W-:-:S05]  /*3c40*/  FFMA.FTZ R45, R30, R42, R45 ;  /* 0x0000002a1e2d7223 */ /* 0x000fca000001002d */
[----:B------:R-:W0:Y:S02]  /*3c50*/  MUFU.EX2 R125, R125 ;  /* 0x0000007d007d7308 */ /* 0x000e240000000800 */
[----:B0-----:R-:W-:-:S06]  /*3c60*/  FADD.FTZ R44, R125, 1 ;  /* 0x3f8000007d2c7421 */ /* 0x001fcc0000010000 */
[----:B------:R-:W0:Y:S02]  /*3c70*/  MUFU.RCP R44, R44 ;  /* 0x0000002c002c7308 */ /* 0x000e240000001000 */
[----:B0-----:R-:W-:Y:S01]  /*3c80*/  FADD.FTZ R37, -R44, 1 ;  /* 0x3f8000002c257421 */ /* 0x001fe20000010100 */
[----:B------:R-:W-:-:S03]  /*3c90*/  FMUL.FTZ R31, R31, R44 ;  /* 0x0000002c1f1f7220 */ /* 0x000fc60000410000 */
[----:B------:R-:W-:Y:S01]  /*3ca0*/  FFMA.FTZ R124, R124, R37, 1 ;  /* 0x3f8000007c7c7423 */ /* 0x000fe20000010025 */
[----:B------:R-:W-:-:S03]  /*3cb0*/  SHF.L.U32 R37, R47, 0x10, RZ ;  /* 0x000000102f257819 */ /* 0x000fc600000006ff */
[----:B------:R-:W-:Y:S01]  /*3cc0*/  FMUL.FTZ R31, R31, R124 ;  /* 0x0000007c1f1f7220 */ /* 0x000fe20000410000 */
[----:B------:R-:W-:Y:S01]  /*3cd0*/  FMUL.FTZ R124, R83, R34 ;  /* 0x00000022537c7220 */ /* 0x000fe20000410000 */
[----:B------:R-:W-:-:S04]  /*3ce0*/  FADD.FTZ R37, -R26, R37 ;  /* 0x000000251a257221 */ /* 0x000fc80000010100 */
[----:B------:R-:W-:Y:S01]  /*3cf0*/  FMUL.FTZ R30, R37, R118 ;  /* 0x00000076251e7220 */ /* 0x000fe20000410000 */
[----:B------:R-:W-:Y:S01]  /*3d00*/  FADD.FTZ R37, R42, R33 ;  /* 0x000000212a257221 */ /* 0x000fe20000010000 */
[C---:B------:R-:W-:Y:S01]  /*3d10*/  FFMA.FTZ R42, R28.reuse, R34, R41 ;  /* 0x000000221c2a7223 */ /* 0x040fe20000010029 */
[----:B------:R-:W-:Y:S01]  /*3d20*/  FFMA.FTZ R34, R28, R124, R45 ;  /* 0x0000007c1c227223 */ /* 0x000fe2000001002d */
[----:B------:R-:W-:Y:S01]  /*3d30*/  FFMA.FTZ R44, R83, R30, R86 ;  /* 0x0000001e532c7223 */ /* 0x000fe20000010056 */
[----:B------:R-:W-:Y:S02]  /*3d40*/  SHF.L.U32 R28, R46, 0x10, RZ ;  /* 0x000000102e1c7819 */ /* 0x000fe400000006ff */
[----:B------:R-:W-:Y:S01]  /*3d50*/  SHF.L.U32 R45, R104, 0x10, RZ ;  /* 0x00000010682d7819 */ /* 0x000fe200000006ff */
[----:B------:R-:W-:-:S04]  /*3d60*/  FMUL.FTZ R125, R44, -1.4426950216293334961 ;  /* 0xbfb8aa3b2c7d7820 */ /* 0x000fc80000410000 */
[----:B------:R-:W-:Y:S02]  /*3d70*/  FADD.FTZ R45, -R26, R45 ;  /* 0x0000002d1a2d7221 */ /* 0x000fe40000010100 */
[----:B------:R-:W0:Y:S02]  /*3d80*/  MUFU.EX2 R125, R125 ;  /* 0x0000007d007d7308 */ /* 0x000e240000000800 */
[----:B0-----:R-:W-:-:S06]  /*3d90*/  FADD.FTZ R33, R125, 1 ;  /* 0x3f8000007d217421 */ /* 0x001fcc0000010000 */
[----:B------:R-:W0:Y:S02]  /*3da0*/  MUFU.RCP R33, R33 ;  /* 0x0000002100217308 */ /* 0x000e240000001000 */
[----:B0-----:R-:W-:Y:S01]  /*3db0*/  FADD.FTZ R41, -R33, 1 ;  /* 0x3f80000021297421 */ /* 0x001fe20000010100 */
[----:B------:R-:W-:-:S03]  /*3dc0*/  FMUL.FTZ R28, R28, R33 ;  /* 0x000000211c1c7220 */ /* 0x000fc60000410000 */
[----:B------:R-:W-:Y:S01]  /*3dd0*/  FFMA.FTZ R41, R44, R41, 1 ;  /* 0x3f8000002c297423 */ /* 0x000fe20000010029 */
[----:B------:R-:W-:Y:S01]  /*3de0*/  FADD.FTZ R44, R43, R36 ;  /* 0x000000242b2c7221 */ /* 0x000fe20000010000 */
[----:B------:R-:W-:Y:S02]  /*3df0*/  FMUL.FTZ R43, R27, R36 ;  /* 0x000000241b2b7220 */ /* 0x000fe40000410000 */
[----:B------:R-:W-:Y:S01]  /*3e00*/  FMUL.FTZ R33, R28, R41 ;  /* 0x000000291c217220 */ /* 0x000fe20000410000 */
[----:B------:R-:W-:Y:S01]  /*3e10*/  FMUL.FTZ R28, R45, R118 ;  /* 0x000000762d1c7220 */ /* 0x000fe20000410000 */
[----:B------:R-:W-:Y:S01]  /*3e20*/  FADD.FTZ R41, R37, R124 ;  /* 0x0000007c25297221 */ /* 0x000fe20000010000 */
[C---:B------:R-:W-:Y:S01]  /*3e30*/  FFMA.FTZ R37, R29.reuse, R36, R40 ;  /* 0x000000241d257223 */ /* 0x040fe20000010028 */
[----:B------:R-:W-:Y:S01]  /*3e40*/  FFMA.FTZ R36, R29, R43, R34 ;  /* 0x0000002b1d247223 */ /* 0x000fe20000010022 */
[----:B------:R-:W-:Y:S01]  /*3e50*/  FFMA.FTZ R45, R27, R28, R84 ;  /* 0x0000001c1b2d7223 */ /* 0x000fe20000010054 */
[----:B------:R-:W-:Y:S01]  /*3e60*/  SHF.L.U32 R29, R105, 0x10, RZ ;  /* 0x00000010691d7819 */ /* 0x000fe200000006ff */
[----:B------:R-:W-:Y:S01]  /*3e70*/  FADD.FTZ R41, R43, R41 ;  /* 0x000000292b297221 */ /* 0x000fe20000010000 */
[----:B------:R-:W-:Y:S01]  /*3e80*/  FFMA.FTZ R37, R32, R31, R37 ;  /* 0x0000001f20257223 */ /* 0x000fe20000010025 */
[----:B------:R-:W-:-:S06]  /*3e90*/  FMUL.FTZ R125, R45, -1.4426950216293334961 ;  /* 0xbfb8aa3b2d7d7820 */ /* 0x000fcc0000410000 */
[----:B------:R-:W0:Y:S02]  /*3ea0*/  MUFU.EX2 R125, R125 ;  /* 0x0000007d007d7308 */ /* 0x000e240000000800 */
[----:B0-----:R-:W-:Y:S01]  /*3eb0*/  FADD.FTZ R124, R125, 1 ;  /* 0x3f8000007d7c7421 */ /* 0x001fe20000010000 */
[----:B------:R-:W-:-:S04]  /*3ec0*/  FMUL.FTZ R125, R83, R38 ;  /* 0x00000026537d7220 */ /* 0x000fc80000410000 */
[----:B------:R-:W-:Y:S01]  /*3ed0*/  FFMA.FTZ R43, R35, R125, R36 ;  /* 0x0000007d232b7223 */ /* 0x000fe20000010024 */
[----:B------:R-:W0:Y:S01]  /*3ee0*/  MUFU.RCP R124, R124 ;  /* 0x0000007c007c7308 */ /* 0x000e220000001000 */
[----:B------:R-:W-:Y:S01]  /*3ef0*/  SHF.L.U32 R36, R17, 0x10, RZ ;  /* 0x0000001011247819 */ /* 0x000fe200000006ff */
[----:B0-----:R-:W-:Y:S01]  /*3f00*/  FMUL.FTZ R34, R29, R124 ;  /* 0x0000007c1d227220 */ /* 0x001fe20000410000 */
[----:B------:R-:W-:Y:S01]  /*3f10*/  SHF.L.U32 R29, R16, 0x10, RZ ;  /* 0x00000010101d7819 */ /* 0x000fe200000006ff */
[----:B------:R-:W-:-:S04]  /*3f20*/  FADD.FTZ R40, -R124, 1 ;  /* 0x3f8000007c287421 */ /* 0x000fc80000010100 */
[----:B------:R-:W-:Y:S01]  /*3f30*/  FADD.FTZ R29, -R26, R29 ;  /* 0x0000001d1a1d7221 */ /* 0x000fe20000010100 */
[----:B------:R-:W-:-:S03]  /*3f40*/  FFMA.FTZ R45, R45, R40, 1 ;  /* 0x3f8000002d2d7423 */ /* 0x000fc60000010028 */
[----:B------:R-:W-:Y:S01]  /*3f50*/  FMUL.FTZ R29, R29, R118 ;  /* 0x000000761d1d7220 */ /* 0x000fe20000410000 */
[----:B------:R-:W-:-:S03]  /*3f60*/  FMUL.FTZ R34, R34, R45 ;  /* 0x0000002d22227220 */ /* 0x000fc60000410000 */
[----:B------:R-:W-:-:S04]  /*3f70*/  FFMA.FTZ R124, R83, R29, R86 ;  /* 0x0000001d537c7223 */ /* 0x000fc80000010056 */
[----:B------:R-:W-:-:S06]  /*3f80*/  FMUL.FTZ R40, R124, -1.4426950216293334961 ;  /* 0xbfb8aa3b7c287820 */ /* 0x000fcc0000410000 */
[----:B------:R-:W0:Y:S02]  /*3f90*/  MUFU.EX2 R40, R40 ;  /* 0x0000002800287308 */ /* 0x000e240000000800 */
[----:B0-----:R-:W-:Y:S01]  /*3fa0*/  FADD.FTZ R45, R40, 1 ;  /* 0x3f800000282d7421 */ /* 0x001fe20000010000 */
[----:B------:R-:W-:Y:S01]  /*3fb0*/  FADD.FTZ R40, R39, R38 ;  /* 0x0000002627287221 */ /* 0x000fe20000010000 */
[----:B------:R-:W-:Y:S01]  /*3fc0*/  FFMA.FTZ R39, R35, R38, R42 ;  /* 0x0000002623277223 */ /* 0x000fe2000001002a */
[----:B------:R-:W-:-:S03]  /*3fd0*/  SHF.L.U32 R38, R102, 0x10, RZ ;  /* 0x0000001066267819 */ /* 0x000fc600000006ff */
[----:B------:R-:W0:Y:S02]  /*3fe0*/  MUFU.RCP R45, R45 ;  /* 0x0000002d002d7308 */ /* 0x000e240000001000 */
[----:B------:R-:W-:Y:S01]  /*3ff0*/  FADD.FTZ R38, -R26, R38 ;  /* 0x000000261a267221 */ /* 0x000fe20000010100 */
[----:B0-----:R-:W-:Y:S01]  /*4000*/  FADD.FTZ R35, -R45, 1 ;  /* 0x3f8000002d237421 */ /* 0x001fe20000010100 */
[----:B------:R-:W-:-:S03]  /*4010*/  FMUL.FTZ R36, R36, R45 ;  /* 0x0000002d24247220 */ /* 0x000fc60000410000 */
[----:B------:R-:W-:-:S04]  /*4020*/  FFMA.FTZ R35, R124, R35, 1 ;  /* 0x3f8000007c237423 */ /* 0x000fc80000010023 */
[----:B------:R-:W-:Y:S01]  /*4030*/  FMUL.FTZ R36, R36, R35 ;  /* 0x0000002324247220 */ /* 0x000fe20000410000 */
[----:B------:R-:W-:Y:S01]  /*4040*/  FMUL.FTZ R35, R38, R118 ;  /* 0x0000007626237220 */ /* 0x000fe20000410000 */
[----:B------:R-:W-:Y:S01]  /*4050*/  FADD.FTZ R38, R41, R125 ;  /* 0x0000007d29267221 */ /* 0x000fe20000010000 */
[----:B------:R-:W-:Y:S01]  /*4060*/  FADD.FTZ R41, R44, R31 ;  /* 0x0000001f2c297221 */ /* 0x000fe20000010000 */
[C---:B------:R-:W-:Y:S01]  /*4070*/  FMUL.FTZ R44, R27.reuse, R31 ;  /* 0x0000001f1b2c7220 */ /* 0x040fe20000410000 */
[----:B------:R-:W-:Y:S01]  /*4080*/  FFMA.FTZ R124, R27, R35, R84 ;  /* 0x000000231b7c7223 */ /* 0x000fe20000010054 */
[----:B------:R-:W-:Y:S01]  /*4090*/  SHF.L.U32 R31, R103, 0x10, RZ ;  /* 0x00000010671f7819 */ /* 0x000fe200000006ff */
[----:B------:R-:W-:Y:S01]  /*40a0*/  FADD.FTZ R41, R41, R34 ;  /* 0x0000002229297221 */ /* 0x000fe20000010000 */
[----:B------:R-:W-:Y:S01]  /*40b0*/  FFMA.FTZ R45, R32, R44, R43 ;  /* 0x0000002c202d7223 */ /* 0x000fe2000001002b */
[----:B------:R-:W-:Y:S01]  /*40c0*/  FMUL.FTZ R125, R124, -1.4426950216293334961 ;  /* 0xbfb8aa3b7c7d7820 */ /* 0x000fe20000410000 */
[----:B------:R-:W-:-:S05]  /*40d0*/  SHF.L.U32 R43, R14, 0x10, RZ ;  /* 0x000000100e2b7819 */ /* 0x000fca00000006ff */
[----:B------:R-:W0:Y:S01]  /*40e0*/  MUFU.EX2 R125, R125 ;  /* 0x0000007d007d7308 */ /* 0x000e220000000800 */
[----:B------:R-:W-:Y:S01]  /*40f0*/  FADD.FTZ R43, -R26, R43 ;  /* 0x0000002b1a2b7221 */ /* 0x000fe20000010100 */
[----:B0-----:R-:W-:-:S06]  /*4100*/  FADD.FTZ R42, R125, 1 ;  /* 0x3f8000007d2a7421 */ /* 0x001fcc0000010000 */
[----:B------:R-:W0:Y:S02]  /*4110*/  MUFU.RCP R42, R42 ;  /* 0x0000002a002a7308 */ /* 0x000e240000001000 */
[----:B0-----:R-:W-:Y:S01]  /*4120*/  FMUL.FTZ R32, R31, R42 ;  /* 0x0000002a1f207220 */ /* 0x001fe20000410000 */
[----:B------:R-:W-:Y:S01]  /*4130*/  FADD.FTZ R31, -R42, 1 ;  /* 0x3f8000002a1f7421 */ /* 0x000fe20000010100 */
[----:B------:R-:W-:-:S03]  /*4140*/  FADD.FTZ R42, R44, R38 ;  /* 0x000000262c2a7221 */ /* 0x000fc60000010000 */
[----:B------:R-:W-:Y:S01]  /*4150*/  FFMA.FTZ R31, R124, R31, 1 ;  /* 0x3f8000007c1f7423 */ /* 0x000fe2000001001f */
[----:B------:R-:W-:-:S03]  /*4160*/  FMUL.FTZ R124, R83, R33 ;  /* 0x00000021537c7220 */ /* 0x000fc60000410000 */
[----:B------:R-:W-:Y:S01]  /*4170*/  FMUL.FTZ R32, R32, R31 ;  /* 0x0000001f20207220 */ /* 0x000fe20000410000 */
[----:B------:R-:W-:Y:S01]  /*4180*/  FMUL.FTZ R31, R43, R118 ;  /* 0x000000762b1f7220 */ /* 0x000fe20000410000 */
[----:B------:R-:W-:Y:S01]  /*4190*/  FADD.FTZ R43, R40, R33 ;  /* 0x00000021282b7221 */ /* 0x000fe20000010000 */
[C---:B------:R-:W-:Y:S01]  /*41a0*/  FFMA.FTZ R40, R30.reuse, R33, R39 ;  /* 0x000000211e287223 */ /* 0x040fe20000010027 */
[----:B------:R-:W-:Y:S01]  /*41b0*/  SHF.L.U32 R33, R15, 0x10, RZ ;  /* 0x000000100f217819 */ /* 0x000fe200000006ff */
[----:B------:R-:W-:Y:S01]  /*41c0*/  FFMA.FTZ R44, R83, R31, R86 ;  /* 0x0000001f532c7223 */ /* 0x000fe20000010056 */
[----:B------:R-:W-:Y:S01]  /*41d0*/  FFMA.FTZ R45, R30, R124, R45 ;  /* 0x0000007c1e2d7223 */ /* 0x000fe2000001002d */
[----:B------:R-:W-:Y:S01]  /*41e0*/  SHF.L.U32 R39, R100, 0x10, RZ ;  /* 0x0000001064277819 */ /* 0x000fe200000006ff */
[----:B------:R-:W-:Y:S01]  /*41f0*/  FADD.FTZ R43, R43, R36 ;  /* 0x000000242b2b7221 */ /* 0x000fe20000010000 */
[----:B------:R-:W-:Y:S01]  /*4200*/  FMUL.FTZ R125, R44, -1.4426950216293334961 ;  /* 0xbfb8aa3b2c7d7820 */ /* 0x000fe20000410000 */
[----:B------:R-:W-:-:S02]  /*4210*/  FFMA.FTZ R40, R29, R36, R40 ;  /* 0x000000241d287223 */ /* 0x000fc40000010028 */
[----:B------:R-:W-:-:S03]  /*4220*/  FADD.FTZ R39, -R26, R39 ;  /* 0x000000271a277221 */ /* 0x000fc60000010100 */
        /* <DEDUP_REMOVED lines=9> */
[CC--:B------:R-:W-:Y:S01]  /*42c0*/  FFMA.FTZ R42, R28.reuse, R34.reuse, R37 ;  /* 0x000000221c2a7223 */ /* 0x0c0fe20000010025 */
[C---:B------:R-:W-:Y:S01]  /*42d0*/  FMUL.FTZ R124, R27.reuse, R34 ;  /* 0x000000221b7c7220 */ /* 0x040fe20000410000 */
[----:B------:R-:W-:Y:S01]  /*42e0*/  FFMA.FTZ R33, R27, R30, R84 ;  /* 0x0000001e1b217223 */ /* 0x000fe20000010054 */
[----:B------:R-:W-:Y:S01]  /*42f0*/  SHF.L.U32 R37, R101, 0x10, RZ ;  /* 0x0000001065257819 */ /* 0x000fe200000006ff */
[----:B------:R-:W-:Y:S01]  /*4300*/  FADD.FTZ R43, R43, R38 ;  /* 0x000000262b2b7221 */ /* 0x000fe20000010000 */
[----:B------:R-:W-:Y:S01]  /*4310*/  FFMA.FTZ R34, R28, R124, R45 ;  /* 0x0000007c1c227223 */ /* 0x000fe2000001002d */
[----:B------:R-:W-:Y:S01]  /*4320*/  FMUL.FTZ R125, R33, -1.4426950216293334961 ;  /* 0xbfb8aa3b217d7820 */ /* 0x000fe20000410000 */
[----:B------:R-:W-:Y:S01]  /*4330*/  FADD.FTZ R39, R124, R39 ;  /* 0x000000277c277221 */ /* 0x000fe20000010000 */
[----:B------:R-:W-:-:S04]  /*4340*/  FMUL.FTZ R45, R83, R36 ;  /* 0x00000024532d7220 */ /* 0x000fc80000410000 */
[----:B------:R-:W0:Y:S01]  /*4350*/  MUFU.EX2 R125, R125 ;  /* 0x0000007d007d7308 */ /* 0x000e220000000800 */
[----:B------:R-:W-:Y:S01]  /*4360*/  FFMA.FTZ R36, R29, R45, R34 ;  /* 0x0000002d1d247223 */ /* 0x000fe20000010022 */
[----:B------:R-:W-:Y:S01]  /*4370*/  SHF.L.U32 R34, R19, 0x10, RZ ;  /* 0x0000001013227819 */ /* 0x000fe200000006ff */
[----:B------:R-:W-:Y:S01]  /*4380*/  FADD.FTZ R39, R39, R45 ;  /* 0x0000002d27277221 */ /* 0x000fe20000010000 */
[----:B0-----:R-:W-:Y:S01]  /*4390*/  FADD.FTZ R44, R125, 1 ;  /* 0x3f8000007d2c7421 */ /* 0x001fe20000010000 */
[----:B------:R-:W-:-:S05]  /*43a0*/  SHF.L.U32 R125, R98, 0x10, RZ ;  /* 0x00000010627d7819 */ /* 0x000fca00000006ff */
[----:B------:R-:W0:Y:S01]  /*43b0*/  MUFU.RCP R44, R44 ;  /* 0x0000002c002c7308 */ /* 0x000e220000001000 */
[----:B------:R-:W-:Y:S01]  /*43c0*/  FADD.FTZ R125, -R26, R125 ;  /* 0x0000007d1a7d7221 */ /* 0x000fe20000010100 */
[----:B0-----:R-:W-:Y:S01]  /*43d0*/  FMUL.FTZ R28, R37, R44 ;  /* 0x0000002c251c7220 */ /* 0x001fe20000410000 */
[----:B------:R-:W-:-:S04]  /*43e0*/  FADD.FTZ R37, -R44, 1 ;  /* 0x3f8000002c257421 */ /* 0x000fc80000010100 */
[----:B------:R-:W-:Y:S01]  /*43f0*/  FFMA.FTZ R33, R33, R37, 1 ;  /* 0x3f80000021217423 */ /* 0x000fe20000010025 */
[----:B------:R-:W-:-:S03]  /*4400*/  SHF.L.U32 R37, R18, 0x10, RZ ;  /* 0x0000001012257819 */ /* 0x000fc600000006ff */
[----:B------:R-:W-:Y:S02]  /*4410*/  FMUL.FTZ R33, R28, R33 ;  /* 0x000000211c217220 */ /* 0x000fe40000410000 */
        /* <DEDUP_REMOVED lines=9> */
[-C--:B------:R-:W-:Y:S02]  /*44b0*/  FFMA.FTZ R37, R35, R32.reuse, R42 ;  /* 0x0000002023257223 */ /* 0x080fe4000001002a */
[----:B------:R-:W-:Y:S01]  /*44c0*/  FFMA.FTZ R29, R44, R29, 1 ;  /* 0x3f8000002c1d7423 */ /* 0x000fe2000001001d */
[----:B------:R-:W-:Y:S01]  /*44d0*/  FADD.FTZ R44, R41, R32 ;  /* 0x00000020292c7221 */ /* 0x000fe20000010000 */
[----:B------:R-:W-:Y:S02]  /*44e0*/  FMUL.FTZ R41, R27, R32 ;  /* 0x000000201b297220 */ /* 0x000fe40000410000 */
[----:B------:R-:W-:Y:S01]  /*44f0*/  FMUL.FTZ R34, R34, R29 ;  /* 0x0000001d22227220 */ /* 0x000fe20000410000 */
[----:B------:R-:W-:Y:S01]  /*4500*/  FMUL.FTZ R29, R125, R118 ;  /* 0x000000767d1d7220 */ /* 0x000fe20000410000 */
[----:B------:R-:W-:Y:S01]  /*4510*/  FFMA.FTZ R42, R35, R41, R36 ;  /* 0x00000029232a7223 */ /* 0x000fe20000010024 */
[----:B------:R-:W-:Y:S01]  /*4520*/  SHF.L.U32 R35, R99, 0x10, RZ ;  /* 0x0000001063237819 */ /* 0x000fe200000006ff */
[----:B------:R-:W-:Y:S01]  /*4530*/  FADD.FTZ R41, R41, R39 ;  /* 0x0000002729297221 */ /* 0x000fe20000010000 */
[----:B------:R-:W-:Y:S01]  /*4540*/  FFMA.FTZ R45, R27, R29, R84 ;  /* 0x0000001d1b2d7223 */ /* 0x000fe20000010054 */
[----:B------:R-:W-:Y:S01]  /*4550*/  FFMA.FTZ R39, R31, R38, R40 ;  /* 0x000000261f277223 */ /* 0x000fe20000010028 */
[----:B------:R-:W-:-:S02]  /*4560*/  SHF.L.U32 R40, R96, 0x10, RZ ;  /* 0x0000001060287819 */ /* 0x000fc400000006ff */
[----:B------:R-:W-:Y:S01]  /*4570*/  FMUL.FTZ R125, R45, -1.4426950216293334961 ;  /* 0xbfb8aa3b2d7d7820 */ /* 0x000fe20000410000 */
[----:B------:R-:W-:Y:S02]  /*4580*/  FFMA.FTZ R39, R28, R34, R39 ;  /* 0x000000221c277223 */ /* 0x000fe40000010027 */
[----:B------:R-:W-:-:S03]  /*4590*/  FADD.FTZ R40, -R26, R40 ;  /* 0x000000281a287221 */ /* 0x000fc60000010100 */
[----:B------:R-:W0:Y:S02]  /*45a0*/  MUFU.EX2 R125, R125 ;  /* 0x0000007d007d7308 */ /* 0x000e240000000800 */
[----:B0-----:R-:W-:Y:S01]  /*45b0*/  FADD.FTZ R124, R125, 1 ;  /* 0x3f8000007d7c7421 */ /* 0x001fe20000010000 */
[----:B------:R-:W-:Y:S01]  /*45c0*/  FMUL.FTZ R125, R83, R38 ;  /* 0x00000026537d7220 */ /* 0x000fe20000410000 */
        /* <DEDUP_REMOVED lines=9> */
[----:B------:R-:W-:Y:S01]  /*4660*/  FFMA.FTZ R45, R31, R125, R42 ;  /* 0x0000007d1f2d7223 */ /* 0x000fe2000001002a */
[----:B------:R-:W-:Y:S01]  /*4670*/  FADD.FTZ R42, R41, R125 ;  /* 0x0000007d292a7221 */ /* 0x000fe20000010000 */
[----:B------:R-:W-:Y:S01]  /*4680*/  FFMA.FTZ R124, R83, R32, R86 ;  /* 0x00000020537c7223 */ /* 0x000fe20000010056 */
[----:B------:R-:W-:Y:S01]  /*4690*/  FADD.FTZ R41, R44, R33 ;  /* 0x000000212c297221 */ /* 0x000fe20000010000 */
[----:B------:R-:W-:Y:S02]  /*46a0*/  FMUL.FTZ R44, R27, R33 ;  /* 0x000000211b2c7220 */ /* 0x000fe40000410000 */
[----:B------:R-:W-:Y:S01]  /*46b0*/  FMUL.FTZ R35, R124, -1.4426950216293334961 ;  /* 0xbfb8aa3b7c237820 */ /* 0x000fe20000410000 */
[----:B------:R-:W-:Y:S01]  /*46c0*/  FADD.FTZ R41, R41, R36 ;  /* 0x0000002429297221 */ /* 0x000fe20000010000 */
[----:B------:R-:W-:-:S04]  /*46d0*/  FFMA.FTZ R45, R30, R44, R45 ;  /* 0x0000002c1e2d7223 */ /* 0x000fc8000001002d */
        /* <DEDUP_REMOVED lines=8> */
[----:B------:R-:W-:Y:S01]  /*4760*/  FFMA.FTZ R40, R30, R33, R37 ;  /* 0x000000211e287223 */ /* 0x000fe20000010025 */
[----:B------:R-:W-:Y:S01]  /*4770*/  SHF.L.U32 R33, R97, 0x10, RZ ;  /* 0x0000001061217819 */ /* 0x000fe200000006ff */
[----:B------:R-:W-:Y:S01]  /*4780*/  FFMA.FTZ R39, R32, R35, R39 ;  /* 0x0000002320277223 */ /* 0x000fe20000010027 */
[----:B------:R-:W-:Y:S01]  /*4790*/  FFMA.FTZ R124, R27, R31, R84 ;  /* 0x0000001f1b7c7223 */ /* 0x000fe20000010054 */
[----:B------:R-:W-:Y:S01]  /*47a0*/  SHF.L.U32 R37, R22, 0x10, RZ ;  /* 0x0000001016257819 */ /* 0x000fe200000006ff */
[----:B------:R-:W-:Y:S02]  /*47b0*/  FFMA.FTZ R40, R29, R36, R40 ;  /* 0x000000241d287223 */ /* 0x000fe40000010028 */
[----:B------:R-:W-:Y:S02]  /*47c0*/  FMUL.FTZ R125, R124, -1.4426950216293334961 ;  /* 0xbfb8aa3b7c7d7820 */ /* 0x000fe40000410000 */
[----:B------:R-:W-:-:S04]  /*47d0*/  FADD.FTZ R37, -R26, R37 ;  /* 0x000000251a257221 */ /* 0x000fc80000010100 */
        /* <DEDUP_REMOVED lines=8> */
[----:B------:R-:W-:Y:S01]  /*4860*/  FMUL.FTZ R30, R37, R118 ;  /* 0x00000076251e7220 */ /* 0x000fe20000410000 */
[----:B------:R-:W-:Y:S01]  /*4870*/  FADD.FTZ R37, R44, R42 ;  /* 0x0000002a2c257221 */ /* 0x000fe20000010000 */
[----:B------:R-:W-:Y:S01]  /*4880*/  FADD.FTZ R42, R43, R34 ;  /* 0x000000222b2a7221 */ /* 0x000fe20000010000 */
[----:B------:R-:W-:Y:S01]  /*4890*/  FFMA.FTZ R34, R28, R124, R45 ;  /* 0x0000007c1c227223 */ /* 0x000fe2000001002d */
[----:B------:R-:W-:Y:S01]  /*48a0*/  FFMA.FTZ R44, R83, R30, R86 ;  /* 0x0000001e532c7223 */ /* 0x000fe20000010056 */
[----:B------:R-:W-:Y:S01]  /*48b0*/  SHF.L.U32 R28, R23, 0x10, RZ ;  /* 0x00000010171c7819 */ /* 0x000fe200000006ff */
[----:B------:R-:W-:Y:S01]  /*48c0*/  FADD.FTZ R37, R37, R124 ;  /* 0x0000007c25257221 */ /* 0x000fe20000010000 */
[----:B------:R-:W-:Y:S01]  /*48d0*/  SHF.L.U32 R45, R94, 0x10, RZ ;  /* 0x000000105e2d7819 */ /* 0x000fe200000006ff */
[----:B------:R-:W-:Y:S01]  /*48e0*/  FMUL.FTZ R125, R44, -1.4426950216293334961 ;  /* 0xbfb8aa3b2c7d7820 */ /* 0x000fe20000410000 */
[----:B------:R-:W-:Y:S01]  /*48f0*/  FADD.FTZ R42, R42, R35 ;  /* 0x000000232a2a7221 */ /* 0x000fe20000010000 */
[----:B------:R-:W-:-:S02]  /*4900*/  FADD.FTZ R41, R41, R38 ;  /* 0x0000002629297221 */ /* 0x000fc40000010000 */
[----:B------:R-:W-:Y:S02]  /*4910*/  FADD.FTZ R45, -R26, R45 ;  /* 0x0000002d1a2d7221 */ /* 0x000fe40000010100 */
        /* <DEDUP_REMOVED lines=9> */
[----:B------:R-:W-:Y:S01]  /*49b0*/  FMUL.FTZ R28, R45, R118 ;  /* 0x000000762d1c7220 */ /* 0x000fe20000410000 */
[----:B------:R-:W-:Y:S01]  /*49c0*/  FFMA.FTZ R43, R29, R125, R34 ;  /* 0x0000007d1d2b7223 */ /* 0x000fe20000010022 */
[----:B------:R-:W-:Y:S02]  /*49d0*/  SHF.L.U32 R29, R95, 0x10, RZ ;  /* 0x000000105f1d7819 */ /* 0x000fe400000006ff */
[----:B------:R-:W-:-:S04]  /*49e0*/  FFMA.FTZ R45, R27, R28, R84 ;  /* 0x0000001c1b2d7223 */ /* 0x000fc80000010054 */
[----:B------:R-:W-:-:S06]  /*49f0*/  FMUL.FTZ R124, R45, -1.4426950216293334961 ;  /* 0xbfb8aa3b2d7c7820 */ /* 0x000fcc0000410000 */
        /* <DEDUP_REMOVED lines=9> */
[----:B------:R-:W-:Y:S01]  /*4a90*/  FFMA.FTZ R45, R45, R36, 1 ;  /* 0x3f8000002d2d7423 */ /* 0x000fe20000010024 */
[----:B------:R-:W-:Y:S01]  /*4aa0*/  FFMA.FTZ R36, R32, R124, R43 ;  /* 0x0000007c20247223 */ /* 0x000fe2000001002b */
[----:B------:R-:W-:Y:S01]  /*4ab0*/  SHF.L.U32 R43, R92, 0x10, RZ ;  /* 0x000000105c2b7819 */ /* 0x000fe200000006ff */
[----:B------:R-:W-:Y:S01]  /*4ac0*/  FMUL.FTZ R29, R29, R118 ;  /* 0x000000761d1d7220 */ /* 0x000fe20000410000 */
[----:B------:R-:W-:-:S03]  /*4ad0*/  FMUL.FTZ R34, R34, R45 ;  /* 0x0000002d22227220 */ /* 0x000fc60000410000 */
[----:B------:R-:W-:Y:S01]  /*4ae0*/  FFMA.FTZ R45, R83, R29, R86 ;  /* 0x0000001d532d7223 */ /* 0x000fe20000010056 */
[----:B------:R-:W-:Y:S01]  /*4af0*/  FADD.FTZ R43, -R26, R43 ;  /* 0x0000002b1a2b7221 */ /* 0x000fe20000010100 */
[----:B------:R-:W-:Y:S02]  /*4b00*/  FADD.FTZ R41, R41, R34 ;  /* 0x0000002229297221 */ /* 0x000fe40000010000 */
[----:B------:R-:W-:-:S06]  /*4b10*/  FMUL.FTZ R125, R45, -1.4426950216293334961 ;  /* 0xbfb8aa3b2d7d7820 */ /* 0x000fcc0000410000 */
[----:B------:R-:W0:Y:S02]  /*4b20*/  MUFU.EX2 R125, R125 ;  /* 0x0000007d007d7308 */ /* 0x000e240000000800 */
[----:B0-----:R-:W-:Y:S01]  /*4b30*/  FADD.FTZ R44, R125, 1 ;  /* 0x3f8000007d2c7421 */ /* 0x001fe20000010000 */
[----:B------:R-:W-:-:S05]  /*4b40*/  FMUL.FTZ R125, R27, R38 ;  /* 0x000000261b7d7220 */ /* 0x000fca0000410000 */
[----:B------:R-:W0:Y:S02]  /*4b50*/  MUFU.RCP R44, R44 ;  /* 0x0000002c002c7308 */ /* 0x000e240000001000 */
[----:B0-----:R-:W-:Y:S01]  /*4b60*/  FMUL.FTZ R32, R35, R44 ;  /* 0x0000002c23207220 */ /* 0x001fe20000410000 */
[----:B------:R-:W-:-:S04]  /*4b70*/  FADD.FTZ R35, -R44, 1 ;  /* 0x3f8000002c237421 */ /* 0x000fc80000010100 */
[----:B------:R-:W-:Y:S01]  /*4b80*/  FFMA.FTZ R35, R45, R35, 1 ;  /* 0x3f8000002d237423 */ /* 0x000fe20000010023 */
[----:B------:R-:W-:-:S03]  /*4b90*/  FFMA.FTZ R45, R31, R125, R36 ;  /* 0x0000007d1f2d7223 */ /* 0x000fc60000010024 */
[----:B------:R-:W-:Y:S01]  /*4ba0*/  FMUL.FTZ R32, R32, R35 ;  /* 0x0000002320207220 */ /* 0x000fe20000410000 */
[----:B------:R-:W-:Y:S01]  /*4bb0*/  FMUL.FTZ R35, R43, R118 ;  /* 0x000000762b237220 */ /* 0x000fe20000410000 */
[----:B------:R-:W-:-:S03]  /*4bc0*/  FADD.FTZ R43, R37, R124 ;  /* 0x0000007c252b7221 */ /* 0x000fc60000010000 */
[----:B------:R-:W-:-:S04]  /*4bd0*/  FFMA.FTZ R44, R27, R35, R84 ;  /* 0x000000231b2c7223 */ /* 0x000fc80000010054 */
[----:B------:R-:W-:-:S06]  /*4be0*/  FMUL.FTZ R37, R44, -1.4426950216293334961 ;  /* 0xbfb8aa3b2c257820 */ /* 0x000fcc0000410000 */
[----:B------:R-:W0:Y:S02]  /*4bf0*/  MUFU.EX2 R37, R37 ;  /* 0x0000002500257308 */ /* 0x000e240000000800 */
[----:B0-----:R-:W-:Y:S01]  /*4c00*/  FADD.FTZ R124, R37, 1 ;  /* 0x3f800000257c7421 */ /* 0x001fe20000010000 */
[----:B------:R-:W-:Y:S01]  /*4c10*/  FFMA.FTZ R37, R31, R38, R40 ;  /* 0x000000261f257223 */ /* 0x000fe20000010028 */
[----:B------:R-:W-:Y:S01]  /*4c20*/  SHF.L.U32 R31, R93, 0x10, RZ ;  /* 0x000000105d1f7819 */ /* 0x000fe200000006ff */
[----:B------:R-:W-:Y:S01]  /*4c30*/  FFMA.FTZ R40, R30, R33, R39 ;  /* 0x000000211e287223 */ /* 0x000fe20000010027 */
[----:B------:R-:W-:Y:S02]  /*4c40*/  SHF.L.U32 R38, R77, 0x10, RZ ;  /* 0x000000104d267819 */ /* 0x000fe400000006ff */
[----:B------:R-:W0:Y:S01]  /*4c50*/  MUFU.RCP R124, R124 ;  /* 0x0000007c007c7308 */ /* 0x000e220000001000 */
[----:B------:R-:W-:Y:S01]  /*4c60*/  SHF.L.U32 R39, R90, 0x10, RZ ;  /* 0x000000105a277819 */ /* 0x000fe200000006ff */
[----:B------:R-:W-:Y:S01]  /*4c70*/  FFMA.FTZ R40, R29, R32, R40 ;  /* 0x000000201d287223 */ /* 0x000fe20000010028 */
[----:B------:R-:W-:-:S03]  /*4c80*/  FADD.FTZ R38, -R26, R38 ;  /* 0x000000261a267221 */ /* 0x000fc60000010100 */
[----:B------:R-:W-:Y:S01]  /*4c90*/  FADD.FTZ R39, -R26, R39 ;  /* 0x000000271a277221 */ /* 0x000fe20000010100 */
[----:B0-----:R-:W-:Y:S01]  /*4ca0*/  FMUL.FTZ R36, R31, R124 ;  /* 0x0000007c1f247220 */ /* 0x001fe20000410000 */
[----:B------:R-:W-:-:S04]  /*4cb0*/  FADD.FTZ R31, -R124, 1 ;  /* 0x3f8000007c1f7421 */ /* 0x000fc80000010100 */
[----:B------:R-:W-:Y:S01]  /*4cc0*/  FFMA.FTZ R31, R44, R31, 1 ;  /* 0x3f8000002c1f7423 */ /* 0x000fe2000001001f */
[----:B------:R-:W-:Y:S01]  /*4cd0*/  FADD.FTZ R44, R125, R43 ;  /* 0x0000002b7d2c7221 */ /* 0x000fe20000010000 */
[----:B------:R-:W-:Y:S01]  /*4ce0*/  FADD.FTZ R43, R42, R33 ;  /* 0x000000212a2b7221 */ /* 0x000fe20000010000 */
[C---:B------:R-:W-:Y:S01]  /*4cf0*/  FMUL.FTZ R42, R83.reuse, R33 ;  /* 0x00000021532a7220 */ /* 0x040fe20000410000 */
[----:B------:R-:W-:Y:S01]  /*4d00*/  FMUL.FTZ R36, R36, R31 ;  /* 0x0000001f24247220 */ /* 0x000fe20000410000 */
[----:B------:R-:W-:Y:S01]  /*4d10*/  FMUL.FTZ R31, R38, R118 ;  /* 0x00000076261f7220 */ /* 0x000fe20000410000 */
[----:B------:R-:W-:Y:S01]  /*4d20*/  SHF.L.U32 R33, R78, 0x10, RZ ;  /* 0x000000104e217819 */ /* 0x000fe200000006ff */
[----:B------:R-:W-:Y:S01]  /*4d30*/  FFMA.FTZ R45, R30, R42, R45 ;  /* 0x0000002a1e2d7223 */ /* 0x000fe2000001002d */
[----:B------:R-:W-:Y:S01]  /*4d40*/  FADD.FTZ R44, R44, R42 ;  /* 0x0000002a2c2c7221 */ /* 0x000fe20000010000 */
[----:B------:R-:W-:Y:S01]  /*4d50*/  FFMA.FTZ R124, R83, R31, R86 ;  /* 0x0000001f537c7223 */ /* 0x000fe20000010056 */
[----:B------:R-:W-:Y:S01]  /*4d60*/  FFMA.FTZ R42, R28, R34, R37 ;  /* 0x000000221c2a7223 */ /* 0x000fe20000010025 */
[----:B------:R-:W-:Y:S01]  /*4d70*/  FADD.FTZ R43, R43, R32 ;  /* 0x000000202b2b7221 */ /* 0x000fe20000010000 */
[----:B------:R-:W-:Y:S01]  /*4d80*/  FADD.FTZ R41, R41, R36 ;  /* 0x0000002429297221 */ /* 0x000fe20000010000 */
        /* <DEDUP_REMOVED lines=10> */
[----:B------:R-:W-:Y:S01]  /*4e30*/  FFMA.FTZ R34, R28, R124, R45 ;  /* 0x0000007c1c227223 */ /* 0x000fe2000001002d */
[----:B------:R-:W-:Y:S01]  /*4e40*/  SHF.L.U32 R28, R91, 0x10, RZ ;  /* 0x000000105b1c7819 */ /* 0x000fe200000006ff */
[----:B------:R-:W-:Y:S01]  /*4e50*/  FADD.FTZ R44, R124, R44 ;  /* 0x0000002c7c2c7221 */ /* 0x000fe20000010000 */
[----:B------:R-:W-:Y:S01]  /*4e60*/  FFMA.FTZ R39, R27, R30, R84 ;  /* 0x0000001e1b277223 */ /* 0x000fe20000010054 */
[----:B------:R-:W-:Y:S01]  /*4e70*/  FMUL.FTZ R45, R83, R32 ;  /* 0x00000020532d7220 */ /* 0x000fe20000410000 */
[----:B------:R-:W-:Y:S01]  /*4e80*/  SHF.L.U32 R32, R80, 0x10, RZ ;  /* 0x0000001050207819 */ /* 0x000fe200000006ff */
[----:B------:R-:W-:Y:S01]  /*4e90*/  FFMA.FTZ R40, R31, R38, R40 ;  /* 0x000000261f287223 */ /* 0x000fe20000010028 */
[----:B------:R-:W-:Y:S01]  /*4ea0*/  FMUL.FTZ R125, R39, -1.4426950216293334961 ;  /* 0xbfb8aa3b277d7820 */ /* 0x000fe20000410000 */
[----:B------:R-:W-:Y:S01]  /*4eb0*/  FFMA.FTZ R34, R29, R45, R34 ;  /* 0x0000002d1d227223 */ /* 0x000fe20000010022 */
[----:B------:R-:W-:Y:S01]  /*4ec0*/  FADD.FTZ R44, R44, R45 ;  /* 0x0000002d2c2c7221 */ /* 0x000fe20000010000 */
[----:B------:R-:W-:-:S03]  /*4ed0*/  FADD.FTZ R43, R43, R38 ;  /* 0x000000262b2b7221 */ /* 0x000fc60000010000 */
[----:B------:R-:W0:Y:S02]  /*4ee0*/  MUFU.EX2 R125, R125 ;  /* 0x0000007d007d7308 */ /* 0x000e240000000800 */
[----:B0-----:R-:W-:Y:S01]  /*4ef0*/  FADD.FTZ R33, R125, 1 ;  /* 0x3f8000007d217421 */ /* 0x001fe20000010000 */
[----:B------:R-:W-:-:S04]  /*4f00*/  FMUL.FTZ R125, R27, R36 ;  /* 0x000000241b7d7220 */ /* 0x000fc80000410000 */
[----:B------:R-:W-:Y:S01]  /*4f10*/  FADD.FTZ R44, R125, R44 ;  /* 0x0000002c7d2c7221 */ /* 0x000fe20000010000 */
[----:B------:R-:W0:Y:S02]  /*4f20*/  MUFU.RCP R33, R33 ;  /* 0x0000002100217308 */ /* 0x000e240000001000 */
[----:B0-----:R-:W-:Y:S01]  /*4f30*/  FADD.FTZ R37, -R33, 1 ;  /* 0x3f80000021257421 */ /* 0x001fe20000010100 */
[----:B------:R-:W-:-:S03]  /*4f40*/  FMUL.FTZ R28, R28, R33 ;  /* 0x000000211c1c7220 */ /* 0x000fc60000410000 */
[----:B------:R-:W-:Y:S01]  /*4f50*/  FFMA.FTZ R37, R39, R37, 1 ;  /* 0x3f80000027257423 */ /* 0x000fe20000010025 */
[----:B------:R-:W-:-:S03]  /*4f60*/  SHF.L.U32 R39, R79, 0x10, RZ ;  /* 0x000000104f277819 */ /* 0x000fc600000006ff */
[----:B------:R-:W-:Y:S02]  /*4f70*/  FMUL.FTZ R28, R28, R37 ;  /* 0x000000251c1c7220 */ /* 0x000fe40000410000 */
[----:B------:R-:W-:Y:S02]  /*4f80*/  FADD.FTZ R39, -R26, R39 ;  /* 0x000000271a277221 */ /* 0x000fe40000010100 */
[----:B------:R-:W-:Y:S02]  /*4f90*/  FADD.FTZ R41, R41, R28 ;  /* 0x0000001c29297221 */ /* 0x000fe40000010000 */
        /* <DEDUP_REMOVED lines=11> */
[----:B------:R-:W-:Y:S02]  /*5050*/  FADD.FTZ R37, -R26, R37 ;  /* 0x000000251a257221 */ /* 0x000fe40000010100 */
[----:B------:R-:W-:Y:S01]  /*5060*/  FFMA.FTZ R40, R33, R32, R40 ;  /* 0x0000002021287223 */ /* 0x000fe20000010028 */
[----:B------:R-:W-:Y:S01]  /*5070*/  FADD.FTZ R43, R43, R32 ;  /* 0x000000202b2b7221 */ /* 0x000fe20000010000 */
[----:B------:R-:W-:Y:S01]  /*5080*/  FMUL.FTZ R29, R37, R118 ;  /* 0x00000076251d7220 */ /* 0x000fe20000410000 */
[C---:B------:R-:W-:Y:S01]  /*5090*/  FFMA.FTZ R37, R35.reuse, R36, R42 ;  /* 0x0000002423257223 */ /* 0x040fe2000001002a */
[----:B------:R-:W-:Y:S01]  /*50a0*/  FFMA.FTZ R36, R35, R125, R34 ;  /* 0x0000007d23247223 */ /* 0x000fe20000010022 */
[----:B------:R-:W-:Y:S01]  /*50b0*/  SHF.L.U32 R35, R82, 0x10, RZ ;  /* 0x0000001052237819 */ /* 0x000fe200000006ff */
[----:B------:R-:W-:Y:S01]  /*50c0*/  FFMA.FTZ R45, R27, R29, R84 ;  /* 0x0000001d1b2d7223 */ /* 0x000fe20000010054 */
[----:B------:R-:W-:Y:S01]  /*50d0*/  SHF.L.U32 R34, R89, 0x10, RZ ;  /* 0x0000001059227819 */ /* 0x000fe200000006ff */
[----:B------:R-:W-:-:S02]  /*50e0*/  FMUL.FTZ R125, R83, R38 ;  /* 0x00000026537d7220 */ /* 0x000fc40000410000 */
[----:B------:R-:W-:Y:S01]  /*50f0*/  FMUL.FTZ R124, R45, -1.4426950216293334961 ;  /* 0xbfb8aa3b2d7c7820 */ /* 0x000fe20000410000 */
[----:B------:R-:W-:Y:S01]  /*5100*/  FADD.FTZ R35, -R26, R35 ;  /* 0x000000231a237221 */ /* 0x000fe20000010100 */
[----:B------:R-:W-:-:S03]  /*5110*/  FADD.FTZ R44, R44, R125 ;  /* 0x0000007d2c2c7221 */ /* 0x000fc60000010000 */
[----:B------:R-:W-:Y:S01]  /*5120*/  FMUL.FTZ R35, R35, R118 ;  /* 0x0000007623237220 */ /* 0x000fe20000410000 */
[----:B------:R-:W0:Y:S02]  /*5130*/  MUFU.EX2 R124, R124 ;  /* 0x0000007c007c7308 */ /* 0x000e240000000800 */
[----:B0-----:R-:W-:-:S06]  /*5140*/  FADD.FTZ R39, R124, 1 ;  /* 0x3f8000007c277421 */ /* 0x001fcc0000010000 */
[----:B------:R-:W0:Y:S02]  /*5150*/  MUFU.RCP R39, R39 ;  /* 0x0000002700277308 */ /* 0x000e240000001000 */
[----:B0-----:R-:W-:Y:S01]  /*5160*/  FADD.FTZ R42, -R39, 1 ;  /* 0x3f800000272a7421 */ /* 0x001fe20000010100 */
[----:B------:R-:W-:Y:S01]  /*5170*/  FMUL.FTZ R34, R34, R39 ;  /* 0x0000002722227220 */ /* 0x000fe20000410000 */
[----:B------:R-:W-:Y:S01]  /*5180*/  FFMA.FTZ R39, R31, R125, R36 ;  /* 0x0000007d1f277223 */ /* 0x000fe20000010024 */
[----:B------:R-:W-:Y:S01]  /*5190*/  SHF.L.U32 R31, R81, 0x10, RZ ;  /* 0x00000010511f7819 */ /* 0x000fe200000006ff */
[----:B------:R-:W-:-:S04]  /*51a0*/  FFMA.FTZ R45, R45, R42, 1 ;  /* 0x3f8000002d2d7423 */ /* 0x000fc8000001002a */
[----:B------:R-:W-:Y:S01]  /*51b0*/  FMUL.FTZ R34, R34, R45 ;  /* 0x0000002d22227220 */ /* 0x000fe20000410000 */
[----:B------:R-:W-:-:S03]  /*51c0*/  FFMA.FTZ R45, R83, R35, R86 ;  /* 0x00000023532d7223 */ /* 0x000fc60000010056 */
[----:B------:R-:W-:Y:S01]  /*51d0*/  FADD.FTZ R41, R41, R34 ;  /* 0x0000002229297221 */ /* 0x000fe20000010000 */
[----:B------:R-:W-:-:S06]  /*51e0*/  FMUL.FTZ R124, R45, -1.4426950216293334961 ;  /* 0xbfb8aa3b2d7c7820 */ /* 0x000fcc0000410000 */
[----:B------:R-:W0:Y:S02]  /*51f0*/  MUFU.EX2 R124, R124 ;  /* 0x0000007c007c7308 */ /* 0x000e240000000800 */
[----:B0-----:R-:W-:-:S06]  /*5200*/  FADD.FTZ R42, R124, 1 ;  /* 0x3f8000007c2a7421 */ /* 0x001fcc0000010000 */
[----:B------:R-:W0:Y:S02]  /*5210*/  MUFU.RCP R42, R42 ;  /* 0x0000002a002a7308 */ /* 0x000e240000001000 */
[----:B0-----:R-:W-:Y:S01]  /*5220*/  FMUL.FTZ R36, R31, R42 ;  /* 0x0000002a1f247220 */ /* 0x001fe20000410000 */
[----:B------:R-:W-:Y:S01]  /*5230*/  SHF.L.U32 R31, R85, 0x10, RZ ;  /* 0x00000010551f7819 */ /* 0x000fe200000006ff */
[----:B------:R-:W-:Y:S01]  /*5240*/  FADD.FTZ R38, -R42, 1 ;  /* 0x3f8000002a267421 */ /* 0x000fe20000010100 */
[-C--:B------:R-:W-:Y:S01]  /*5250*/  FFMA.FTZ R42, R30, R28.reuse, R37 ;  /* 0x0000001c1e2a7223 */ /* 0x080fe20000010025 */
[----:B------:R-:W-:Y:S01]  /*5260*/  FMUL.FTZ R28, R27, R28 ;  /* 0x0000001c1b1c7220 */ /* 0x000fe20000410000 */
[----:B------:R-:W-:Y:S01]  /*5270*/  SHF.L.U32 R37, R87, 0x10, RZ ;  /* 0x0000001057257819 */ /* 0x000fe200000006ff */
[----:B------:R-:W-:Y:S01]  /*5280*/  FADD.FTZ R31, -R26, R31 ;  /* 0x0000001f1a1f7221 */ /* 0x000fe20000010100 */
[----:B------:R-:W-:Y:S01]  /*5290*/  FFMA.FTZ R45, R45, R38, 1 ;  /* 0x3f8000002d2d7423 */ /* 0x000fe20000010026 */
[----:B------:R-:W-:Y:S01]  /*52a0*/  FFMA.FTZ R30, R30, R28, R39 ;  /* 0x0000001c1e1e7223 */ /* 0x000fe20000010027 */
[----:B------:R-:W-:Y:S01]  /*52b0*/  FADD.FTZ R44, R28, R44 ;  /* 0x0000002c1c2c7221 */ /* 0x000fe20000010000 */
[----:B------:R-:W-:Y:S01]  /*52c0*/  FMUL.FTZ R31, R31, R118 ;  /* 0x000000761f1f7220 */ /* 0x000fe20000410000 */
[----:B------:R-:W-:Y:S01]  /*52d0*/  FMUL.FTZ R36, R36, R45 ;  /* 0x0000002d24247220 */ /* 0x000fe20000410000 */
[-C--:B------:R-:W-:Y:S01]  /*52e0*/  FMUL.FTZ R28, R27, R34.reuse ;  /* 0x000000221b1c7220 */ /* 0x080fe20000410000 */
[----:B------:R-:W-:Y:S01]  /*52f0*/  FFMA.FTZ R42, R29, R34, R42 ;  /* 0x000000221d2a7223 */ /* 0x000fe2000001002a */
        /* <DEDUP_REMOVED lines=9> */
[----:B------:R-:W-:-:S04]  /*5390*/  FMUL.FTZ R37, R83, R32 ;  /* 0x0000002053257220 */ /* 0x000fc80000410000 */
[----:B------:R-:W-:Y:S01]  /*53a0*/  FFMA.FTZ R33, R33, R37, R30 ;  /* 0x0000002521217223 */ /* 0x000fe2000001001e */
[----:B------:R-:W-:-:S03]  /*53b0*/  FADD.FTZ R37, R44, R37 ;  /* 0x000000252c257221 */ /* 0x000fc60000010000 */
[----:B------:R-:W-:Y:S01]  /*53c0*/  FFMA.FTZ R30, R29, R28, R33 ;  /* 0x0000001c1d1e7223 */ /* 0x000fe20000010021 */
[----:B------:R-:W-:Y:S01]  /*53d0*/  FADD.FTZ R37, R28, R37 ;  /* 0x000000251c257221 */ /* 0x000fe20000010000 */
[----:B------:R-:W-:Y:S01]  /*53e0*/  FMUL.FTZ R28, R83, R36 ;  /* 0x00000024531c7220 */ /* 0x000fe20000410000 */
[----:B------:R-:W-:-:S03]  /*53f0*/  FFMA.FTZ R29, R31, R38, R42 ;  /* 0x000000261f1d7223 */ /* 0x000fc6000001002a */
[----:B------:R-:W-:Y:S01]  /*5400*/  FFMA.FTZ R30, R35, R28, R30 ;  /* 0x0000001c231e7223 */ /* 0x000fe2000001001e */
[----:B------:R-:W-:Y:S01]  /*5410*/  FADD.FTZ R39, R37, R28 ;  /* 0x0000001c25277221 */ /* 0x000fe20000010000 */
[----:B------:R-:W-:-:S04]  /*5420*/  FMUL.FTZ R28, R27, R38 ;  /* 0x000000261b1c7220 */ /* 0x000fc80000410000 */
[----:B------:R-:W-:Y:S01]  /*5430*/  FFMA.FTZ R37, R31, R28, R30 ;  /* 0x0000001c1f257223 */ /* 0x000fe2000001001e */
[----:B------:R-:W-:Y:S01]  /*5440*/  FADD.FTZ R39, R28, R39 ;  /* 0x000000271c277221 */ /* 0x000fe20000010000 */
[----:B------:R-:W-:Y:S01]  /*5450*/  FFMA.FTZ R28, R35, R36, R40 ;  /* 0x00000024231c7223 */ /* 0x000fe20000010028 */
[----:B------:R-:W-:Y:S01]  /*5460*/  FADD.FTZ R30, R43, R36 ;  /* 0x000000242b1e7221 */ /* 0x000fe20000010000 */
[----:B------:R-:W-:-:S07]  /*5470*/  FADD.FTZ R31, R41, R38 ;  /* 0x00000026291f7221 */ /* 0x000fce0000010000 */
.L_x_338:
        /* <DEDUP_REMOVED lines=35> */
.L_x_340:
[----:B------:R-:W-:Y:S05]  /*56b0*/  BSYNC.RECONVERGENT B0 ;  /* 0x0000000000007941 */ /* 0x000fea0003800200 */
.L_x_339:
[----:B------:R-:W-:Y:S06]  /*56c0*/  BAR.SYNC.DEFER_BLOCKING 0x0 ;  /* 0x0000000000007b1d */ /* 0x000fec0000010000 */
[----:B------:R-:W-:Y:S04]  /*56d0*/  BSSY.RECONVERGENT B0, `(.L_x_341) ;  /* 0x0000017000007945 */ /* 0x000fe80003800200 */
[----:B------:R-:W-:Y:S05]  /*56e0*/  @P2 BRA `(.L_x_342) ;  /* 0x0000000000542947 */ /* 0x000fea0003800000 */
[----:B------:R-:W4:Y:S01]  /*56f0*/  S2UR UR7, SR_CgaCtaId ;  /* 0x00000000000779c3 */ /* 0x000f220000008800 */
[----:B------:R-:W-:Y:S02]  /*5700*/  UMOV UR6, 0x400 ;  /* 0x0000040000067882 */ /* 0x000fe40000000000 */
[----:B----4-:R-:W-:-:S09]  /*5710*/  ULEA UR6, UR7, UR6, 0x18 ;  /* 0x0000000607067291 */ /* 0x010fd2000f8ec0ff */
[----:B-12---:R-:W1:Y:S04]  /*5720*/  LDS.128 R32, [UR6+0x10] ;  /* 0x00001006ff207984 */ /* 0x006e680008000c00 */
[----:B------:R-:W2:Y:S01]  /*5730*/  LDS.128 R36, [UR6+0x20] ;  /* 0x00002006ff247984 */ /* 0x000ea20008000c00 */
[----:B-1----:R-:W-:Y:S01]  /*5740*/  FADD.FTZ R41, R44, R32 ;  /* 0x000000202c297221 */ /* 0x002fe20000010000 */
[----:B------:R-:W-:Y:S02]  /*5750*/  FADD.FTZ R32, R45, R33 ;  /* 0x000000212d207221 */ /* 0x000fe40000010000 */
[----:B0--3--:R-:W-:Y:S01]  /*5760*/  LDS.64 R44, [UR6+0x40] ;  /* 0x00004006ff2c7984 */ /* 0x009fe20008000a00 */
[----:B------:R-:W-:Y:S01]  /*5770*/  FADD.FTZ R33, R41, R34 ;  /* 0x0000002229217221 */ /* 0x000fe20000010000 */
[----:B------:R-:W-:-:S02]  /*5780*/  FADD.FTZ R32, R32, R35 ;  /* 0x0000002320207221 */ /* 0x000fc40000010000 */
[----:B------:R-:W0:Y:S01]  /*5790*/  LDS.128 R40, [UR6+0x30] ;  /* 0x00003006ff287984 */ /* 0x000e220008000c00 */
[----:B--2---:R-:W-:Y:S01]  /*57a0*/  FADD.FTZ R33, R33, R36 ;  /* 0x0000002421217221 */ /* 0x004fe20000010000 */
[----:B------:R-:W-:-:S03]  /*57b0*/  FADD.FTZ R32, R32, R37 ;  /* 0x0000002520207221 */ /* 0x000fc60000010000 */
[----:B------:R-:W-:Y:S01]  /*57c0*/  FADD.FTZ R33, R33, R38 ;  /* 0x0000002621217221 */ /* 0x000fe20000010000 */
[----:B------:R-:W-:-:S03]  /*57d0*/  FADD.FTZ R32, R32, R39 ;  /* 0x0000002720207221 */ /* 0x000fc60000010000 */
[----:B0-----:R-:W-:Y:S01]  /*57e0*/  FADD.FTZ R33, R33, R40 ;  /* 0x0000002821217221 */ /* 0x001fe20000010000 */
[----:B------:R-:W-:-:S03]  /*57f0*/  FADD.FTZ R32, R32, R41 ;  /* 0x0000002920207221 */ /* 0x000fc60000010000 */
[----:B------:R-:W-:Y:S01]  /*5800*/  FADD.FTZ R33, R33, R42 ;  /* 0x0000002a21217221 */ /* 0x000fe20000010000 */
[----:B------:R-:W-:-:S03]  /*5810*/  FADD.FTZ R32, R32, R43 ;  /* 0x0000002b20207221 */ /* 0x000fc60000010000 */
[----:B------:R-:W-:Y:S01]  /*5820*/  FADD.FTZ R44, R33, R44 ;  /* 0x0000002c212c7221 */ /* 0x000fe20000010000 */
[----:B------:R-:W-:-:S07]  /*5830*/  FADD.FTZ R45, R32, R45 ;  /* 0x0000002d202d7221 */ /* 0x000fce0000010000 */
.L_x_342:
[----:B------:R-:W-:Y:S05]  /*5840*/  BSYNC.RECONVERGENT B0 ;  /* 0x0000000000007941 */ /* 0x000fea0003800200 */
.L_x_341:
        /* <DEDUP_REMOVED lines=25> */
[----:B------:R-:W1:Y:S03]  /*59e0*/  LDS.128 R36, [R75+0x300] ;  /* 0x000300004b247984 */ /* 0x000e660000000c00 */
[----:B--2---:R-:W-:Y:S01]  /*59f0*/  FADD.FTZ R125, R125, R28 ;  /* 0x0000001c7d7d7221 */ /* 0x004fe20000010000 */
[----:B------:R-:W-:Y:S01]  /*5a00*/  FADD.FTZ R40, R40, R29 ;  /* 0x0000001d28287221 */ /* 0x000fe20000010000 */
[----:B------:R-:W-:Y:S01]  /*5a10*/  FADD.FTZ R41, R41, R30 ;  /* 0x0000001e29297221 */ /* 0x000fe20000010000 */
[----:B------:R-:W-:Y:S01]  /*5a20*/  FADD.FTZ R42, R42, R31 ;  /* 0x0000001f2a2a7221 */ /* 0x000fe20000010000 */
[----:B------:R-:W2:Y:S04]  /*5a30*/  LDS.128 R32, [R75+0x380] ;  /* 0x000380004b207984 */ /* 0x000ea80000000c00 */
[----:B------:R-:W-:Y:S01]  /*5a40*/  LDS.128 R28, [R75+0x480] ;  /* 0x000480004b1c7984 */ /* 0x000fe20000000c00 */
        /* <DEDUP_REMOVED lines=9> */
[----:B------:R-:W-:Y:S01]  /*5ae0*/  LDS.128 R32, [R75+0x580] ;  /* 0x000580004b207984 */ /* 0x000fe20000000c00 */
        /* <DEDUP_REMOVED lines=8> */
[----:B------:R-:W-:-:S02]  /*5b70*/  FADD.FTZ R42, R42, R31 ;  /* 0x0000001f2a2a7221 */ /* 0x000fc40000010000 */
        /* <DEDUP_REMOVED lines=90> */
[----:B------:R-:W2:Y:S01]  /*6120*/  LDS.128 R32, [R75+0xf00] ;  /* 0x000f00004b207984 */ /* 0x000ea20000000c00 */
        /* <DEDUP_REMOVED lines=9> */
[----:B--2---:R-:W-:Y:S01]  /*61c0*/  FADD.FTZ R125, R125, R32 ;  /* 0x000000207d7d7221 */ /* 0x004fe20000010000 */
[----:B------:R-:W-:Y:S01]  /*61d0*/  FADD.FTZ R40, R40, R33 ;  /* 0x0000002128287221 */ /* 0x000fe20000010000 */
[----:B------:R-:W-:Y:S01]  /*61e0*/  FADD.FTZ R41, R41, R34 ;  /* 0x0000002229297221 */ /* 0x000fe20000010000 */
[----:B------:R-:W-:Y:S01]  /*61f0*/  FADD.FTZ R42, R42, R35 ;  /* 0x000000232a2a7221 */ /* 0x000fe20000010000 */
[----:B-1----:R-:W-:Y:S01]  /*6200*/  FADD.FTZ R28, R125, R36 ;  /* 0x000000247d1c7221 */ /* 0x002fe20000010000 */
[----:B------:R-:W-:Y:S01]  /*6210*/  FADD.FTZ R29, R40, R37 ;  /* 0x00000025281d7221 */ /* 0x000fe20000010000 */
[----:B------:R-:W-:Y:S01]  /*6220*/  FADD.FTZ R30, R41, R38 ;  /* 0x00000026291e7221 */ /* 0x000fe20000010000 */
[----:B------:R-:W-:-:S07]  /*6230*/  FADD.FTZ R31, R42, R39 ;  /* 0x000000272a1f7221 */ /* 0x000fce0000010000 */
.L_x_344:
[----:B------:R-:W-:Y:S05]  /*6240*/  BSYNC.RECONVERGENT B0 ;  /* 0x0000000000007941 */ /* 0x000fea0003800200 */
.L_x_343:
[----:B------:R-:W-:Y:S04]  /*6250*/  BSSY.RECONVERGENT B0, `(.L_x_345) ;  /* 0x000001c000007945 */ /* 0x000fe80003800200 */
[----:B------:R-:W-:Y:S05]  /*6260*/  @P1 BRA `(.L_x_346) ;  /* 0x0000000000681947 */ /* 0x000fea0003800000 */
[----:B-1----:R-:W1:Y:S08]  /*6270*/  LDC.64 R32, c[0x0][0x3f8] ;  /* 0x0000fe00ff207b82 */ /* 0x002e700000000a00 */
[----:B------:R-:W4:Y:S01]  /*6280*/  LDC.64 R40, c[0x0][0x3d8] ;  /* 0x0000f600ff287b82 */ /* 0x000f220000000a00 */
[C---:B-1----:R-:W-:Y:S01]  /*6290*/  LEA.HI R39, P1, R33.reuse, R32, RZ, 0x1 ;  /* 0x0000002021277211 */ /* 0x042fe200078308ff */
[----:B--2---:R-:W-:Y:S01]  /*62a0*/  IMAD.WIDE.U32 R34, R32, 0x3, RZ ;  /* 0x0000000320227825 */ /* 0x004fe200078e00ff */
[----:B------:R-:W-:-:S02]  /*62b0*/  LEA R37, R33, R33, 0x1 ;  /* 0x0000002121257211 */ /* 0x000fc400078e08ff */
[----:B------:R-:W-:Y:S02]  /*62c0*/  IADD3.X R36, PT, PT, RZ, R33, RZ, P1, !PT ;  /* 0x00000021ff247210 */ /* 0x000fe40000ffe4ff */
[----:B------:R-:W-:Y:S02]  /*62d0*/  IADD3 R35, PT, PT, R35, R37, RZ ;  /* 0x0000002523237210 */ /* 0x000fe40007ffe0ff */
[----:B------:R-:W-:Y:S01]  /*62e0*/  SHF.L.U64.HI R37, R39, 0x1, R36 ;  /* 0x0000000127257819 */ /* 0x000fe20000010224 */
[----:B----4-:R-:W-:Y:S01]  /*62f0*/  IMAD.WIDE R40, R119, 0x4, R40 ;  /* 0x0000000477287825 */ /* 0x010fe200078e0228 */
[----:B------:R-:W-:Y:S02]  /*6300*/  SHF.L.U32 R39, R39, 0x1, RZ ;  /* 0x0000000127277819 */ /* 0x000fe400000006ff */
[----:B------:R-:W-:Y:S02]  /*6310*/  LEA.HI R34, P4, R35, R34, RZ, 0x1 ;  /* 0x0000002223227211 */ /* 0x000fe400078908ff */
[----:B------:R-:W-:Y:S01]  /*6320*/  LOP3.LUT R39, R39, 0xfffffffc, RZ, 0xc0, !PT ;  /* 0xfffffffc27277812 */ /* 0x000fe200078ec0ff */
[----:B------:R4:W-:Y:S01]  /*6330*/  REDG.E.ADD.F32.FTZ.RN.STRONG.GPU desc[UR8][R40.64], R28 ;  /* 0x0000001c280079a6 */ /* 0x0009e2000c12f308 */
[----:B------:R-:W-:-:S02]  /*6340*/  SHF.L.U32 R43, R34, 0x1, RZ ;  /* 0x00000001222b7819 */ /* 0x000fc400000006ff */
[----:B------:R-:W-:Y:S02]  /*6350*/  IADD3 R38, P1, PT, R40, R39, RZ ;  /* 0x0000002728267210 */ /* 0x000fe40007f3e0ff */
[----:B------:R-:W-:Y:S02]  /*6360*/  IADD3.X R35, PT, PT, RZ, R35, RZ, P4, !PT ;  /* 0x00000023ff237210 */ /* 0x000fe400027fe4ff */
[----:B------:R-:W-:Y:S02]  /*6370*/  LOP3.LUT R43, R43, 0xfffffffc, RZ, 0xc0, !PT ;  /* 0xfffffffc2b2b7812 */ /* 0x000fe400078ec0ff */
[----:B------:R-:W-:Y:S02]  /*6380*/  IADD3.X R39, PT, PT, R41, R37, RZ, P1, !PT ;  /* 0x0000002529277210 */ /* 0x000fe40000ffe4ff */
[----:B------:R-:W-:Y:S02]  /*6390*/  SHF.L.U64.HI R35, R34, 0x1, R35 ;  /* 0x0000000122237819 */ /* 0x000fe40000010223 */
[----:B------:R-:W-:Y:S01]  /*63a0*/  LEA R36, P1, R32, R40, 0x2 ;  /* 0x0000002820247211 */ /* 0x000fe200078210ff */
[----:B------:R4:W-:Y:S01]  /*63b0*/  REDG.E.ADD.F32.FTZ.RN.STRONG.GPU desc[UR8][R38.64], R29 ;  /* 0x0000001d260079a6 */ /* 0x0009e2000c12f308 */
[----:B------:R-:W-:-:S02]  /*63c0*/  IADD3 R34, P4, PT, R40, R43, RZ ;  /* 0x0000002b28227210 */ /* 0x000fc40007f9e0ff */
[----:B------:R-:W-:Y:S02]  /*63d0*/  LEA.HI.X R37, R32, R41, R33, 0x2, P1 ;  /* 0x0000002920257211 */ /* 0x000fe400008f1421 */
[----:B------:R-:W-:-:S03]  /*63e0*/  IADD3.X R35, PT, PT, R41, R35, RZ, P4, !PT ;  /* 0x0000002329237210 */ /* 0x000fc600027fe4ff */
[----:B------:R4:W-:Y:S04]  /*63f0*/  REDG.E.ADD.F32.FTZ.RN.STRONG.GPU desc[UR8][R36.64], R30 ;  /* 0x0000001e240079a6 */ /* 0x0009e8000c12f308 */
[----:B------:R4:W-:Y:S02]  /*6400*/  REDG.E.ADD.F32.FTZ.RN.STRONG.GPU desc[UR8][R34.64], R31 ;  /* 0x0000001f220079a6 */ /* 0x0009e4000c12f308 */
.L_x_346:
[----:B------:R-:W-:Y:S05]  /*6410*/  BSYNC.RECONVERGENT B0 ;  /* 0x0000000000007941 */ /* 0x000fea0003800200 */
.L_x_345:
        /* <DEDUP_REMOVED lines=10> */
[----:B------:R-:W-:Y:S01]  /*64c0*/  LOP3.LUT P1, R32, R61, 0x2, RZ, 0xc0, !PT ;  /* 0x000000023d207812 */ /* 0x000fe2000782c0ff */
[----:B-1----:R-:W-:Y:S01]  /*64d0*/  IMAD R33, R3, UR10, R0 ;  /* 0x0000000a03217c24 */ /* 0x002fe2000f8e0200 */
[----:B------:R-:W-:Y:S02]  /*64e0*/  IADD3 R31, PT, PT, R31, R0, RZ ;  /* 0x000000001f1f7210 */ /* 0x000fe40007ffe0ff */
[----:B--2---:R-:W-:-:S04]  /*64f0*/  SEL R35, R4, RZ, !P1 ;  /* 0x000000ff04237207 */ /* 0x004fc80004800000 */
        /* <DEDUP_REMOVED lines=10> */
.L_x_349:
[----:B----4-:R-:W2:Y:S04]  /*65a0*/  LDG.E.STRONG.GPU R30, desc[UR8][R28.64] ;  /* 0x000000081c1e7981 */ /* 0x010ea8000c1ef900 */
[----:B--2---:R-:W-:Y:S01]  /*65b0*/  CCTL.IVALL ;  /* 0x00000000ff00798f */ /* 0x004fe20002000000 */
[----:B------:R-:W-:Y:S05]  /*65c0*/  YIELD ;  /* 0x0000000000007946 */ /* 0x000fea0003800000 */
[----:B------:R-:W-:-:S13]  /*65d0*/  ISETP.NE.AND P1, PT, R30, R35, PT ;  /* 0x000000231e00720c */ /* 0x000fda0003f25270 */
[----:B------:R-:W-:Y:S05]  /*65e0*/  @P1 BRA `(.L_x_349) ;  /* 0xfffffffc00ec1947 */ /* 0x000fea000383ffff */
.L_x_348:
[----:B------:R-:W-:Y:S05]  /*65f0*/  WARPSYNC.ALL ;  /* 0x0000000000007948 */ /* 0x000fea0003800000 */
[----:B------:R-:W-:Y:S01]  /*6600*/  BAR.SYNC.DEFER_BLOCKING 0x0 ;  /* 0x0000000000007b1d */ /* 0x000fe20000010000 */
[----:B------:R-:W-:-:S05]  /*6610*/  HFMA2 R34, -RZ, RZ, 0, 0 ;  /* 0x00000000ff227431 */ /* 0x000fca00000001ff */
[----:B------:R-:W-:Y:S05]  /*6620*/  @!P3 BRA `(.L_x_350) ;  /* 0x000000040018b947 */ /* 0x000fea0003800000 */
[C-C-:B------:R-:W-:Y:S01]  /*6630*/  IMAD R41, R3.reuse, 0x6, R0.reuse ;  /* 0x0000000603297824 */ /* 0x140fe200078e0200 */
[----:B------:R-:W-:Y:S01]  /*6640*/  IADD3 R38, PT, PT, R0, R3, RZ ;  /* 0x0000000300267210 */ /* 0x000fe20007ffe0ff */
[C-C-:B------:R-:W-:Y:S01]  /*6650*/  IMAD R40, R3.reuse, 0x3, R0.reuse ;  /* 0x0000000303287824 */ /* 0x140fe200078e0200 */
[----:B------:R-:W-:Y:S01]  /*6660*/  MOV R37, RZ ;  /* 0x000000ff00257202 */ /* 0x000fe20000000f00 */
[----:B------:R-:W-:Y:S01]  /*6670*/  IMAD R39, R3, 0x7, R0 ;  /* 0x0000000703277824 */ /* 0x000fe200078e0200 */
[----:B------:R-:W-:Y:S01]  /*6680*/  MOV R36, R0 ;  /* 0x0000000000247202 */ /* 0x000fe20000000f00 */
[----:B------:R-:W-:Y:S01]  /*6690*/  UIADD3 UR6, UPT, UPT, -UR10, URZ, URZ ;  /* 0x000000ff0a067290 */ /* 0x000fe2000fffe1ff */
[----:B--2---:R-:W-:Y:S02]  /*66a0*/  MOV R35, R62 ;  /* 0x0000003e00237202 */ /* 0x004fe40000000f00 */
[----:B------:R-:W-:Y:S02]  /*66b0*/  MOV R32, R63 ;  /* 0x0000003f00207202 */ /* 0x000fe40000000f00 */
[----:B-1--4-:R-:W-:-:S02]  /*66c0*/  MOV R33, R64 ;  /* 0x0000004000217202 */ /* 0x012fc40000000f00 */
[----:B------:R-:W-:-:S07]  /*66d0*/  LOP3.LUT R34, R4, 0x7ffffff8, RZ, 0xc0, !PT ;  /* 0x7ffffff804227812 */ /* 0x000fce00078ec0ff */
.L_x_351:
        /* <DEDUP_REMOVED lines=59> */
.L_x_350:
[----:B------:R-:W-:-:S13]  /*6a90*/  ISETP.NE.AND P1, PT, R73, RZ, PT ;  /* 0x000000ff4900720c */ /* 0x000fda0003f25270 */
[----:B------:R-:W-:Y:S05]  /*6aa0*/  @!P1 BRA `(.L_x_347) ;  /* 0x0000000000f09947 */ /* 0x000fea0003800000 */
[----:B----4-:R-:W-:Y:S02]  /*6ab0*/  IADD3 R28, PT, PT, R73, -0x1, RZ ;  /* 0xffffffff491c7810 */ /* 0x010fe40007ffe0ff */
[----:B--2---:R-:W-:Y:S02]  /*6ac0*/  LOP3.LUT P1, R35, R4, 0x3, RZ, 0xc0, !PT ;  /* 0x0000000304237812 */ /* 0x004fe4000782c0ff */
[----:B------:R-:W-:-:S13]  /*6ad0*/  ISETP.GE.U32.AND P3, PT, R28, 0x3, PT ;  /* 0x000000031c00780c */ /* 0x000fda0003f66070 */
[----:B------:R-:W-:Y:S05]  /*6ae0*/  @!P3 BRA `(.L_x_352) ;  /* 0x000000000070b947 */ /* 0x000fea0003800000 */
[----:B------:R-:W-:-:S13]  /*6af0*/  ISETP.EQ.OR P6, PT, R34, UR10, P2 ;  /* 0x0000000a22007c0c */ /* 0x000fda00097c2670 */
[----:B------:R-:W-:-:S04]  /*6b00*/  @!P6 IMAD R29, R34, R3, R0 ;  /* 0x00000003221de224 */ /* 0x000fc800078e0200 */
[----:B------:R-:W-:-:S06]  /*6b10*/  @!P6 IMAD.WIDE.U32 R28, R29, 0x8, R42 ;  /* 0x000000081d1ce825 */ /* 0x000fcc00078e002a */
[----:B------:R-:W0:Y:S01]  /*6b20*/  @!P6 LDG.E.64 R28, desc[UR8][R28.64] ;  /* 0x000000081c1ce981 */ /* 0x000e22000c1e1b00 */
[C---:B------:R-:W-:Y:S02]  /*6b30*/  IADD3 R31, PT, PT, R34.reuse, 0x1, RZ ;  /* 0x00000001221f7810 */ /* 0x040fe40007ffe0ff */
[C---:B-1----:R-:W-:Y:S02]  /*6b40*/  IADD3 R33, PT, PT, R34.reuse, 0x2, RZ ;  /* 0x0000000222217810 */ /* 0x042fe40007ffe0ff */
[----:B------:R-:W-:Y:S02]  /*6b50*/  ISETP.EQ.OR P4, PT, R31, UR10, P2 ;  /* 0x0000000a1f007c0c */ /* 0x000fe40009782670 */
[----:B------:R-:W-:Y:S02]  /*6b60*/  ISETP.EQ.OR P3, PT, R33, UR10, P2 ;  /* 0x0000000a21007c0c */ /* 0x000fe40009762670 */
[----:B------:R-:W-:-:S09]  /*6b70*/  IADD3 R32, PT, PT, R34, 0x3, RZ ;  /* 0x0000000322207810 */ /* 0x000fd20007ffe0ff */
        /* <DEDUP_REMOVED lines=19> */
.L_x_352:
[----:B------:R-:W-:Y:S05]  /*6cb0*/  @!P1 BRA `(.L_x_347) ;  /* 0x00000000006c9947 */ /* 0x000fea0003800000 */
[----:B------:R-:W-:Y:S02]  /*6cc0*/  ISETP.NE.AND P1, PT, R35, 0x1, PT ;  /* 0x000000012300780c */ /* 0x000fe40003f25270 */
[----:B------:R-:W-:-:S11]  /*6cd0*/  LOP3.LUT R32, R4, 0x1, RZ, 0xc0, !PT ;  /* 0x0000000104207812 */ /* 0x000fd600078ec0ff */
        /* <DEDUP_REMOVED lines=9> */
[----:B------:R-:W2:Y:S01]  /*6d70*/  @!P1 LDG.E.64 R30, desc[UR8][R30.64] ;  /* 0x000000081e1e9981 */ /* 0x000ea2000c1e1b00 */
[----:B------:R-:W-:Y:S01]  /*6d80*/  IADD3 R34, PT, PT, R34, 0x2, RZ ;  /* 0x0000000222227810 */ /* 0x000fe20007ffe0ff */
[----:B0--3--:R-:W-:Y:S01]  /*6d90*/  @!P3 FADD.FTZ R44, R44, R28 ;  /* 0x0000001c2c2cb221 */ /* 0x009fe20000010000 */
[----:B------:R-:W-:-:S03]  /*6da0*/  @!P3 FADD.FTZ R45, R45, R29 ;  /* 0x0000001d2d2db221 */ /* 0x000fc60000010000 */
[----:B--2---:R-:W-:Y:S01]  /*6db0*/  @!P1 FADD.FTZ R44, R44, R30 ;  /* 0x0000001e2c2c9221 */ /* 0x004fe20000010000 */
[----:B------:R-:W-:-:S07]  /*6dc0*/  @!P1 FADD.FTZ R45, R45, R31 ;  /* 0x0000001f2d2d9221 */ /* 0x000fce0000010000 */
.L_x_353:
        /* <DEDUP_REMOVED lines=9> */
.L_x_354:
[----:B------:R-:W-:Y:S05]  /*6e60*/  BSYNC.RECONVERGENT B0 ;  /* 0x0000000000007941 */ /* 0x000fea0003800200 */
.L_x_347:
[----:B------:R-:W5:Y:S01]  /*6e70*/  S2UR UR7, SR_CgaCtaId ;  /* 0x00000000000779c3 */ /* 0x000f620000008800 */
[----:B------:R-:W-:Y:S01]  /*6e80*/  UMOV UR6, 0x400 ;  /* 0x0000040000067882 */ /* 0x000fe20000000000 */
[----:B------:R-:W0:Y:S01]  /*6e90*/  LDCU.64 UR12, c[0x0][0x400] ;  /* 0x00008000ff0c77ac */ /* 0x000e220008000a00 */
[----:B------:R-:W-:Y:S02]  /*6ea0*/  SHF.L.U32 R59, R59, 0x10, RZ ;  /* 0x000000103b3b7819 */ /* 0x000fe400000006ff */
[----:B------:R-:W-:Y:S02]  /*6eb0*/  SHF.L.U32 R116, R116, 0x10, RZ ;  /* 0x0000001074747819 */ /* 0x000fe400000006ff */
[----:B----4-:R-:W-:Y:S01]  /*6ec0*/  SHF.L.U32 R30, R24, 0x10, RZ ;  /* 0x00000010181e7819 */ /* 0x010fe200000006ff */
[----:B------:R-:W-:Y:S01]  /*6ed0*/  FADD.FTZ R59, -R26, R59 ;  /* 0x0000003b1a3b7221 */ /* 0x000fe20000010100 */
[----:B------:R-:W-:Y:S01]  /*6ee0*/  IADD3 R34, PT, PT, R76, 0x20, RZ ;  /* 0x000000204c227810 */ /* 0x000fe20007ffe0ff */
[----:B------:R-:W-:Y:S01]  /*6ef0*/  FADD.FTZ R116, -R26, R116 ;  /* 0x000000741a747221 */ /* 0x000fe20000010100 */
[----:B------:R-:W-:Y:S01]  /*6f00*/  IADD3 R24, PT, PT, R76, 0x40, RZ ;  /* 0x000000404c187810 */ /* 0x000fe20007ffe0ff */
[-C--:B------:R-:W-:Y:S01]  /*6f10*/  FMUL.FTZ R59, R59, R118.reuse ;  /* 0x000000763b3b7220 */ /* 0x080fe20000410000 */
[----:B------:R-:W-:Y:S01]  /*6f20*/  SHF.L.U32 R57, R57, 0x10, RZ ;  /* 0x0000001039397819 */ /* 0x000fe200000006ff */
[----:B------:R-:W-:Y:S01]  /*6f30*/  FADD.FTZ R37, -R26, R30 ;  /* 0x0000001e1a257221 */ /* 0x000fe20000010100 */
[----:B------:R-:W-:Y:S01]  /*6f40*/  SHF.L.U32 R114, R114, 0x10, RZ ;  /* 0x0000001072727819 */ /* 0x000fe200000006ff */
[----:B------:R-:W-:Y:S01]  /*6f50*/  FMUL.FTZ R116, R116, R118 ;  /* 0x0000007674747220 */ /* 0x000fe20000410000 */
[----:B------:R-:W-:Y:S01]  /*6f60*/  SHF.L.U32 R55, R55, 0x10, RZ ;  /* 0x0000001037377819 */ /* 0x000fe200000006ff */
[----:B------:R-:W-:Y:S01]  /*6f70*/  FADD.FTZ R57, -R26, R57 ;  /* 0x000000391a397221 */ /* 0x000fe20000010100 */
[----:B------:R-:W-:Y:S01]  /*6f80*/  SHF.L.U32 R112, R112, 0x10, RZ ;  /* 0x0000001070707819 */ /* 0x000fe200000006ff */
[C---:B------:R-:W-:Y:S01]  /*6f90*/  FADD.FTZ R114, -R26.reuse, R114 ;  /* 0x000000721a727221 */ /* 0x040fe20000010100 */
[----:B------:R-:W-:Y:S01]  /*6fa0*/  SHF.L.U32 R53, R53, 0x10, RZ ;  /* 0x0000001035357819 */ /* 0x000fe200000006ff */
[----:B------:R-:W-:Y:S01]  /*6fb0*/  FADD.FTZ R55, -R26, R55 ;  /* 0x000000371a377221 */ /* 0x000fe20000010100 */
[----:B------:R-:W-:Y:S01]  /*6fc0*/  SHF.L.U32 R110, R110, 0x10, RZ ;  /* 0x000000106e6e7819 */ /* 0x000fe200000006ff */
[----:B-----5:R-:W-:Y:S01]  /*6fd0*/  ULEA UR6, UR7, UR6, 0x18 ;  /* 0x0000000607067291 */ /* 0x020fe2000f8ec0ff */
[----:B------:R-:W-:Y:S01]  /*6fe0*/  SHF.L.U32 R51, R51, 0x10, RZ ;  /* 0x0000001033337819 */ /* 0x000fe200000006ff */
[----:B------:R-:W-:Y:S01]  /*6ff0*/  FADD.FTZ R112, -R26, R112 ;  /* 0x000000701a707221 */ /* 0x000fe20000010100 */
[----:B------:R-:W-:Y:S01]  /*7000*/  SHF.L.U32 R108, R108, 0x10, RZ ;  /* 0x000000106c6c7819 */ /* 0x000fe200000006ff */
[C---:B------:R-:W-:Y:S01]  /*7010*/  FADD.FTZ R53, -R26.reuse, R53 ;  /* 0x000000351a357221 */ /* 0x040fe20000010100 */
[----:B------:R-:W-:Y:S01]  /*7020*/  SHF.L.U32 R49, R49, 0x10, RZ ;  /* 0x0000001031317819 */ /* 0x000fe200000006ff */
[----:B------:R-:W-:Y:S01]  /*7030*/  FADD.FTZ R110, -R26, R110 ;  /* 0x0000006e1a6e7221 */ /* 0x000fe20000010100 */
[----:B------:R-:W-:Y:S01]  /*7040*/  SHF.L.U32 R106, R106, 0x10, RZ ;  /* 0x000000106a6a7819 */ /* 0x000fe200000006ff */
[C---:B------:R-:W-:Y:S01]  /*7050*/  FADD.FTZ R51, -R26.reuse, R51 ;  /* 0x000000331a337221 */ /* 0x040fe20000010100 */
[----:B------:R-:W-:Y:S01]  /*7060*/  @!P2 STS.64 [UR6+0x50], R44 ;  /* 0x0000502cff00a988 */ /* 0x000fe20008000a06 */
[----:B------:R-:W-:Y:S01]  /*7070*/  SHF.L.U32 R47, R47, 0x10, RZ ;  /* 0x000000102f2f7819 */ /* 0x000fe200000006ff */
[----:B------:R-:W-:Y:S01]  /*7080*/  FADD.FTZ R108, -R26, R108 ;  /* 0x0000006c1a6c7221 */ /* 0x000fe20000010100 */
[----:B------:R-:W-:Y:S01]  /*7090*/  SHF.L.U32 R104, R104, 0x10, RZ ;  /* 0x0000001068687819 */ /* 0x000fe200000006ff */
[----:B------:R-:W-:Y:S01]  /*70a0*/  BAR.SYNC.DEFER_BLOCKING 0x0 ;  /* 0x0000000000007b1d */ /* 0x000fe20000010000 */
[----:B------:R-:W-:Y:S01]  /*70b0*/  SHF.L.U32 R16, R16, 0x10, RZ ;  /* 0x0000001010107819 */ /* 0x000fe200000006ff */
[----:B------:R-:W-:Y:S01]  /*70c0*/  FADD.FTZ R49, -R26, R49 ;  /* 0x000000311a317221 */ /* 0x000fe20000010100 */
        /* <DEDUP_REMOVED lines=15> */
[C---:B------:R-:W-:Y:S01]  /*71c0*/  FADD.FTZ R18, -R26.reuse, R18 ;  /* 0x000000121a127221 */ /* 0x040fe20000010100 */
[----:B------:R-:W-:Y:S01]  /*71d0*/  SHF.L.U32 R77, R77, 0x10, RZ ;  /* 0x000000104d4d7819 */ /* 0x000fe200000006ff */
[----:B------:R-:W-:Y:S01]  /*71e0*/  FADD.FTZ R98, -R26, R98 ;  /* 0x000000621a627221 */ /* 0x000fe20000010100 */
[----:B------:R-:W-:Y:S01]  /*71f0*/  SHF.L.U32 R90, R90, 0x10, RZ ;  /* 0x000000105a5a7819 */ /* 0x000fe200000006ff */
[----:B------:R-:W-:Y:S01]  /*7200*/  FADD.FTZ R96, -R26, R96 ;  /* 0x000000601a607221 */ /* 0x000fe20000010100 */
[----:B------:R-:W-:Y:S01]  /*7210*/  SHF.L.U32 R79, R79, 0x10, RZ ;  /* 0x000000104f4f7819 */ /* 0x000fe200000006ff */
[----:B------:R-:W4:Y:S01]  /*7220*/  LDS.64 R28, [UR6+0x50] ;  /* 0x00005006ff1c7984 */ /* 0x000f220008000a00 */
[----:B------:R-:W4:Y:S01]  /*7230*/  LDCU UR6, c[0x0][0x42c] ;  /* 0x00008580ff0677ac */ /* 0x000f220008000800 */
[----:B------:R-:W-:Y:S01]  /*7240*/  SHF.L.U32 R88, R88, 0x10, RZ ;  /* 0x0000001058587819 */ /* 0x000fe200000006ff */
[----:B------:R-:W-:Y:S01]  /*7250*/  FADD.FTZ R94, -R26, R94 ;  /* 0x0000005e1a5e7221 */ /* 0x000fe20000010100 */
[----:B------:R-:W-:Y:S01]  /*7260*/  SHF.L.U32 R82, R82, 0x10, RZ ;  /* 0x0000001052527819 */ /* 0x000fe200000006ff */
[C---:B------:R-:W-:Y:S01]  /*7270*/  FADD.FTZ R92, -R26.reuse, R92 ;  /* 0x0000005c1a5c7221 */ /* 0x040fe20000010100 */
[----:B------:R-:W-:Y:S01]  /*7280*/  SHF.L.U32 R85, R85, 0x10, RZ ;  /* 0x0000001055557819 */ /* 0x000fe200000006ff */
[----:B------:R-:W-:Y:S01]  /*7290*/  FADD.FTZ R77, -R26, R77 ;  /* 0x0000004d1a4d7221 */ /* 0x000fe20000010100 */
[----:B0-----:R-:W-:Y:S01]  /*72a0*/  ISETP.GE.U32.AND P2, PT, R76, UR12, PT ;  /* 0x0000000c4c007c0c */ /* 0x001fe2000bf46070 */
[----:B------:R-:W-:Y:S01]  /*72b0*/  FADD.FTZ R90, -R26, R90 ;  /* 0x0000005a1a5a7221 */ /* 0x000fe20000010100 */
[----:B------:R-:W-:Y:S01]  /*72c0*/  ISETP.GE.U32.AND P1, PT, R34, UR12, PT ;  /* 0x0000000c22007c0c */ /* 0x000fe2000bf26070 */
[----:B------:R-:W-:Y:S01]  /*72d0*/  FADD.FTZ R79, -R26, R79 ;  /* 0x0000004f1a4f7221 */ /* 0x000fe20000010100 */
[----:B------:R-:W-:Y:S01]  /*72e0*/  ISETP.GE.U32.AND P6, PT, R24, UR12, PT ;  /* 0x0000000c18007c0c */ /* 0x000fe2000bfc6070 */
[C---:B------:R-:W-:Y:S01]  /*72f0*/  FADD.FTZ R88, -R26.reuse, R88 ;  /* 0x000000581a587221 */ /* 0x040fe20000010100 */
[----:B------:R-:W-:Y:S01]  /*7300*/  SHF.R.S32.HI R41, RZ, 0x1f, R34 ;  /* 0x0000001fff297819 */ /* 0x000fe20000011422 */
[C---:B------:R-:W-:Y:S01]  /*7310*/  FADD.FTZ R82, -R26.reuse, R82 ;  /* 0x000000521a527221 */ /* 0x040fe20000010100 */
[----:B------:R-:W-:Y:S01]  /*7320*/  SHF.R.S32.HI R40, RZ, 0x1f, R24 ;  /* 0x0000001fff287819 */ /* 0x000fe20000011418 */
[----:B------:R-:W-:Y:S01]  /*7330*/  FADD.FTZ R85, -R26, R85 ;  /* 0x000000551a557221 */ /* 0x000fe20000010100 */
[----:B------:R-:W-:-:S02]  /*7340*/  ISETP.GE.AND.EX P2, PT, R6, UR13, PT, P2 ;  /* 0x0000000d06007c0c */ /* 0x000fc4000bf46320 */
[----:B------:R-:W-:Y:S02]  /*7350*/  ISETP.GE.AND.EX P1, PT, R41, UR13, PT, P1 ;  /* 0x0000000d29007c0c */ /* 0x000fe4000bf26310 */
[----:B------:R-:W-:Y:S02]  /*7360*/  ISETP.GE.AND.EX P6, PT, R40, UR13, PT, P6 ;  /* 0x0000000d28007c0c */ /* 0x000fe4000bfc6360 */
[----:B------:R-:W-:Y:S01]  /*7370*/  SHF.L.U32 R58, R58, 0x10, RZ ;  /* 0x000000103a3a7819 */ /* 0x000fe200000006ff */
[----:B----4-:R-:W-:Y:S01]  /*7380*/  FMUL.FTZ R32, R28, UR6 ;  /* 0x000000061c207c20 */ /* 0x010fe20008410000 */
[----:B-1----:R-:W-:Y:S01]  /*7390*/  FMUL.FTZ R33, R29, UR6 ;  /* 0x000000061d217c20 */ /* 0x002fe20008410000 */
[----:B------:R-:W-:Y:S02]  /*73a0*/  SHF.L.U32 R28, R20, 0x10, RZ ;  /* 0x00000010141c7819 */ /* 0x000fe400000006ff */
[----:B------:R-:W-:Y:S02]  /*73b0*/  SHF.L.U32 R29, R22, 0x10, RZ ;  /* 0x00000010161d7819 */ /* 0x000fe400000006ff */
[----:B------:R-:W-:Y:S01]  /*73c0*/  IADD3 R22, PT, PT, R76, 0x60, RZ ;  /* 0x000000604c167810 */ /* 0x000fe20007ffe0ff */
[----:B--2---:R-:W-:Y:S01]  /*73d0*/  FADD.FTZ R35, -R26, R28 ;  /* 0x0000001c1a237221 */ /* 0x004fe20000010100 */
[----:B------:R-:W-:Y:S01]  /*73e0*/  IADD3 R20, PT, PT, R76, 0x80, RZ ;  /* 0x000000804c147810 */ /* 0x000fe20007ffe0ff */
[----:B------:R-:W-:Y:S01]  /*73f0*/  FADD.FTZ R36, -R26, R29 ;  /* 0x0000001d1a247221 */ /* 0x000fe20000010100 */
[----:B------:R-:W-:Y:S01]  /*7400*/  ISETP.GE.U32.AND P3, PT, R22, UR12, PT ;  /* 0x0000000c16007c0c */ /* 0x000fe2000bf66070 */
[----:B------:R-:W-:Y:S01]  /*7410*/  FFMA.FTZ R28, R32, R59, R33 ;  /* 0x0000003b201c7223 */ /* 0x000fe20000010021 */
[----:B------:R-:W-:-:S02]  /*7420*/  ISETP.GE.U32.AND P4, PT, R20, UR12, PT ;  /* 0x0000000c14007c0c */ /* 0x000fc4000bf86070 */
[----:B------:R-:W-:Y:S02]  /*7430*/  SHF.R.S32.HI R39, RZ, 0x1f, R22 ;  /* 0x0000001fff277819 */ /* 0x000fe40000011416 */
[----:B------:R-:W-:Y:S02]  /*7440*/  SHF.R.S32.HI R38, RZ, 0x1f, R20 ;  /* 0x0000001fff267819 */ /* 0x000fe40000011414 */
[----:B------:R-:W-:Y:S02]  /*7450*/  ISETP.GE.AND.EX P3, PT, R39, UR13, PT, P3 ;  /* 0x0000000d27007c0c */ /* 0x000fe4000bf66330 */
[----:B------:R-:W-:Y:S02]  /*7460*/  ISETP.GE.AND.EX P4, PT, R38, UR13, PT, P4 ;  /* 0x0000000d26007c0c */ /* 0x000fe4000bf86340 */
[----:B------:R-:W-:Y:S01]  /*7470*/  SHF.L.U32 R26, R117, 0x10, RZ ;  /* 0x00000010751a7819 */ /* 0x000fe200000006ff */
[----:B------:R-:W-:Y:S10]  /*7480*/  @!P5 BRA `(.L_x_355) ;  /* 0x000000000048d947 */ /* 0x000ff40003800000 */
[----:B------:R-:W-:Y:S01]  /*7490*/  FFMA.FTZ R29, R27, R116, R84 ;  /* 0x000000741b1d7223 */ /* 0x000fe20000010054 */
[----:B------:R-:W-:-:S03]  /*74a0*/  FFMA.FTZ R30, R83, R59, R86 ;  /* 0x0000003b531e7223 */ /* 0x000fc60000010056 */
[----:B---3--:R-:W-:Y:S01]  /*74b0*/  FMUL.FTZ R44, R29, -1.4426950216293334961 ;  /* 0xbfb8aa3b1d2c7820 */ /* 0x008fe20000410000 */
        /* <DEDUP_REMOVED lines=10> */
[----:B-1----:R-:W-:Y:S01]  /*7560*/  FMUL.FTZ R58, R58, R43 ;  /* 0x0000002b3a3a7220 */ /* 0x002fe20000410000 */
[----:B------:R-:W-:Y:S02]  /*7570*/  FADD.FTZ R43, -R43, 1 ;  /* 0x3f8000002b2b7421 */ /* 0x000fe40000010100 */
[----:B------:R-:W-:Y:S02]  /*7580*/  FMUL.FTZ R26, R26, R29 ;  /* 0x0000001d1a1a7220 */ /* 0x000fe40000410000 */
[----:B------:R-:W-:-:S04]  /*7590*/  FFMA.FTZ R43, R30, R43, 1 ;  /* 0x3f8000001e2b7423 */ /* 0x000fc8000001002b */
[----:B------:R-:W-:-:S07]  /*75a0*/  FMUL.FTZ R58, R58, R43 ;  /* 0x0000002b3a3a7220 */ /* 0x000fce0000410000 */
.L_x_355:
[----:B------:R-:W-:Y:S01]  /*75b0*/  FFMA.FTZ R116, R32, R116, R33 ;  /* 0x0000007420747223 */ /* 0x000fe20000010021 */
[----:B------:R-:W-:Y:S01]  /*75c0*/  BSSY.RECONVERGENT B0, `(.L_x_356) ;  /* 0x0000014000007945 */ /* 0x000fe20003800200 */
[----:B------:R-:W-:Y:S01]  /*75d0*/  FFMA.FTZ R31, R83, R58, -R28 ;  /* 0x0000003a531f7223 */ /* 0x000fe2000001081c */
[-C--:B------:R-:W-:Y:S01]  /*75e0*/  FMUL.FTZ R57, R57, R118.reuse ;  /* 0x0000007639397220 */ /* 0x080fe20000410000 */
[----:B------:R-:W-:Y:S01]  /*75f0*/  FMUL.FTZ R114, R114, R118 ;  /* 0x0000007672727220 */ /* 0x000fe20000410000 */
[----:B---3--:R-:W-:Y:S01]  /*7600*/  FFMA.FTZ R45, R27, R26, -R116 ;  /* 0x0000001a1b2d7223 */ /* 0x008fe20000010874 */
[----:B------:R-:W-:Y:S06]  /*7610*/  @P2 BRA `(.L_x_357) ;  /* 0x0000000000382947 */ /* 0x000fec0003800000 */
        /* <DEDUP_REMOVED lines=9> */
[----:B-1----:R-:W-:Y:S02]  /*76b0*/  LEA R30, P2, R28, UR6, 0x1 ;  /* 0x000000061c1e7c11 */ /* 0x002fe4000f8408ff */
[----:B------:R-:W-:Y:S02]  /*76c0*/  IADD3 R59, PT, PT, R29, R59, RZ ;  /* 0x0000003b1d3b7210 */ /* 0x000fe40007ffe0ff */
[----:B------:R-:W-:Y:S02]  /*76d0*/  F2FP.BF16.F32.PACK_AB R29, R26, R43 ;  /* 0x0000002b1a1d723e */ /* 0x000fe400000010ff */
[----:B------:R-:W-:-:S05]  /*76e0*/  LEA.HI.X R31, R28, UR7, R59, 0x1, P2 ;  /* 0x000000071c1f7c11 */ /* 0x000fca00090f0c3b */
[----:B------:R0:W-:Y:S02]  /*76f0*/  STG.E desc[UR8][R30.64], R29 ;  /* 0x0000001d1e007986 */ /* 0x0001e4000c101908 */
.L_x_357:
[----:B------:R-:W-:Y:S05]  /*7700*/  BSYNC.RECONVERGENT B0 ;  /* 0x0000000000007941 */ /* 0x000fea0003800200 */
.L_x_356:
[----:B------:R-:W-:Y:S01]  /*7710*/  SHF.L.U32 R56, R56, 0x10, RZ ;  /* 0x0000001038387819 */ /* 0x000fe200000006ff */
[C-C-:B------:R-:W-:Y:S01]  /*7720*/  FFMA.FTZ R26, R32.reuse, R57, R33.reuse ;  /* 0x00000039201a7223 */ /* 0x140fe20000010021 */
[----:B------:R-:W-:Y:S01]  /*7730*/  FFMA.FTZ R28, R32, R114, R33 ;  /* 0x00000072201c7223 */ /* 0x000fe20000010021 */
[----:B------:R-:W-:Y:S01]  /*7740*/  SHF.L.U32 R115, R115, 0x10, RZ ;  /* 0x0000001073737819 */ /* 0x000fe200000006ff */
        /* <DEDUP_REMOVED lines=8> */
[----:B-1----:R-:W-:-:S03]  /*77d0*/  FADD.FTZ R43, R42, 1 ;  /* 0x3f8000002a2b7421 */ /* 0x002fc60000010000 */
[----:B------:R-:W0:Y:S08]  /*77e0*/  MUFU.RCP R31, R30 ;  /* 0x0000001e001f7308 */ /* 0x000e300000001000 */
[----:B------:R-:W1:Y:S01]  /*77f0*/  MUFU.RCP R44, R43 ;  /* 0x0000002b002c7308 */ /* 0x000e620000001000 */
[----:B0-----:R-:W-:Y:S01]  /*7800*/  FMUL.FTZ R56, R56, R31 ;  /* 0x0000001f38387220 */ /* 0x001fe20000410000 */
[----:B------:R-:W-:-:S04]  /*7810*/  FADD.FTZ R58, -R31, 1 ;  /* 0x3f8000001f3a7421 */ /* 0x000fc80000010100 */
[----:B------:R-:W-:Y:S01]  /*7820*/  FFMA.FTZ R57, R57, R58, 1 ;  /* 0x3f80000039397423 */ /* 0x000fe2000001003a */
[----:B-1----:R-:W-:Y:S01]  /*7830*/  FADD.FTZ R31, -R44, 1 ;  /* 0x3f8000002c1f7421 */ /* 0x002fe20000010100 */
[----:B------:R-:W-:Y:S02]  /*7840*/  FMUL.FTZ R115, R115, R44 ;  /* 0x0000002c73737220 */ /* 0x000fe40000410000 */
[----:B------:R-:W-:Y:S01]  /*7850*/  FMUL.FTZ R56, R56, R57 ;  /* 0x0000003938387220 */ /* 0x000fe20000410000 */
[----:B------:R-:W-:-:S04]  /*7860*/  FFMA.FTZ R114, R114, R31, 1 ;  /* 0x3f80000072727423 */ /* 0x000fc8000001001f */
[----:B------:R-:W-:-:S07]  /*7870*/  FMUL.FTZ R115, R115, R114 ;  /* 0x0000007273737220 */ /* 0x000fce0000410000 */
.L_x_358:
[----:B------:R-:W-:Y:S01]  /*7880*/  BSSY.RECONVERGENT B0, `(.L_x_359) ;  /* 0x0000013000007945 */ /* 0x000fe20003800200 */
[----:B0-----:R-:W-:Y:S01]  /*7890*/  FFMA.FTZ R31, R83, R56, -R26 ;  /* 0x00000038531f7223 */ /* 0x001fe2000001081a */
[----:B------:R-:W-:Y:S01]  /*78a0*/  FMUL.FTZ R55, R55, R118 ;  /* 0x0000007637377220 */ /* 0x000fe20000410000 */
[----:B------:R-:W-:Y:S01]  /*78b0*/  FFMA.FTZ R115, R27, R115, -R28 ;  /* 0x000000731b737223 */ /* 0x000fe2000001081c */
        /* <DEDUP_REMOVED lines=15> */
.L_x_360:
[----:B------:R-:W-:Y:S05]  /*79b0*/  BSYNC.RECONVERGENT B0 ;  /* 0x0000000000007941 */ /* 0x000fea0003800200 */
.L_x_359:
[----:B------:R-:W-:Y:S01]  /*79c0*/  SHF.L.U32 R54, R54, 0x10, RZ ;  /* 0x0000001036367819 */ /* 0x000fe200000006ff */
[----:B------:R-:W-:Y:S01]  /*79d0*/  FFMA.FTZ R44, R32, R55, R33 ;  /* 0x00000037202c7223 */ /* 0x000fe20000010021 */
[----:B------:R-:W-:Y:S01]  /*79e0*/  SHF.L.U32 R26, R113, 0x10, RZ ;  /* 0x00000010711a7819 */ /* 0x000fe200000006ff */
[----:B------:R-:W-:Y:S01]  /*79f0*/  FMUL.FTZ R112, R112, R118 ;  /* 0x0000007670707220 */ /* 0x000fe20000410000 */
[----:B------:R-:W-:Y:S06]  /*7a00*/  @!P5 BRA `(.L_x_361) ;  /* 0x000000000048d947 */ /* 0x000fec0003800000 */
[----:B------:R-:W-:Y:S01]  /*7a10*/  FFMA.FTZ R28, R83, R55, R86 ;  /* 0x00000037531c7223 */ /* 0x000fe20000010056 */
[----:B0-----:R-:W-:-:S03]  /*7a20*/  FFMA.FTZ R29, R27, R112, R84 ;  /* 0x000000701b1d7223 */ /* 0x001fc60000010054 */
        /* <DEDUP_REMOVED lines=16> */
.L_x_361:
[----:B------:R-:W-:Y:S01]  /*7b30*/  FFMA.FTZ R28, R32, R112, R33 ;  /* 0x00000070201c7223 */ /* 0x000fe20000010021 */
[----:B------:R-:W-:Y:S01]  /*7b40*/  BSSY.RECONVERGENT B0, `(.L_x_362) ;  /* 0x0000014000007945 */ /* 0x000fe20003800200 */
[----:B0-----:R-:W-:Y:S01]  /*7b50*/  FFMA.FTZ R31, R83, R54, -R44 ;  /* 0x00000036531f7223 */ /* 0x001fe2000001082c */
        /* <DEDUP_REMOVED lines=18> */
.L_x_363:
[----:B------:R-:W-:Y:S05]  /*7c80*/  BSYNC.RECONVERGENT B0 ;  /* 0x0000000000007941 */ /* 0x000fea0003800200 */
.L_x_362:
        /* <DEDUP_REMOVED lines=23> */
.L_x_364:
        /* <DEDUP_REMOVED lines=19> */
.L_x_366:
[----:B------:R-:W-:Y:S05]  /*7f30*/  BSYNC.RECONVERGENT B0 ;  /* 0x0000000000007941 */ /* 0x000fea0003800200 */
.L_x_365:
[----:B------:R-:W-:Y:S01]  /*7f40*/  SHF.L.U32 R50, R50, 0x10, RZ ;  /* 0x0000001032327819 */ /* 0x000fe200000006ff */
[----:B------:R-:W-:Y:S01]  /*7f50*/  FFMA.FTZ R34, R32, R51, R33 ;  /* 0x0000003320227223 */ /* 0x000fe20000010021 */
[----:B------:R-:W-:Y:S01]  /*7f60*/  SHF.L.U32 R22, R109, 0x10, RZ ;  /* 0x000000106d167819 */ /* 0x000fe200000006ff */
[----:B------:R-:W-:Y:S01]  /*7f70*/  FMUL.FTZ R108, R108, R118 ;  /* 0x000000766c6c7220 */ /* 0x000fe20000410000 */
[----:B------:R-:W-:Y:S06]  /*7f80*/  @!P5 BRA `(.L_x_367) ;  /* 0x000000000048d947 */ /* 0x000fec0003800000 */
        /* <DEDUP_REMOVED lines=18> */
.L_x_367:
[----:B------:R-:W-:Y:S01]  /*80b0*/  FFMA.FTZ R24, R32, R108, R33 ;  /* 0x0000006c20187223 */ /* 0x000fe20000010021 */
[----:B------:R-:W-:Y:S01]  /*80c0*/  BSSY.RECONVERGENT B0, `(.L_x_368) ;  /* 0x0000014000007945 */ /* 0x000fe20003800200 */
[----:B0-----:R-:W-:Y:S01]  /*80d0*/  FFMA.FTZ R31, R83, R50, -R34 ;  /* 0x00000032531f7223 */ /* 0x001fe20000010822 */
[C---:B------:R-:W-:Y:S01]  /*80e0*/  IADD3 R41, PT, PT, R76.reuse, 0xc0, RZ ;  /* 0x000000c04c297810 */ /* 0x040fe20007ffe0ff */
[----:B------:R-:W-:Y:S01]  /*80f0*/  FFMA.FTZ R45, R27, R22, -R24 ;  /* 0x000000161b2d7223 */ /* 0x000fe20000010818 */
[----:B------:R-:W-:Y:S01]  /*8100*/  IADD3 R39, PT, PT, R76, 0xe0, RZ ;  /* 0x000000e04c277810 */ /* 0x000fe20007ffe0ff */
        /* <DEDUP_REMOVED lines=15> */
.L_x_369:
[----:B------:R-:W-:Y:S05]  /*8200*/  BSYNC.RECONVERGENT B0 ;  /* 0x0000000000007941 */ /* 0x000fea0003800200 */
.L_x_368:
[----:B------:R-:W-:Y:S01]  /*8210*/  ISETP.GE.U32.AND P2, PT, R41, UR12, PT ;  /* 0x0000000c29007c0c */ /* 0x000fe2000bf46070 */
[-C--:B------:R-:W-:Y:S01]  /*8220*/  FMUL.FTZ R49, R49, R118.reuse ;  /* 0x0000007631317220 */ /* 0x080fe20000410000 */
[----:B------:R-:W-:Y:S01]  /*8230*/  ISETP.GE.U32.AND P3, PT, R39, UR12, PT ;  /* 0x0000000c27007c0c */ /* 0x000fe2000bf66070 */
[----:B------:R-:W-:Y:S01]  /*8240*/  FMUL.FTZ R106, R106, R118 ;  /* 0x000000766a6a7220 */ /* 0x000fe20000410000 */
[----:B------:R-:W-:Y:S02]  /*8250*/  ISETP.GE.U32.AND P1, PT, R72, UR12, PT ;  /* 0x0000000c48007c0c */ /* 0x000fe4000bf26070 */
[----:B------:R-:W-:Y:S02]  /*8260*/  SHF.L.U32 R48, R48, 0x10, RZ ;  /* 0x0000001030307819 */ /* 0x000fe400000006ff */
[----:B------:R-:W-:Y:S02]  /*8270*/  SHF.L.U32 R26, R107, 0x10, RZ ;  /* 0x000000106b1a7819 */ /* 0x000fe400000006ff */
[----:B------:R-:W-:-:S02]  /*8280*/  SHF.R.S32.HI R20, RZ, 0x1f, R72 ;  /* 0x0000001fff147819 */ /* 0x000fc40000011448 */
[----:B------:R-:W-:Y:S02]  /*8290*/  SHF.R.S32.HI R24, RZ, 0x1f, R41 ;  /* 0x0000001fff187819 */ /* 0x000fe40000011429 */
[----:B------:R-:W-:Y:S01]  /*82a0*/  SHF.R.S32.HI R22, RZ, 0x1f, R39 ;  /* 0x0000001fff167819 */ /* 0x000fe20000011427 */
        /* <DEDUP_REMOVED lines=19> */
.L_x_370:
[----:B------:R-:W-:Y:S04]  /*83e0*/  BSSY.RECONVERGENT B0, `(.L_x_371) ;  /* 0x0000016000007945 */ /* 0x000fe80003800200 */
[----:B------:R-:W-:Y:S05]  /*83f0*/  @P0 BRA `(.L_x_372) ;  /* 0x0000000000500947 */ /* 0x000fea0003800000 */
[----:B------:R-:W1:Y:S01]  /*8400*/  LDCU.64 UR6, c[0x0][0x3f8] ;  /* 0x00007f00ff0677ac */ /* 0x000e620008000a00 */
[----:B------:R-:W-:Y:S01]  /*8410*/  IADD3 R43, PT, PT, R76, 0xa0, RZ ;  /* 0x000000a04c2b7810 */ /* 0x000fe20007ffe0ff */
[C---:B------:R-:W-:Y:S01]  /*8420*/  FFMA.FTZ R28, R32.reuse, R49, R33 ;  /* 0x00000031201c7223 */ /* 0x040fe20000010021 */
[----:B0-----:R-:W-:Y:S01]  /*8430*/  MOV R29, R121 ;  /* 0x00000079001d7202 */ /* 0x001fe20000000f00 */
[----:B------:R-:W0:Y:S01]  /*8440*/  LDCU.64 UR14, c[0x0][0x380] ;  /* 0x00007000ff0e77ac */ /* 0x000e220008000a00 */
[----:B------:R-:W-:Y:S01]  /*8450*/  SHF.R.S32.HI R34, RZ, 0x1f, R43 ;  /* 0x0000001fff227819 */ /* 0x000fe2000001142b */
[----:B------:R-:W-:Y:S01]  /*8460*/  FFMA.FTZ R31, R83, R48, -R28 ;  /* 0x00000030531f7223 */ /* 0x000fe2000001081c */
[----:B------:R-:W-:Y:S01]  /*8470*/  MOV R28, R122 ;  /* 0x0000007a001c7202 */ /* 0x000fe20000000f00 */
[----:B------:R-:W-:-:S04]  /*8480*/  FFMA.FTZ R30, R32, R106, R33 ;  /* 0x0000006a201e7223 */ /* 0x000fc80000010021 */
[----:B------:R-:W-:-:S04]  /*8490*/  FFMA.FTZ R45, R27, R26, -R30 ;  /* 0x0000001a1b2d7223 */ /* 0x000fc8000001081e */
[----:B------:R-:W-:Y:S01]  /*84a0*/  FMUL.FTZ R26, R45, R118 ;  /* 0x000000762d1a7220 */ /* 0x000fe20000410000 */
[----:B-1----:R-:W-:Y:S02]  /*84b0*/  IMAD R34, R34, UR6, RZ ;  /* 0x0000000622227c24 */ /* 0x002fe4000f8e02ff */
[----:B------:R-:W-:-:S04]  /*84c0*/  IMAD.WIDE.U32 R28, R43, UR6, R28 ;  /* 0x000000062b1c7c25 */ /* 0x000fc8000f8e001c */
[----:B------:R-:W-:Y:S02]  /*84d0*/  IMAD R49, R43, UR7, R34 ;  /* 0x000000072b317c24 */ /* 0x000fe4000f8e0222 */
[----:B------:R-:W-:Y:S01]  /*84e0*/  FMUL.FTZ R43, R31, R118 ;  /* 0x000000761f2b7220 */ /* 0x000fe20000410000 */
[----:B0-----:R-:W-:Y:S02]  /*84f0*/  LEA R30, P0, R28, UR14, 0x1 ;  /* 0x0000000e1c1e7c11 */ /* 0x001fe4000f8008ff */
[----:B------:R-:W-:Y:S02]  /*8500*/  IADD3 R49, PT, PT, R29, R49, RZ ;  /* 0x000000311d317210 */ /* 0x000fe40007ffe0ff */
[----:B------:R-:W-:Y:S02]  /*8510*/  F2FP.BF16.F32.PACK_AB R29, R26, R43 ;  /* 0x0000002b1a1d723e */ /* 0x000fe400000010ff */
[----:B------:R-:W-:-:S05]  /*8520*/  LEA.HI.X R31, R28, UR15, R49, 0x1, P0 ;  /* 0x0000000f1c1f7c11 */ /* 0x000fca00080f0c31 */
[----:B------:R1:W-:Y:S02]  /*8530*/  STG.E desc[UR8][R30.64], R29 ;  /* 0x0000001d1e007986 */ /* 0x0003e4000c101908 */
.L_x_372:
[----:B------:R-:W-:Y:S05]  /*8540*/  BSYNC.RECONVERGENT B0 ;  /* 0x0000000000007941 */ /* 0x000fea0003800200 */
.L_x_371:
[----:B------:R-:W-:Y:S01]  /*8550*/  UISETP.NE.AND UP0, UPT, UR11, URZ, UPT ;  /* 0x000000ff0b00728c */ /* 0x000fe2000bf05270 */
[-C--:B------:R-:W-:Y:S01]  /*8560*/  FMUL.FTZ R47, R47, R118.reuse ;  /* 0x000000762f2f7220 */ /* 0x080fe20000410000 */
[----:B------:R-:W-:Y:S01]  /*8570*/  FMUL.FTZ R104, R104, R118 ;  /* 0x0000007668687220 */ /* 0x000fe20000410000 */
[----:B------:R-:W-:Y:S02]  /*8580*/  ISETP.GE.AND.EX P2, PT, R24, UR13, PT, P2 ;  /* 0x0000000d18007c0c */ /* 0x000fe4000bf46320 */
[----:B------:R-:W-:Y:S01]  /*8590*/  ISETP.GE.AND.EX P3, PT, R22, UR13, PT, P3 ;  /* 0x0000000d16007c0c */ /* 0x000fe2000bf66330 */
[--C-:B------:R-:W-:Y:S01]  /*85a0*/  FFMA.FTZ R42, R32, R47, R33.reuse ;  /* 0x0000002f202a7223 */ /* 0x100fe20000010021 */
[----:B------:R-:W-:Y:S01]  /*85b0*/  ISETP.GE.AND.EX P1, PT, R20, UR13, PT, P1 ;  /* 0x0000000d14007c0c */ /* 0x000fe2000bf26310 */
[----:B------:R-:W-:Y:S01]  /*85c0*/  FFMA.FTZ R44, R32, R104, R33 ;  /* 0x00000068202c7223 */ /* 0x000fe20000010021 */
[----:B------:R-:W-:Y:S02]  /*85d0*/  SHF.L.U32 R46, R46, 0x10, RZ ;  /* 0x000000102e2e7819 */ /* 0x000fe400000006ff */
[----:B------:R-:W-:Y:S01]  /*85e0*/  SHF.L.U32 R26, R105, 0x10, RZ ;  /* 0x00000010691a7819 */ /* 0x000fe200000006ff */
[----:B------:R-:W-:Y:S08]  /*85f0*/  BRA.U !UP0, `(.L_x_373) ;  /* 0x0000000108487547 */ /* 0x000ff0000b800000 */
[----:B------:R-:W-:Y:S01]  /*8600*/  FFMA.FTZ R28, R83, R47, R86 ;  /* 0x0000002f531c7223 */ /* 0x000fe20000010056 */
[----:B01----:R-:W-:-:S03]  /*8610*/  FFMA.FTZ R29, R27, R104, R84 ;  /* 0x000000681b1d7223 */ /* 0x003fc60000010054 */
        /* <DEDUP_REMOVED lines=16> */
.L_x_373:
[----:B------:R-:W-:Y:S01]  /*8720*/  BSSY.RECONVERGENT B0, `(.L_x_374) ;  /* 0x0000013000007945 */ /* 0x000fe20003800200 */
[----:B01----:R-:W-:Y:S01]  /*8730*/  FFMA.FTZ R31, R83, R46, -R42 ;  /* 0x0000002e531f7223 */ /* 0x003fe2000001082a */
        /* <DEDUP_REMOVED lines=17> */
.L_x_375:
[----:B------:R-:W-:Y:S05]  /*8850*/  BSYNC.RECONVERGENT B0 ;  /* 0x0000000000007941 */ /* 0x000fea0003800200 */
.L_x_374:
[----:B------:R-:W-:Y:S01]  /*8860*/  SHF.L.U32 R16, R17, 0x10, RZ ;  /* 0x0000001011107819 */ /* 0x000fe200000006ff */
[----:B------:R-:W-:Y:S01]  /*8870*/  FFMA.FTZ R38, R32, R34, R33 ;  /* 0x0000002220267223 */ /* 0x000fe20000010021 */
[----:B------:R-:W-:Y:S01]  /*8880*/  SHF.L.U32 R24, R103, 0x10, RZ ;  /* 0x0000001067187819 */ /* 0x000fe200000006ff */
[----:B------:R-:W-:Y:S01]  /*8890*/  FMUL.FTZ R102, R102, R118 ;  /* 0x0000007666667220 */ /* 0x000fe20000410000 */
        /* <DEDUP_REMOVED lines=19> */
.L_x_376:
        /* <DEDUP_REMOVED lines=8> */
[----:B------:R-:W-:Y:S01]  /*8a50*/  MOV R16, R122 ;  /* 0x0000007a00107202 */ /* 0x000fe20000000f00 */
[-C--:B------:R-:W-:Y:S01]  /*8a60*/  FMUL.FTZ R31, R29, R118.reuse ;  /* 0x000000761d1f7220 */ /* 0x080fe20000410000 */
        /* <DEDUP_REMOVED lines=11> */
.L_x_378:
[----:B------:R-:W-:Y:S05]  /*8b20*/  BSYNC.RECONVERGENT B0 ;  /* 0x0000000000007941 */ /* 0x000fea0003800200 */
.L_x_377:
[----:B------:R-:W-:Y:S01]  /*8b30*/  SHF.L.U32 R14, R15, 0x10, RZ ;  /* 0x000000100f0e7819 */ /* 0x000fe200000006ff */
[C-C-:B------:R-:W-:Y:S01]  /*8b40*/  FFMA.FTZ R38, R32.reuse, R30, R33.reuse ;  /* 0x0000001e20267223 */ /* 0x140fe20000010021 */
[----:B------:R-:W-:Y:S01]  /*8b50*/  FFMA.FTZ R40, R32, R100, R33 ;  /* 0x0000006420287223 */ /* 0x000fe20000010021 */
[----:B------:R-:W-:Y:S01]  /*8b60*/  SHF.L.U32 R16, R101, 0x10, RZ ;  /* 0x0000001065107819 */ /* 0x000fe200000006ff */
[----:B------:R-:W-:Y:S06]  /*8b70*/  BRA.U !UP0, `(.L_x_379) ;  /* 0x0000000108487547 */ /* 0x000fec000b800000 */
[----:B------:R-:W-:Y:S01]  /*8b80*/  FFMA.FTZ R15, R83, R30, R86 ;  /* 0x0000001e530f7223 */ /* 0x000fe20000010056 */
[----:B0-----:R-:W-:-:S03]  /*8b90*/  FFMA.FTZ R17, R27, R100, R84 ;  /* 0x000000641b117223 */ /* 0x001fc60000010054 */
        /* <DEDUP_REMOVED lines=16> */
.L_x_379:
        /* <DEDUP_REMOVED lines=9> */
[----:B------:R-:W-:Y:S01]  /*8d30*/  FMUL.FTZ R20, R31, R118 ;  /* 0x000000761f147220 */ /* 0x000fe20000410000 */
        /* <DEDUP_REMOVED lines=8> */
.L_x_381:
[----:B------:R-:W-:Y:S05]  /*8dc0*/  BSYNC.RECONVERGENT B0 ;  /* 0x0000000000007941 */ /* 0x000fea0003800200 */
.L_x_380:
[-C--:B0-----:R-:W-:Y:S01]  /*8dd0*/  FMUL.FTZ R15, R18, R118.reuse ;  /* 0x00000076120f7220 */ /* 0x081fe20000410000 */
        /* <DEDUP_REMOVED lines=61> */
.L_x_382:
[----:B------:R-:W-:Y:S01]  /*91b0*/  BSSY.RECONVERGENT B0, `(.L_x_383) ;  /* 0x0000012000007945 */ /* 0x000fe20003800200 */
[----:B------:R-:W-:Y:S01]  /*91c0*/  FFMA.FTZ R17, R83, R14, -R58 ;  /* 0x0000000e53117223 */ /* 0x000fe2000001083a */
[----:B------:R-:W-:Y:S02]  /*91d0*/  FFMA.FTZ R19, R27, R16, -R98 ;  /* 0x000000101b137223 */ /* 0x000fe40000010862 */
[----:B------:R-:W-:Y:S05]  /*91e0*/  @P2 BRA `(.L_x_384) ;  /* 0x0000000000382947 */ /* 0x000fea0003800000 */
[----:B------:R-:W0:Y:S01]  /*91f0*/  LDCU.64 UR6, c[0x0][0x3f8] ;  /* 0x00007f00ff0677ac */ /* 0x000e220008000a00 */
[----:B------:R-:W-:Y:S01]  /*9200*/  MOV R14, R122 ;  /* 0x0000007a000e7202 */ /* 0x000fe20000000f00 */
[-C--:B------:R-:W-:Y:S01]  /*9210*/  FMUL.FTZ R54, R17, R118.reuse ;  /* 0x0000007611367220 */ /* 0x080fe20000410000 */
[----:B------:R-:W-:Y:S01]  /*9220*/  MOV R15, R121 ;  /* 0x00000079000f7202 */ /* 0x000fe20000000f00 */
[----:B------:R-:W1:Y:S01]  /*9230*/  LDCU.64 UR14, c[0x0][0x380] ;  /* 0x00007000ff0e77ac */ /* 0x000e620008000a00 */
[----:B------:R-:W-:-:S05]  /*9240*/  FMUL.FTZ R19, R19, R118 ;  /* 0x0000007613137220 */ /* 0x000fca0000410000 */
        /* <DEDUP_REMOVED lines=8> */
.L_x_384:
[----:B------:R-:W-:Y:S05]  /*92d0*/  BSYNC.RECONVERGENT B0 ;  /* 0x0000000000007941 */ /* 0x000fea0003800200 */
.L_x_383:
        /* <DEDUP_REMOVED lines=21> */
.L_x_385:
[----:B------:R-:W-:Y:S01]  /*9430*/  BSSY.RECONVERGENT B0, `(.L_x_386) ;  /* 0x0000012000007945 */ /* 0x000fe20003800200 */
[----:B------:R-:W-:Y:S01]  /*9440*/  FFMA.FTZ R21, R83, R21, -R48 ;  /* 0x0000001553157223 */ /* 0x000fe20000010830 */
[----:B0-----:R-:W-:Y:S02]  /*9450*/  FFMA.FTZ R19, R27, R97, -R50 ;  /* 0x000000611b137223 */ /* 0x001fe40000010832 */
        /* <DEDUP_REMOVED lines=15> */
.L_x_387:
[----:B------:R-:W-:Y:S05]  /*9550*/  BSYNC.RECONVERGENT B0 ;  /* 0x0000000000007941 */ /* 0x000fea0003800200 */
.L_x_386:
        /* <DEDUP_REMOVED lines=21> */
.L_x_388:
        /* <DEDUP_REMOVED lines=18> */
.L_x_390:
[----:B------:R-:W-:Y:S05]  /*97d0*/  BSYNC.RECONVERGENT B0 ;  /* 0x0000000000007941 */ /* 0x000fea0003800200 */
.L_x_389:
        /* <DEDUP_REMOVED lines=21> */
.L_x_391:
        /* <DEDUP_REMOVED lines=18> */
.L_x_393:
[----:B------:R-:W-:Y:S05]  /*9a50*/  BSYNC.RECONVERGENT B0 ;  /* 0x0000000000007941 */ /* 0x000fea0003800200 */
.L_x_392:
        /* <DEDUP_REMOVED lines=21> */
.L_x_394:
        /* <DEDUP_REMOVED lines=18> */
.L_x_396:
[----:B------:R-:W-:Y:S05]  /*9cd0*/  BSYNC.RECONVERGENT B0 ;  /* 0x0000000000007941 */ /* 0x000fea0003800200 */
.L_x_395:
        /* <DEDUP_REMOVED lines=21> */
.L_x_397:
[----:B------:R-:W-:Y:S01]  /*9e30*/  BSSY.RECONVERGENT B0, `(.L_x_398) ;  /* 0x0000012000007945 */ /* 0x000fe20003800200 */
[----:B0-----:R-:W-:Y:S01]  /*9e40*/  FFMA.FTZ R19, R83, R80, -R24 ;  /* 0x0000005053137223 */ /* 0x001fe20000010818 */
        /* <DEDUP_REMOVED lines=16> */
.L_x_399:
[----:B------:R-:W-:Y:S05]  /*9f50*/  BSYNC.RECONVERGENT B0 ;  /* 0x0000000000007941 */ /* 0x000fea0003800200 */
.L_x_398:
        /* <DEDUP_REMOVED lines=21> */
.L_x_400:
[----:B------:R-:W-:Y:S01]  /*a0b0*/  ISETP.GE.AND.EX P3, PT, R13, UR13, PT, P3 ;  /* 0x0000000d0d007c0c */ /* 0x000fe2000bf66330 */
[----:B------:R-:W-:Y:S01]  /*a0c0*/  FFMA.FTZ R81, R83, R81, -R20 ;  /* 0x0000005153517223 */ /* 0x000fe20000010814 */
[----:B------:R-:W-:Y:S01]  /*a0d0*/  FFMA.FTZ R27, R27, R87, -R32 ;  /* 0x000000571b1b7223 */ /* 0x000fe20000010820 */
[----:B------:R-:W-:Y:S02]  /*a0e0*/  BSSY.RECONVERGENT B0, `(.L_x_401) ;  /* 0x000000f000007945 */ /* 0x000fe40003800200 */
[-C--:B------:R-:W-:Y:S01]  /*a0f0*/  FMUL.FTZ R17, R81, R118.reuse ;  /* 0x0000007651117220 */ /* 0x080fe20000410000 */
[----:B------:R-:W-:-:S07]  /*a100*/  FMUL.FTZ R118, R27, R118 ;  /* 0x000000761b767220 */ /* 0x000fce0000410000 */
        /* <DEDUP_REMOVED lines=12> */
.L_x_402:
[----:B------:R-:W-:Y:S05]  /*a1d0*/  BSYNC.RECONVERGENT B0 ;  /* 0x0000000000007941 */ /* 0x000fea0003800200 */
.L_x_401:
[----:B------:R-:W-:Y:S02]  /*a1e0*/  IADD3 R60, PT, PT, R3, R60, RZ ;  /* 0x0000003c033c7210 */ /* 0x000fe40007ffe0ff */
[----:B------:R-:W-:Y:S02]  /*a1f0*/  IADD3 R61, PT, PT, R61, 0x1, RZ ;  /* 0x000000013d3d7810 */ /* 0x000fe40007ffe0ff */
[----:B------:R-:W-:-:S13]  /*a200*/  ISETP.GE.AND P0, PT, R60, UR4, PT ;  /* 0x000000043c007c0c */ /* 0x000fda000bf06270 */
[----:B------:R-:W-:Y:S05]  /*a210*/  @!P0 BRA `(.L_x_403) ;  /* 0xffffff6000348947 */ /* 0x000fea000383ffff */
.L_x_336:
        /* <DEDUP_REMOVED lines=19> */
.L_x_405:
[----:B------:R-:W-:Y:S05]  /*a350*/  BSYNC.RECONVERGENT B0 ;  /* 0x0000000000007941 */ /* 0x000fea0003800200 */
.L_x_404:
[----:B------:R-:W-:Y:S05]  /*a360*/  @P0 EXIT ;  /* 0x000000000000094d */ /* 0x000fea0003800000 */
[----:B------:R-:W-:Y:S05]  /*a370*/  @P2 BRA `(.L_x_406) ;  /* 0x0000000000202947 */ /* 0x000fea0003800000 */
[----:B------:R-:W-:-:S05]  /*a380*/  IMAD R0, R6, R7, RZ ;  /* 0x0000000706007224 */ /* 0x000fca00078e02ff */
[----:B------:R-:W-:-:S13]  /*a390*/  ISETP.NE.AND P0, PT, R0, -0x1, PT ;  /* 0xffffffff0000780c */ /* 0x000fda0003f05270 */
[----:B------:R-:W-:Y:S05]  /*a3a0*/  @!P0 BRA `(.L_x_406) ;  /* 0x0000000000148947 */ /* 0x000fea0003800000 */
.L_x_407:
[----:B--2---:R-:W2:Y:S04]  /*a3b0*/  LDG.E.STRONG.GPU R3, desc[UR8][R4.64] ;  /* 0x0000000804037981 */ /* 0x004ea8000c1ef900 */
[----:B--2---:R-:W-:Y:S01]  /*a3c0*/  CCTL.IVALL ;  /* 0x00000000ff00798f */ /* 0x004fe20002000000 */
[----:B------:R-:W-:Y:S05]  /*a3d0*/  YIELD ;  /* 0x0000000000007946 */ /* 0x000fea0003800000 */
[----:B------:R-:W-:-:S13]  /*a3e0*/  ISETP.NE.AND P0, PT, R3, R0, PT ;  /* 0x000000000300720c */ /* 0x000fda0003f05270 */
[----:B------:R-:W-:Y:S05]  /*a3f0*/  @P0 BRA `(.L_x_407) ;  /* 0xfffffffc00ec0947 */ /* 0x000fea000383ffff */
.L_x_406:
        /* <DEDUP_REMOVED lines=20> */
[----:B01----:R-:W-:Y:S01]  /*a540*/  IADD3 R14, P1, PT, R4, R5, RZ ;  /* 0x00000005040e7210 */ /* 0x003fe20007f3e0ff */
        /* <DEDUP_REMOVED lines=25> */
[----:B------:R-:W-:Y:S01]  /*a6e0*/  IADD3 R2, P3, PT, R5, R2, RZ ;  /* 0x0000000205027210 */ /* 0x000fe20007f7e0ff */
[----:B------:R-:W-:Y:S01]  /*a6f0*/  IMAD.WIDE.U32 R4, R32, 0x4, RZ ;  /* 0x0000000420047825 */ /* 0x000fe200078e00ff */
        /* <DEDUP_REMOVED lines=12> */
.L_x_410:
        /* <DEDUP_REMOVED lines=14> */
[----:B------:R-:W-:-:S04]  /*a8a0*/  IADD3 R14, P1, PT, R14, 0x1, RZ ;  /* 0x000000010e0e7810 */ /* 0x000fc80007f3e0ff */
[----:B------:R-:W-:Y:S02]  /*a8b0*/  IADD3.X R16, PT, PT, RZ, R16, RZ, P1, !PT ;  /* 0x00000010ff107210 */ /* 0x000fe40000ffe4ff */
[----:B------:R-:W-:-:S04]  /*a8c0*/  ISETP.NE.U32.AND P1, PT, R14, RZ, PT ;  /* 0x000000ff0e00720c */ /* 0x000fc80003f25070 */
[----:B------:R-:W-:Y:S02]  /*a8d0*/  ISETP.NE.AND.EX P1, PT, R16, RZ, PT, P1 ;  /* 0x000000ff1000720c */ /* 0x000fe40003f25310 */
[----:B------:R-:W-:Y:S02]  /*a8e0*/  IADD3 R22, P2, PT, R22, 0x400, RZ ;  /* 0x0000040016167810 */ /* 0x000fe40007f5e0ff */
[----:B------:R-:W-:Y:S02]  /*a8f0*/  IADD3 R20, P3, PT, R20, 0x400, RZ ;  /* 0x0000040014147810 */ /* 0x000fe40007f7e0ff */
[----:B------:R-:W-:Y:S02]  /*a900*/  IADD3.X R23, PT, PT, RZ, R23, RZ, P2, !PT ;  /* 0x00000017ff177210 */ /* 0x000fe400017fe4ff */
[----:B--2---:R-:W-:Y:S02]  /*a910*/  F2FP.BF16.F32.PACK_AB R15, R9, R6 ;  /* 0x00000006090f723e */ /* 0x004fe400000010ff */
[----:B------:R-:W-:-:S02]  /*a920*/  MOV R6, R18 ;  /* 0x0000001200067202 */ /* 0x000fc40000000f00 */
[-C--:B------:R-:W-:Y:S02]  /*a930*/  MOV R9, R21.reuse ;  /* 0x0000001500097202 */ /* 0x080fe40000000f00 */
[----:B---3--:R-:W-:Y:S01]  /*a940*/  F2FP.BF16.F32.PACK_AB R17, R13, R10 ;  /* 0x0000000a0d11723e */ /* 0x008fe200000010ff */
[----:B------:R0:W-:Y:S04]  /*a950*/  STG.E desc[UR8][R6.64], R15 ;  /* 0x0000000f06007986 */ /* 0x0001e8000c101908 */
[----:B------:R0:W-:Y:S01]  /*a960*/  STG.E desc[UR8][R8.64], R17 ;  /* 0x0000001108007986 */ /* 0x0001e2000c101908 */
[----:B------:R-:W-:Y:S02]  /*a970*/  IADD3 R18, P4, PT, R18, 0x400, RZ ;  /* 0x0000040012127810 */ /* 0x000fe40007f9e0ff */
[----:B------:R-:W-:-:S02]  /*a980*/  IADD3.X R21, PT, PT, RZ, R21, RZ, P3, !PT ;  /* 0x00000015ff157210 */ /* 0x000fc40001ffe4ff */
[----:B------:R-:W-:Y:S01]  /*a990*/  IADD3.X R19, PT, PT, RZ, R19, RZ, P4, !PT ;  /* 0x00000013ff137210 */ /* 0x000fe200027fe4ff */
[----:B------:R-:W-:Y:S08]  /*a9a0*/  @P1 BRA `(.L_x_410) ;  /* 0xfffffffc00841947 */ /* 0x000ff0000383ffff */
.L_x_409:
[----:B------:R-:W-:Y:S05]  /*a9b0*/  BSYNC.RECONVERGENT B0 ;  /* 0x0000000000007941 */ /* 0x000fea0003800200 */
.L_x_408:
[----:B------:R-:W-:Y:S05]  /*a9c0*/  @!P0 EXIT ;  /* 0x000000000000894d */ /* 0x000fea0003800000 */
[C---:B------:R-:W-:Y:S01]  /*a9d0*/  SHF.L.U64.HI R29, R32.reuse, 0x2, R33 ;  /* 0x00000002201d7819 */ /* 0x040fe20000010221 */
[----:B------:R-:W1:Y:S01]  /*a9e0*/  LDCU.64 UR4, c[0x0][0x3d8] ;  /* 0x00007b00ff0477ac */ /* 0x000e620008000a00 */
[----:B------:R-:W-:Y:S02]  /*a9f0*/  SHF.L.U32 R27, R32, 0x2, RZ ;  /* 0x00000002201b7819 */ /* 0x000fe400000006ff */
[C---:B------:R-:W-:Y:S01]  /*aa00*/  SHF.L.U64.HI R37, R25.reuse, 0x2, R30 ;  /* 0x0000000219257819 */ /* 0x040fe2000001021e */
[----:B------:R-:W2:Y:S01]  /*aa10*/  LDCU.64 UR6, c[0x0][0x388] ;  /* 0x00007100ff0677ac */ /* 0x000ea20008000a00 */
[----:B------:R-:W-:Y:S02]  /*aa20*/  SHF.L.U32 R39, R25, 0x2, RZ ;  /* 0x0000000219277819 */ /* 0x000fe400000006ff */
[C---:B------:R-:W-:Y:S01]  /*aa30*/  SHF.L.U64.HI R33, R3.reuse, 0x2, R0 ;  /* 0x0000000203217819 */ /* 0x040fe20000010200 */
[----:B------:R-:W3:Y:S01]  /*aa40*/  LDCU.64 UR10, c[0x0][0x390] ;  /* 0x00007200ff0a77ac */ /* 0x000ee20008000a00 */
[----:B------:R-:W-:-:S07]  /*aa50*/  SHF.L.U32 R35, R3, 0x2, RZ ;  /* 0x0000000203237819 */ /* 0x000fce00000006ff */
.L_x_411:
[C---:B------:R-:W-:Y:S02]  /*aa60*/  SHF.L.U32 R24, R2.reuse, 0x2, RZ ;  /* 0x0000000202187819 */ /* 0x040fe400000006ff */
[----:B------:R-:W-:Y:S02]  /*aa70*/  SHF.L.U64.HI R26, R2, 0x2, R31 ;  /* 0x00000002021a7819 */ /* 0x000fe4000001021f */
[----:B-1----:R-:W-:-:S04]  /*aa80*/  IADD3 R4, P0, PT, R24, UR4, RZ ;  /* 0x0000000418047c10 */ /* 0x002fc8000ff1e0ff */
[----:B----4-:R-:W-:Y:S02]  /*aa90*/  IADD3.X R5, PT, PT, R26, UR5, RZ, P0, !PT ;  /* 0x000000051a057c10 */ /* 0x010fe400087fe4ff */
[C---:B0-----:R-:W-:Y:S02]  /*aaa0*/  IADD3 R6, P0, PT, R4.reuse, R35, RZ ;  /* 0x0000002304067210 */ /* 0x041fe40007f1e0ff */
[C---:B------:R-:W-:Y:S02]  /*aab0*/  IADD3 R10, P2, PT, R4.reuse, R39, RZ ;  /* 0x00000027040a7210 */ /* 0x040fe40007f5e0ff */
[C---:B------:R-:W-:Y:S02]  /*aac0*/  IADD3.X R7, PT, PT, R5.reuse, R33, RZ, P0, !PT ;  /* 0x0000002105077210 */ /* 0x040fe400007fe4ff */
[----:B------:R-:W-:Y:S02]  /*aad0*/  IADD3 R8, P1, PT, R4, R27, RZ ;  /* 0x0000001b04087210 */ /* 0x000fe40007f3e0ff */
[----:B------:R-:W4:Y:S01]  /*aae0*/  LDG.E R4, desc[UR8][R4.64] ;  /* 0x0000000804047981 */ /* 0x000f22000c1e1900 */
[----:B------:R-:W-:-:S02]  /*aaf0*/  IADD3.X R11, PT, PT, R5, R37, RZ, P2, !PT ;  /* 0x00000025050b7210 */ /* 0x000fc400017fe4ff */
[----:B------:R-:W-:Y:S01]  /*ab00*/  IADD3.X R9, PT, PT, R5, R29, RZ, P1, !PT ;  /* 0x0000001d05097210 */ /* 0x000fe20000ffe4ff */
[----:B------:R-:W4:Y:S04]  /*ab10*/  LDG.E R7, desc[UR8][R6.64] ;  /* 0x0000000806077981 */ /* 0x000f28000c1e1900 */
[----:B------:R-:W5:Y:S04]  /*ab20*/  LDG.E R8, desc[UR8][R8.64] ;  /* 0x0000000808087981 */ /* 0x000f68000c1e1900 */
[----:B------:R-:W5:Y:S01]  /*ab30*/  LDG.E R11, desc[UR8][R10.64] ;  /* 0x000000080a0b7981 */ /* 0x000f62000c1e1900 */
[----:B------:R-:W-:-:S02]  /*ab40*/  LOP3.LUT R16, R24, 0xfffffffc, RZ, 0xc0, !PT ;  /* 0xfffffffc18107812 */ /* 0x000fc400078ec0ff */
[----:B------:R-:W-:Y:S02]  /*ab50*/  LOP3.LUT R15, R26, 0x1, RZ, 0xc0, !PT ;  /* 0x000000011a0f7812 */ /* 0x000fe400078ec0ff */
[----:B--2---:R-:W-:-:S04]  /*ab60*/  IADD3 R12, P0, PT, R16, UR6, RZ ;  /* 0x00000006100c7c10 */ /* 0x004fc8000ff1e0ff */
[C---:B------:R-:W-:Y:S02]  /*ab70*/  IADD3.X R13, PT, PT, R15.reuse, UR7, RZ, P0, !PT ;  /* 0x000000070f0d7c10 */ /* 0x040fe400087fe4ff */
[C---:B---3--:R-:W-:Y:S02]  /*ab80*/  IADD3 R14, P0, PT, R16.reuse, UR10, RZ ;  /* 0x0000000a100e7c10 */ /* 0x048fe4000ff1e0ff */
[----:B------:R-:W-:Y:S02]  /*ab90*/  IADD3 R16, P1, PT, R16, UR4, RZ ;  /* 0x0000000410107c10 */ /* 0x000fe4000ff3e0ff */
[----:B------:R-:W-:Y:S02]  /*aba0*/  IADD3.X R15, PT, PT, R15, UR11, RZ, P0, !PT ;  /* 0x0000000b0f0f7c10 */ /* 0x000fe400087fe4ff */
[----:B----4-:R-:W-:Y:S02]  /*abb0*/  F2FP.BF16.F32.PACK_AB R19, R7, R4 ;  /* 0x000000040713723e */ /* 0x010fe400000010ff */
[----:B------:R-:W-:-:S04]  /*abc0*/  LOP3.LUT R4, R26, 0x3, RZ, 0xc0, !PT ;  /* 0x000000031a047812 */ /* 0x000fc800078ec0ff */
[----:B------:R-:W-:Y:S02]  /*abd0*/  IADD3.X R17, PT, PT, R4, UR5, RZ, P1, !PT ;  /* 0x0000000504117c10 */ /* 0x000fe40008ffe4ff */
[----:B-----5:R-:W-:Y:S02]  /*abe0*/  F2FP.BF16.F32.PACK_AB R21, R11, R8 ;  /* 0x000000080b15723e */ /* 0x020fe400000010ff */
        /* <DEDUP_REMOVED lines=9> */
[----:B0-----:R-:W2:Y:S04]  /*ac80*/  LDG.E R19, desc[UR8][R4.64+0x400] ;  /* 0x0004000804137981 */ /* 0x001ea8000c1e1900 */
[----:B------:R-:W3:Y:S04]  /*ac90*/  LDG.E R20, desc[UR8][R6.64+0x400] ;  /* 0x0004000806147981 */ /* 0x000ee8000c1e1900 */
[----:B------:R-:W3:Y:S01]  /*aca0*/  LDG.E R23, desc[UR8][R8.64+0x400] ;  /* 0x0004000808177981 */ /* 0x000ee2000c1e1900 */
        /* <DEDUP_REMOVED lines=30> */
[----:B------:R-:W5:Y:S04]  /*ae90*/  LDG.E R6, desc[UR8][R6.64+0xc00] ;  /* 0x000c000806067981 */ /* 0x000f68000c1e1900 */
[----:B------:R-:W5:Y:S01]  /*aea0*/  LDG.E R9, desc[UR8][R8.64+0xc00] ;  /* 0x000c000808097981 */ /* 0x000f62000c1e1900 */
[----:B--2---:R-:W-:-:S04]  /*aeb0*/  IADD3 R13, P0, PT, R24, 0xc00, RZ ;  /* 0x00000c00180d7810 */ /* 0x004fc80007f1e0ff */
        /* <DEDUP_REMOVED lines=12> */
[----:B-----5:R-:W-:-:S03]  /*af80*/  F2FP.BF16.F32.PACK_AB R7, R9, R6 ;  /* 0x000000060907723e */ /* 0x020fc600000010ff */
[----:B------:R4:W-:Y:S04]  /*af90*/  STG.E desc[UR8][R12.64], R5 ;  /* 0x000000050c007986 */ /* 0x0009e8000c101908 */
[----:B------:R4:W-:Y:S02]  /*afa0*/  STG.E desc[UR8][R14.64], R7 ;  /* 0x000000070e007986 */ /* 0x0009e4000c101908 */
[----:B------:R-:W-:Y:S05]  /*afb0*/  @P0 BRA `(.L_x_411) ;  /* 0xfffffff800a80947 */ /* 0x000fea000383ffff */
[----:B------:R-:W-:Y:S05]  /*afc0*/  EXIT ;  /* 0x000000000000794d */ /* 0x000fea0003800000 */
.L_x_412:
        /* <DEDUP_REMOVED lines=11> */
.L_x_3414:


//--------------------- .text._Z35group_norm_nhwc_bwd_one_pass_kernelI11Bf16IOFp16WLi64ELi16ELi256EEv26Group_norm_nhwc_bwd_params --------------------------
	.section	.text._Z35group_norm_nhwc_bwd_one_pass_kernelI11Bf16IOFp16WLi64ELi16ELi256EEv26Group_norm_nhwc_bwd_params,"ax",@progbits
	.align	128
        .global         _Z35group_norm_nhwc_bwd_one_pass_kernelI11Bf16IOFp16WLi64ELi16ELi256EEv26Group_norm_nhwc_bwd_params
        .type           _Z35group_norm_nhwc_bwd_one_pass_kernelI11Bf16IOFp16WLi64ELi16ELi256EEv26Group_norm_nhwc_bwd_params,@function
        .size           _Z35group_norm_nhwc_bwd_one_pass_kernelI11Bf16IOFp16WLi64ELi16ELi256EEv26Group_norm_nhwc_bwd_params,(.L_x_3415 - _Z35group_norm_nhwc_bwd_one_pass_kernelI11Bf16IOFp16WLi64ELi16ELi256EEv26Group_norm_nhwc_bwd_params)
        .other          _Z35group_norm_nhwc_bwd_one_pass_kernelI11Bf16IOFp16WLi64ELi16ELi256EEv26Group_norm_nhwc_bwd_params,@"STO_CUDA_ENTRY STV_DEFAULT"
_Z35group_norm_nhwc_bwd_one_pass_kernelI11Bf16IOFp16WLi64ELi16ELi256EEv26Group_norm_nhwc_bwd_params:
.text._Z35group_norm_nhwc_bwd_one_pass_kernelI11Bf16IOFp16WLi64ELi16ELi256EEv26Group_norm_nhwc_bwd_params:
        /* <DEDUP_REMOVED lines=39> */
.L_x_438:
[----:B0-----:R-:W0:Y:S01]  /*0270*/  LDC R12, c[0x0][0x410] ;  /* 0x00010400ff0c7b82 */ /* 0x001e220000000800 */
[----:B-1----:R-:W1:Y:S01]  /*0280*/  LDCU.64 UR6, c[0x0][0x3b8] ;  /* 0x00007700ff0677ac */ /* 0x002e620008000a00 */
[----:B------:R-:W2:Y:S01]  /*0290*/  LDCU.128 UR16, c[0x0][0x400] ;  /* 0x00008000ff1077ac */ /* 0x000ea20008000c00 */
[----:B-1----:R-:W-:Y:S01]  /*02a0*/  UIMAD.WIDE UR6, UR14, 0x8, UR6 ;  /* 0x000000080e0678a5 */ /* 0x002fe2000f8e0206 */
[----:B--2---:R-:W-:Y:S02]  /*02b0*/  ISETP.GE.U32.AND P0, PT, R38, UR16, PT ;  /* 0x0000001026007c0c */ /* 0x004fe4000bf06070 */
[----:B0-----:R-:W-:Y:S02]  /*02c0*/  IABS R9, R12 ;  /* 0x0000000c00097213 */ /* 0x001fe40000000000 */
[----:B------:R-:W-:Y:S02]  /*02d0*/  ISETP.GE.AND.EX P0, PT, R3, UR17, PT, P0 ;  /* 0x0000001103007c0c */ /* 0x000fe4000bf06300 */
[----:B------:R-:W0:Y:S01]  /*02e0*/  I2F.RP R4, R9 ;  /* 0x0000000900047306 */ /* 0x000e220000209400 */
[----:B------:R-:W-:-:S10]  /*02f0*/  ISETP.LE.AND P3, PT, RZ, UR14, PT ;  /* 0x0000000eff007c0c */ /* 0x000fd4000bf63270 */
[----:B------:R-:W1:Y:S01]  /*0300*/  @!P0 LDC.64 R20, c[0x0][0x3a0] ;  /* 0x0000e800ff148b82 */ /* 0x000e620000000a00 */
[----:B0-----:R-:W0:Y:S07]  /*0310*/  MUFU.RCP R4, R4 ;  /* 0x0000000400047308 */ /* 0x001e2e0000001000 */
[----:B------:R-:W2:Y:S01]  /*0320*/  @!P0 LDC.64 R18, c[0x0][0x398] ;  /* 0x0000e600ff128b82 */ /* 0x000ea20000000a00 */
[----:B0-----:R-:W-:-:S04]  /*0330*/  IADD3 R6, PT, PT, R4, 0xffffffe, RZ ;  /* 0x0ffffffe04067810 */ /* 0x001fc80007ffe0ff */
[----:B---3--:R0:W3:Y:S02]  /*0340*/  F2I.FTZ.U32.TRUNC.NTZ R7, R6 ;  /* 0x0000000600077305 */ /* 0x0080e4000021f000 */
[----:B0-----:R-:W-:Y:S01]  /*0350*/  HFMA2 R6, -RZ, RZ, 0, 0 ;  /* 0x00000000ff067431 */ /* 0x001fe200000001ff */
[----:B---3--:R-:W-:-:S05]  /*0360*/  IADD3 R8, PT, PT, RZ, -R7, RZ ;  /* 0x80000007ff087210 */ /* 0x008fca0007ffe0ff */
[----:B------:R-:W-:Y:S01]  /*0370*/  IMAD R11, R8, R9, RZ ;  /* 0x00000009080b7224 */ /* 0x000fe200078e02ff */
[----:B------:R-:W-:-:S03]  /*0380*/  IABS R8, UR14 ;  /* 0x0000000e00087c13 */ /* 0x000fc60008000000 */
[----:B------:R-:W-:Y:S01]  /*0390*/  IMAD.HI.U32 R7, R7, R11, R6 ;  /* 0x0000000b07077227 */ /* 0x000fe200078e0006 */
[----:B------:R-:W-:-:S05]  /*03a0*/  MOV R6, UR6 ;  /* 0x0000000600067c02 */ /* 0x000fca0008000f00 */
[----:B------:R-:W-:Y:S01]  /*03b0*/  IMAD.HI.U32 R10, R7, R8, RZ ;  /* 0x00000008070a7227 */ /* 0x000fe200078e00ff */
[----:B------:R-:W-:-:S04]  /*03c0*/  MOV R7, UR7 ;  /* 0x0000000700077c02 */ /* 0x000fc80008000f00 */
[----:B------:R-:W-:Y:S02]  /*03d0*/  IADD3 R4, PT, PT, -R10, RZ, RZ ;  /* 0x000000ff0a047210 */ /* 0x000fe40007ffe1ff */
[----:B------:R-:W3:Y:S03]  /*03e0*/  LDG.E.64 R6, desc[UR20][R6.64] ;  /* 0x0000001406067981 */ /* 0x000ee6000c1e1b00 */
[----:B------:R-:W-:-:S05]  /*03f0*/  IMAD R4, R9, R4, R8 ;  /* 0x0000000409047224 */ /* 0x000fca00078e0208 */
[----:B------:R-:W-:Y:S02]  /*0400*/  ISETP.GT.U32.AND P1, PT, R9, R4, PT ;  /* 0x000000040900720c */ /* 0x000fe40003f24070 */
[----:B------:R-:W-:-:S11]  /*0410*/  LOP3.LUT R8, R12, UR14, RZ, 0x3c, !PT ;  /* 0x0000000e0c087c12 */ /* 0x000fd6000f8e3cff */
[----:B------:R-:W-:-:S04]  /*0420*/  @!P1 IADD3 R4, PT, PT, R4, -R9, RZ ;  /* 0x8000000904049210 */ /* 0x000fc80007ffe0ff */
[-C--:B------:R-:W-:Y:S02]  /*0430*/  ISETP.GE.U32.AND P4, PT, R4, R9.reuse, PT ;  /* 0x000000090400720c */ /* 0x080fe40003f86070 */
[----:B------:R-:W-:Y:S02]  /*0440*/  ISETP.GE.AND P2, PT, R8, RZ, PT ;  /* 0x000000ff0800720c */ /* 0x000fe40003f46270 */
[-C--:B------:R-:W-:Y:S02]  /*0450*/  ISETP.GT.U32.AND P5, PT, R9, R4.reuse, PT ;  /* 0x000000040900720c */ /* 0x080fe40003fa4070 */
[----:B------:R-:W-:Y:S02]  /*0460*/  IADD3 R9, PT, PT, R4, -R9, RZ ;  /* 0x8000000904097210 */ /* 0x000fe40007ffe0ff */
[----:B------:R-:W-:Y:S02]  /*0470*/  @!P1 IADD3 R10, PT, PT, R10, 0x1, RZ ;  /* 0x000000010a0a9810 */ /* 0x000fe40007ffe0ff */
[----:B------:R-:W-:-:S02]  /*0480*/  SEL R4, R9, R4, !P5 ;  /* 0x0000000409047207 */ /* 0x000fc40006800000 */
[----:B------:R-:W-:Y:S01]  /*0490*/  ISETP.GE.U32.AND P1, PT, R35, UR16, PT ;  /* 0x0000001023007c0c */ /* 0x000fe2000bf26070 */
[----:B------:R-:W0:Y:S01]  /*04a0*/  @!P0 LDC.64 R8, c[0x0][0x3f8] ;  /* 0x0000fe00ff088b82 */ /* 0x000e220000000a00 */
[----:B------:R-:W-:Y:S02]  /*04b0*/  @P4 IADD3 R10, PT, PT, R10, 0x1, RZ ;  /* 0x000000010a0a4810 */ /* 0x000fe40007ffe0ff */
[----:B------:R-:W-:Y:S02]  /*04c0*/  ISETP.NE.AND P4, PT, R12, RZ, PT ;  /* 0x000000ff0c00720c */ /* 0x000fe40003f85270 */
[----:B------:R-:W-:Y:S02]  /*04d0*/  LOP3.LUT R11, RZ, R12, RZ, 0x33, !PT ;  /* 0x0000000cff0b7212 */ /* 0x000fe400078e33ff */
        /* <DEDUP_REMOVED lines=10> */
[----:B------:R-:W4:Y:S03]  /*0580*/  @!P1 LDC.64 R22, c[0x0][0x3f8] ;  /* 0x0000fe00ff169b82 */ /* 0x000f260000000a00 */
[----:B------:R-:W-:-:S04]  /*0590*/  IMAD.WIDE.U32 R42, R11, UR18, R42 ;  /* 0x000000120b2a7c25 */ /* 0x000fc8000f8e002a */
[----:B------:R-:W-:Y:S01]  /*05a0*/  IMAD R11, R11, UR19, R10 ;  /* 0x000000130b0b7c24 */ /* 0x000fe2000f8e020a */
[----:B------:R-:W-:Y:S01]  /*05b0*/  @!P0 MOV R44, R42 ;  /* 0x0000002a002c8202 */ /* 0x000fe20000000f00 */
[----:B0-----:R-:W-:-:S03]  /*05c0*/  @!P0 IMAD R10, R3, R8, RZ ;  /* 0x00000008030a8224 */ /* 0x001fc600078e02ff */
[----:B------:R-:W-:Y:S02]  /*05d0*/  IADD3 R45, PT, PT, R43, R11, RZ ;  /* 0x0000000b2b2d7210 */ /* 0x000fe40007ffe0ff */
[----:B------:R-:W-:Y:S01]  /*05e0*/  ISETP.NE.AND P2, PT, RZ, UR25, PT ;  /* 0x00000019ff007c0c */ /* 0x000fe2000bf45270 */
[C---:B------:R-:W-:Y:S02]  /*05f0*/  @!P0 IMAD R11, R38.reuse, R9, R10 ;  /* 0x00000009260b8224 */ /* 0x040fe400078e020a */
[----:B------:R-:W-:Y:S02]  /*0600*/  @!P0 IMAD.WIDE.U32 R16, R38, R8, R44 ;  /* 0x0000000826108225 */ /* 0x000fe400078e002c */
[----:B------:R-:W0:Y:S03]  /*0610*/  @!P1 LDC.64 R8, c[0x0][0x3a0] ;  /* 0x0000e800ff089b82 */ /* 0x000e260000000a00 */
[----:B------:R-:W-:-:S02]  /*0620*/  @!P0 IADD3 R17, PT, PT, R17, R11, RZ ;  /* 0x0000000b11118210 */ /* 0x000fc40007ffe0ff */
[----:B------:R-:W-:-:S03]  /*0630*/  @!P0 SHF.L.U32 R27, R16, 0x1, RZ ;  /* 0x00000001101b8819 */ /* 0x000fc600000006ff */
[----:B------:R-:W5:Y:S01]  /*0640*/  @!P1 LDC.64 R10, c[0x0][0x398] ;  /* 0x0000e600ff0a9b82 */ /* 0x000f620000000a00 */
[----:B------:R-:W-:Y:S01]  /*0650*/  @!P0 SHF.L.U64.HI R12, R16, 0x1, R17 ;  /* 0x00000001100c8819 */ /* 0x000fe20000010211 */
[----:B----4-:R-:W-:Y:S01]  /*0660*/  @!P1 IMAD R24, R5, R22, RZ ;  /* 0x0000001605189224 */ /* 0x010fe200078e02ff */
[----:B------:R-:W-:-:S05]  /*0670*/  @!P1 MOV R25, R45 ;  /* 0x0000002d00199202 */ /* 0x000fca0000000f00 */
[----:B------:R-:W4:Y:S01]  /*0680*/  @P2 LDC.64 R14, c[0x0][0x3b0] ;  /* 0x0000ec00ff0e2b82 */ /* 0x000f220000000a00 */
[----:B------:R-:W-:Y:S01]  /*0690*/  @!P1 IMAD R23, R35, R23, R24 ;  /* 0x0000001723179224 */ /* 0x000fe200078e0218 */
[----:B------:R-:W-:-:S06]  /*06a0*/  @!P1 MOV R24, R42 ;  /* 0x0000002a00189202 */ /* 0x000fcc0000000f00 */
[----:B------:R-:W4:Y:S01]  /*06b0*/  LDC.64 R16, c[0x0][0x3a8] ;  /* 0x0000ea00ff107b82 */ /* 0x000f220000000a00 */
[----:B-1----:R-:W-:Y:S01]  /*06c0*/  @!P0 IADD3 R20, P3, PT, R27, R20, RZ ;  /* 0x000000141b148210 */ /* 0x002fe20007f7e0ff */
[----:B------:R-:W-:-:S03]  /*06d0*/  @!P1 IMAD.WIDE.U32 R24, R35, R22, R24 ;  /* 0x0000001623189225 */ /* 0x000fc600078e0018 */
[----:B------:R-:W-:Y:S02]  /*06e0*/  @!P0 IADD3.X R21, PT, PT, R12, R21, RZ, P3, !PT ;  /* 0x000000150c158210 */ /* 0x000fe40001ffe4ff */
[----:B--2---:R-:W-:Y:S02]  /*06f0*/  @!P0 IADD3 R18, P3, PT, R27, R18, RZ ;  /* 0x000000121b128210 */ /* 0x004fe40007f7e0ff */
[----:B------:R-:W-:Y:S02]  /*0700*/  @!P1 IADD3 R25, PT, PT, R25, R23, RZ ;  /* 0x0000001719199210 */ /* 0x000fe40007ffe0ff */
[----:B------:R-:W-:Y:S02]  /*0710*/  @!P1 SHF.L.U32 R23, R24, 0x1, RZ ;  /* 0x0000000118179819 */ /* 0x000fe400000006ff */
[----:B------:R-:W-:Y:S02]  /*0720*/  @!P0 IADD3.X R19, PT, PT, R12, R19, RZ, P3, !PT ;  /* 0x000000130c138210 */ /* 0x000fe40001ffe4ff */
[----:B------:R-:W-:-:S02]  /*0730*/  IADD3 R27, PT, PT, R39, R4, RZ ;  /* 0x00000004271b7210 */ /* 0x000fc40007ffe0ff */
[----:B------:R-:W-:Y:S02]  /*0740*/  @!P1 SHF.L.U64.HI R24, R24, 0x1, R25 ;  /* 0x0000000118189819 */ /* 0x000fe40000010219 */
[C---:B0-----:R-:W-:Y:S02]  /*0750*/  @!P1 IADD3 R8, P3, PT, R23.reuse, R8, RZ ;  /* 0x0000000817089210 */ /* 0x041fe40007f7e0ff */
[----:B-----5:R-:W-:Y:S01]  /*0760*/  @!P1 IADD3 R10, P4, PT, R23, R10, RZ ;  /* 0x0000000a170a9210 */ /* 0x020fe20007f9e0ff */
[----:B------:R-:W-:Y:S01]  /*0770*/  HFMA2 R34, -RZ, RZ, 0, 0 ;  /* 0x00000000ff227431 */ /* 0x000fe200000001ff */
[----:B------:R-:W-:Y:S01]  /*0780*/  MOV R30, RZ ;  /* 0x000000ff001e7202 */ /* 0x000fe20000000f00 */
[----:B------:R-:W-:Y:S02]  /*0790*/  HFMA2 R33, -RZ, RZ, 0, 0 ;  /* 0x00000000ff217431 */ /* 0x000fe400000001ff */
[----:B----4-:R-:W-:-:S04]  /*07a0*/  @P2 IMAD.WIDE R14, R27, 0x2, R14 ;  /* 0x000000021b0e2825 */ /* 0x010fc800078e020e */
[----:B------:R-:W-:Y:S01]  /*07b0*/  HFMA2 R29, -RZ, RZ, 0, 0 ;  /* 0x00000000ff1d7431 */ /* 0x000fe200000001ff */
[C---:B------:R-:W-:Y:S01]  /*07c0*/  @!P1 IADD3.X R9, PT, PT, R24.reuse, R9, RZ, P3, !PT ;  /* 0x0000000918099210 */ /* 0x040fe20001ffe4ff */
[----:B------:R-:W2:Y:S01]  /*07d0*/  @!P0 LDG.E R34, desc[UR20][R20.64] ;  /* 0x0000001414228981 */ /* 0x000ea2000c1e1900 */
[----:B------:R-:W-:Y:S01]  /*07e0*/  @!P1 IADD3.X R11, PT, PT, R24, R11, RZ, P4, !PT ;  /* 0x0000000b180b9210 */ /* 0x000fe200027fe4ff */
[----:B------:R-:W-:Y:S02]  /*07f0*/  IMAD.WIDE R16, R27, 0x2, R16 ;  /* 0x000000021b107825 */ /* 0x000fe400078e0210 */
        /* <DEDUP_REMOVED lines=10> */
[----:B---3--:R-:W-:-:S13]  /*08a0*/  R2UR UR38, R6 ;  /* 0x00000000062672ca */ /* 0x008fda00000e0000 */
        /* <DEDUP_REMOVED lines=11> */
[----:B--2---:R-:W-:Y:S02]  /*0960*/  PRMT R31, R34, 0x7632, R31 ;  /* 0x00007632221f7816 */ /* 0x004fe4000000001f */
[----:B----4-:R-:W-:Y:S01]  /*0970*/  PRMT R32, R33, 0x7632, R32 ;  /* 0x0000763221207816 */ /* 0x010fe20000000020 */
[----:B-----5:R-:W-:Y:S02]  /*0980*/  @P2 HADD2.F32 R7, -RZ, R22.H0_H0 ;  /* 0x20000016ff072230 */ /* 0x020fe40000004100 */
[----:B------:R-:W-:Y:S02]  /*0990*/  @P2 HADD2.F32 R27, -RZ, R21.H0_H0 ;  /* 0x20000015ff1b2230 */ /* 0x000fe40000004100 */
[----:B------:R-:W-:Y:S02]  /*09a0*/  HADD2.F32 R4, -RZ, R4.H0_H0 ;  /* 0x20000004ff047230 */ /* 0x000fe40000004100 */
[----:B------:R-:W-:Y:S01]  /*09b0*/  HADD2.F32 R6, -RZ, R20.H0_H0 ;  /* 0x20000014ff067230 */ /* 0x000fe20000004100 */
[----:B------:R-:W-:-:S02]  /*09c0*/  PRMT R26, R30, 0x7632, R26 ;  /* 0x000076321e1a7816 */ /* 0x000fc4000000001a */
        /* <DEDUP_REMOVED lines=39> */
.L_x_414:
        /* <DEDUP_REMOVED lines=32> */
[----:B------:R-:W-:-:S05]  /*0e40*/  SHF.L.U32 R23, R32, 0x10, RZ ;  /* 0x0000001020177819 */ /* 0x000fca00000006ff */
        /* <DEDUP_REMOVED lines=39> */
.L_x_415:
        /* <DEDUP_REMOVED lines=36> */
.L_x_417:
[----:B------:R-:W-:Y:S05]  /*1300*/  BSYNC.RECONVERGENT B0 ;  /* 0x0000000000007941 */ /* 0x000fea0003800200 */
.L_x_416:
        /* <DEDUP_REMOVED lines=25> */
.L_x_419:
[----:B------:R-:W-:Y:S05]  /*14a0*/  BSYNC.RECONVERGENT B0 ;  /* 0x0000000000007941 */ /* 0x000fea0003800200 */
.L_x_418:
        /* <DEDUP_REMOVED lines=158> */
.L_x_421:
[----:B------:R-:W-:Y:S05]  /*1e90*/  BSYNC.RECONVERGENT B0 ;  /* 0x0000000000007941 */ /* 0x000fea0003800200 */
.L_x_420:
        /* <DEDUP_REMOVED lines=28> */
.L_x_423:
[----:B------:R-:W-:Y:S05]  /*2060*/  BSYNC.RECONVERGENT B0 ;  /* 0x0000000000007941 */ /* 0x000fea0003800200 */
.L_x_422:
        /* <DEDUP_REMOVED lines=29> */
.L_x_426:
[----:B--2---:R-:W2:Y:S04]  /*2240*/  LDG.E.STRONG.GPU R8, desc[UR20][R10.64] ;  /* 0x000000140a087981 */ /* 0x004ea8000c1ef900 */
[----:B--2---:R-:W-:Y:S01]  /*2250*/  CCTL.IVALL ;  /* 0x00000000ff00798f */ /* 0x004fe20002000000 */
[----:B------:R-:W-:Y:S05]  /*2260*/  YIELD ;  /* 0x0000000000007946 */ /* 0x000fea0003800000 */
[----:B------:R-:W-:-:S13]  /*2270*/  ISETP.NE.AND P1, PT, R8, R15, PT ;  /* 0x0000000f0800720c */ /* 0x000fda0003f25270 */
[----:B------:R-:W-:Y:S05]  /*2280*/  @P1 BRA `(.L_x_426) ;  /* 0xfffffffc00ec1947 */ /* 0x000fea000383ffff */
.L_x_425:
        /* <DEDUP_REMOVED lines=14> */
.L_x_428:
        /* <DEDUP_REMOVED lines=48> */
[----:B------:R-:W-:Y:S01]  /*2670*/  IMAD.U32 R9, RZ, RZ, UR35 ;  /* 0x00000023ff097e24 */ /* 0x000fe2000f8e00ff */
[----:B------:R-:W-:Y:S02]  /*2680*/  @!UP0 UIMAD.WIDE.U32 UR36, UR30, 0x8, UR6 ;  /* 0x000000081e2488a5 */ /* 0x000fe4000f8e0006 */
[----:B------:R-:W-:Y:S01]  /*2690*/  @!UP1 UIMAD.WIDE.U32 UR34, UR18, 0x8, UR6 ;  /* 0x00000008122298a5 */ /* 0x000fe2000f8e0006 */
[----:B------:R-:W-:Y:S02]  /*26a0*/  VOTEU.ALL UP0, P5 ;  /* 0x0000000000ff7886 */ /* 0x000fe40002800000 */
[----:B------:R-:W2:Y:S01]  /*26b0*/  @!P1 LDG.E.64 R8, desc[UR20][R8.64] ;  /* 0x0000001408089981 */ /* 0x000ea2000c1e1b00 */
[----:B------:R-:W-:-:S02]  /*26c0*/  MOV R10, UR36 ;  /* 0x00000024000a7c02 */ /* 0x000fc40008000f00 */
[----:B------:R-:W-:Y:S02]  /*26d0*/  MOV R11, UR37 ;  /* 0x00000025000b7c02 */ /* 0x000fe40008000f00 */
[----:B------:R-:W-:Y:S02]  /*26e0*/  MOV R12, UR34 ;  /* 0x00000022000c7c02 */ /* 0x000fe40008000f00 */
[----:B------:R-:W-:Y:S01]  /*26f0*/  MOV R13, UR35 ;  /* 0x00000023000d7c02 */ /* 0x000fe20008000f00 */
[----:B------:R-:W-:Y:S01]  /*2700*/  @!UP0 UIMAD.WIDE.U32 UR34, UR19, 0x8, UR6 ;  /* 0x00000008132288a5 */ /* 0x000fe2000f8e0006 */
[----:B------:R-:W3:Y:S04]  /*2710*/  @!P4 LDG.E.64 R10, desc[UR20][R10.64] ;  /* 0x000000140a0ac981 */ /* 0x000ee8000c1e1b00 */
[----:B------:R-:W4:Y:S01]  /*2720*/  @!P6 LDG.E.64 R12, desc[UR20][R12.64] ;  /* 0x000000140c0ce981 */ /* 0x000f22000c1e1b00 */
[----:B------:R-:W-:-:S02]  /*2730*/  MOV R14, UR34 ;  /* 0x00000022000e7c02 */ /* 0x000fc40008000f00 */
        /* <DEDUP_REMOVED lines=23> */
.L_x_427:
[----:B------:R-:W-:-:S09]  /*28b0*/  UISETP.NE.AND UP0, UPT, UR27, URZ, UPT ;  /* 0x000000ff1b00728c */ /* 0x000fd2000bf05270 */
[----:B------:R-:W-:Y:S05]  /*28c0*/  BRA.U !UP0, `(.L_x_424) ;  /* 0x0000000508287547 */ /* 0x000fea000b800000 */
[----:B------:R-:W-:Y:S02]  /*28d0*/  UIADD3 UR15, UPT, UPT, UR27, -0x1, URZ ;  /* 0xffffffff1b0f7890 */ /* 0x000fe4000fffe0ff */
[----:B------:R-:W-:Y:S02]  /*28e0*/  ULOP3.LUT UP1, UR16, UR24, 0x3, URZ, 0xc0, !UPT ;  /* 0x0000000318107892 */ /* 0x000fe4000f82c0ff */
[----:B------:R-:W-:-:S09]  /*28f0*/  UISETP.GE.U32.AND UP0, UPT, UR15, 0x3, UPT ;  /* 0x000000030f00788c */ /* 0x000fd2000bf06070 */
[----:B------:R-:W-:Y:S05]  /*2900*/  BRA.U !UP0, `(.L_x_429) ;  /* 0x00000001088c7547 */ /* 0x000fea000b800000 */
[C---:B--2---:R-:W-:Y:S02]  /*2910*/  IADD3 R10, PT, PT, R16.reuse, 0x1, RZ ;  /* 0x00000001100a7810 */ /* 0x044fe40007ffe0ff */
        /* <DEDUP_REMOVED lines=34> */
.L_x_429:
        /* <DEDUP_REMOVED lines=23> */
.L_x_430:
        /* <DEDUP_REMOVED lines=11> */
.L_x_431:
[----:B------:R-:W-:Y:S05]  /*2d60*/  BSYNC.RECONVERGENT B0 ;  /* 0x0000000000007941 */ /* 0x000fea0003800200 */
.L_x_424:
        /* <DEDUP_REMOVED lines=40> */
.L_x_432:
        /* <DEDUP_REMOVED lines=8> */
[----:B------:R-:W-:Y:S01]  /*3070*/  MOV R9, R45 ;  /* 0x0000002d00097202 */ /* 0x000fe20000000f00 */
[----:B------:R-:W-:Y:S02]  /*3080*/  FFMA.FTZ R11, R4, R33, -R11 ;  /* 0x00000021040b7223 */ /* 0x000fe4000001080b */
[----:B------:R-:W-:Y:S02]  /*3090*/  FMUL.FTZ R16, R16, UR29 ;  /* 0x0000001d10107c20 */ /* 0x000fe40008410000 */
[----:B------:R-:W-:Y:S01]  /*30a0*/  FMUL.FTZ R17, R11, UR29 ;  /* 0x0000001d0b117c20 */ /* 0x000fe20008410000 */
[----:B--2---:R-:W-:-:S02]  /*30b0*/  IMAD R19, R3, UR16, RZ ;  /* 0x0000001003137c24 */ /* 0x004fc4000f8e02ff */
[----:B------:R-:W-:-:S04]  /*30c0*/  IMAD.WIDE.U32 R8, R38, UR16, R8 ;  /* 0x0000001026087c25 */ /* 0x000fc8000f8e0008 */
[----:B------:R-:W-:Y:S01]  /*30d0*/  IMAD R19, R38, UR17, R19 ;  /* 0x0000001126137c24 */ /* 0x000fe2000f8e0213 */
[----:B-1----:R-:W-:-:S04]  /*30e0*/  LEA R10, P0, R8, UR6, 0x1 ;  /* 0x00000006080a7c11 */ /* 0x002fc8000f8008ff */
[----:B------:R-:W-:Y:S02]  /*30f0*/  IADD3 R19, PT, PT, R9, R19, RZ ;  /* 0x0000001309137210 */ /* 0x000fe40007ffe0ff */
[----:B------:R-:W-:Y:S02]  /*3100*/  F2FP.BF16.F32.PACK_AB R9, R16, R17 ;  /* 0x000000111009723e */ /* 0x000fe400000010ff */
[----:B------:R-:W-:-:S05]  /*3110*/  LEA.HI.X R11, R8, UR7, R19, 0x1, P0 ;  /* 0x00000007080b7c11 */ /* 0x000fca00080f0c13 */
[----:B------:R2:W-:Y:S02]  /*3120*/  STG.E desc[UR20][R10.64], R9 ;  /* 0x000000090a007986 */ /* 0x0005e4000c101914 */
.L_x_434:
[----:B------:R-:W-:Y:S05]  /*3130*/  BSYNC.RECONVERGENT B0 ;  /* 0x0000000000007941 */ /* 0x000fea0003800200 */
.L_x_433:
        /* <DEDUP_REMOVED lines=24> */
.L_x_435:
        /* <DEDUP_REMOVED lines=22> */
.L_x_437:
[----:B------:R-:W-:Y:S05]  /*3420*/  BSYNC.RECONVERGENT B0 ;  /* 0x0000000000007941 */ /* 0x000fea0003800200 */
.L_x_436:
[----:B------:R-:W-:Y:S02]  /*3430*/  UIADD3 UR14, UPT, UPT, UR23, UR14, URZ ;  /* 0x0000000e170e7290 */ /* 0x000fe4000fffe0ff */
[----:B------:R-:W-:Y:S02]  /*3440*/  UIADD3 UR4, UPT, UPT, UR4, 0x1, URZ ;  /* 0x0000000104047890 */ /* 0x000fe4000fffe0ff */
[----:B------:R-:W-:-:S09]  /*3450*/  UISETP.GE.AND UP0, UPT, UR14, UR8, UPT ;  /* 0x000000080e00728c */ /* 0x000fd2000bf06270 */
[----:B------:R-:W-:Y:S05]  /*3460*/  BRA.U !UP0, `(.L_x_438) ;  /* 0xffffffcd08807547 */ /* 0x000fea000b83ffff */
.L_x_413:
[----:B-1----:R-:W1:Y:S01]  /*3470*/  LDC R6, c[0x0][0x370] ;  /* 0x0000dc00ff067b82 */ /* 0x002e620000000800 */
[----:B------:R-:W-:Y:S01]  /*3480*/  ISETP.NE.AND P2, PT, R0, RZ, PT ;  /* 0x000000ff0000720c */ /* 0x000fe20003f45270 */
[----:B------:R-:W-:Y:S06]  /*3490*/  BSSY.RECONVERGENT B0, `(.L_x_439) ;  /* 0x0000011000007945 */ /* 0x000fec0003800200 */
[----:B------:R-:W2:Y:S08]  /*34a0*/  LDC R7, c[0x0][0x374] ;  /* 0x0000dd00ff077b82 */ /* 0x000eb00000000800 */
[----:B------:R-:W4:Y:S01]  /*34b0*/  LDC.64 R2, c[0x0][0x3c8] ;  /* 0x0000f200ff027b82 */ /* 0x000f220000000a00 */
[C---:B-1----:R-:W-:Y:S01]  /*34c0*/  VIADD R5, R6.reuse, 0xffffffff ;  /* 0xffffffff06057836 */ /* 0x042fe20000000000 */
[----:B------:R-:W-:-:S02]  /*34d0*/  ISETP.NE.AND P1, PT, R6, 0x1, PT ;  /* 0x000000010600780c */ /* 0x000fc40003f25270 */
        /* <DEDUP_REMOVED lines=12> */
.L_x_440:
[----:B------:R-:W-:Y:S05]  /*35a0*/  BSYNC.RECONVERGENT B0 ;  /* 0x0000000000007941 */ /* 0x000fea0003800200 */
.L_x_439:
[----:B------:R-:W-:Y:S05]  /*35b0*/  @P0 EXIT ;  /* 0x000000000000094d */ /* 0x000fea0003800000 */
[----:B------:R-:W-:Y:S05]  /*35c0*/  @P2 BRA `(.L_x_441) ;  /* 0x0000000000202947 */ /* 0x000fea0003800000 */
[----:B------:R-:W-:-:S05]  /*35d0*/  IMAD R4, R6, R7, RZ ;  /* 0x0000000706047224 */ /* 0x000fca00078e02ff */
[----:B------:R-:W-:-:S13]  /*35e0*/  ISETP.NE.AND P0, PT, R4, -0x1, PT ;  /* 0xffffffff0400780c */ /* 0x000fda0003f05270 */
[----:B------:R-:W-:Y:S05]  /*35f0*/  @!P0 BRA `(.L_x_441) ;  /* 0x0000000000148947 */ /* 0x000fea0003800000 */
.L_x_442:
[----:B-1----:R-:W2:Y:S04]  /*3600*/  LDG.E.STRONG.GPU R5, desc[UR20][R2.64] ;  /* 0x0000001402057981 */ /* 0x002ea8000c1ef900 */
[----:B--2---:R-:W-:Y:S01]  /*3610*/  CCTL.IVALL ;  /* 0x00000000ff00798f */ /* 0x004fe20002000000 */
[----:B------:R-:W-:Y:S05]  /*3620*/  YIELD ;  /* 0x0000000000007946 */ /* 0x000fea0003800000 */
[----:B------:R-:W-:-:S13]  /*3630*/  ISETP.NE.AND P0, PT, R5, R4, PT ;  /* 0x000000040500720c */ /* 0x000fda0003f05270 */
[----:B------:R-:W-:Y:S05]  /*3640*/  @P0 BRA `(.L_x_442) ;  /* 0xfffffffc00ec0947 */ /* 0x000fea000383ffff */
.L_x_441:
        /* <DEDUP_REMOVED lines=60> */
.L_x_445:
[-C--:B-1----:R-:W-:Y:S02]  /*3a10*/  LEA R8, P3, R10, R29.reuse, 0x2 ;  /* 0x0000001d0a087211 */ /* 0x082fe400078610ff */
[-C--:B------:R-:W-:Y:S02]  /*3a20*/  LEA R14, P1, R3, R29.reuse, 0x2 ;  /* 0x0000001d030e7211 */ /* 0x080fe400078210ff */
[----:B------:R-:W-:Y:S02]  /*3a30*/  IADD3 R12, P2, PT, R29, R4, RZ ;  /* 0x000000041d0c7210 */ /* 0x000fe40007f5e0ff */
[C---:B------:R-:W-:Y:S02]  /*3a40*/  IADD3.X R9, PT, PT, R17.reuse, R26, RZ, P3, !PT ;  /* 0x0000001a11097210 */ /* 0x040fe40001ffe4ff */
[----:B------:R-:W-:Y:S02]  /*3a50*/  IADD3.X R15, PT, PT, R17, R30, RZ, P1, !PT ;  /* 0x0000001e110f7210 */ /* 0x000fe40000ffe4ff */
[----:B------:R-:W-:-:S02]  /*3a60*/  MOV R16, R29 ;  /* 0x0000001d00107202 */ /* 0x000fc40000000f00 */
[----:B------:R-:W-:Y:S01]  /*3a70*/  IADD3.X R13, PT, PT, R17, R28, RZ, P2, !PT ;  /* 0x0000001c110d7210 */ /* 0x000fe200017fe4ff */
        /* <DEDUP_REMOVED lines=13> */
[----:B--2---:R-:W-:Y:S02]  /*3b50*/  F2FP.F16.F32.PACK_AB R23, R9, R12 ;  /* 0x0000000c0917723e */ /* 0x004fe400000000ff */
[----:B------:R-:W-:-:S02]  /*3b60*/  MOV R9, R25 ;  /* 0x0000001900097202 */ /* 0x000fc40000000f00 */
[----:B------:R-:W-:Y:S02]  /*3b70*/  MOV R12, R24 ;  /* 0x00000018000c7202 */ /* 0x000fe40000000f00 */
[----:B----4-:R-:W-:-:S05]  /*3b80*/  F2FP.F16.F32.PACK_AB R21, R15, R16 ;  /* 0x000000100f15723e */ /* 0x010fca00000000ff */
[----:B------:R1:W-:Y:S04]  /*3b90*/  STG.E desc[UR20][R8.64], R21 ;  /* 0x0000001508007986 */ /* 0x0003e8000c101914 */
[----:B------:R1:W-:Y:S01]  /*3ba0*/  STG.E desc[UR20][R12.64], R23 ;  /* 0x000000170c007986 */ /* 0x0003e2000c101914 */
[----:B------:R-:W-:Y:S02]  /*3bb0*/  IADD3 R24, P3, PT, R24, 0x400, RZ ;  /* 0x0000040018187810 */ /* 0x000fe40007f7e0ff */
[----:B------:R-:W-:Y:S02]  /*3bc0*/  IADD3.X R25, PT, PT, RZ, R25, RZ, P4, !PT ;  /* 0x00000019ff197210 */ /* 0x000fe400027fe4ff */
[----:B------:R-:W-:Y:S01]  /*3bd0*/  IADD3.X R27, PT, PT, RZ, R27, RZ, P3, !PT ;  /* 0x0000001bff1b7210 */ /* 0x000fe20001ffe4ff */
[----:B------:R-:W-:Y:S08]  /*3be0*/  @P1 BRA `(.L_x_445) ;  /* 0xfffffffc00881947 */ /* 0x000ff0000383ffff */
.L_x_444:
[----:B------:R-:W-:Y:S05]  /*3bf0*/  BSYNC.RECONVERGENT B0 ;  /* 0x0000000000007941 */ /* 0x000fea0003800200 */
.L_x_443:
        /* <DEDUP_REMOVED lines=10> */
.L_x_446:
        /* <DEDUP_REMOVED lines=21> */
[----:B-----5:R-:W-:Y:S02]  /*3df0*/  F2FP.F16.F32.PACK_AB R23, R15, R12 ;  /* 0x0000000c0f17723e */ /* 0x020fe400000000ff */
[----:B------:R-:W-:-:S04]  /*3e00*/  IADD3 R12, P1, PT, R22, UR4, RZ ;  /* 0x00000004160c7c10 */ /* 0x000fc8000ff3e0ff */
[----:B------:R-:W-:Y:S02]  /*3e10*/  IADD3.X R13, PT, PT, R13, UR5, RZ, P1, !PT ;  /* 0x000000050d0d7c10 */ /* 0x000fe40008ffe4ff */
[----:B------:R-:W-:Y:S02]  /*3e20*/  F2FP.F16.F32.PACK_AB R27, R19, R16 ;  /* 0x00000010131b723e */ /* 0x000fe400000000ff */
        /* <DEDUP_REMOVED lines=20> */
[----:B--2---:R-:W-:Y:S02]  /*3f70*/  F2FP.F16.F32.PACK_AB R29, R29, R26 ;  /* 0x0000001a1d1d723e */ /* 0x004fe400000000ff */
[----:B---3--:R-:W-:-:S03]  /*3f80*/  F2FP.F16.F32.PACK_AB R31, R31, R28 ;  /* 0x0000001c1f1f723e */ /* 0x008fc600000000ff */
        /* <DEDUP_REMOVED lines=14> */
[----:B---3--:R-:W-:Y:S02]  /*4070*/  F2FP.F16.F32.PACK_AB R27, R27, R26 ;  /* 0x0000001a1b1b723e */ /* 0x008fe400000000ff */
[----:B----4-:R-:W-:-:S03]  /*4080*/  F2FP.F16.F32.PACK_AB R33, R33, R28 ;  /* 0x0000001c2121723e */ /* 0x010fc600000000ff */
        /* <DEDUP_REMOVED lines=18> */
[----:B---3--:R-:W-:Y:S02]  /*41b0*/  F2FP.F16.F32.PACK_AB R19, R19, R12 ;  /* 0x0000000c1313723e */ /* 0x008fe400000000ff */
[----:B----4-:R-:W-:-:S03]  /*41c0*/  F2FP.F16.F32.PACK_AB R13, R17, R14 ;  /* 0x0000000e110d723e */ /* 0x010fc600000000ff */
[----:B------:R1:W-:Y:S04]  /*41d0*/  STG.E desc[UR20][R20.64], R19 ;  /* 0x0000001314007986 */ /* 0x0003e8000c101914 */
[----:B------:R1:W-:Y:S02]  /*41e0*/  STG.E desc[UR20][R24.64], R13 ;  /* 0x0000000d18007986 */ /* 0x0003e4000c101914 */
[----:B------:R-:W-:Y:S05]  /*41f0*/  @P0 BRA `(.L_x_446) ;  /* 0xfffffff800a80947 */ /* 0x000fea000383ffff */
[----:B------:R-:W-:Y:S05]  /*4200*/  EXIT ;  /* 0x000000000000794d */ /* 0x000fea0003800000 */
.L_x_447:
        /* <DEDUP_REMOVED lines=15> */
.L_x_3415:


//--------------------- .text._Z35group_norm_nhwc_bwd_one_pass_kernelI11Bf16IOFp16WLi128ELi16ELi256EEv26Group_norm_nhwc_bwd_params --------------------------
	.section	.text._Z35group_norm_nhwc_bwd_one_pass_kernelI11Bf16IOFp16WLi128ELi16ELi256EEv26Group_norm_nhwc_bwd_params,"ax",@progbits
	.align	128
        .global         _Z35group_norm_nhwc_bwd_one_pass_kernelI11Bf16IOFp16WLi128ELi16ELi256EEv26Group_norm_nhwc_bwd_params
        .type           _Z35group_norm_nhwc_bwd_one_pass_kernelI11Bf16IOFp16WLi128ELi16ELi256EEv26Group_norm_nhwc_bwd_params,@function
        .size           _Z35group_norm_nhwc_bwd_one_pass_kernelI11Bf16IOFp16WLi128ELi16ELi256EEv26Group_norm_nhwc_bwd_params,(.L_x_3416 - _Z35group_norm_nhwc_bwd_one_pass_kernelI11Bf16IOFp16WLi128ELi16ELi256EEv26Group_norm_nhwc_bwd_params)
        .other          _Z35group_norm_nhwc_bwd_one_pass_kernelI11Bf16IOFp16WLi128ELi16ELi256EEv26Group_norm_nhwc_bwd_params,@"STO_CUDA_ENTRY STV_DEFAULT"
_Z35group_norm_nhwc_bwd_one_pass_kernelI11Bf16IOFp16WLi128ELi16ELi256EEv26Group_norm_nhwc_bwd_params:
.text._Z35group_norm_nhwc_bwd_one_pass_kernelI11Bf16IOFp16WLi128ELi16ELi256EEv26Group_norm_nhwc_bwd_params:
        /* <DEDUP_REMOVED lines=25> */
.L_x_479:
        /* <DEDUP_REMOVED lines=155> */
[----:B------:R-:W-:Y:S01]  /*0b40*/  PRMT R48, R15, 0x7632, R48 ;  /* 0x000076320f307816 */ /* 0x000fe20000000030 */
[----:B---3--:R-:W-:Y:S01]  /*0b50*/  @P4 HADD2.F32 R43, -RZ, R25.H0_H0 ;  /* 0x20000019ff2b4230 */ /* 0x008fe20000004100 */
[----:B----4-:R-:W-:Y:S01]  /*0b60*/  PRMT R49, R34, 0x7632, R49 ;  /* 0x0000763222317816 */ /* 0x010fe20000000031 */
[----:B------:R-:W-:Y:S02]  /*0b70*/  HADD2.F32 R42, -RZ, R42.H0_H0 ;  /* 0x2000002aff2a7230 */ /* 0x000fe40000004100 */
[----:B------:R-:W-:Y:S02]  /*0b80*/  @P4 HADD2.F32 R44, -RZ, R26.H0_H0 ;  /* 0x2000001aff2c4230 */ /* 0x000fe40000004100 */
[----:B------:R-:W-:Y:S01]  /*0b90*/  HADD2.F32 R11, -RZ, R24.H0_H0 ;  /* 0x20000018ff0b7230 */ /* 0x000fe20000004100 */
[----:B------:R-:W-:-:S02]  /*0ba0*/  PRMT R50, R33, 0x7632, R50 ;  /* 0x0000763221327816 */ /* 0x000fc40000000032 */
        /* <DEDUP_REMOVED lines=76> */
.L_x_449:
        /* <DEDUP_REMOVED lines=144> */
.L_x_450:
        /* <DEDUP_REMOVED lines=44> */
.L_x_452:
[----:B------:R-:W-:Y:S05]  /*1c30*/  BSYNC.RECONVERGENT B0 ;  /* 0x0000000000007941 */ /* 0x000fea0003800200 */
.L_x_451:
        /* <DEDUP_REMOVED lines=22> */
.L_x_454:
[----:B------:R-:W-:Y:S05]  /*1da0*/  BSYNC.RECONVERGENT B0 ;  /* 0x0000000000007941 */ /* 0x000fea0003800200 */
.L_x_453:
        /* <DEDUP_REMOVED lines=159> */
.L_x_456:
[----:B------:R-:W-:Y:S05]  /*27a0*/  BSYNC.RECONVERGENT B0 ;  /* 0x0000000000007941 */ /* 0x000fea0003800200 */
.L_x_455:
        /* <DEDUP_REMOVED lines=28> */
.L_x_458:
[----:B------:R-:W-:Y:S05]  /*2970*/  BSYNC.RECONVERGENT B0 ;  /* 0x0000000000007941 */ /* 0x000fea0003800200 */
.L_x_457:
        /* <DEDUP_REMOVED lines=24> */
.L_x_461:
[----:B----4-:R-:W2:Y:S04]  /*2b00*/  LDG.E.STRONG.GPU R18, desc[UR8][R16.64] ;  /* 0x0000000810127981 */ /* 0x010ea8000c1ef900 */
[----:B--2---:R-:W-:Y:S01]  /*2b10*/  CCTL.IVALL ;  /* 0x00000000ff00798f */ /* 0x004fe20002000000 */
[----:B------:R-:W-:Y:S05]  /*2b20*/  YIELD ;  /* 0x0000000000007946 */ /* 0x000fea0003800000 */
[----:B------:R-:W-:-:S13]  /*2b30*/  ISETP.NE.AND P1, PT, R18, R23, PT ;  /* 0x000000171200720c */ /* 0x000fda0003f25270 */
[----:B------:R-:W-:Y:S05]  /*2b40*/  @P1 BRA `(.L_x_461) ;  /* 0xfffffffc00ec1947 */ /* 0x000fea000383ffff */
.L_x_460:
        /* <DEDUP_REMOVED lines=15> */
.L_x_463:
        /* <DEDUP_REMOVED lines=59> */
.L_x_462:
        /* <DEDUP_REMOVED lines=34> */
.L_x_464:
        /* <DEDUP_REMOVED lines=18> */
.L_x_465:
        /* <DEDUP_REMOVED lines=9> */
.L_x_466:
[----:B------:R-:W-:Y:S05]  /*33c0*/  BSYNC.RECONVERGENT B0 ;  /* 0x0000000000007941 */ /* 0x000fea0003800200 */
.L_x_459:
        /* <DEDUP_REMOVED lines=57> */
.L_x_467:
        /* <DEDUP_REMOVED lines=18> */
.L_x_469:
[----:B------:R-:W-:Y:S05]  /*3880*/  BSYNC.RECONVERGENT B0 ;  /* 0x0000000000007941 */ /* 0x000fea0003800200 */
.L_x_468:
        /* <DEDUP_REMOVED lines=23> */
.L_x_470:
        /* <DEDUP_REMOVED lines=20> */
.L_x_472:
[----:B------:R-:W-:Y:S05]  /*3b40*/  BSYNC.RECONVERGENT B0 ;  /* 0x0000000000007941 */ /* 0x000fea0003800200 */
.L_x_471:
        /* <DEDUP_REMOVED lines=33> */
.L_x_473:
        /* <DEDUP_REMOVED lines=18> */
.L_x_475:
[----:B------:R-:W-:Y:S05]  /*3e80*/  BSYNC.RECONVERGENT B0 ;  /* 0x0000000000007941 */ /* 0x000fea0003800200 */
.L_x_474:
        /* <DEDUP_REMOVED lines=21> */
.L_x_476:
        /* <DEDUP_REMOVED lines=18> */
.L_x_478:
[----:B------:R-:W-:Y:S05]  /*4100*/  BSYNC.RECONVERGENT B0 ;  /* 0x0000000000007941 */ /* 0x000fea0003800200 */
.L_x_477:
[----:B------:R-:W-:Y:S02]  /*4110*/  IADD3 R37, PT, PT, R4, R37, RZ ;  /* 0x0000002504257210 */ /* 0x000fe40007ffe0ff */
[----:B------:R-:W-:Y:S02]  /*4120*/  IADD3 R38, PT, PT, R38, 0x1, RZ ;  /* 0x0000000126267810 */ /* 0x000fe40007ffe0ff */
[----:B------:R-:W-:-:S13]  /*4130*/  ISETP.GE.AND P0, PT, R37, UR4, PT ;  /* 0x0000000425007c0c */ /* 0x000fda000bf06270 */
[----:B------:R-:W-:Y:S05]  /*4140*/  @!P0 BRA `(.L_x_479) ;  /* 0xffffffc000108947 */ /* 0x000fea000383ffff */
.L_x_448:
        /* <DEDUP_REMOVED lines=19> */
.L_x_481:
[----:B------:R-:W-:Y:S05]  /*4280*/  BSYNC.RECONVERGENT B0 ;  /* 0x0000000000007941 */ /* 0x000fea0003800200 */
.L_x_480:
[----:B------:R-:W-:Y:S05]  /*4290*/  @P0 EXIT ;  /* 0x000000000000094d */ /* 0x000fea0003800000 */
[----:B------:R-:W-:Y:S05]  /*42a0*/  @P2 BRA `(.L_x_482) ;  /* 0x0000000000202947 */ /* 0x000fea0003800000 */
[----:B------:R-:W-:-:S05]  /*42b0*/  IMAD R0, R6, R7, RZ ;  /* 0x0000000706007224 */ /* 0x000fca00078e02ff */
[----:B------:R-:W-:-:S13]  /*42c0*/  ISETP.NE.AND P0, PT, R0, -0x1, PT ;  /* 0xffffffff0000780c */ /* 0x000fda0003f05270 */
[----:B------:R-:W-:Y:S05]  /*42d0*/  @!P0 BRA `(.L_x_482) ;  /* 0x0000000000148947 */ /* 0x000fea0003800000 */
.L_x_483:
[----:B--2---:R-:W2:Y:S04]  /*42e0*/  LDG.E.STRONG.GPU R3, desc[UR8][R4.64] ;  /* 0x0000000804037981 */ /* 0x004ea8000c1ef900 */
[----:B--2---:R-:W-:Y:S01]  /*42f0*/  CCTL.IVALL ;  /* 0x00000000ff00798f */ /* 0x004fe20002000000 */
[----:B------:R-:W-:Y:S05]  /*4300*/  YIELD ;  /* 0x0000000000007946 */ /* 0x000fea0003800000 */
[----:B------:R-:W-:-:S13]  /*4310*/  ISETP.NE.AND P0, PT, R3, R0, PT ;  /* 0x000000000300720c */ /* 0x000fda0003f05270 */
[----:B------:R-:W-:Y:S05]  /*4320*/  @P0 BRA `(.L_x_483) ;  /* 0xfffffffc00ec0947 */ /* 0x000fea000383ffff */
.L_x_482:
        /* <DEDUP_REMOVED lines=60> */
.L_x_486:
        /* <DEDUP_REMOVED lines=24> */
[----:B--2---:R-:W-:Y:S02]  /*4870*/  F2FP.F16.F32.PACK_AB R19, R11, R6 ;  /* 0x000000060b13723e */ /* 0x004fe400000000ff */
[-C--:B------:R-:W-:Y:S02]  /*4880*/  MOV R11, R25.reuse ;  /* 0x00000019000b7202 */ /* 0x080fe40000000f00 */
[----:B---3--:R-:W-:Y:S01]  /*4890*/  F2FP.F16.F32.PACK_AB R21, R17, R14 ;  /* 0x0000000e1115723e */ /* 0x008fe200000000ff */
[----:B------:R1:W-:Y:S04]  /*48a0*/  STG.E desc[UR8][R8.64], R19 ;  /* 0x0000001308007986 */ /* 0x0003e8000c101908 */
[----:B------:R1:W-:Y:S01]  /*48b0*/  STG.E desc[UR8][R10.64], R21 ;  /* 0x000000150a007986 */ /* 0x0003e2000c101908 */
[----:B------:R-:W-:Y:S01]  /*48c0*/  IADD3.X R25, PT, PT, RZ, R25, RZ, P3, !PT ;  /* 0x00000019ff197210 */ /* 0x000fe20001ffe4ff */
[----:B------:R-:W-:Y:S06]  /*48d0*/  @P1 BRA `(.L_x_486) ;  /* 0xfffffffc00841947 */ /* 0x000fec000383ffff */
.L_x_485:
[----:B------:R-:W-:Y:S05]  /*48e0*/  BSYNC.RECONVERGENT B0 ;  /* 0x0000000000007941 */ /* 0x000fea0003800200 */
.L_x_484:
        /* <DEDUP_REMOVED lines=10> */
.L_x_487:
        /* <DEDUP_REMOVED lines=21> */
[----:B---3--:R-:W-:Y:S02]  /*4ae0*/  F2FP.F16.F32.PACK_AB R29, R7, R4 ;  /* 0x00000004071d723e */ /* 0x008fe400000000ff */
[----:B------:R-:W-:-:S04]  /*4af0*/  IADD3 R4, P1, PT, R16, UR4, RZ ;  /* 0x0000000410047c10 */ /* 0x000fc8000ff3e0ff */
[----:B------:R-:W-:Y:S02]  /*4b00*/  IADD3.X R5, PT, PT, R5, UR5, RZ, P1, !PT ;  /* 0x0000000505057c10 */ /* 0x000fe40008ffe4ff */
[----:B----4-:R-:W-:Y:S02]  /*4b10*/  F2FP.F16.F32.PACK_AB R31, R11, R8 ;  /* 0x000000080b1f723e */ /* 0x010fe400000000ff */
        /* <DEDUP_REMOVED lines=56> */
[----:B----4-:R-:W-:Y:S02]  /*4ea0*/  F2FP.F16.F32.PACK_AB R11, R11, R4 ;  /* 0x000000040b0b723e */ /* 0x010fe400000000ff */
[----:B-----5:R-:W-:-:S03]  /*4eb0*/  F2FP.F16.F32.PACK_AB R5, R9, R6 ;  /* 0x000000060905723e */ /* 0x020fc600000000ff */
[----:B------:R3:W-:Y:S04]  /*4ec0*/  STG.E desc[UR8][R28.64], R11 ;  /* 0x0000000b1c007986 */ /* 0x0007e8000c101908 */
[----:B------:R3:W-:Y:S02]  /*4ed0*/  STG.E desc[UR8][R26.64], R5 ;  /* 0x000000051a007986 */ /* 0x0007e4000c101908 */
[----:B------:R-:W-:Y:S05]  /*4ee0*/  @P0 BRA `(.L_x_487) ;  /* 0xfffffff800a80947 */ /* 0x000fea000383ffff */
[----:B------:R-:W-:Y:S05]  /*4ef0*/  EXIT ;  /* 0x000000000000794d */ /* 0x000fea0003800000 */
.L_x_488:
        /* <DEDUP_REMOVED lines=16> */
.L_x_3416:


//--------------------- .text._Z35group_norm_nhwc_bwd_one_pass_kernelI11Bf16IOFp16WLi256ELi16ELi256EEv26Group_norm_nhwc_bwd_params --------------------------
	.section	.text._Z35group_norm_nhwc_bwd_one_pass_kernelI11Bf16IOFp16WLi256ELi16ELi256EEv26Group_norm_nhwc_bwd_params,"ax",@progbits
	.align	128
        .global         _Z35group_norm_nhwc_bwd_one_pass_kernelI11Bf16IOFp16WLi256ELi16ELi256EEv26Group_norm_nhwc_bwd_params
        .type           _Z35group_norm_nhwc_bwd_one_pass_kernelI11Bf16IOFp16WLi256ELi16ELi256EEv26Group_norm_nhwc_bwd_params,@function
        .size           _Z35group_norm_nhwc_bwd_one_pass_kernelI11Bf16IOFp16WLi256ELi16ELi256EEv26Group_norm_nhwc_bwd_params,(.L_x_3417 - _Z35group_norm_nhwc_bwd_one_pass_kernelI11Bf16IOFp16WLi256ELi16ELi256EEv26Group_norm_nhwc_bwd_params)
        .other          _Z35group_norm_nhwc_bwd_one_pass_kernelI11Bf16IOFp16WLi256ELi16ELi256EEv26Group_norm_nhwc_bwd_params,@"STO_CUDA_ENTRY STV_DEFAULT"
_Z35group_norm_nhwc_bwd_one_pass_kernelI11Bf16IOFp16WLi256ELi16ELi256EEv26Group_norm_nhwc_bwd_params:
.text._Z35group_norm_nhwc_bwd_one_pass_kernelI11Bf16IOFp16WLi256ELi16ELi256EEv26Group_norm_nhwc_bwd_params:
        /* <DEDUP_REMOVED lines=21> */
.L_x_532:
        /* <DEDUP_REMOVED lines=255> */
[----:B------:R-:W-:Y:S01]  /*1140*/  PRMT R19, R44, 0x7632, R19 ;  /* 0x000076322c137816 */ /* 0x000fe20000000013 */
[----:B------:R-:W-:Y:S02]  /*1150*/  @P6 HADD2.F32 R3, -RZ, R28.H0_H0 ;  /* 0x2000001cff036230 */ /* 0x000fe40000004100 */
[----:B------:R-:W-:Y:S02]  /*1160*/  @P6 HADD2.F32 R4, -RZ, R29.H0_H0 ;  /* 0x2000001dff046230 */ /* 0x000fe40000004100 */
[----:B------:R-:W-:Y:S02]  /*1170*/  HADD2.F32 R5, -RZ, R26.H0_H0 ;  /* 0x2000001aff057230 */ /* 0x000fe40000004100 */
[----:B------:R-:W-:Y:S01]  /*1180*/  HADD2.F32 R6, -RZ, R27.H0_H0 ;  /* 0x2000001bff067230 */ /* 0x000fe20000004100 */
[----:B------:R-:W-:-:S02]  /*1190*/  PRMT R18, R38, 0x7632, R18 ;  /* 0x0000763226127816 */ /* 0x000fc40000000012 */
        /* <DEDUP_REMOVED lines=152> */
.L_x_490:
        /* <DEDUP_REMOVED lines=300> */
.L_x_491:
        /* <DEDUP_REMOVED lines=46> */
.L_x_493:
[----:B------:R-:W-:Y:S05]  /*30c0*/  BSYNC.RECONVERGENT B0 ;  /* 0x0000000000007941 */ /* 0x000fea0003800200 */
.L_x_492:
        /* <DEDUP_REMOVED lines=22> */
.L_x_495:
[----:B------:R-:W-:Y:S05]  /*3230*/  BSYNC.RECONVERGENT B0 ;  /* 0x0000000000007941 */ /* 0x000fea0003800200 */
.L_x_494:
        /* <DEDUP_REMOVED lines=159> */
.L_x_497:
[----:B------:R-:W-:Y:S05]  /*3c30*/  BSYNC.RECONVERGENT B0 ;  /* 0x0000000000007941 */ /* 0x000fea0003800200 */
.L_x_496:
        /* <DEDUP_REMOVED lines=28> */
.L_x_499:
[----:B------:R-:W-:Y:S05]  /*3e00*/  BSYNC.RECONVERGENT B0 ;  /* 0x0000000000007941 */ /* 0x000fea0003800200 */
.L_x_498:
        /* <DEDUP_REMOVED lines=24> */
.L_x_502:
[----:B------:R-:W2:Y:S04]  /*3f90*/  LDG.E.STRONG.GPU R7, desc[UR8][R12.64] ;  /* 0x000000080c077981 */ /* 0x000ea8000c1ef900 */
[----:B--2---:R-:W-:Y:S01]  /*3fa0*/  CCTL.IVALL ;  /* 0x00000000ff00798f */ /* 0x004fe20002000000 */
[----:B------:R-:W-:Y:S05]  /*3fb0*/  YIELD ;  /* 0x0000000000007946 */ /* 0x000fea0003800000 */
[----:B------:R-:W-:-:S13]  /*3fc0*/  ISETP.NE.AND P0, PT, R7, R16, PT ;  /* 0x000000100700720c */ /* 0x000fda0003f05270 */
[----:B------:R-:W-:Y:S05]  /*3fd0*/  @P0 BRA `(.L_x_502) ;  /* 0xfffffffc00ec0947 */ /* 0x000fea000383ffff */
.L_x_501:
        /* <DEDUP_REMOVED lines=15> */
.L_x_504:
        /* <DEDUP_REMOVED lines=60> */
.L_x_503:
        /* <DEDUP_REMOVED lines=34> */
.L_x_505:
        /* <DEDUP_REMOVED lines=18> */
.L_x_506:
        /* <DEDUP_REMOVED lines=9> */
.L_x_507:
[----:B------:R-:W-:Y:S05]  /*4860*/  BSYNC.RECONVERGENT B0 ;  /* 0x0000000000007941 */ /* 0x000fea0003800200 */
.L_x_500:
        /* <DEDUP_REMOVED lines=46> */
.L_x_508:
        /* <DEDUP_REMOVED lines=21> */
.L_x_510:
[----:B------:R-:W-:Y:S05]  /*4ca0*/  BSYNC.RECONVERGENT B0 ;  /* 0x0000000000007941 */ /* 0x000fea0003800200 */
.L_x_509:
        /* <DEDUP_REMOVED lines=36> */
.L_x_511:
        /* <DEDUP_REMOVED lines=22> */
.L_x_513:
[----:B------:R-:W-:Y:S05]  /*5050*/  BSYNC.RECONVERGENT B0 ;  /* 0x0000000000007941 */ /* 0x000fea0003800200 */
.L_x_512:
        /* <DEDUP_REMOVED lines=27> */
.L_x_514:
        /* <DEDUP_REMOVED lines=22> */
.L_x_516:
[----:B------:R-:W-:Y:S05]  /*5370*/  BSYNC.RECONVERGENT B0 ;  /* 0x0000000000007941 */ /* 0x000fea0003800200 */
.L_x_515:
        /* <DEDUP_REMOVED lines=28> */
.L_x_517:
        /* <DEDUP_REMOVED lines=21> */
.L_x_519:
[----:B------:R-:W-:Y:S05]  /*5690*/  BSYNC.RECONVERGENT B0 ;  /* 0x0000000000007941 */ /* 0x000fea0003800200 */
.L_x_518:
        /* <DEDUP_REMOVED lines=67> */
.L_x_520:
        /* <DEDUP_REMOVED lines=19> */
.L_x_522:
[----:B------:R-:W-:Y:S05]  /*5c00*/  BSYNC.RECONVERGENT B0 ;  /* 0x0000000000007941 */ /* 0x000fea0003800200 */
.L_x_521:
        /* <DEDUP_REMOVED lines=21> */
.L_x_523:
        /* <DEDUP_REMOVED lines=18> */
.L_x_525:
[----:B------:R-:W-:Y:S05]  /*5e80*/  BSYNC.RECONVERGENT B0 ;  /* 0x0000000000007941 */ /* 0x000fea0003800200 */
.L_x_524:
        /* <DEDUP_REMOVED lines=21> */
.L_x_526:
        /* <DEDUP_REMOVED lines=18> */
.L_x_528:
[----:B------:R-:W-:Y:S05]  /*6100*/  BSYNC.RECONVERGENT B0 ;  /* 0x0000000000007941 */ /* 0x000fea0003800200 */
.L_x_527:
        /* <DEDUP_REMOVED lines=22> */
.L_x_529:
        /* <DEDUP_REMOVED lines=18> */
.L_x_531:
[----:B------:R-:W-:Y:S05]  /*6390*/  BSYNC.RECONVERGENT B0 ;  /* 0x0000000000007941 */ /* 0x000fea0003800200 */
.L_x_530:
[----:B------:R-:W-:Y:S02]  /*63a0*/  IADD3 R49, PT, PT, R0, R49, RZ ;  /* 0x0000003100317210 */ /* 0x000fe40007ffe0ff */
[----:B------:R-:W-:Y:S02]  /*63b0*/  IADD3 R58, PT, PT, R58, 0x1, RZ ;  /* 0x000000013a3a7810 */ /* 0x000fe40007ffe0ff */
[----:B------:R-:W-:-:S13]  /*63c0*/  ISETP.GE.AND P0, PT, R49, UR4, PT ;  /* 0x0000000431007c0c */ /* 0x000fda000bf06270 */
[----:B------:R-:W-:Y:S05]  /*63d0*/  @!P0 BRA `(.L_x_532) ;  /* 0xffffff9c005c8947 */ /* 0x000fea000383ffff */
.L_x_489:
        /* <DEDUP_REMOVED lines=19> */
.L_x_534:
[----:B------:R-:W-:Y:S05]  /*6510*/  BSYNC.RECONVERGENT B0 ;  /* 0x0000000000007941 */ /* 0x000fea0003800200 */
.L_x_533:
[----:B------:R-:W-:Y:S05]  /*6520*/  @P0 EXIT ;  /* 0x000000000000094d */ /* 0x000fea0003800000 */
[----:B------:R-:W-:Y:S05]  /*6530*/  @P2 BRA `(.L_x_535) ;  /* 0x0000000000202947 */ /* 0x000fea0003800000 */
[----:B------:R-:W-:-:S05]  /*6540*/  IMAD R0, R4, R7, RZ ;  /* 0x0000000704007224 */ /* 0x000fca00078e02ff */
[----:B------:R-:W-:-:S13]  /*6550*/  ISETP.NE.AND P0, PT, R0, -0x1, PT ;  /* 0xffffffff0000780c */ /* 0x000fda0003f05270 */
[----:B------:R-:W-:Y:S05]  /*6560*/  @!P0 BRA `(.L_x_535) ;  /* 0x0000000000148947 */ /* 0x000fea0003800000 */
.L_x_536:
[----:B---3--:R-:W3:Y:S04]  /*6570*/  LDG.E.STRONG.GPU R5, desc[UR8][R2.64] ;  /* 0x0000000802057981 */ /* 0x008ee8000c1ef900 */
[----:B---3--:R-:W-:Y:S01]  /*6580*/  CCTL.IVALL ;  /* 0x00000000ff00798f */ /* 0x008fe20002000000 */
[----:B------:R-:W-:Y:S05]  /*6590*/  YIELD ;  /* 0x0000000000007946 */ /* 0x000fea0003800000 */
[----:B------:R-:W-:-:S13]  /*65a0*/  ISETP.NE.AND P0, PT, R5, R0, PT ;  /* 0x000000000500720c */ /* 0x000fda0003f05270 */
[----:B------:R-:W-:Y:S05]  /*65b0*/  @P0 BRA `(.L_x_536) ;  /* 0xfffffffc00ec0947 */ /* 0x000fea000383ffff */
.L_x_535:
        /* <DEDUP_REMOVED lines=60> */
.L_x_539:
        /* <DEDUP_REMOVED lines=25> */
[----:B------:R-:W-:Y:S02]  /*6b10*/  MOV R11, R24 ;  /* 0x00000018000b7202 */ /* 0x000fe40000000f00 */
[----:B---3--:R-:W-:Y:S01]  /*6b20*/  F2FP.F16.F32.PACK_AB R19, R17, R14 ;  /* 0x0000000e1113723e */ /* 0x008fe200000000ff */
[----:B------:R0:W-:Y:S04]  /*6b30*/  STG.E desc[UR8][R8.64], R7 ;  /* 0x0000000708007986 */ /* 0x0001e8000c101908 */
[----:B------:R0:W-:Y:S01]  /*6b40*/  STG.E desc[UR8][R10.64], R19 ;  /* 0x000000130a007986 */ /* 0x0001e2000c101908 */
[----:B------:R-:W-:Y:S01]  /*6b50*/  IADD3.X R24, PT, PT, RZ, R24, RZ, P3, !PT ;  /* 0x00000018ff187210 */ /* 0x000fe20001ffe4ff */
[----:B------:R-:W-:Y:S06]  /*6b60*/  @P1 BRA `(.L_x_539) ;  /* 0xfffffffc00841947 */ /* 0x000fec000383ffff */
.L_x_538:
[----:B------:R-:W-:Y:S05]  /*6b70*/  BSYNC.RECONVERGENT B0 ;  /* 0x0000000000007941 */ /* 0x000fea0003800200 */
.L_x_537:
        /* <DEDUP_REMOVED lines=10> */
.L_x_540:
        /* <DEDUP_REMOVED lines=80> */
[----:B----4-:R-:W-:Y:S02]  /*7120*/  F2FP.F16.F32.PACK_AB R11, R11, R4 ;  /* 0x000000040b0b723e */ /* 0x010fe400000000ff */
[----:B-----5:R-:W-:-:S03]  /*7130*/  F2FP.F16.F32.PACK_AB R5, R9, R6 ;  /* 0x000000060905723e */ /* 0x020fc600000000ff */
[----:B------:R3:W-:Y:S04]  /*7140*/  STG.E desc[UR8][R28.64], R11 ;  /* 0x0000000b1c007986 */ /* 0x0007e8000c101908 */
[----:B------:R3:W-:Y:S01]  /*7150*/  STG.E desc[UR8][R26.64], R5 ;  /* 0x000000051a007986 */ /* 0x0007e2000c101908 */
[----:B------:R-:W-:Y:S01]  /*7160*/  HFMA2 R6, -RZ, RZ, 0, 0 ;  /* 0x00000000ff067431 */ /* 0x000fe200000001ff */
[----:B------:R-:W-:Y:S06]  /*7170*/  @P0 BRA `(.L_x_540) ;  /* 0xfffffff800a80947 */ /* 0x000fec000383ffff */
[----:B------:R-:W-:Y:S05]  /*7180*/  EXIT ;  /* 0x000000000000794d */ /* 0x000fea0003800000 */
.L_x_541:
        /* <DEDUP_REMOVED lines=15> */
.L_x_3417:


//--------------------- .text._Z35group_norm_nhwc_bwd_one_pass_kernelI11Bf16IOFp16WLi512ELi16ELi256EEv26Group_norm_nhwc_bwd_params --------------------------
	.section	.text._Z35group_norm_nhwc_bwd_one_pass_kernelI11Bf16IOFp16WLi512ELi16ELi256EEv26Group_norm_nhwc_bwd_params,"ax",@progbits
	.align	128
        .global         _Z35group_norm_nhwc_bwd_one_pass_kernelI11Bf16IOFp16WLi512ELi16ELi256EEv26Group_norm_nhwc_bwd_params
        .type           _Z35group_norm_nhwc_bwd_one_pass_kernelI11Bf16IOFp16WLi512ELi16ELi256EEv26Group_norm_nhwc_bwd_params,@function
        .size           _Z35group_norm_nhwc_bwd_one_pass_kernelI11Bf16IOFp16WLi512ELi16ELi256EEv26Group_norm_nhwc_bwd_params,(.L_x_3418 - _Z35group_norm_nhwc_bwd_one_pass_kernelI11Bf16IOFp16WLi512ELi16ELi256EEv26Group_norm_nhwc_bwd_params)
        .other          _Z35group_norm_nhwc_bwd_one_pass_kernelI11Bf16IOFp16WLi512ELi16ELi256EEv26Group_norm_nhwc_bwd_params,@"STO_CUDA_ENTRY STV_DEFAULT"
_Z35group_norm_nhwc_bwd_one_pass_kernelI11Bf16IOFp16WLi512ELi16ELi256EEv26Group_norm_nhwc_bwd_params:
.text._Z35group_norm_nhwc_bwd_one_pass_kernelI11Bf16IOFp16WLi512ELi16ELi256EEv26Group_norm_nhwc_bwd_params:
        /* <DEDUP_REMOVED lines=47> */
.L_x_609:
        /* <DEDUP_REMOVED lines=15> */
[----:B------:R-:W0:Y:S01]  /*03e0*/  I2F.RP R16, R17 ;  /* 0x0000001100107306 */ /* 0x000e220000209400 */
[----:B------:R-:W-:-:S10]  /*03f0*/  IADD3 R45, PT, PT, R76, 0x80, RZ ;  /* 0x000000804c2d7810 */ /* 0x000fd40007ffe0ff */
[----:B------:R-:W1:Y:S01]  /*0400*/  @!P2 LDC.64 R26, c[0x0][0x398] ;  /* 0x0000e600ff1aab82 */ /* 0x000e620000000a00 */
[----:B0-----:R-:W0:Y:S02]  /*0410*/  MUFU.RCP R16, R16 ;  /* 0x0000001000107308 */ /* 0x001e240000001000 */
[----:B0-----:R-:W-:-:S06]  /*0420*/  IADD3 R14, PT, PT, R16, 0xffffffe, RZ ;  /* 0x0ffffffe100e7810 */ /* 0x001fcc0007ffe0ff */
[----:B------:R0:W2:Y:S02]  /*0430*/  F2I.FTZ.U32.TRUNC.NTZ R15, R14 ;  /* 0x0000000e000f7305 */ /* 0x0000a4000021f000 */
[----:B0-----:R-:W-:Y:S02]  /*0440*/  MOV R14, RZ ;  /* 0x000000ff000e7202 */ /* 0x001fe40000000f00 */
[----:B--2---:R-:W-:-:S05]  /*0450*/  IADD3 R18, PT, PT, RZ, -R15, RZ ;  /* 0x8000000fff127210 */ /* 0x004fca0007ffe0ff */
[----:B------:R-:W-:Y:S01]  /*0460*/  IMAD R19, R18, R17, RZ ;  /* 0x0000001112137224 */ /* 0x000fe200078e02ff */
[----:B------:R-:W-:-:S03]  /*0470*/  IABS R18, R60 ;  /* 0x0000003c00127213 */ /* 0x000fc60000000000 */
[----:B------:R-:W-:Y:S01]  /*0480*/  IMAD.HI.U32 R15, R15, R19, R14 ;  /* 0x000000130f0f7227 */ /* 0x000fe200078e000e */
[----:B------:R-:W-:-:S04]  /*0490*/  LOP3.LUT R14, R60, R21, RZ, 0x3c, !PT ;  /* 0x000000153c0e7212 */ /* 0x000fc800078e3cff */
[----:B------:R-:W-:Y:S01]  /*04a0*/  ISETP.GE.AND P0, PT, R14, RZ, PT ;  /* 0x000000ff0e00720c */ /* 0x000fe20003f06270 */
[----:B------:R-:W-:-:S05]  /*04b0*/  IMAD.HI.U32 R15, R15, R18, RZ ;  /* 0x000000120f0f7227 */ /* 0x000fca00078e00ff */
[----:B------:R-:W-:-:S05]  /*04c0*/  IADD3 R16, PT, PT, -R15, RZ, RZ ;  /* 0x000000ff0f107210 */ /* 0x000fca0007ffe1ff */
[C---:B------:R-:W-:Y:S02]  /*04d0*/  IMAD R16, R17.reuse, R16, R18 ;  /* 0x0000001011107224 */ /* 0x040fe400078e0212 */
[----:B------:R-:W0:Y:S03]  /*04e0*/  @!P2 LDC.64 R18, c[0x0][0x3f8] ;  /* 0x0000fe00ff12ab82 */ /* 0x000e260000000a00 */
[----:B------:R-:W-:-:S13]  /*04f0*/  ISETP.GT.U32.AND P4, PT, R17, R16, PT ;  /* 0x000000101100720c */ /* 0x000fda0003f84070 */
[-C--:B------:R-:W-:Y:S02]  /*0500*/  @!P4 IADD3 R16, PT, PT, R16, -R17.reuse, RZ ;  /* 0x800000111010c210 */ /* 0x080fe40007ffe0ff */
[----:B------:R-:W-:Y:S02]  /*0510*/  @!P4 IADD3 R15, PT, PT, R15, 0x1, RZ ;  /* 0x000000010f0fc810 */ /* 0x000fe40007ffe0ff */
[CC--:B------:R-:W-:Y:S02]  /*0520*/  ISETP.GE.U32.AND P3, PT, R16.reuse, R17.reuse, PT ;  /* 0x000000111000720c */ /* 0x0c0fe40003f66070 */
[----:B------:R-:W-:Y:S02]  /*0530*/  ISETP.GT.U32.AND P5, PT, R17, R16, PT ;  /* 0x000000101100720c */ /* 0x000fe40003fa4070 */
[----:B------:R-:W-:Y:S02]  /*0540*/  IADD3 R17, PT, PT, R16, -R17, RZ ;  /* 0x8000001110117210 */ /* 0x000fe40007ffe0ff */
[----:B------:R-:W-:-:S02]  /*0550*/  ISETP.GE.U32.AND P4, PT, R31, UR12, PT ;  /* 0x0000000c1f007c0c */ /* 0x000fc4000bf86070 */
[----:B------:R-:W-:Y:S02]  /*0560*/  SEL R16, R17, R16, !P5 ;  /* 0x0000001011107207 */ /* 0x000fe40006800000 */
[----:B------:R-:W-:Y:S02]  /*0570*/  LOP3.LUT R17, RZ, R21, RZ, 0x33, !PT ;  /* 0x00000015ff117212 */ /* 0x000fe400078e33ff */
[----:B------:R-:W-:Y:S02]  /*0580*/  @!P1 IADD3 R16, PT, PT, -R16, RZ, RZ ;  /* 0x000000ff10109210 */ /* 0x000fe40007ffe1ff */
[----:B------:R-:W-:Y:S02]  /*0590*/  @P3 IADD3 R15, PT, PT, R15, 0x1, RZ ;  /* 0x000000010f0f3810 */ /* 0x000fe40007ffe0ff */
[----:B------:R-:W-:Y:S02]  /*05a0*/  ISETP.NE.AND P3, PT, R21, RZ, PT ;  /* 0x000000ff1500720c */ /* 0x000fe40003f65270 */
[----:B------:R-:W-:Y:S01]  /*05b0*/  ISETP.GE.AND.EX P4, PT, R23, UR13, PT, P4 ;  /* 0x0000000d17007c0c */ /* 0x000fe2000bf86340 */
[----:B------:R-:W2:Y:S01]  /*05c0*/  @!P2 LDC.64 R20, c[0x0][0x3a0] ;  /* 0x0000e800ff14ab82 */ /* 0x000ea20000000a00 */
[----:B------:R-:W-:-:S02]  /*05d0*/  @!P0 IADD3 R15, PT, PT, -R15, RZ, RZ ;  /* 0x000000ff0f0f8210 */ /* 0x000fc40007ffe1ff */
[C---:B------:R-:W-:Y:S02]  /*05e0*/  SEL R119, R17.reuse, R16, !P3 ;  /* 0x0000001011777207 */ /* 0x040fe40005800000 */
[----:B------:R-:W-:Y:S02]  /*05f0*/  SEL R15, R17, R15, !P3 ;  /* 0x0000000f110f7207 */ /* 0x000fe40005800000 */
[----:B------:R-:W-:Y:S02]  /*0600*/  SHF.L.U32 R43, R119, 0x4, RZ ;  /* 0x00000004772b7819 */ /* 0x000fe400000006ff */
[----:B------:R-:W-:Y:S02]  /*0610*/  SHF.R.S32.HI R14, RZ, 0x1f, R15 ;  /* 0x0000001fff0e7819 */ /* 0x000fe4000001140f */
[----:B------:R-:W-:Y:S01]  /*0620*/  SHF.R.S32.HI R123, RZ, 0x1f, R43 ;  /* 0x0000001fff7b7819 */ /* 0x000fe2000001142b */
[----:B------:R-:W3:Y:S01]  /*0630*/  @!P4 LDC.64 R16, c[0x0][0x3f8] ;  /* 0x0000fe00ff10cb82 */ /* 0x000ee20000000a00 */
[----:B------:R-:W-:Y:S01]  /*0640*/  LOP3.LUT R122, R43, R42, RZ, 0xfc, !PT ;  /* 0x0000002a2b7a7212 */ /* 0x000fe200078efcff */
[----:B------:R-:W-:Y:S01]  /*0650*/  IMAD R14, R14, UR14, RZ ;  /* 0x0000000e0e0e7c24 */ /* 0x000fe2000f8e02ff */
[----:B------:R-:W-:-:S02]  /*0660*/  ISETP.GE.U32.AND P0, PT, R35, UR12, PT ;  /* 0x0000000c23007c0c */ /* 0x000fc4000bf06070 */
[----:B------:R-:W-:Y:S01]  /*0670*/  ISETP.GE.U32.AND P3, PT, R39, UR12, PT ;  /* 0x0000000c27007c0c */ /* 0x000fe2000bf66070 */
[----:B------:R-:W-:Y:S01]  /*0680*/  IMAD.WIDE.U32 R122, R15, UR14, R122 ;  /* 0x0000000e0f7a7c25 */ /* 0x000fe2000f8e007a */
[----:B------:R-:W-:Y:S01]  /*0690*/  ISETP.GE.AND.EX P0, PT, R37, UR13, PT, P0 ;  /* 0x0000000d25007c0c */ /* 0x000fe2000bf06300 */
[----:B------:R-:W4:Y:S01]  /*06a0*/  @!P4 LDC.64 R28, c[0x0][0x3a0] ;  /* 0x0000e800ff1ccb82 */ /* 0x000f220000000a00 */
[----:B------:R-:W-:Y:S01]  /*06b0*/  ISETP.GE.AND.EX P3, PT, R41, UR13, PT, P3 ;  /* 0x0000000d29007c0c */ /* 0x000fe2000bf66330 */
[----:B------:R-:W-:Y:S01]  /*06c0*/  IMAD R15, R15, UR15, R14 ;  /* 0x0000000f0f0f7c24 */ /* 0x000fe2000f8e020e */
[----:B------:R-:W-:Y:S01]  /*06d0*/  @!P2 MOV R120, R122 ;  /* 0x0000007a0078a202 */ /* 0x000fe20000000f00 */
[----:B0-----:R-:W-:Y:S01]  /*06e0*/  @!P2 IMAD R14, R25, R18, RZ ;  /* 0x00000012190ea224 */ /* 0x001fe200078e02ff */
[----:B------:R-:W-:Y:S02]  /*06f0*/  @!P4 MOV R22, R122 ;  /* 0x0000007a0016c202 */ /* 0x000fe40000000f00 */
[----:B------:R-:W-:Y:S01]  /*0700*/  IADD3 R121, PT, PT, R123, R15, RZ ;  /* 0x0000000f7b797210 */ /* 0x000fe20007ffe0ff */
[----:B------:R-:W-:-:S02]  /*0710*/  @!P2 IMAD R19, R72, R19, R14 ;  /* 0x000000134813a224 */ /* 0x000fc400078e020e */
[----:B------:R-:W-:Y:S02]  /*0720*/  @!P2 IMAD.WIDE.U32 R14, R72, R18, R120 ;  /* 0x00000012480ea225 */ /* 0x000fe400078e0078 */
[----:B------:R-:W0:Y:S03]  /*0730*/  @!P0 LDC.64 R24, c[0x0][0x3f8] ;  /* 0x0000fe00ff188b82 */ /* 0x000e260000000a00 */
[----:B------:R-:W-:Y:S02]  /*0740*/  @!P2 IADD3 R19, PT, PT, R15, R19, RZ ;  /* 0x000000130f13a210 */ /* 0x000fe40007ffe0ff */
[C---:B------:R-:W-:Y:S02]  /*0750*/  @!P2 SHF.L.U32 R15, R14.reuse, 0x1, RZ ;  /* 0x000000010e0fa819 */ /* 0x040fe400000006ff */
[----:B------:R-:W-:Y:S01]  /*0760*/  @!P2 SHF.L.U64.HI R30, R14, 0x1, R19 ;  /* 0x000000010e1ea819 */ /* 0x000fe20000010213 */
[----:B---3--:R-:W-:Y:S01]  /*0770*/  @!P4 IMAD R14, R23, R16, RZ ;  /* 0x00000010170ec224 */ /* 0x008fe200078e02ff */
[----:B------:R-:W3:Y:S01]  /*0780*/  @!P4 LDC.64 R18, c[0x0][0x398] ;  /* 0x0000e600ff12cb82 */ /* 0x000ee20000000a00 */
[----:B------:R-:W-:-:S02]  /*0790*/  @!P4 MOV R23, R121 ;  /* 0x000000790017c202 */ /* 0x000fc40000000f00 */
[C---:B--2---:R-:W-:Y:S02]  /*07a0*/  @!P2 IADD3 R20, P1, PT, R15.reuse, R20, RZ ;  /* 0x000000140f14a210 */ /* 0x044fe40007f3e0ff */
[----:B-1----:R-:W-:Y:S01]  /*07b0*/  @!P2 IADD3 R26, P5, PT, R15, R26, RZ ;  /* 0x0000001a0f1aa210 */ /* 0x002fe20007fbe0ff */
[C---:B------:R-:W-:Y:S01]  /*07c0*/  @!P4 IMAD R15, R31.reuse, R17, R14 ;  /* 0x000000111f0fc224 */ /* 0x040fe200078e020e */
[----:B------:R-:W-:Y:S01]  /*07d0*/  MOV R14, RZ ;  /* 0x000000ff000e7202 */ /* 0x000fe20000000f00 */
[----:B------:R-:W-:Y:S01]  /*07e0*/  @!P4 IMAD.WIDE.U32 R16, R31, R16, R22 ;  /* 0x000000101f10c225 */ /* 0x000fe200078e0016 */
[----:B------:R-:W-:Y:S01]  /*07f0*/  @!P2 IADD3.X R21, PT, PT, R30, R21, RZ, P1, !PT ;  /* 0x000000151e15a210 */ /* 0x000fe20000ffe4ff */
[----:B------:R-:W1:Y:S01]  /*0800*/  @!P0 LDC.64 R22, c[0x0][0x3a0] ;  /* 0x0000e800ff168b82 */ /* 0x000e620000000a00 */
[----:B------:R-:W-:Y:S02]  /*0810*/  ISETP.GE.U32.AND P1, PT, R45, UR12, PT ;  /* 0x0000000c2d007c0c */ /* 0x000fe4000bf26070 */
[----:B------:R-:W-:Y:S01]  /*0820*/  @!P4 IADD3 R15, PT, PT, R17, R15, RZ ;  /* 0x0000000f110fc210 */ /* 0x000fe20007ffe0ff */
[----:B------:R2:W5:Y:S01]  /*0830*/  @!P2 LDG.E R14, desc[UR8][R20.64] ;  /* 0x00000008140ea981 */ /* 0x000562000c1e1900 */
[----:B------:R-:W-:-:S02]  /*0840*/  SHF.R.S32.HI R47, RZ, 0x1f, R45 ;  /* 0x0000001fff2f7819 */ /* 0x000fc4000001142d */
[C---:B------:R-:W-:Y:S02]  /*0850*/  @!P4 SHF.L.U32 R33, R16.reuse, 0x1, RZ ;  /* 0x000000011021c819 */ /* 0x040fe400000006ff */
[----:B------:R-:W-:Y:S02]  /*0860*/  @!P4 SHF.L.U64.HI R34, R16, 0x1, R15 ;  /* 0x000000011022c819 */ /* 0x000fe4000001020f */
[----:B------:R-:W1:Y:S01]  /*0870*/  @!P0 LDC.64 R16, c[0x0][0x398] ;  /* 0x0000e600ff108b82 */ /* 0x000e620000000a00 */
[----:B------:R-:W-:Y:S02]  /*0880*/  ISETP.GE.AND.EX P1, PT, R47, UR13, PT, P1 ;  /* 0x0000000d2f007c0c */ /* 0x000fe4000bf26310 */
[----:B------:R-:W-:Y:S02]  /*0890*/  MOV R15, RZ ;  /* 0x000000ff000f7202 */ /* 0x000fe40000000f00 */
[----:B------:R-:W-:Y:S02]  /*08a0*/  @!P2 IADD3.X R27, PT, PT, R30, R27, RZ, P5, !PT ;  /* 0x0000001b1e1ba210 */ /* 0x000fe40002ffe4ff */
[----:B----4-:R-:W-:Y:S01]  /*08b0*/  @!P4 IADD3 R30, P5, PT, R33, R28, RZ ;  /* 0x0000001c211ec210 */ /* 0x010fe20007fbe0ff */
[----:B--2---:R-:W2:Y:S01]  /*08c0*/  @!P3 LDC.64 R20, c[0x0][0x3f8] ;  /* 0x0000fe00ff14bb82 */ /* 0x004ea20000000a00 */
[----:B0-----:R-:W-:Y:S01]  /*08d0*/  @!P0 IMAD R28, R37, R24, RZ ;  /* 0x00000018251c8224 */ /* 0x001fe200078e02ff */
[----:B------:R0:W4:Y:S01]  /*08e0*/  @!P2 LDG.E R15, desc[UR8][R26.64] ;  /* 0x000000081a0fa981 */ /* 0x000122000c1e1900 */
[----:B---3--:R-:W-:-:S02]  /*08f0*/  @!P4 IADD3 R32, P2, PT, R33, R18, RZ ;  /* 0x000000122120c210 */ /* 0x008fc40007f5e0ff */
[----:B------:R-:W-:Y:S02]  /*0900*/  CS2R R56, SRZ ;  /* 0x0000000000387805 */ /* 0x000fe4000001ff00 */
[C---:B------:R-:W-:Y:S01]  /*0910*/  @!P4 IADD3.X R31, PT, PT, R34.reuse, R29, RZ, P5, !PT ;  /* 0x0000001d221fc210 */ /* 0x040fe20002ffe4ff */
[C---:B------:R-:W-:Y:S01]  /*0920*/  @!P0 IMAD R29, R35.reuse, R25, R28 ;  /* 0x00000019231d8224 */ /* 0x040fe200078e021c */
[----:B------:R-:W-:Y:S02]  /*0930*/  @!P4 IADD3.X R33, PT, PT, R34, R19, RZ, P2, !PT ;  /* 0x000000132221c210 */ /* 0x000fe400017fe4ff */
[----:B------:R-:W3:Y:S01]  /*0940*/  @!P1 LDC.64 R18, c[0x0][0x3f8] ;  /* 0x0000fe00ff129b82 */ /* 0x000ee20000000a00 */
[----:B------:R-:W-:Y:S01]  /*0950*/  IADD3 R49, PT, PT, R76, 0xc0, RZ ;  /* 0x000000c04c317810 */ /* 0x000fe20007ffe0ff */
[----:B------:R2:W4:Y:S01]  /*0960*/  @!P4 LDG.E R57, desc[UR8][R30.64] ;  /* 0x000000081e39c981 */ /* 0x000522000c1e1900 */
[----:B0-----:R-:W-:Y:S02]  /*0970*/  @!P0 MOV R26, R122 ;  /* 0x0000007a001a8202 */ /* 0x001fe40000000f00 */
[----:B------:R-:W-:Y:S01]  /*0980*/  @!P0 MOV R27, R121 ;  /* 0x00000079001b8202 */ /* 0x000fe20000000f00 */
[----:B------:R0:W4:Y:S02]  /*0990*/  @!P4 LDG.E R56, desc[UR8][R32.64] ;  /* 0x000000082038c981 */ /* 0x000124000c1e1900 */
[----:B------:R-:W-:-:S05]  /*09a0*/  @!P0 IMAD.WIDE.U32 R24, R35, R24, R26 ;  /* 0x0000001823188225 */ /* 0x000fca00078e001a */
[----:B------:R-:W-:Y:S02]  /*09b0*/  @!P0 IADD3 R25, PT, PT, R25, R29, RZ ;  /* 0x0000001d19198210 */ /* 0x000fe40007ffe0ff */
[----:B------:R-:W-:Y:S02]  /*09c0*/  @!P0 SHF.L.U32 R29, R24, 0x1, RZ ;  /* 0x00000001181d8819 */ /* 0x000fe400000006ff */
[----:B------:R-:W-:Y:S02]  /*09d0*/  @!P3 MOV R26, R122 ;  /* 0x0000007a001ab202 */ /* 0x000fe40000000f00 */
[----:B-1----:R-:W-:Y:S01]  /*09e0*/  @!P0 IADD3 R28, P5, PT, R29, R16, RZ ;  /* 0x000000101d1c8210 */ /* 0x002fe20007fbe0ff */
[----:B--2---:R-:W-:Y:S01]  /*09f0*/  @!P3 IMAD R16, R41, R20, RZ ;  /* 0x000000142910b224 */ /* 0x004fe200078e02ff */
[----:B------:R-:W-:Y:S02]  /*0a00*/  @!P3 MOV R27, R121 ;  /* 0x00000079001bb202 */ /* 0x000fe40000000f00 */
[----:B------:R-:W-:-:S02]  /*0a10*/  ISETP.GE.U32.AND P4, PT, R49, UR12, PT ;  /* 0x0000000c31007c0c */ /* 0x000fc4000bf86070 */
[----:B------:R-:W-:Y:S01]  /*0a20*/  SHF.R.S32.HI R41, RZ, 0x1f, R49 ;  /* 0x0000001fff297819 */ /* 0x000fe20000011431 */
[C---:B------:R-:W-:Y:S01]  /*0a30*/  @!P3 IMAD R31, R39.reuse, R21, R16 ;  /* 0x00000015271fb224 */ /* 0x040fe200078e0210 */
[----:B------:R-:W-:Y:S01]  /*0a40*/  @!P0 SHF.L.U64.HI R34, R24, 0x1, R25 ;  /* 0x0000000118228819 */ /* 0x000fe20000010219 */
[----:B------:R-:W-:Y:S01]  /*0a50*/  @!P3 IMAD.WIDE.U32 R26, R39, R20, R26 ;  /* 0x00000014271ab225 */ /* 0x000fe200078e001a */
[----:B------:R-:W-:Y:S01]  /*0a60*/  ISETP.GE.AND.EX P4, PT, R41, UR13, PT, P4 ;  /* 0x0000000d29007c0c */ /* 0x000fe2000bf86340 */
[----:B------:R-:W1:Y:S01]  /*0a70*/  @!P3 LDC.64 R20, c[0x0][0x398] ;  /* 0x0000e600ff14bb82 */ /* 0x000e620000000a00 */
[----:B------:R-:W-:Y:S02]  /*0a80*/  @!P0 IADD3 R22, P2, PT, R29, R22, RZ ;  /* 0x000000161d168210 */ /* 0x000fe40007f5e0ff */
[----:B------:R-:W-:Y:S02]  /*0a90*/  @!P0 IADD3.X R29, PT, PT, R34, R17, RZ, P5, !PT ;  /* 0x00000011221d8210 */ /* 0x000fe40002ffe4ff */
[----:B------:R-:W-:-:S02]  /*0aa0*/  CS2R R54, SRZ ;  /* 0x0000000000367805 */ /* 0x000fc4000001ff00 */
[----:B------:R-:W-:Y:S01]  /*0ab0*/  @!P3 IADD3 R17, PT, PT, R27, R31, RZ ;  /* 0x0000001f1b11b210 */ /* 0x000fe20007ffe0ff */
[----:B------:R-:W2:Y:S01]  /*0ac0*/  @!P3 LDC.64 R24, c[0x0][0x3a0] ;  /* 0x0000e800ff18bb82 */ /* 0x000ea20000000a00 */
[----:B------:R-:W-:Y:S01]  /*0ad0*/  @!P0 IADD3.X R23, PT, PT, R34, R23, RZ, P2, !PT ;  /* 0x0000001722178210 */ /* 0x000fe200017fe4ff */
[----:B---3--:R-:W-:Y:S01]  /*0ae0*/  @!P1 IMAD R16, R47, R18, RZ ;  /* 0x000000122f109224 */ /* 0x008fe200078e02ff */
[C---:B0-----:R-:W-:Y:S01]  /*0af0*/  @!P3 SHF.L.U32 R33, R26.reuse, 0x1, RZ ;  /* 0x000000011a21b819 */ /* 0x041fe200000006ff */
[----:B------:R-:W3:Y:S01]  /*0b00*/  @!P0 LDG.E R54, desc[UR8][R28.64] ;  /* 0x000000081c368981 */ /* 0x000ee2000c1e1900 */
[----:B------:R-:W-:-:S03]  /*0b10*/  @!P3 SHF.L.U64.HI R32, R26, 0x1, R17 ;  /* 0x000000011a20b819 */ /* 0x000fc60000010211 */
[----:B------:R-:W0:Y:S01]  /*0b20*/  @!P1 LDC.64 R26, c[0x0][0x3a0] ;  /* 0x0000e800ff1a9b82 */ /* 0x000e220000000a00 */
[----:B------:R1:W3:Y:S01]  /*0b30*/  @!P0 LDG.E R55, desc[UR8][R22.64] ;  /* 0x0000000816378981 */ /* 0x0002e2000c1e1900 */
[----:B------:R-:W-:Y:S01]  /*0b40*/  @!P1 IMAD R37, R45, R19, R16 ;  /* 0x000000132d259224 */ /* 0x000fe200078e0210 */
[----:B------:R-:W-:-:S05]  /*0b50*/  @!P1 MOV R30, R122 ;  /* 0x0000007a001e9202 */ /* 0x000fca0000000f00 */
[----:B------:R-:W0:Y:S01]  /*0b60*/  @!P4 LDC.64 R16, c[0x0][0x3f8] ;  /* 0x0000fe00ff10cb82 */ /* 0x000e220000000a00 */
[----:B------:R-:W-:-:S07]  /*0b70*/  @!P1 MOV R31, R121 ;  /* 0x00000079001f9202 */ /* 0x000fce0000000f00 */
[----:B-1----:R-:W1:Y:S01]  /*0b80*/  @!P1 LDC.64 R22, c[0x0][0x398] ;  /* 0x0000e600ff169b82 */ /* 0x002e620000000a00 */
[----:B------:R-:W-:Y:S01]  /*0b90*/  @!P1 IMAD.WIDE.U32 R18, R45, R18, R30 ;  /* 0x000000122d129225 */ /* 0x000fe200078e001e */
[C---:B------:R-:W-:Y:S02]  /*0ba0*/  @!P3 IADD3 R30, P0, PT, R33.reuse, R20, RZ ;  /* 0x00000014211eb210 */ /* 0x040fe40007f1e0ff */
[----:B--2---:R-:W-:Y:S02]  /*0bb0*/  @!P3 IADD3 R34, P5, PT, R33, R24, RZ ;  /* 0x000000182122b210 */ /* 0x004fe40007fbe0ff */
[----:B------:R-:W-:Y:S02]  /*0bc0*/  IADD3 R59, PT, PT, R76, 0xe0, RZ ;  /* 0x000000e04c3b7810 */ /* 0x000fe40007ffe0ff */
[----:B------:R-:W-:Y:S02]  /*0bd0*/  CS2R R52, SRZ ;  /* 0x0000000000347805 */ /* 0x000fe4000001ff00 */
[----:B------:R-:W-:-:S02]  /*0be0*/  @!P3 IADD3.X R31, PT, PT, R32, R21, RZ, P0, !PT ;  /* 0x00000015201fb210 */ /* 0x000fc400007fe4ff */
[----:B------:R-:W-:Y:S01]  /*0bf0*/  @!P1 IADD3 R19, PT, PT, R19, R37, RZ ;  /* 0x0000002513139210 */ /* 0x000fe20007ffe0ff */
[----:B------:R-:W2:Y:S01]  /*0c00*/  @!P4 LDC.64 R20, c[0x0][0x3a0] ;  /* 0x0000e800ff14cb82 */ /* 0x000ea20000000a00 */
[----:B------:R-:W-:Y:S01]  /*0c10*/  @!P1 SHF.L.U32 R33, R18, 0x1, RZ ;  /* 0x0000000112219819 */ /* 0x000fe200000006ff */
[----:B------:R-:W3:Y:S01]  /*0c20*/  @!P3 LDG.E R52, desc[UR8][R30.64] ;  /* 0x000000081e34b981 */ /* 0x000ee2000c1e1900 */
[----:B------:R-:W-:Y:S02]  /*0c30*/  @!P3 IADD3.X R35, PT, PT, R32, R25, RZ, P5, !PT ;  /* 0x000000192023b210 */ /* 0x000fe40002ffe4ff */
[----:B------:R-:W-:Y:S02]  /*0c40*/  ISETP.GE.U32.AND P2, PT, R59, UR12, PT ;  /* 0x0000000c3b007c0c */ /* 0x000fe4000bf46070 */
[----:B------:R-:W-:Y:S01]  /*0c50*/  SHF.R.S32.HI R47, RZ, 0x1f, R59 ;  /* 0x0000001fff2f7819 */ /* 0x000fe2000001143b */
[----:B------:R1:W3:Y:S01]  /*0c60*/  @!P3 LDG.E R53, desc[UR8][R34.64] ;  /* 0x000000082235b981 */ /* 0x0002e2000c1e1900 */
[----:B------:R-:W-:-:S02]  /*0c70*/  @!P1 SHF.L.U64.HI R36, R18, 0x1, R19 ;  /* 0x0000000112249819 */ /* 0x000fc40000010213 */
[----:B0-----:R-:W-:Y:S01]  /*0c80*/  @!P1 IADD3 R32, P0, PT, R33, R26, RZ ;  /* 0x0000001a21209210 */ /* 0x001fe20007f1e0ff */
[----:B------:R-:W-:Y:S01]  /*0c90*/  @!P4 IMAD R28, R41, R16, RZ ;  /* 0x00000010291cc224 */ /* 0x000fe200078e02ff */
[----:B------:R-:W-:Y:S01]  /*0ca0*/  ISETP.GE.AND.EX P2, PT, R47, UR13, PT, P2 ;  /* 0x0000000d2f007c0c */ /* 0x000fe2000bf46320 */
[----:B------:R-:W0:Y:S01]  /*0cb0*/  @!P4 LDC.64 R18, c[0x0][0x398] ;  /* 0x0000e600ff12cb82 */ /* 0x000e220000000a00 */
[----:B-1----:R-:W-:Y:S02]  /*0cc0*/  @!P1 IADD3 R22, P3, PT, R33, R22, RZ ;  /* 0x0000001621169210 */ /* 0x002fe40007f7e0ff */
[----:B------:R-:W-:Y:S02]  /*0cd0*/  @!P1 IADD3.X R33, PT, PT, R36, R27, RZ, P0, !PT ;  /* 0x0000001b24219210 */ /* 0x000fe400007fe4ff */
[----:B------:R-:W-:Y:S02]  /*0ce0*/  IADD3 R39, PT, PT, R76, 0xa0, RZ ;  /* 0x000000a04c277810 */ /* 0x000fe40007ffe0ff */
[----:B------:R-:W-:-:S02]  /*0cf0*/  @!P4 MOV R26, R122 ;  /* 0x0000007a001ac202 */ /* 0x000fc40000000f00 */
[----:B------:R-:W-:Y:S01]  /*0d00*/  @!P4 MOV R27, R121 ;  /* 0x00000079001bc202 */ /* 0x000fe20000000f00 */
[----:B------:R-:W-:Y:S01]  /*0d10*/  @!P4 IMAD R29, R49, R17, R28 ;  /* 0x00000011311dc224 */ /* 0x000fe200078e021c */
[----:B------:R-:W-:Y:S01]  /*0d20*/  ISETP.GE.U32.AND P0, PT, R39, UR12, PT ;  /* 0x0000000c27007c0c */ /* 0x000fe2000bf06070 */
[----:B------:R-:W1:Y:S01]  /*0d30*/  @!P2 LDC.64 R24, c[0x0][0x3f8] ;  /* 0x0000fe00ff18ab82 */ /* 0x000e620000000a00 */
[----:B------:R-:W-:Y:S01]  /*0d40*/  SHF.R.S32.HI R37, RZ, 0x1f, R39 ;  /* 0x0000001fff257819 */ /* 0x000fe20000011427 */
[----:B------:R-:W-:-:S03]  /*0d50*/  @!P4 IMAD.WIDE.U32 R16, R49, R16, R26 ;  /* 0x000000103110c225 */ /* 0x000fc600078e001a */
[----:B------:R-:W-:Y:S02]  /*0d60*/  ISETP.GE.AND.EX P0, PT, R37, UR13, PT, P0 ;  /* 0x0000000d25007c0c */ /* 0x000fe4000bf06300 */
[----:B------:R-:W-:Y:S01]  /*0d70*/  @!P4 IADD3 R17, PT, PT, R17, R29, RZ ;  /* 0x0000001d1111c210 */ /* 0x000fe20007ffe0ff */
[----:B------:R-:W1:Y:S01]  /*0d80*/  @!P2 LDC.64 R26, c[0x0][0x3a0] ;  /* 0x0000e800ff1aab82 */ /* 0x000e620000000a00 */
[C---:B------:R-:W-:Y:S02]  /*0d90*/  @!P4 SHF.L.U32 R29, R16.reuse, 0x1, RZ ;  /* 0x00000001101dc819 */ /* 0x040fe400000006ff */
[----:B------:R-:W-:Y:S02]  /*0da0*/  @!P4 SHF.L.U64.HI R34, R16, 0x1, R17 ;  /* 0x000000011022c819 */ /* 0x000fe40000010211 */
[----:B--2---:R-:W-:Y:S02]  /*0db0*/  @!P4 IADD3 R30, P6, PT, R29, R20, RZ ;  /* 0x000000141d1ec210 */ /* 0x004fe40007fde0ff */
[----:B------:R-:W-:-:S02]  /*0dc0*/  @!P1 IADD3.X R23, PT, PT, R36, R23, RZ, P3, !PT ;  /* 0x0000001724179210 */ /* 0x000fc40001ffe4ff */
[----:B------:R-:W-:Y:S02]  /*0dd0*/  CS2R R50, SRZ ;  /* 0x0000000000327805 */ /* 0x000fe4000001ff00 */
[----:B------:R-:W-:Y:S01]  /*0de0*/  ISETP.GE.U32.AND P3, PT, R76, UR12, PT ;  /* 0x0000000c4c007c0c */ /* 0x000fe2000bf66070 */
[----:B------:R-:W2:Y:S01]  /*0df0*/  @!P2 LDC.64 R16, c[0x0][0x398] ;  /* 0x0000e600ff10ab82 */ /* 0x000ea20000000a00 */
[----:B------:R-:W-:Y:S02]  /*0e00*/  @!P4 IADD3.X R31, PT, PT, R34, R21, RZ, P6, !PT ;  /* 0x00000015221fc210 */ /* 0x000fe400037fe4ff */
[----:B------:R-:W-:Y:S01]  /*0e10*/  ISETP.GE.AND.EX P3, PT, R6, UR13, PT, P3 ;  /* 0x0000000d06007c0c */ /* 0x000fe2000bf66330 */
[----:B------:R1:W3:Y:S04]  /*0e20*/  @!P1 LDG.E R51, desc[UR8][R32.64] ;  /* 0x0000000820339981 */ /* 0x0002e8000c1e1900 */
[----:B------:R-:W2:Y:S01]  /*0e30*/  @!P0 LDC.64 R20, c[0x0][0x3f8] ;  /* 0x0000fe00ff148b82 */ /* 0x000ea20000000a00 */
[----:B0-----:R-:W-:Y:S01]  /*0e40*/  @!P4 IADD3 R28, P5, PT, R29, R18, RZ ;  /* 0x000000121d1cc210 */ /* 0x001fe20007fbe0ff */
[----:B-1----:R-:W-:Y:S01]  /*0e50*/  @!P2 IMAD R36, R47, R24, RZ ;  /* 0x000000182f24a224 */ /* 0x002fe200078e02ff */
[----:B------:R-:W-:Y:S01]  /*0e60*/  CS2R R46, SRZ ;  /* 0x00000000002e7805 */ /* 0x000fe2000001ff00 */
[----:B------:R2:W3:Y:S01]  /*0e70*/  @!P1 LDG.E R50, desc[UR8][R22.64] ;  /* 0x0000000816329981 */ /* 0x0004e2000c1e1900 */
[----:B------:R-:W-:-:S02]  /*0e80*/  @!P4 IADD3.X R29, PT, PT, R34, R19, RZ, P5, !PT ;  /* 0x00000013221dc210 */ /* 0x000fc40002ffe4ff */
[----:B------:R-:W-:Y:S01]  /*0e90*/  @!P2 MOV R32, R122 ;  /* 0x0000007a0020a202 */ /* 0x000fe20000000f00 */
[----:B------:R-:W0:Y:S01]  /*0ea0*/  @!P3 LDC.64 R18, c[0x0][0x3f8] ;  /* 0x0000fe00ff12bb82 */ /* 0x000e220000000a00 */
[----:B------:R-:W-:Y:S01]  /*0eb0*/  @!P2 MOV R33, R121 ;  /* 0x000000790021a202 */ /* 0x000fe20000000f00 */
[----:B------:R-:W-:Y:S01]  /*0ec0*/  @!P2 IMAD R35, R59, R25, R36 ;  /* 0x000000193b23a224 */ /* 0x000fe200078e0224 */
[----:B------:R-:W-:Y:S01]  /*0ed0*/  ISETP.GE.U32.AND P1, PT, R71, UR12, PT ;  /* 0x0000000c47007c0c */ /* 0x000fe2000bf26070 */
[----:B------:R1:W3:Y:S01]  /*0ee0*/  @!P4 LDG.E R47, desc[UR8][R30.64] ;  /* 0x000000081e2fc981 */ /* 0x0002e2000c1e1900 */
[----:B------:R-:W-:-:S03]  /*0ef0*/  @!P2 IMAD.WIDE.U32 R24, R59, R24, R32 ;  /* 0x000000183b18a225 */ /* 0x000fc600078e0020 */
[----:B------:R0:W3:Y:S01]  /*0f00*/  @!P4 LDG.E R46, desc[UR8][R28.64] ;  /* 0x000000081c2ec981 */ /* 0x0000e2000c1e1900 */
[----:B------:R-:W-:Y:S01]  /*0f10*/  ISETP.GE.AND.EX P4, PT, R7, UR13, PT, P1 ;  /* 0x0000000d07007c0c */ /* 0x000fe2000bf86310 */
[----:B------:R-:W5:Y:S01]  /*0f20*/  @!P0 LDC.64 R40, c[0x0][0x398] ;  /* 0x0000e600ff288b82 */ /* 0x000f620000000a00 */
[----:B------:R-:W-:Y:S02]  /*0f30*/  @!P2 IADD3 R33, PT, PT, R25, R35, RZ ;  /* 0x000000231921a210 */ /* 0x000fe40007ffe0ff */
[----:B------:R-:W-:Y:S01]  /*0f40*/  @!P2 SHF.L.U32 R25, R24, 0x1, RZ ;  /* 0x000000011819a819 */ /* 0x000fe200000006ff */
[----:B--2---:R-:W-:Y:S01]  /*0f50*/  @!P0 IMAD R22, R37, R20, RZ ;  /* 0x0000001425168224 */ /* 0x004fe200078e02ff */
[----:B------:R-:W-:-:S03]  /*0f60*/  @!P0 MOV R23, R121 ;  /* 0x0000007900178202 */ /* 0x000fc60000000f00 */
[----:B-1----:R-:W1:Y:S01]  /*0f70*/  @!P0 LDC.64 R30, c[0x0][0x3a0] ;  /* 0x0000e800ff1e8b82 */ /* 0x002e620000000a00 */
[----:B------:R-:W-:Y:S01]  /*0f80*/  @!P0 IMAD R37, R39, R21, R22 ;  /* 0x0000001527258224 */ /* 0x000fe200078e0216 */
[----:B------:R-:W-:Y:S02]  /*0f90*/  @!P0 MOV R22, R122 ;  /* 0x0000007a00168202 */ /* 0x000fe40000000f00 */
[----:B------:R-:W-:Y:S02]  /*0fa0*/  @!P2 SHF.L.U64.HI R24, R24, 0x1, R33 ;  /* 0x000000011818a819 */ /* 0x000fe40000010221 */
[----:B------:R-:W-:Y:S01]  /*0fb0*/  @!P2 IADD3 R34, P5, PT, R25, R26, RZ ;  /* 0x0000001a1922a210 */ /* 0x000fe20007fbe0ff */
[----:B------:R-:W-:Y:S01]  /*0fc0*/  @!P0 IMAD.WIDE.U32 R20, R39, R20, R22 ;  /* 0x0000001427148225 */ /* 0x000fe200078e0016 */
[----:B------:R-:W-:Y:S01]  /*0fd0*/  @!P2 IADD3 R26, P6, PT, R25, R16, RZ ;  /* 0x00000010191aa210 */ /* 0x000fe20007fde0ff */
[----:B------:R-:W2:Y:S01]  /*0fe0*/  @!P4 LDC.64 R22, c[0x0][0x3f8] ;  /* 0x0000fe00ff16cb82 */ /* 0x000ea20000000a00 */
[----:B------:R-:W-:-:S02]  /*0ff0*/  @!P2 IADD3.X R35, PT, PT, R24, R27, RZ, P5, !PT ;  /* 0x0000001b1823a210 */ /* 0x000fc40002ffe4ff */
[----:B------:R-:W-:Y:S02]  /*1000*/  MOV R16, RZ ;  /* 0x000000ff00107202 */ /* 0x000fe40000000f00 */
[----:B------:R-:W-:Y:S01]  /*1010*/  ISETP.GE.U32.AND P5, PT, R70, UR12, PT ;  /* 0x0000000c46007c0c */ /* 0x000fe2000bfa6070 */
[----:B0-----:R-:W-:Y:S01]  /*1020*/  @!P3 IMAD R28, R6, R18, RZ ;  /* 0x00000012061cb224 */ /* 0x001fe200078e02ff */
[----:B------:R-:W-:Y:S01]  /*1030*/  @!P2 IADD3.X R27, PT, PT, R24, R17, RZ, P6, !PT ;  /* 0x00000011181ba210 */ /* 0x000fe200037fe4ff */
[----:B------:R-:W0:Y:S01]  /*1040*/  @!P3 LDC.64 R32, c[0x0][0x398] ;  /* 0x0000e600ff20bb82 */ /* 0x000e220000000a00 */
[----:B------:R-:W-:Y:S01]  /*1050*/  ISETP.GE.AND.EX P5, PT, R8, UR13, PT, P5 ;  /* 0x0000000d08007c0c */ /* 0x000fe2000bfa6350 */
[----:B------:R5:W3:Y:S01]  /*1060*/  @!P2 LDG.E R16, desc[UR8][R34.64] ;  /* 0x000000082210a981 */ /* 0x000ae2000c1e1900 */
[----:B------:R-:W-:-:S05]  /*1070*/  @!P3 MOV R29, R121 ;  /* 0x00000079001db202 */ /* 0x000fca0000000f00 */
[----:B------:R-:W0:Y:S01]  /*1080*/  @!P3 LDC.64 R24, c[0x0][0x3a0] ;  /* 0x0000e800ff18bb82 */ /* 0x000e220000000a00 */
[----:B------:R-:W-:Y:S01]  /*1090*/  MOV R17, RZ ;  /* 0x000000ff00117202 */ /* 0x000fe20000000f00 */
[----:B-----5:R-:W-:Y:S01]  /*10a0*/  @!P3 IMAD R35, R76, R19, R28 ;  /* 0x000000134c23b224 */ /* 0x020fe200078e021c */
[----:B------:R-:W-:Y:S02]  /*10b0*/  @!P3 MOV R28, R122 ;  /* 0x0000007a001cb202 */ /* 0x000fe40000000f00 */
[----:B------:R-:W-:Y:S02]  /*10c0*/  @!P0 IADD3 R21, PT, PT, R21, R37, RZ ;  /* 0x0000002515158210 */ /* 0x000fe40007ffe0ff */
[----:B------:R5:W3:Y:S01]  /*10d0*/  @!P2 LDG.E R17, desc[UR8][R26.64] ;  /* 0x000000081a11a981 */ /* 0x000ae2000c1e1900 */
[----:B------:R-:W-:Y:S01]  /*10e0*/  @!P0 SHF.L.U32 R19, R20, 0x1, RZ ;  /* 0x0000000114138819 */ /* 0x000fe200000006ff */
[----:B------:R-:W-:Y:S01]  /*10f0*/  @!P3 IMAD.WIDE.U32 R28, R76, R18, R28 ;  /* 0x000000124c1cb225 */ /* 0x000fe200078e001c */
[----:B------:R-:W-:-:S02]  /*1100*/  @!P0 SHF.L.U64.HI R34, R20, 0x1, R21 ;  /* 0x0000000114228819 */ /* 0x000fc40000010215 */
[C---:B-1----:R-:W-:Y:S01]  /*1110*/  @!P0 IADD3 R30, P6, PT, R19.reuse, R30, RZ ;  /* 0x0000001e131e8210 */ /* 0x042fe20007fde0ff */
[----:B------:R-:W1:Y:S01]  /*1120*/  @!P5 LDC.64 R20, c[0x0][0x3f8] ;  /* 0x0000fe00ff14db82 */ /* 0x000e620000000a00 */
[----:B------:R-:W-:Y:S02]  /*1130*/  @!P0 IADD3 R40, P1, PT, R19, R40, RZ ;  /* 0x0000002813288210 */ /* 0x000fe40007f3e0ff */
[----:B------:R-:W-:Y:S02]  /*1140*/  ISETP.GE.U32.AND P2, PT, R69, UR12, PT ;  /* 0x0000000c45007c0c */ /* 0x000fe4000bf46070 */
[----:B------:R-:W-:-:S03]  /*1150*/  @!P3 IADD3 R29, PT, PT, R29, R35, RZ ;  /* 0x000000231d1db210 */ /* 0x000fc60007ffe0ff */
[----:B------:R-:W4:Y:S01]  /*1160*/  @!P4 LDC.64 R18, c[0x0][0x3a0] ;  /* 0x0000e800ff12cb82 */ /* 0x000f220000000a00 */
[----:B------:R-:W-:Y:S02]  /*1170*/  ISETP.GE.AND.EX P2, PT, R9, UR13, PT, P2 ;  /* 0x0000000d09007c0c */ /* 0x000fe4000bf46320 */
[C---:B-----5:R-:W-:Y:S02]  /*1180*/  @!P3 SHF.L.U32 R27, R28.reuse, 0x1, RZ ;  /* 0x000000011c1bb819 */ /* 0x060fe400000006ff */
[----:B------:R-:W-:Y:S01]  /*1190*/  @!P3 SHF.L.U64.HI R26, R28, 0x1, R29 ;  /* 0x000000011c1ab819 */ /* 0x000fe2000001021d */
[----:B--2---:R-:W-:Y:S01]  /*11a0*/  @!P4 IMAD R28, R7, R22, RZ ;  /* 0x00000016071cc224 */ /* 0x004fe200078e02ff */
[C---:B------:R-:W-:Y:S02]  /*11b0*/  @!P0 IADD3.X R31, PT, PT, R34.reuse, R31, RZ, P6, !PT ;  /* 0x0000001f221f8210 */ /* 0x040fe400037fe4ff */
[----:B------:R-:W-:Y:S02]  /*11c0*/  @!P0 IADD3.X R41, PT, PT, R34, R41, RZ, P1, !PT ;  /* 0x0000002922298210 */ /* 0x000fe40000ffe4ff */
[----:B------:R-:W-:-:S02]  /*11d0*/  @!P4 MOV R34, R122 ;  /* 0x0000007a0022c202 */ /* 0x000fc40000000f00 */
[----:B------:R-:W-:Y:S01]  /*11e0*/  @!P4 MOV R35, R121 ;  /* 0x000000790023c202 */ /* 0x000fe20000000f00 */
[----:B------:R-:W-:Y:S01]  /*11f0*/  @!P4 IMAD R23, R71, R23, R28 ;  /* 0x000000174717c224 */ /* 0x000fe200078e021c */
[C---:B0-----:R-:W-:Y:S01]  /*1200*/  @!P3 IADD3 R24, P6, PT, R27.reuse, R24, RZ ;  /* 0x000000181b18b210 */ /* 0x041fe20007fde0ff */
[----:B------:R-:W0:Y:S01]  /*1210*/  @!P4 LDC.64 R28, c[0x0][0x398] ;  /* 0x0000e600ff1ccb82 */ /* 0x000e220000000a00 */
[----:B------:R-:W-:Y:S01]  /*1220*/  @!P3 IADD3 R32, P1, PT, R27, R32, RZ ;  /* 0x000000201b20b210 */ /* 0x000fe20007f3e0ff */
[----:B------:R-:W-:Y:S01]  /*1230*/  @!P4 IMAD.WIDE.U32 R34, R71, R22, R34 ;  /* 0x000000164722c225 */ /* 0x000fe200078e0022 */
[C---:B------:R-:W-:Y:S02]  /*1240*/  @!P3 IADD3.X R25, PT, PT, R26.reuse, R25, RZ, P6, !PT ;  /* 0x000000191a19b210 */ /* 0x040fe400037fe4ff */
[----:B------:R-:W-:-:S03]  /*1250*/  @!P3 IADD3.X R33, PT, PT, R26, R33, RZ, P1, !PT ;  /* 0x000000211a21b210 */ /* 0x000fc60000ffe4ff */
[----:B------:R-:W2:Y:S01]  /*1260*/  @!P2 LDC.64 R26, c[0x0][0x3f8] ;  /* 0x0000fe00ff1aab82 */ /* 0x000ea20000000a00 */
[----:B------:R-:W-:Y:S02]  /*1270*/  @!P4 IADD3 R35, PT, PT, R35, R23, RZ ;  /* 0x000000172323c210 */ /* 0x000fe40007ffe0ff */
[----:B------:R-:W-:Y:S02]  /*1280*/  CS2R R58, SRZ ;  /* 0x00000000003a7805 */ /* 0x000fe4000001ff00 */
[C---:B------:R-:W-:Y:S02]  /*1290*/  @!P4 SHF.L.U32 R37, R34.reuse, 0x1, RZ ;  /* 0x000000012225c819 */ /* 0x040fe400000006ff */
[----:B------:R-:W-:Y:S01]  /*12a0*/  @!P4 SHF.L.U64.HI R38, R34, 0x1, R35 ;  /* 0x000000012226c819 */ /* 0x000fe20000010223 */
[----:B-1----:R-:W-:Y:S01]  /*12b0*/  @!P5 IMAD R35, R8, R20, RZ ;  /* 0x000000140823d224 */ /* 0x002fe200078e02ff */
[----:B------:R-:W1:Y:S01]  /*12c0*/  @!P5 LDC.64 R22, c[0x0][0x3a0] ;  /* 0x0000e800ff16db82 */ /* 0x000e620000000a00 */
[----:B----4-:R-:W-:Y:S01]  /*12d0*/  @!P4 IADD3 R34, P1, PT, R37, R18, RZ ;  /* 0x000000122522c210 */ /* 0x010fe20007f3e0ff */
[----:B------:R4:W5:Y:S01]  /*12e0*/  @!P3 LDG.E R59, desc[UR8][R24.64] ;  /* 0x00000008183bb981 */ /* 0x000962000c1e1900 */
[----:B------:R-:W-:-:S02]  /*12f0*/  @!P5 IMAD R39, R70, R21, R35 ;  /* 0x000000154627d224 */ /* 0x000fc400078e0223 */
[----:B------:R-:W-:Y:S01]  /*1300*/  @!P4 IADD3.X R35, PT, PT, R38, R19, RZ, P1, !PT ;  /* 0x000000132623c210 */ /* 0x000fe20000ffe4ff */
[----:B------:R4:W5:Y:S01]  /*1310*/  @!P3 LDG.E R58, desc[UR8][R32.64] ;  /* 0x00000008203ab981 */ /* 0x000962000c1e1900 */
[----:B------:R-:W-:Y:S01]  /*1320*/  ISETP.GE.U32.AND P1, PT, R68, UR12, PT ;  /* 0x0000000c44007c0c */ /* 0x000fe2000bf26070 */
[----:B----4-:R-:W4:Y:S03]  /*1330*/  @!P5 LDC.64 R24, c[0x0][0x398] ;  /* 0x0000e600ff18db82 */ /* 0x010f260000000a00 */
[----:B------:R-:W-:Y:S02]  /*1340*/  ISETP.GE.AND.EX P1, PT, R10, UR13, PT, P1 ;  /* 0x0000000d0a007c0c */ /* 0x000fe4000bf26310 */
[----:B------:R-:W-:Y:S02]  /*1350*/  @!P5 MOV R32, R122 ;  /* 0x0000007a0020d202 */ /* 0x000fe40000000f00 */
[----:B------:R-:W-:-:S02]  /*1360*/  @!P5 MOV R33, R121 ;  /* 0x000000790021d202 */ /* 0x000fc40000000f00 */
[----:B0-----:R-:W-:Y:S02]  /*1370*/  @!P4 IADD3 R28, P3, PT, R37, R28, RZ ;  /* 0x0000001c251cc210 */ /* 0x001fe40007f7e0ff */
[----:B------:R-:W0:Y:S01]  /*1380*/  @!P2 LDC.64 R36, c[0x0][0x3a0] ;  /* 0x0000e800ff24ab82 */ /* 0x000e220000000a00 */
[----:B------:R-:W-:Y:S01]  /*1390*/  @!P5 IMAD.WIDE.U32 R20, R70, R20, R32 ;  /* 0x000000144614d225 */ /* 0x000fe200078e0020 */
[----:B------:R-:W-:-:S03]  /*13a0*/  MOV R18, RZ ;  /* 0x000000ff00127202 */ /* 0x000fc60000000f00 */
[----:B--2---:R-:W-:Y:S01]  /*13b0*/  @!P2 IMAD R32, R9, R26, RZ ;  /* 0x0000001a0920a224 */ /* 0x004fe200078e02ff */
[----:B------:R-:W-:Y:S02]  /*13c0*/  @!P5 IADD3 R19, PT, PT, R21, R39, RZ ;  /* 0x000000271513d210 */ /* 0x000fe40007ffe0ff */
[----:B------:R-:W-:Y:S02]  /*13d0*/  @!P5 SHF.L.U32 R39, R20, 0x1, RZ ;  /* 0x000000011427d819 */ /* 0x000fe400000006ff */
[----:B------:R-:W-:Y:S01]  /*13e0*/  @!P4 IADD3.X R29, PT, PT, R38, R29, RZ, P3, !PT ;  /* 0x0000001d261dc210 */ /* 0x000fe20001ffe4ff */
[----:B------:R-:W-:Y:S01]  /*13f0*/  @!P2 IMAD R45, R69, R27, R32 ;  /* 0x0000001b452da224 */ /* 0x000fe200078e0220 */
[----:B------:R-:W-:Y:S01]  /*1400*/  @!P5 SHF.L.U64.HI R38, R20, 0x1, R19 ;  /* 0x000000011426d819 */ /* 0x000fe20000010213 */
[----:B------:R-:W2:Y:S01]  /*1410*/  @!P1 LDC.64 R32, c[0x0][0x3f8] ;  /* 0x0000fe00ff209b82 */ /* 0x000ea20000000a00 */
[----:B-1----:R-:W-:Y:S01]  /*1420*/  @!P5 IADD3 R22, P3, PT, R39, R22, RZ ;  /* 0x000000162716d210 */ /* 0x002fe20007f7e0ff */
[----:B------:R1:W5:Y:S01]  /*1430*/  @!P4 LDG.E R18, desc[UR8][R34.64] ;  /* 0x000000082212c981 */ /* 0x000362000c1e1900 */
[----:B------:R-:W-:-:S02]  /*1440*/  @!P2 MOV R20, R122 ;  /* 0x0000007a0014a202 */ /* 0x000fc40000000f00 */
[----:B------:R-:W-:Y:S02]  /*1450*/  @!P2 MOV R21, R121 ;  /* 0x000000790015a202 */ /* 0x000fe40000000f00 */
[C---:B------:R-:W-:Y:S02]  /*1460*/  @!P5 IADD3.X R23, PT, PT, R38.reuse, R23, RZ, P3, !PT ;  /* 0x000000172617d210 */ /* 0x040fe40001ffe4ff */
[----:B----4-:R-:W-:Y:S01]  /*1470*/  @!P5 IADD3 R24, P3, PT, R39, R24, RZ ;  /* 0x000000182718d210 */ /* 0x010fe20007f7e0ff */
[----:B------:R-:W-:Y:S01]  /*1480*/  @!P2 IMAD.WIDE.U32 R26, R69, R26, R20 ;  /* 0x0000001a451aa225 */ /* 0x000fe200078e0014 */
[----:B-1----:R-:W1:Y:S01]  /*1490*/  @!P2 LDC.64 R34, c[0x0][0x398] ;  /* 0x0000e600ff22ab82 */ /* 0x002e620000000a00 */
[----:B------:R-:W-:Y:S02]  /*14a0*/  MOV R19, RZ ;  /* 0x000000ff00137202 */ /* 0x000fe40000000f00 */
[----:B------:R-:W-:Y:S02]  /*14b0*/  @!P5 IADD3.X R25, PT, PT, R38, R25, RZ, P3, !PT ;  /* 0x000000192619d210 */ /* 0x000fe40001ffe4ff */
[----:B------:R-:W-:-:S02]  /*14c0*/  @!P2 IADD3 R21, PT, PT, R27, R45, RZ ;  /* 0x0000002d1b15a210 */ /* 0x000fc40007ffe0ff */
[----:B------:R-:W-:Y:S01]  /*14d0*/  ISETP.GE.U32.AND P3, PT, R67, UR12, PT ;  /* 0x0000000c43007c0c */ /* 0x000fe2000bf66070 */
[----:B------:R-:W4:Y:S01]  /*14e0*/  @!P4 LDG.E R19, desc[UR8][R28.64] ;  /* 0x000000081c13c981 */ /* 0x000f22000c1e1900 */
[----:B------:R-:W-:Y:S01]  /*14f0*/  MOV R20, RZ ;  /* 0x000000ff00147202 */ /* 0x000fe20000000f00 */
[----:B------:R-:W1:Y:S01]  /*1500*/  @!P1 LDC.64 R38, c[0x0][0x3a0] ;  /* 0x0000e800ff269b82 */ /* 0x000e620000000a00 */
[C---:B------:R-:W-:Y:S02]  /*1510*/  @!P2 SHF.L.U32 R45, R26.reuse, 0x1, RZ ;  /* 0x000000011a2da819 */ /* 0x040fe400000006ff */
[----:B------:R-:W-:Y:S02]  /*1520*/  ISETP.GE.AND.EX P3, PT, R11, UR13, PT, P3 ;  /* 0x0000000d0b007c0c */ /* 0x000fe4000bf66330 */
[----:B------:R-:W-:Y:S01]  /*1530*/  @!P2 SHF.L.U64.HI R44, R26, 0x1, R21 ;  /* 0x000000011a2ca819 */ /* 0x000fe20000010215 */
[----:B------:R2:W4:Y:S01]  /*1540*/  @!P5 LDG.E R20, desc[UR8][R22.64] ;  /* 0x000000081614d981 */ /* 0x000522000c1e1900 */
[----:B0-----:R-:W-:Y:S01]  /*1550*/  @!P2 IADD3 R36, P4, PT, R45, R36, RZ ;  /* 0x000000242d24a210 */ /* 0x001fe20007f9e0ff */
[----:B------:R-:W0:Y:S01]  /*1560*/  LDC.64 R26, c[0x0][0x3b8] ;  /* 0x0000ee00ff1a7b82 */ /* 0x000e220000000a00 */
[----:B------:R-:W-:-:S02]  /*1570*/  MOV R21, RZ ;  /* 0x000000ff00157202 */ /* 0x000fc40000000f00 */
[----:B------:R-:W-:-:S04]  /*1580*/  @!P2 IADD3.X R37, PT, PT, R44, R37, RZ, P4, !PT ;  /* 0x000000252c25a210 */ /* 0x000fc800027fe4ff */
[----:B------:R1:W4:Y:S01]  /*1590*/  @!P5 LDG.E R21, desc[UR8][R24.64] ;  /* 0x000000081815d981 */ /* 0x000322000c1e1900 */
[----:B--2---:R-:W-:Y:S01]  /*15a0*/  MOV R22, RZ ;  /* 0x000000ff00167202 */ /* 0x004fe20000000f00 */
[----:B------:R-:W-:Y:S01]  /*15b0*/  @!P1 IMAD R23, R10, R32, RZ ;  /* 0x000000200a179224 */ /* 0x000fe200078e02ff */
[----:B------:R-:W2:Y:S04]  /*15c0*/  @!P3 LDC.64 R28, c[0x0][0x3f8] ;  /* 0x0000fe00ff1cbb82 */ /* 0x000ea80000000a00 */
[----:B------:R1:W4:Y:S02]  /*15d0*/  @!P2 LDG.E R22, desc[UR8][R36.64] ;  /* 0x000000082416a981 */ /* 0x000324000c1e1900 */
[----:B-1----:R-:W-:Y:S02]  /*15e0*/  @!P2 IADD3 R34, P6, PT, R45, R34, RZ ;  /* 0x000000222d22a210 */ /* 0x002fe40007fde0ff */
[----:B------:R-:W1:Y:S01]  /*15f0*/  @!P1 LDC.64 R24, c[0x0][0x398] ;  /* 0x0000e600ff189b82 */ /* 0x000e620000000a00 */
[----:B------:R-:W-:Y:S01]  /*1600*/  @!P1 IMAD R45, R68, R33, R23 ;  /* 0x00000021442d9224 */ /* 0x000fe200078e0217 */
[----:B------:R-:W-:-:S02]  /*1610*/  @!P1 MOV R36, R122 ;  /* 0x0000007a00249202 */ /* 0x000fc40000000f00 */
[----:B------:R-:W-:Y:S02]  /*1620*/  @!P1 MOV R37, R121 ;  /* 0x0000007900259202 */ /* 0x000fe40000000f00 */
[----:B------:R-:W-:Y:S01]  /*1630*/  ISETP.GE.U32.AND P4, PT, R66, UR12, PT ;  /* 0x0000000c42007c0c */ /* 0x000fe2000bf86070 */
[----:B------:R-:W-:Y:S01]  /*1640*/  @!P1 IMAD.WIDE.U32 R32, R68, R32, R36 ;  /* 0x0000002044209225 */ /* 0x000fe200078e0024 */
[----:B------:R-:W-:Y:S02]  /*1650*/  @!P2 IADD3.X R35, PT, PT, R44, R35, RZ, P6, !PT ;  /* 0x000000232c23a210 */ /* 0x000fe400037fe4ff */
[----:B------:R-:W-:Y:S02]  /*1660*/  ISETP.NE.AND P6, PT, RZ, UR11, PT ;  /* 0x0000000bff007c0c */ /* 0x000fe4000bfc5270 */
[----:B------:R-:W-:Y:S02]  /*1670*/  ISETP.GE.AND.EX P4, PT, R12, UR13, PT, P4 ;  /* 0x0000000d0c007c0c */ /* 0x000fe4000bf86340 */
[----:B------:R-:W-:-:S02]  /*1680*/  @!P1 IADD3 R33, PT, PT, R33, R45, RZ ;  /* 0x0000002d21219210 */ /* 0x000fc40007ffe0ff */
[----:B------:R-:W-:Y:S02]  /*1690*/  MOV R23, RZ ;  /* 0x000000ff00177202 */ /* 0x000fe40000000f00 */
[C---:B------:R-:W-:Y:S02]  /*16a0*/  @!P1 SHF.L.U32 R45, R32.reuse, 0x1, RZ ;  /* 0x00000001202d9819 */ /* 0x040fe400000006ff */
[----:B------:R-:W-:Y:S02]  /*16b0*/  @!P1 SHF.L.U64.HI R44, R32, 0x1, R33 ;  /* 0x00000001202c9819 */ /* 0x000fe40000010221 */
[----:B------:R-:W2:Y:S01]  /*16c0*/  @!P3 LDC.64 R32, c[0x0][0x3a0] ;  /* 0x0000e800ff20bb82 */ /* 0x000ea20000000a00 */
[----:B------:R0:W4:Y:S01]  /*16d0*/  @!P2 LDG.E R23, desc[UR8][R34.64] ;  /* 0x000000082217a981 */ /* 0x000122000c1e1900 */
[----:B------:R-:W-:Y:S02]  /*16e0*/  CS2R R48, SRZ ;  /* 0x0000000000307805 */ /* 0x000fe4000001ff00 */
[----:B------:R-:W-:-:S02]  /*16f0*/  @!P1 IADD3 R38, P2, PT, R45, R38, RZ ;  /* 0x000000262d269210 */ /* 0x000fc40007f5e0ff */
[----:B------:R-:W-:Y:S02]  /*1700*/  IADD3 R79, PT, PT, R42, R43, RZ ;  /* 0x0000002b2a4f7210 */ /* 0x000fe40007ffe0ff */
[----:B------:R-:W2:Y:S01]  /*1710*/  @P6 LDC.64 R42, c[0x0][0x3b0] ;  /* 0x0000ec00ff2a6b82 */ /* 0x000ea20000000a00 */
[----:B------:R1:W4:Y:S01]  /*1720*/  @!P0 LDG.E R49, desc[UR8][R30.64] ;  /* 0x000000081e318981 */ /* 0x000322000c1e1900 */
[----:B------:R-:W-:Y:S01]  /*1730*/  @!P1 IADD3.X R39, PT, PT, R44, R39, RZ, P2, !PT ;  /* 0x000000272c279210 */ /* 0x000fe200017fe4ff */
[----:B0-----:R-:W-:Y:S01]  /*1740*/  IMAD.WIDE R26, R60, 0x8, R26 ;  /* 0x000000083c1a7825 */ /* 0x001fe200078e021a */
[----:B------:R-:W-:Y:S01]  /*1750*/  ISETP.GE.U32.AND P5, PT, R65, UR12, PT ;  /* 0x0000000c41007c0c */ /* 0x000fe2000bfa6070 */
[----:B------:R0:W4:Y:S03]  /*1760*/  @!P0 LDG.E R48, desc[UR8][R40.64] ;  /* 0x0000000828308981 */ /* 0x000126000c1e1900 */
[----:B------:R-:W0:Y:S01]  /*1770*/  @!P3 LDC.64 R34, c[0x0][0x398] ;  /* 0x0000e600ff22bb82 */ /* 0x000e220000000a00 */
[----:B-1----:R-:W-:Y:S01]  /*1780*/  @!P1 IADD3 R30, P2, PT, R45, R24, RZ ;  /* 0x000000182d1e9210 */ /* 0x002fe20007f5e0ff */
[----:B--2---:R-:W-:Y:S01]  /*1790*/  @!P3 IMAD R24, R11, R28, RZ ;  /* 0x0000001c0b18b224 */ /* 0x004fe200078e02ff */
[----:B------:R-:W2:Y:S05]  /*17a0*/  LDG.E.64 R26, desc[UR8][R26.64] ;  /* 0x000000081a1a7981 */ /* 0x000eaa000c1e1b00 */
[----:B------:R-:W1:Y:S01]  /*17b0*/  @!P4 LDC.64 R36, c[0x0][0x3f8] ;  /* 0x0000fe00ff24cb82 */ /* 0x000e620000000a00 */
[----:B0-----:R-:W-:-:S02]  /*17c0*/  @!P3 MOV R40, R122 ;  /* 0x0000007a0028b202 */ /* 0x001fc40000000f00 */
[----:B------:R-:W-:Y:S01]  /*17d0*/  @!P3 MOV R41, R121 ;  /* 0x000000790029b202 */ /* 0x000fe20000000f00 */
[----:B------:R-:W-:Y:S01]  /*17e0*/  @!P3 IMAD R77, R67, R29, R24 ;  /* 0x0000001d434db224 */ /* 0x000fe200078e0218 */
[----:B------:R-:W-:Y:S01]  /*17f0*/  ISETP.GE.AND.EX P5, PT, R13, UR13, PT, P5 ;  /* 0x0000000d0d007c0c */ /* 0x000fe2000bfa6350 */
[----:B------:R-:W-:Y:S01]  /*1800*/  @!P3 IMAD.WIDE.U32 R40, R67, R28, R40 ;  /* 0x0000001c4328b225 */ /* 0x000fe200078e0028 */
[----:B------:R-:W-:Y:S02]  /*1810*/  @!P1 IADD3.X R31, PT, PT, R44, R25, RZ, P2, !PT ;  /* 0x000000192c1f9210 */ /* 0x000fe400017fe4ff */
[----:B------:R-:W-:Y:S01]  /*1820*/  CS2R R24, SRZ ;  /* 0x0000000000187805 */ /* 0x000fe2000001ff00 */
[----:B------:R-:W0:Y:S01]  /*1830*/  LDC.64 R44, c[0x0][0x3a8] ;  /* 0x0000ea00ff2c7b82 */ /* 0x000e220000000a00 */
[----:B------:R-:W-:Y:S02]  /*1840*/  @!P3 IADD3 R77, PT, PT, R41, R77, RZ ;  /* 0x0000004d294db210 */ /* 0x000fe40007ffe0ff */
[----:B------:R-:W-:-:S02]  /*1850*/  @!P3 SHF.L.U32 R41, R40, 0x1, RZ ;  /* 0x000000012829b819 */ /* 0x000fc400000006ff */
[----:B------:R1:W2:Y:S01]  /*1860*/  @!P1 LDG.E R24, desc[UR8][R38.64] ;  /* 0x0000000826189981 */ /* 0x0002a2000c1e1900 */
[----:B------:R-:W-:Y:S02]  /*1870*/  @!P3 SHF.L.U64.HI R78, R40, 0x1, R77 ;  /* 0x00000001284eb819 */ /* 0x000fe4000001024d */
[----:B------:R-:W0:Y:S01]  /*1880*/  @!P5 LDC.64 R28, c[0x0][0x3f8] ;  /* 0x0000fe00ff1cdb82 */ /* 0x000e220000000a00 */
[----:B------:R1:W2:Y:S01]  /*1890*/  @!P1 LDG.E R25, desc[UR8][R30.64] ;  /* 0x000000081e199981 */ /* 0x0002a2000c1e1900 */
[C---:B------:R-:W-:Y:S02]  /*18a0*/  @!P3 IADD3 R40, P1, PT, R41.reuse, R32, RZ ;  /* 0x000000202928b210 */ /* 0x040fe40007f3e0ff */
[----:B-1----:R-:W-:Y:S02]  /*18b0*/  @!P3 IADD3 R38, P2, PT, R41, R34, RZ ;  /* 0x000000222926b210 */ /* 0x002fe40007f5e0ff */
[----:B------:R-:W-:Y:S01]  /*18c0*/  @!P3 IADD3.X R41, PT, PT, R78, R33, RZ, P1, !PT ;  /* 0x000000214e29b210 */ /* 0x000fe20000ffe4ff */
[----:B------:R-:W-:Y:S01]  /*18d0*/  @P6 IMAD.WIDE R32, R79, 0x2, R42 ;  /* 0x000000024f206825 */ /* 0x000fe200078e022a */
[----:B------:R-:W-:Y:S01]  /*18e0*/  @!P4 MOV R42, R122 ;  /* 0x0000007a002ac202 */ /* 0x000fe20000000f00 */
[----:B------:R-:W1:Y:S01]  /*18f0*/  @!P4 LDC.64 R30, c[0x0][0x3a0] ;  /* 0x0000e800ff1ecb82 */ /* 0x000e620000000a00 */
[----:B------:R-:W-:Y:S01]  /*1900*/  @!P4 MOV R43, R121 ;  /* 0x00000079002bc202 */ /* 0x000fe20000000f00 */
[-C--:B------:R-:W-:Y:S01]  /*1910*/  @!P4 IMAD R34, R12, R36.reuse, RZ ;  /* 0x000000240c22c224 */ /* 0x080fe200078e02ff */
[----:B------:R-:W2:Y:S03]  /*1920*/  @P6 LDG.E.U16 R88, desc[UR8][R32.64] ;  /* 0x0000000820586981 */ /* 0x000ea6000c1e1500 */
[C---:B------:R-:W-:Y:S01]  /*1930*/  @!P4 IMAD R37, R66.reuse, R37, R34 ;  /* 0x000000254225c224 */ /* 0x040fe200078e0222 */
[----:B------:R0:W2:Y:S01]  /*1940*/  @P6 LDG.E.U16 R87, desc[UR8][R32.64+0x2] ;  /* 0x0000020820576981 */ /* 0x0000a2000c1e1500 */
[----:B------:R-:W-:Y:S01]  /*1950*/  @!P4 IMAD.WIDE.U32 R42, R66, R36, R42 ;  /* 0x00000024422ac225 */ /* 0x000fe200078e002a */
[----:B------:R-:W-:-:S02]  /*1960*/  @!P3 IADD3.X R39, PT, PT, R78, R35, RZ, P2, !PT ;  /* 0x000000234e27b210 */ /* 0x000fc400017fe4ff */
[----:B------:R-:W3:Y:S02]  /*1970*/  @!P5 LDC.64 R34, c[0x0][0x3a0] ;  /* 0x0000e800ff22db82 */ /* 0x000ee40000000a00 */
[----:B------:R-:W-:-:S06]  /*1980*/  @!P4 IADD3 R43, PT, PT, R43, R37, RZ ;  /* 0x000000252b2bc210 */ /* 0x000fcc0007ffe0ff */
[----:B0-----:R-:W0:Y:S08]  /*1990*/  @!P4 LDC.64 R32, c[0x0][0x398] ;  /* 0x0000e600ff20cb82 */ /* 0x001e300000000a00 */
[----:B------:R-:W3:Y:S01]  /*19a0*/  @!P5 LDC.64 R36, c[0x0][0x398] ;  /* 0x0000e600ff24db82 */ /* 0x000ee20000000a00 */
[C---:B------:R-:W-:Y:S01]  /*19b0*/  @!P4 SHF.L.U32 R81, R42.reuse, 0x1, RZ ;  /* 0x000000012a51c819 */ /* 0x040fe200000006ff */
[----:B------:R-:W-:Y:S01]  /*19c0*/  @!P5 IMAD R78, R13, R28, RZ ;  /* 0x0000001c0d4ed224 */ /* 0x000fe200078e02ff */
        /* <DEDUP_REMOVED lines=18> */
[C---:B---3--:R-:W-:Y:S02]  /*1af0*/  @!P5 IADD3 R34, P2, PT, R29.reuse, R34, RZ ;  /* 0x000000221d22d210 */ /* 0x048fe40007f5e0ff */
[----:B------:R-:W-:Y:S02]  /*1b00*/  @!P5 IADD3 R36, P3, PT, R29, R36, RZ ;  /* 0x000000241d24d210 */ /* 0x000fe40007f7e0ff */
[----:B------:R-:W-:Y:S02]  /*1b10*/  @!P4 IADD3.X R33, PT, PT, R80, R33, RZ, P1, !PT ;  /* 0x000000215021c210 */ /* 0x000fe40000ffe4ff */
[----:B------:R-:W-:Y:S02]  /*1b20*/  CS2R R80, SRZ ;  /* 0x0000000000507805 */ /* 0x000fe4000001ff00 */
[----:B------:R-:W-:-:S02]  /*1b30*/  MOV R79, RZ ;  /* 0x000000ff004f7202 */ /* 0x000fc40000000f00 */
[----:B------:R-:W-:Y:S02]  /*1b40*/  MOV R82, RZ ;  /* 0x000000ff00527202 */ /* 0x000fe40000000f00 */
[C---:B------:R-:W-:Y:S01]  /*1b50*/  @!P5 IADD3.X R35, PT, PT, R28.reuse, R35, RZ, P2, !PT ;  /* 0x000000231c23d210 */ /* 0x040fe200017fe4ff */
[----:B------:R-:W3:Y:S01]  /*1b60*/  @!P4 LDG.E R80, desc[UR8][R32.64] ;  /* 0x000000082050c981 */ /* 0x000ee2000c1e1900 */
[----:B------:R-:W-:-:S03]  /*1b70*/  @!P5 IADD3.X R37, PT, PT, R28, R37, RZ, P3, !PT ;  /* 0x000000251c25d210 */ /* 0x000fc60001ffe4ff */
[----:B------:R-:W3:Y:S04]  /*1b80*/  @!P4 LDG.E R79, desc[UR8][R30.64] ;  /* 0x000000081e4fc981 */ /* 0x000ee8000c1e1900 */
[----:B------:R-:W3:Y:S04]  /*1b90*/  @!P5 LDG.E R82, desc[UR8][R34.64] ;  /* 0x000000082252d981 */ /* 0x000ee8000c1e1900 */
[----:B------:R-:W3:Y:S01]  /*1ba0*/  @!P5 LDG.E R81, desc[UR8][R36.64] ;  /* 0x000000082451d981 */ /* 0x000ee2000c1e1900 */
        /* <DEDUP_REMOVED lines=18> */
[----:B-----5:R-:W-:Y:S02]  /*1cd0*/  PRMT R116, R59, 0x7632, R116 ;  /* 0x000076323b747816 */ /* 0x020fe40000000074 */
[----:B------:R-:W-:Y:S02]  /*1ce0*/  PRMT R117, R58, 0x7632, R117 ;  /* 0x000076323a757816 */ /* 0x000fe40000000075 */
[----:B------:R-:W-:-:S02]  /*1cf0*/  PRMT R98, R18, 0x7632, R98 ;  /* 0x0000763212627816 */ /* 0x000fc40000000062 */
[----:B----4-:R-:W-:Y:S02]  /*1d00*/  PRMT R99, R19, 0x7632, R99 ;  /* 0x0000763213637816 */ /* 0x010fe40000000063 */
[----:B------:R-:W-:Y:S02]  /*1d10*/  PRMT R96, R20, 0x7632, R96 ;  /* 0x0000763214607816 */ /* 0x000fe40000000060 */
[----:B------:R-:W-:Y:S01]  /*1d20*/  PRMT R97, R21, 0x7632, R97 ;  /* 0x0000763215617816 */ /* 0x000fe20000000061 */
[----:B--2---:R-:W-:-:S05]  /*1d30*/  FFMA.FTZ R27, -R26, R26, R27 ;  /* 0x0000001a1a1b7223 */ /* 0x004fca000001011b */
[----:B------:R-:W-:-:S13]  /*1d40*/  FSETP.GTU.FTZ.AND P1, PT, R27, RZ, PT ;  /* 0x000000ff1b00720b */ /* 0x000fda0003f3c000 */
[----:B------:R-:W0:Y:S01]  /*1d50*/  @P1 LDC R28, c[0x0][0x3c0] ;  /* 0x0000f000ff1c1b82 */ /* 0x000e220000000800 */
[----:B------:R-:W-:Y:S02]  /*1d60*/  PRMT R106, R49, 0x7632, R106 ;  /* 0x00007632316a7816 */ /* 0x000fe4000000006a */
[----:B------:R-:W-:Y:S02]  /*1d70*/  PRMT R107, R48, 0x7632, R107 ;  /* 0x00007632306b7816 */ /* 0x000fe4000000006b */
[----:B------:R-:W-:Y:S02]  /*1d80*/  PRMT R94, R22, 0x7632, R94 ;  /* 0x00007632165e7816 */ /* 0x000fe4000000005e */
[----:B------:R-:W-:Y:S01]  /*1d90*/  PRMT R95, R23, 0x7632, R95 ;  /* 0x00007632175f7816 */ /* 0x000fe2000000005f */
[----:B0-----:R-:W-:-:S04]  /*1da0*/  @P1 FADD.FTZ R28, R27, R28 ;  /* 0x0000001c1b1c1221 */ /* 0x001fc80000010000 */
[----:B------:R0:W1:Y:S01]  /*1db0*/  @P1 MUFU.RSQ R118, R28 ;  /* 0x0000001c00761308 */ /* 0x0000620000001400 */
[----:B------:R-:W-:Y:S01]  /*1dc0*/  @P6 HADD2.F32 R86, -RZ, R88.H0_H0 ;  /* 0x20000058ff566230 */ /* 0x000fe20000004100 */
[----:B------:R-:W-:Y:S01]  /*1dd0*/  PRMT R92, R24, 0x7632, R92 ;  /* 0x00007632185c7816 */ /* 0x000fe2000000005c */
[----:B------:R-:W-:Y:S01]  /*1de0*/  @P6 HADD2.F32 R84, -RZ, R87.H0_H0 ;  /* 0x20000057ff546230 */ /* 0x000fe20000004100 */
[----:B------:R-:W-:Y:S01]  /*1df0*/  PRMT R93, R25, 0x7632, R93 ;  /* 0x00007632195d7816 */ /* 0x000fe2000000005d */
[----:B------:R-:W-:Y:S01]  /*1e00*/  HADD2.F32 R27, -RZ, R85.H0_H0 ;  /* 0x20000055ff1b7230 */ /* 0x000fe20000004100 */
[----:B------:R-:W-:Y:S02]  /*1e10*/  PRMT R90, R77, 0x7632, R90 ;  /* 0x000076324d5a7816 */ /* 0x000fe4000000005a */
[----:B------:R-:W-:Y:S01]  /*1e20*/  PRMT R91, R78, 0x7632, R91 ;  /* 0x000076324e5b7816 */ /* 0x000fe2000000005b */
[----:B------:R-:W-:Y:S01]  /*1e30*/  HADD2.F32 R83, -RZ, R83.H0_H0 ;  /* 0x20000053ff537230 */ /* 0x000fe20000004100 */
[----:B---3--:R-:W-:-:S02]  /*1e40*/  PRMT R89, R80, 0x7632, R89 ;  /* 0x0000763250597816 */ /* 0x008fc40000000059 */
        /* <DEDUP_REMOVED lines=293> */
.L_x_543:
        /* <DEDUP_REMOVED lines=576> */
.L_x_544:
        /* <DEDUP_REMOVED lines=35> */
.L_x_546:
[----:B------:R-:W-:Y:S05]  /*56d0*/  BSYNC.RECONVERGENT B0 ;  /* 0x0000000000007941 */ /* 0x000fea0003800200 */
.L_x_545:
        /* <DEDUP_REMOVED lines=24> */
.L_x_548:
[----:B------:R-:W-:Y:S05]  /*5860*/  BSYNC.RECONVERGENT B0 ;  /* 0x0000000000007941 */ /* 0x000fea0003800200 */
.L_x_547:
        /* <DEDUP_REMOVED lines=159> */
.L_x_550:
[----:B------:R-:W-:Y:S05]  /*6260*/  BSYNC.RECONVERGENT B0 ;  /* 0x0000000000007941 */ /* 0x000fea0003800200 */
.L_x_549:
        /* <DEDUP_REMOVED lines=28> */
.L_x_552:
[----:B------:R-:W-:Y:S05]  /*6430*/  BSYNC.RECONVERGENT B0 ;  /* 0x0000000000007941 */ /* 0x000fea0003800200 */
.L_x_551:
        /* <DEDUP_REMOVED lines=24> */
.L_x_555:
[----:B----4-:R-:W2:Y:S04]  /*65c0*/  LDG.E.STRONG.GPU R30, desc[UR8][R28.64] ;  /* 0x000000081c1e7981 */ /* 0x010ea8000c1ef900 */
[----:B--2---:R-:W-:Y:S01]  /*65d0*/  CCTL.IVALL ;  /* 0x00000000ff00798f */ /* 0x004fe20002000000 */
[----:B------:R-:W-:Y:S05]  /*65e0*/  YIELD ;  /* 0x0000000000007946 */ /* 0x000fea0003800000 */
[----:B------:R-:W-:-:S13]  /*65f0*/  ISETP.NE.AND P1, PT, R30, R35, PT ;  /* 0x000000231e00720c */ /* 0x000fda0003f25270 */
[----:B------:R-:W-:Y:S05]  /*6600*/  @P1 BRA `(.L_x_555) ;  /* 0xfffffffc00ec1947 */ /* 0x000fea000383ffff */
.L_x_554:
        /* <DEDUP_REMOVED lines=15> */
.L_x_557:
        /* <DEDUP_REMOVED lines=59> */
.L_x_556:
        /* <DEDUP_REMOVED lines=34> */
.L_x_558:
        /* <DEDUP_REMOVED lines=18> */
.L_x_559:
        /* <DEDUP_REMOVED lines=9> */
.L_x_560:
[----:B------:R-:W-:Y:S05]  /*6e80*/  BSYNC.RECONVERGENT B0 ;  /* 0x0000000000007941 */ /* 0x000fea0003800200 */
.L_x_553:
        /* <DEDUP_REMOVED lines=116> */
.L_x_561:
        /* <DEDUP_REMOVED lines=21> */
.L_x_563:
[----:B------:R-:W-:Y:S05]  /*7720*/  BSYNC.RECONVERGENT B0 ;  /* 0x0000000000007941 */ /* 0x000fea0003800200 */
.L_x_562:
        /* <DEDUP_REMOVED lines=23> */
.L_x_564:
        /* <DEDUP_REMOVED lines=19> */
.L_x_566:
[----:B------:R-:W-:Y:S05]  /*79d0*/  BSYNC.RECONVERGENT B0 ;  /* 0x0000000000007941 */ /* 0x000fea0003800200 */
.L_x_565:
        /* <DEDUP_REMOVED lines=23> */
.L_x_567:
        /* <DEDUP_REMOVED lines=21> */
.L_x_569:
[----:B------:R-:W-:Y:S05]  /*7ca0*/  BSYNC.RECONVERGENT B0 ;  /* 0x0000000000007941 */ /* 0x000fea0003800200 */
.L_x_568:
        /* <DEDUP_REMOVED lines=23> */
.L_x_570:
        /* <DEDUP_REMOVED lines=19> */
.L_x_572:
[----:B------:R-:W-:Y:S05]  /*7f50*/  BSYNC.RECONVERGENT B0 ;  /* 0x0000000000007941 */ /* 0x000fea0003800200 */
.L_x_571:
        /* <DEDUP_REMOVED lines=23> */
.L_x_573:
        /* <DEDUP_REMOVED lines=21> */
.L_x_575:
[----:B------:R-:W-:Y:S05]  /*8220*/  BSYNC.RECONVERGENT B0 ;  /* 0x0000000000007941 */ /* 0x000fea0003800200 */
.L_x_574:
        /* <DEDUP_REMOVED lines=29> */
.L_x_576:
        /* <DEDUP_REMOVED lines=22> */
.L_x_578:
[----:B------:R-:W-:Y:S05]  /*8560*/  BSYNC.RECONVERGENT B0 ;  /* 0x0000000000007941 */ /* 0x000fea0003800200 */
.L_x_577:
        /* <DEDUP_REMOVED lines=29> */
.L_x_579:
        /* <DEDUP_REMOVED lines=19> */
.L_x_581:
[----:B------:R-:W-:Y:S05]  /*8870*/  BSYNC.RECONVERGENT B0 ;  /* 0x0000000000007941 */ /* 0x000fea0003800200 */
.L_x_580:
        /* <DEDUP_REMOVED lines=23> */
.L_x_582:
        /* <DEDUP_REMOVED lines=21> */
.L_x_584:
[----:B------:R-:W-:Y:S05]  /*8b40*/  BSYNC.RECONVERGENT B0 ;  /* 0x0000000000007941 */ /* 0x000fea0003800200 */
.L_x_583:
        /* <DEDUP_REMOVED lines=23> */
.L_x_585:
        /* <DEDUP_REMOVED lines=18> */
.L_x_587:
[----:B------:R-:W-:Y:S05]  /*8de0*/  BSYNC.RECONVERGENT B0 ;  /* 0x0000000000007941 */ /* 0x000fea0003800200 */
.L_x_586:
        /* <DEDUP_REMOVED lines=62> */
.L_x_588:
        /* <DEDUP_REMOVED lines=18> */
.L_x_590:
[----:B------:R-:W-:Y:S05]  /*92f0*/  BSYNC.RECONVERGENT B0 ;  /* 0x0000000000007941 */ /* 0x000fea0003800200 */
.L_x_589:
        /* <DEDUP_REMOVED lines=21> */
.L_x_591:
        /* <DEDUP_REMOVED lines=18> */
.L_x_593:
[----:B------:R-:W-:Y:S05]  /*9570*/  BSYNC.RECONVERGENT B0 ;  /* 0x0000000000007941 */ /* 0x000fea0003800200 */
.L_x_592:
        /* <DEDUP_REMOVED lines=21> */
.L_x_594:
        /* <DEDUP_REMOVED lines=18> */
.L_x_596:
[----:B------:R-:W-:Y:S05]  /*97f0*/  BSYNC.RECONVERGENT B0 ;  /* 0x0000000000007941 */ /* 0x000fea0003800200 */
.L_x_595:
        /* <DEDUP_REMOVED lines=21> */
.L_x_597:
        /* <DEDUP_REMOVED lines=18> */
.L_x_599:
[----:B------:R-:W-:Y:S05]  /*9a70*/  BSYNC.RECONVERGENT B0 ;  /* 0x0000000000007941 */ /* 0x000fea0003800200 */
.L_x_598:
        /* <DEDUP_REMOVED lines=21> */
.L_x_600:
        /* <DEDUP_REMOVED lines=18> */
.L_x_602:
[----:B------:R-:W-:Y:S05]  /*9cf0*/  BSYNC.RECONVERGENT B0 ;  /* 0x0000000000007941 */ /* 0x000fea0003800200 */
.L_x_601:
        /* <DEDUP_REMOVED lines=21> */
.L_x_603:
        /* <DEDUP_REMOVED lines=18> */
.L_x_605:
[----:B------:R-:W-:Y:S05]  /*9f70*/  BSYNC.RECONVERGENT B0 ;  /* 0x0000000000007941 */ /* 0x000fea0003800200 */
.L_x_604:
        /* <DEDUP_REMOVED lines=21> */
.L_x_606:
        /* <DEDUP_REMOVED lines=18> */
.L_x_608:
[----:B------:R-:W-:Y:S05]  /*a1f0*/  BSYNC.RECONVERGENT B0 ;  /* 0x0000000000007941 */ /* 0x000fea0003800200 */
.L_x_607:
[----:B------:R-:W-:Y:S02]  /*a200*/  IADD3 R60, PT, PT, R3, R60, RZ ;  /* 0x0000003c033c7210 */ /* 0x000fe40007ffe0ff */
[----:B------:R-:W-:Y:S02]  /*a210*/  IADD3 R61, PT, PT, R61, 0x1, RZ ;  /* 0x000000013d3d7810 */ /* 0x000fe40007ffe0ff */
[----:B------:R-:W-:-:S13]  /*a220*/  ISETP.GE.AND P0, PT, R60, UR4, PT ;  /* 0x000000043c007c0c */ /* 0x000fda000bf06270 */
[----:B------:R-:W-:Y:S05]  /*a230*/  @!P0 BRA `(.L_x_609) ;  /* 0xffffff60002c8947 */ /* 0x000fea000383ffff */
.L_x_542:
        /* <DEDUP_REMOVED lines=19> */
.L_x_611:
[----:B------:R-:W-:Y:S05]  /*a370*/  BSYNC.RECONVERGENT B0 ;  /* 0x0000000000007941 */ /* 0x000fea0003800200 */
.L_x_610:
[----:B------:R-:W-:Y:S05]  /*a380*/  @P0 EXIT ;  /* 0x000000000000094d */ /* 0x000fea0003800000 */
[----:B------:R-:W-:Y:S05]  /*a390*/  @P2 BRA `(.L_x_612) ;  /* 0x0000000000202947 */ /* 0x000fea0003800000 */
[----:B------:R-:W-:-:S05]  /*a3a0*/  IMAD R0, R6, R7, RZ ;  /* 0x0000000706007224 */ /* 0x000fca00078e02ff */
[----:B------:R-:W-:-:S13]  /*a3b0*/  ISETP.NE.AND P0, PT, R0, -0x1, PT ;  /* 0xffffffff0000780c */ /* 0x000fda0003f05270 */
[----:B------:R-:W-:Y:S05]  /*a3c0*/  @!P0 BRA `(.L_x_612) ;  /* 0x0000000000148947 */ /* 0x000fea0003800000 */
.L_x_613:
[----:B--2---:R-:W2:Y:S04]  /*a3d0*/  LDG.E.STRONG.GPU R3, desc[UR8][R4.64] ;  /* 0x0000000804037981 */ /* 0x004ea8000c1ef900 */
[----:B--2---:R-:W-:Y:S01]  /*a3e0*/  CCTL.IVALL ;  /* 0x00000000ff00798f */ /* 0x004fe20002000000 */
[----:B------:R-:W-:Y:S05]  /*a3f0*/  YIELD ;  /* 0x0000000000007946 */ /* 0x000fea0003800000 */
[----:B------:R-:W-:-:S13]  /*a400*/  ISETP.NE.AND P0, PT, R3, R0, PT ;  /* 0x000000000300720c */ /* 0x000fda0003f05270 */
[----:B------:R-:W-:Y:S05]  /*a410*/  @P0 BRA `(.L_x_613) ;  /* 0xfffffffc00ec0947 */ /* 0x000fea000383ffff */
.L_x_612:
        /* <DEDUP_REMOVED lines=60> */
.L_x_616:
        /* <DEDUP_REMOVED lines=21> */
[----:B--2---:R-:W-:Y:S02]  /*a930*/  F2FP.F16.F32.PACK_AB R15, R9, R6 ;  /* 0x00000006090f723e */ /* 0x004fe400000000ff */
[----:B------:R-:W-:-:S02]  /*a940*/  MOV R6, R18 ;  /* 0x0000001200067202 */ /* 0x000fc40000000f00 */
[-C--:B------:R-:W-:Y:S02]  /*a950*/  MOV R9, R21.reuse ;  /* 0x0000001500097202 */ /* 0x080fe40000000f00 */
[----:B---3--:R-:W-:Y:S01]  /*a960*/  F2FP.F16.F32.PACK_AB R17, R13, R10 ;  /* 0x0000000a0d11723e */ /* 0x008fe200000000ff */
[----:B------:R0:W-:Y:S04]  /*a970*/  STG.E desc[UR8][R6.64], R15 ;  /* 0x0000000f06007986 */ /* 0x0001e8000c101908 */
[----:B------:R0:W-:Y:S01]  /*a980*/  STG.E desc[UR8][R8.64], R17 ;  /* 0x0000001108007986 */ /* 0x0001e2000c101908 */
[----:B------:R-:W-:Y:S02]  /*a990*/  IADD3 R18, P4, PT, R18, 0x400, RZ ;  /* 0x0000040012127810 */ /* 0x000fe40007f9e0ff */
[----:B------:R-:W-:-:S02]  /*a9a0*/  IADD3.X R21, PT, PT, RZ, R21, RZ, P3, !PT ;  /* 0x00000015ff157210 */ /* 0x000fc40001ffe4ff */
[----:B------:R-:W-:Y:S01]  /*a9b0*/  IADD3.X R19, PT, PT, RZ, R19, RZ, P4, !PT ;  /* 0x00000013ff137210 */ /* 0x000fe200027fe4ff */
[----:B------:R-:W-:Y:S08]  /*a9c0*/  @P1 BRA `(.L_x_616) ;  /* 0xfffffffc00841947 */ /* 0x000ff0000383ffff */
.L_x_615:
[----:B------:R-:W-:Y:S05]  /*a9d0*/  BSYNC.RECONVERGENT B0 ;  /* 0x0000000000007941 */ /* 0x000fea0003800200 */
.L_x_614:
        /* <DEDUP_REMOVED lines=10> */
.L_x_617:
        /* <DEDUP_REMOVED lines=21> */
[----:B----4-:R-:W-:Y:S02]  /*abd0*/  F2FP.F16.F32.PACK_AB R19, R7, R4 ;  /* 0x000000040713723e */ /* 0x010fe400000000ff */
[----:B------:R-:W-:-:S04]  /*abe0*/  LOP3.LUT R4, R26, 0x3, RZ, 0xc0, !PT ;  /* 0x000000031a047812 */ /* 0x000fc800078ec0ff */
[----:B------:R-:W-:Y:S02]  /*abf0*/  IADD3.X R17, PT, PT, R4, UR5, RZ, P1, !PT ;  /* 0x0000000504117c10 */ /* 0x000fe40008ffe4ff */
[----:B-----5:R-:W-:Y:S02]  /*ac00*/  F2FP.F16.F32.PACK_AB R21, R11, R8 ;  /* 0x000000080b15723e */ /* 0x020fe400000000ff */
        /* <DEDUP_REMOVED lines=57> */
[----:B-----5:R-:W-:-:S03]  /*afa0*/  F2FP.F16.F32.PACK_AB R7, R9, R6 ;  /* 0x000000060907723e */ /* 0x020fc600000000ff */
[----:B------:R4:W-:Y:S04]  /*afb0*/  STG.E desc[UR8][R12.64], R5 ;  /* 0x000000050c007986 */ /* 0x0009e8000c101908 */
[----:B------:R4:W-:Y:S02]  /*afc0*/  STG.E desc[UR8][R14.64], R7 ;  /* 0x000000070e007986 */ /* 0x0009e4000c101908 */
[----:B------:R-:W-:Y:S05]  /*afd0*/  @P0 BRA `(.L_x_617) ;  /* 0xfffffff800a80947 */ /* 0x000fea000383ffff */
[----:B------:R-:W-:Y:S05]  /*afe0*/  EXIT ;  /* 0x000000000000794d */ /* 0x000fea0003800000 */
.L_x_618:
        /* <DEDUP_REMOVED lines=9> */
.L_x_3418:


//--------------------- .text._Z35group_norm_nhwc_bwd_one_pass_kernelI11Fp16IOFp32WLi64ELi16ELi256EEv26Group_norm_nhwc_bwd_params --------------------------
	.section	.text._Z35group_norm_nhwc_bwd_one_pass_kernelI11Fp16IOFp32WLi64ELi16ELi256EEv26Group_norm_nhwc_bwd_params,"ax",@progbits
	.align	128
        .global         _Z35group_norm_nhwc_bwd_one_pass_kernelI11Fp16IOFp32WLi64ELi16ELi256EEv26Group_norm_nhwc_bwd_params
        .type           _Z35group_norm_nhwc_bwd_one_pass_kernelI11Fp16IOFp32WLi64ELi16ELi256EEv26Group_norm_nhwc_bwd_params,@function
        .size           _Z35group_norm_nhwc_bwd_one_pass_kernelI11Fp16IOFp32WLi64ELi16ELi256EEv26Group_norm_nhwc_bwd_params,(.L_x_3419 - _Z35group_norm_nhwc_bwd_one_pass_kernelI11Fp16IOFp32WLi64ELi16ELi256EEv26Group_norm_nhwc_bwd_params)
        .other          _Z35group_norm_nhwc_bwd_one_pass_kernelI11Fp16IOFp32WLi64ELi16ELi256EEv26Group_norm_nhwc_bwd_params,@"STO_CUDA_ENTRY STV_DEFAULT"
_Z35group_norm_nhwc_bwd_one_pass_kernelI11Fp16IOFp32WLi64ELi16ELi256EEv26Group_norm_nhwc_bwd_params:
.text._Z35group_norm_nhwc_bwd_one_pass_kernelI11Fp16IOFp32WLi64ELi16ELi256EEv26Group_norm_nhwc_bwd_params:
        /* <DEDUP_REMOVED lines=10> */
[----:B------:R-:W0:Y:S01]  /*00a0*/  S2UR UR6, SR_CgaCtaId ;  /* 0x00000000000679c3 */ /* 0x000e220000008800 */
[----:B------:R-:W1:Y:S01]  /*00b0*/  S2R R0, SR_LANEID ;  /* 0x0000000000007919 */ /* 0x000e620000000000 */
[----:B------:R-:W2:Y:S01]  /*00c0*/  LDCU UR18, c[0x0][0x374] ;  /* 0x00006e80ff1277ac */ /* 0x000ea20008000800 */
[--C-:B------:R-:W-:Y:S02]  /*00d0*/  SHF.R.U32.HI R32, RZ, 0x3, R25.reuse ;  /* 0x00000003ff207819 */ /* 0x100fe40000011619 */
[----:B------:R-:W-:Y:S01]  /*00e0*/  SHF.R.U32.HI R30, RZ, 0x2, R25 ;  /* 0x00000002ff1e7819 */ /* 0x000fe20000011619 */
[----:B------:R-:W3:Y:S02]  /*00f0*/  LDCU UR19, c[0x0][0x370] ;  /* 0x00006e00ff1377ac */ /* 0x000ee40008000800 */
[----:B------:R-:W4:Y:S01]  /*0100*/  LDC R3, c[0x0][0x41c] ;  /* 0x00010700ff037b82 */ /* 0x000f220000000800 */
[----:B------:R-:W-:Y:S01]  /*0110*/  LOP3.LUT R30, R30, 0xf8, RZ, 0xc0, !PT ;  /* 0x000000f81e1e7812 */ /* 0x000fe200078ec0ff */
[----:B------:R-:W-:Y:S01]  /*0120*/  UMOV UR9, 0x400 ;  /* 0x0000040000097882 */ /* 0x000fe20000000000 */
[----:B------:R-:W1:Y:S01]  /*0130*/  LDCU.U8 UR20, c[0x0][0x414] ;  /* 0x00008280ff1477ac */ /* 0x000e620008000000 */
[----:B------:R-:W-:Y:S01]  /*0140*/  UIADD3 UR4, UPT, UPT, UR9, 0x60, URZ ;  /* 0x0000006009047890 */ /* 0x000fe2000fffe0ff */
[----:B------:R-:W-:-:S03]  /*0150*/  UMOV UR10, UR5 ;  /* 0x00000005000a7c82 */ /* 0x000fc60008000000 */
[----:B0-----:R-:W-:Y:S02]  /*0160*/  ULEA UR4, UR6, UR4, 0x18 ;  /* 0x0000000406047291 */ /* 0x001fe4000f8ec0ff */
[----:B------:R-:W-:Y:S02]  /*0170*/  ULEA UR9, UR6, UR9, 0x18 ;  /* 0x0000000906097291 */ /* 0x000fe4000f8ec0ff */
[----:B---3--:R-:W-:Y:S02]  /*0180*/  ULOP3.LUT UR21, UR19, 0x7ffffff8, URZ, 0xc0, !UPT ;  /* 0x7ffffff813157892 */ /* 0x008fe4000f8ec0ff */
[----:B------:R-:W-:Y:S01]  /*0190*/  LEA R31, R25, UR4, 0x4 ;  /* 0x00000004191f7c11 */ /* 0x000fe2000f8e20ff */
[----:B------:R-:W-:Y:S01]  /*01a0*/  UMOV UR4, URZ ;  /* 0x000000ff00047c82 */ /* 0x000fe20008000000 */
[----:B-12-4-:R-:W-:-:S08]  /*01b0*/  IMAD R32, R3, UR15, R32 ;  /* 0x0000000f03207c24 */ /* 0x016fd0000f8e0220 */
.L_x_644:
[----:B0-----:R-:W0:Y:S01]  /*01c0*/  LDC R8, c[0x0][0x410] ;  /* 0x00010400ff087b82 */ /* 0x001e220000000800 */
[----:B------:R-:W-:Y:S01]  /*01d0*/  IABS R7, UR10 ;  /* 0x0000000a00077c13 */ /* 0x000fe20008000000 */
[----:B-1----:R-:W1:Y:S01]  /*01e0*/  LDCU.64 UR6, c[0x0][0x3b8] ;  /* 0x00007700ff0677ac */ /* 0x002e620008000a00 */
[----:B------:R-:W2:Y:S01]  /*01f0*/  LDCU.128 UR24, c[0x0][0x400] ;  /* 0x00008000ff1877ac */ /* 0x000ea20008000c00 */
[----:B-1----:R-:W-:Y:S01]  /*0200*/  UIMAD.WIDE UR6, UR10, 0x8, UR6 ;  /* 0x000000080a0678a5 */ /* 0x002fe2000f8e0206 */
[----:B0-----:R-:W-:-:S04]  /*0210*/  IABS R6, R8 ;  /* 0x0000000800067213 */ /* 0x001fc80000000000 */
[----:B------:R-:W0:Y:S08]  /*0220*/  I2F.RP R4, R6 ;  /* 0x0000000600047306 */ /* 0x000e300000209400 */
[----:B0-----:R-:W0:Y:S02]  /*0230*/  MUFU.RCP R4, R4 ;  /* 0x0000000400047308 */ /* 0x001e240000001000 */
[----:B0-----:R-:W-:-:S06]  /*0240*/  IADD3 R2, PT, PT, R4, 0xffffffe, RZ ;  /* 0x0ffffffe04027810 */ /* 0x001fcc0007ffe0ff */
[----:B------:R0:W1:Y:S02]  /*0250*/  F2I.FTZ.U32.TRUNC.NTZ R3, R2 ;  /* 0x0000000200037305 */ /* 0x000064000021f000 */
[----:B0-----:R-:W-:Y:S01]  /*0260*/  HFMA2 R2, -RZ, RZ, 0, 0 ;  /* 0x00000000ff027431 */ /* 0x001fe200000001ff */
[----:B-1----:R-:W-:-:S05]  /*0270*/  IADD3 R5, PT, PT, RZ, -R3, RZ ;  /* 0x80000003ff057210 */ /* 0x002fca0007ffe0ff */
[----:B------:R-:W-:-:S04]  /*0280*/  IMAD R5, R5, R6, RZ ;  /* 0x0000000605057224 */ /* 0x000fc800078e02ff */
[----:B------:R-:W-:Y:S01]  /*0290*/  IMAD.HI.U32 R3, R3, R5, R2 ;  /* 0x0000000503037227 */ /* 0x000fe200078e0002 */
[----:B------:R-:W-:Y:S02]  /*02a0*/  MOV R5, R7 ;  /* 0x0000000700057202 */ /* 0x000fe40000000f00 */
[----:B------:R-:W-:-:S03]  /*02b0*/  MOV R2, UR6 ;  /* 0x0000000600027c02 */ /* 0x000fc60008000f00 */
[----:B------:R-:W-:-:S05]  /*02c0*/  IMAD.HI.U32 R4, R3, R5, RZ ;  /* 0x0000000503047227 */ /* 0x000fca00078e00ff */
[----:B------:R-:W-:-:S05]  /*02d0*/  IADD3 R3, PT, PT, -R4, RZ, RZ ;  /* 0x000000ff04037210 */ /* 0x000fca0007ffe1ff */
[----:B------:R-:W-:Y:S01]  /*02e0*/  IMAD R5, R6, R3, R5 ;  /* 0x0000000306057224 */ /* 0x000fe200078e0205 */
[----:B------:R-:W-:-:S04]  /*02f0*/  MOV R3, UR7 ;  /* 0x0000000700037c02 */ /* 0x000fc80008000f00 */
[----:B------:R-:W-:Y:S02]  /*0300*/  ISETP.GT.U32.AND P1, PT, R6, R5, PT ;  /* 0x000000050600720c */ /* 0x000fe40003f24070 */
[----:B------:R-:W3:Y:S01]  /*0310*/  LDG.E.64 R2, desc[UR16][R2.64] ;  /* 0x0000001002027981 */ /* 0x000ee2000c1e1b00 */
[----:B------:R-:W-:Y:S02]  /*0320*/  SHF.R.S32.HI R9, RZ, 0x1f, R32 ;  /* 0x0000001fff097819 */ /* 0x000fe40000011420 */
[----:B--2---:R-:W-:Y:S02]  /*0330*/  ISETP.GE.U32.AND P0, PT, R32, UR24, PT ;  /* 0x0000001820007c0c */ /* 0x004fe4000bf06070 */
[----:B------:R-:W-:-:S06]  /*0340*/  LOP3.LUT R7, R8, UR10, RZ, 0x3c, !PT ;  /* 0x0000000a08077c12 */ /* 0x000fcc000f8e3cff */
[----:B------:R-:W-:-:S04]  /*0350*/  @!P1 IADD3 R5, PT, PT, R5, -R6, RZ ;  /* 0x8000000605059210 */ /* 0x000fc80007ffe0ff */
[-C--:B------:R-:W-:Y:S02]  /*0360*/  ISETP.GE.U32.AND P4, PT, R5, R6.reuse, PT ;  /* 0x000000060500720c */ /* 0x080fe40003f86070 */
[----:B------:R-:W-:Y:S02]  /*0370*/  ISETP.GE.AND.EX P0, PT, R9, UR25, PT, P0 ;  /* 0x0000001909007c0c */ /* 0x000fe4000bf06300 */
[----:B------:R-:W-:Y:S02]  /*0380*/  ISETP.LE.AND P2, PT, RZ, UR10, PT ;  /* 0x0000000aff007c0c */ /* 0x000fe4000bf43270 */
[----:B------:R-:W-:Y:S02]  /*0390*/  ISETP.GE.AND P3, PT, R7, RZ, PT ;  /* 0x000000ff0700720c */ /* 0x000fe40003f66270 */
[----:B------:R-:W-:Y:S02]  /*03a0*/  ISETP.GT.U32.AND P5, PT, R6, R5, PT ;  /* 0x000000050600720c */ /* 0x000fe40003fa4070 */
[----:B------:R-:W-:-:S02]  /*03b0*/  IADD3 R6, PT, PT, R5, -R6, RZ ;  /* 0x8000000605067210 */ /* 0x000fc40007ffe0ff */
[----:B------:R-:W-:Y:S02]  /*03c0*/  @!P1 IADD3 R4, PT, PT, R4, 0x1, RZ ;  /* 0x0000000104049810 */ /* 0x000fe40007ffe0ff */
[----:B------:R-:W-:Y:S01]  /*03d0*/  IADD3 R29, PT, PT, R32, 0x20, RZ ;  /* 0x00000020201d7810 */ /* 0x000fe20007ffe0ff */
[----:B------:R-:W0:Y:S01]  /*03e0*/  @!P0 LDC.64 R10, c[0x0][0x3f8] ;  /* 0x0000fe00ff0a8b82 */ /* 0x000e220000000a00 */
[----:B------:R-:W-:Y:S02]  /*03f0*/  SEL R5, R6, R5, !P5 ;  /* 0x0000000506057207 */ /* 0x000fe40006800000 */
[----:B------:R-:W-:Y:S02]  /*0400*/  @P4 IADD3 R4, PT, PT, R4, 0x1, RZ ;  /* 0x0000000104044810 */ /* 0x000fe40007ffe0ff */
[----:B------:R-:W-:Y:S02]  /*0410*/  ISETP.GE.U32.AND P1, PT, R29, UR24, PT ;  /* 0x000000181d007c0c */ /* 0x000fe4000bf26070 */
[----:B------:R-:W-:Y:S01]  /*0420*/  SHF.R.S32.HI R13, RZ, 0x1f, R29 ;  /* 0x0000001fff0d7819 */ /* 0x000fe2000001141d */
[----:B------:R-:W1:Y:S01]  /*0430*/  @!P0 LDC.64 R16, c[0x0][0x3a0] ;  /* 0x0000e800ff108b82 */ /* 0x000e620000000a00 */
[----:B------:R-:W-:-:S02]  /*0440*/  ISETP.NE.AND P4, PT, R8, RZ, PT ;  /* 0x000000ff0800720c */ /* 0x000fc40003f85270 */
[----:B------:R-:W-:Y:S02]  /*0450*/  LOP3.LUT R6, RZ, R8, RZ, 0x33, !PT ;  /* 0x00000008ff067212 */ /* 0x000fe400078e33ff */
[----:B------:R-:W-:Y:S02]  /*0460*/  @!P2 IADD3 R5, PT, PT, -R5, RZ, RZ ;  /* 0x000000ff0505a210 */ /* 0x000fe40007ffe1ff */
[----:B------:R-:W-:Y:S01]  /*0470*/  @!P3 IADD3 R4, PT, PT, -R4, RZ, RZ ;  /* 0x000000ff0404b210 */ /* 0x000fe20007ffe1ff */
[----:B------:R-:W2:Y:S01]  /*0480*/  @!P0 LDC.64 R14, c[0x0][0x398] ;  /* 0x0000e600ff0e8b82 */ /* 0x000ea20000000a00 */
[----:B------:R-:W-:Y:S02]  /*0490*/  ISETP.GE.AND.EX P1, PT, R13, UR25, PT, P1 ;  /* 0x000000190d007c0c */ /* 0x000fe4000bf26310 */
[----:B------:R-:W-:Y:S02]  /*04a0*/  SEL R24, R6, R5, !P4 ;  /* 0x0000000506187207 */ /* 0x000fe40006000000 */
[----:B------:R-:W-:-:S02]  /*04b0*/  SHF.L.U32 R23, R25, 0x1, RZ ;  /* 0x0000000119177819 */ /* 0x000fc400000006ff */
[----:B------:R-:W-:Y:S02]  /*04c0*/  SEL R7, R6, R4, !P4 ;  /* 0x0000000406077207 */ /* 0x000fe40006000000 */
[----:B------:R-:W-:Y:S02]  /*04d0*/  SHF.L.U32 R20, R24, 0x4, RZ ;  /* 0x0000000418147819 */ /* 0x000fe400000006ff */
[----:B------:R-:W-:Y:S02]  /*04e0*/  LOP3.LUT R23, R23, 0xe, RZ, 0xc0, !PT ;  /* 0x0000000e17177812 */ /* 0x000fe400078ec0ff */
[----:B------:R-:W-:Y:S02]  /*04f0*/  SHF.R.S32.HI R4, RZ, 0x1f, R7 ;  /* 0x0000001fff047819 */ /* 0x000fe40000011407 */
[----:B------:R-:W-:Y:S02]  /*0500*/  SHF.R.S32.HI R35, RZ, 0x1f, R20 ;  /* 0x0000001fff237819 */ /* 0x000fe40000011414 */
[----:B------:R-:W-:Y:S01]  /*0510*/  LOP3.LUT R34, R20, R23, RZ, 0xfc, !PT ;  /* 0x0000001714227212 */ /* 0x000fe200078efcff */
[----:B------:R-:W-:-:S02]  /*0520*/  IMAD R6, R4, UR26, RZ ;  /* 0x0000001a04067c24 */ /* 0x000fc4000f8e02ff */
[----:B------:R-:W4:Y:S02]  /*0530*/  @!P1 LDC.64 R4, c[0x0][0x3f8] ;  /* 0x0000fe00ff049b82 */ /* 0x000f240000000a00 */
[----:B------:R-:W-:-:S04]  /*0540*/  IMAD.WIDE.U32 R34, R7, UR26, R34 ;  /* 0x0000001a07227c25 */ /* 0x000fc8000f8e0022 */
[----:B------:R-:W-:Y:S01]  /*0550*/  IMAD R7, R7, UR27, R6 ;  /* 0x0000001b07077c24 */ /* 0x000fe2000f8e0206 */
[----:B------:R-:W-:Y:S01]  /*0560*/  @!P0 MOV R36, R34 ;  /* 0x0000002200248202 */ /* 0x000fe20000000f00 */
[----:B0-----:R-:W-:-:S03]  /*0570*/  @!P0 IMAD R6, R9, R10, RZ ;  /* 0x0000000a09068224 */ /* 0x001fc600078e02ff */
[----:B------:R-:W-:Y:S01]  /*0580*/  IADD3 R37, PT, PT, R35, R7, RZ ;  /* 0x0000000723257210 */ /* 0x000fe20007ffe0ff */
[C---:B------:R-:W-:Y:S01]  /*0590*/  @!P0 IMAD R9, R32.reuse, R11, R6 ;  /* 0x0000000b20098224 */ /* 0x040fe200078e0206 */
[----:B------:R-:W-:Y:S01]  /*05a0*/  ISETP.NE.AND P2, PT, RZ, UR20, PT ;  /* 0x00000014ff007c0c */ /* 0x000fe2000bf45270 */
[----:B------:R-:W0:Y:S01]  /*05b0*/  @!P1 LDC.64 R6, c[0x0][0x3a0] ;  /* 0x0000e800ff069b82 */ /* 0x000e220000000a00 */
[----:B------:R-:W-:-:S05]  /*05c0*/  @!P0 IMAD.WIDE.U32 R10, R32, R10, R36 ;  /* 0x0000000a200a8225 */ /* 0x000fca00078e0024 */
[----:B------:R-:W-:Y:S02]  /*05d0*/  @!P0 IADD3 R11, PT, PT, R11, R9, RZ ;  /* 0x000000090b0b8210 */ /* 0x000fe40007ffe0ff */
[----:B------:R-:W0:Y:S01]  /*05e0*/  @!P1 LDC.64 R8, c[0x0][0x398] ;  /* 0x0000e600ff089b82 */ /* 0x000e220000000a00 */
[C---:B------:R-:W-:Y:S01]  /*05f0*/  @!P0 SHF.L.U32 R21, R10.reuse, 0x1, RZ ;  /* 0x000000010a158819 */ /* 0x040fe200000006ff */
[----:B----4-:R-:W-:Y:S01]  /*0600*/  @!P1 IMAD R18, R13, R4, RZ ;  /* 0x000000040d129224 */ /* 0x010fe200078e02ff */
[----:B------:R-:W-:-:S05]  /*0610*/  @!P0 SHF.L.U64.HI R22, R10, 0x1, R11 ;  /* 0x000000010a168819 */ /* 0x000fca000001020b */
[----:B------:R-:W4:Y:S01]  /*0620*/  LDC.64 R10, c[0x0][0x3a8] ;  /* 0x0000ea00ff0a7b82 */ /* 0x000f220000000a00 */
[----:B------:R-:W-:Y:S01]  /*0630*/  @!P1 IMAD R27, R29, R5, R18 ;  /* 0x000000051d1b9224 */ /* 0x000fe200078e0212 */
[----:B------:R-:W-:Y:S02]  /*0640*/  @!P1 MOV R18, R34 ;  /* 0x0000002200129202 */ /* 0x000fe40000000f00 */
[----:B------:R-:W-:-:S04]  /*0650*/  @!P1 MOV R19, R37 ;  /* 0x0000002500139202 */ /* 0x000fc80000000f00 */
[----:B------:R-:W4:Y:S01]  /*0660*/  @P2 LDC.64 R12, c[0x0][0x3b0] ;  /* 0x0000ec00ff0c2b82 */ /* 0x000f220000000a00 */
        /* <DEDUP_REMOVED lines=10> */
[----:B------:R-:W-:Y:S02]  /*0710*/  @!P1 IADD3 R8, P4, PT, R5, R8, RZ ;  /* 0x0000000805089210 */ /* 0x000fe40007f9e0ff */
[----:B------:R-:W-:Y:S02]  /*0720*/  CS2R R28, SRZ ;  /* 0x00000000001c7805 */ /* 0x000fe4000001ff00 */
[----:B------:R-:W-:Y:S02]  /*0730*/  @!P1 IADD3.X R19, PT, PT, R4, R7, RZ, P3, !PT ;  /* 0x0000000704139210 */ /* 0x000fe40001ffe4ff */
[----:B------:R-:W-:-:S02]  /*0740*/  CS2R R6, SRZ ;  /* 0x0000000000067805 */ /* 0x000fc4000001ff00 */
[----:B------:R-:W-:Y:S01]  /*0750*/  @!P1 IADD3.X R9, PT, PT, R4, R9, RZ, P4, !PT ;  /* 0x0000000904099210 */ /* 0x000fe200027fe4ff */
[C---:B----4-:R-:W-:Y:S01]  /*0760*/  IMAD.WIDE R4, R23.reuse, 0x4, R10 ;  /* 0x0000000417047825 */ /* 0x050fe200078e020a */
[----:B------:R0:W5:Y:S03]  /*0770*/  @!P0 LDG.E R29, desc[UR16][R16.64] ;  /* 0x00000010101d8981 */ /* 0x000166000c1e1900 */
[----:B------:R-:W-:Y:S01]  /*0780*/  @P2 IMAD.WIDE R12, R23, 0x4, R12 ;  /* 0x00000004170c2825 */ /* 0x000fe200078e020c */
[----:B------:R0:W5:Y:S04]  /*0790*/  @!P0 LDG.E R28, desc[UR16][R14.64] ;  /* 0x000000100e1c8981 */ /* 0x000168000c1e1900 */
[----:B------:R0:W5:Y:S04]  /*07a0*/  @P2 LDG.E.64 R6, desc[UR16][R12.64] ;  /* 0x000000100c062981 */ /* 0x000168000c1e1b00 */
[----:B------:R-:W5:Y:S01]  /*07b0*/  LDG.E.64 R4, desc[UR16][R4.64] ;  /* 0x0000001004047981 */ /* 0x000f62000c1e1b00 */
[----:B------:R-:W-:-:S06]  /*07c0*/  CS2R R26, SRZ ;  /* 0x00000000001a7805 */ /* 0x000fcc000001ff00 */
[----:B------:R0:W5:Y:S04]  /*07d0*/  @!P1 LDG.E R27, desc[UR16][R18.64] ;  /* 0x00000010121b9981 */ /* 0x000168000c1e1900 */
[----:B------:R0:W5:Y:S01]  /*07e0*/  @!P1 LDG.E R26, desc[UR16][R8.64] ;  /* 0x00000010081a9981 */ /* 0x000162000c1e1900 */
        /* <DEDUP_REMOVED lines=13> */
[----:B0-----:R-:W-:Y:S05]  /*08c0*/  BRA.U UP1, `(.L_x_620) ;  /* 0x0000000101947547 */ /* 0x001fea000b800000 */
[--C-:B-----5:R-:W-:Y:S02]  /*08d0*/  HADD2.F32 R8, -RZ, R29.reuse.H0_H0 ;  /* 0x2000001dff087230 */ /* 0x120fe40000004100 */
[----:B------:R-:W-:Y:S02]  /*08e0*/  HADD2.F32 R9, -RZ, R29.H1_H1 ;  /* 0x3000001dff097230 */ /* 0x000fe40000004100 */
[--C-:B------:R-:W-:Y:S02]  /*08f0*/  HADD2.F32 R3, -RZ, R28.reuse.H0_H0 ;  /* 0x2000001cff037230 */ /* 0x100fe40000004100 */
[----:B------:R-:W-:Y:S01]  /*0900*/  FADD.FTZ R8, R8, -UR32 ;  /* 0x8000002008087e21 */ /* 0x000fe20008010000 */
[----:B------:R-:W-:Y:S02]  /*0910*/  HADD2.F32 R2, -RZ, R28.H1_H1 ;  /* 0x3000001cff027230 */ /* 0x000fe40000004100 */
[----:B------:R-:W-:Y:S01]  /*0920*/  FADD.FTZ R9, R9, -UR32 ;  /* 0x8000002009097e21 */ /* 0x000fe20008010000 */
[----:B------:R-:W-:-:S02]  /*0930*/  HADD2.F32 R14, -RZ, R27.H0_H0 ;  /* 0x2000001bff0e7230 */ /* 0x000fc40000004100 */
[----:B------:R-:W-:Y:S01]  /*0940*/  FMUL.FTZ R13, R4, R3 ;  /* 0x00000003040d7220 */ /* 0x000fe20000410000 */
[----:B------:R-:W-:Y:S01]  /*0950*/  FMUL.FTZ R8, R8, UR22 ;  /* 0x0000001608087c20 */ /* 0x000fe20008410000 */
[----:B------:R-:W-:Y:S01]  /*0960*/  FMUL.FTZ R10, R5, R2 ;  /* 0x00000002050a7220 */ /* 0x000fe20000410000 */
[----:B------:R-:W-:Y:S01]  /*0970*/  FMUL.FTZ R11, R9, UR22 ;  /* 0x00000016090b7c20 */ /* 0x000fe20008410000 */
[----:B------:R-:W-:Y:S01]  /*0980*/  FADD.FTZ R15, RZ, R13 ;  /* 0x0000000dff0f7221 */ /* 0x000fe20000010000 */
[----:B------:R-:W-:Y:S01]  /*0990*/  FFMA.FTZ R12, R8, R13, RZ ;  /* 0x0000000d080c7223 */ /* 0x000fe200000100ff */
[----:B------:R-:W-:Y:S02]  /*09a0*/  HADD2.F32 R9, -RZ, R26.H0_H0 ;  /* 0x2000001aff097230 */ /* 0x000fe40000004100 */
[----:B------:R-:W-:Y:S01]  /*09b0*/  FADD.FTZ R14, R14, -UR32 ;  /* 0x800000200e0e7e21 */ /* 0x000fe20008010000 */
[----:B------:R-:W-:Y:S01]  /*09c0*/  FADD.FTZ R15, R10, R15 ;  /* 0x0000000f0a0f7221 */ /* 0x000fe20000010000 */
[----:B------:R-:W-:Y:S01]  /*09d0*/  FFMA.FTZ R13, R11, R10, R12 ;  /* 0x0000000a0b0d7223 */ /* 0x000fe2000001000c */
[----:B------:R-:W-:-:S02]  /*09e0*/  HADD2.F32 R10, -RZ, R27.H1_H1 ;  /* 0x3000001bff0a7230 */ /* 0x000fc40000004100 */
[----:B------:R-:W-:Y:S01]  /*09f0*/  FMUL.FTZ R16, R4, R9 ;  /* 0x0000000904107220 */ /* 0x000fe20000410000 */
[----:B------:R-:W-:Y:S01]  /*0a00*/  FMUL.FTZ R14, R14, UR22 ;  /* 0x000000160e0e7c20 */ /* 0x000fe20008410000 */
[----:B------:R-:W-:Y:S02]  /*0a10*/  HADD2.F32 R12, -RZ, R26.H1_H1 ;  /* 0x3000001aff0c7230 */ /* 0x000fe40000004100 */
        /* <DEDUP_REMOVED lines=16> */
.L_x_620:
[--C-:B-----5:R-:W-:Y:S02]  /*0b20*/  HADD2.F32 R2, -RZ, R29.reuse.H0_H0 ;  /* 0x2000001dff027230 */ /* 0x120fe40000004100 */
[----:B------:R-:W-:Y:S02]  /*0b30*/  HADD2.F32 R8, -RZ, R29.H1_H1 ;  /* 0x3000001dff087230 */ /* 0x000fe40000004100 */
[----:B------:R-:W-:Y:S02]  /*0b40*/  HADD2.F32 R9, -RZ, R27.H0_H0 ;  /* 0x2000001bff097230 */ /* 0x000fe40000004100 */
[----:B------:R-:W-:Y:S01]  /*0b50*/  FADD.FTZ R2, R2, -UR32 ;  /* 0x8000002002027e21 */ /* 0x000fe20008010000 */
[----:B------:R-:W-:-:S03]  /*0b60*/  HADD2.F32 R22, -RZ, R28.H0_H0 ;  /* 0x2000001cff167230 */ /* 0x000fc60000004100 */
[----:B------:R-:W-:Y:S01]  /*0b70*/  FMUL.FTZ R3, R2, UR22 ;  /* 0x0000001602037c20 */ /* 0x000fe20008410000 */
[----:B------:R-:W-:Y:S01]  /*0b80*/  FADD.FTZ R2, R8, -UR32 ;  /* 0x8000002008027e21 */ /* 0x000fe20008010000 */
[----:B------:R-:W-:Y:S02]  /*0b90*/  HADD2.F32 R8, -RZ, R27.H1_H1 ;  /* 0x3000001bff087230 */ /* 0x000fe40000004100 */
[----:B------:R-:W-:Y:S01]  /*0ba0*/  FADD.FTZ R9, R9, -UR32 ;  /* 0x8000002009097e21 */ /* 0x000fe20008010000 */
[----:B------:R-:W-:Y:S01]  /*0bb0*/  FFMA.FTZ R14, R4, R3, R6 ;  /* 0x00000003040e7223 */ /* 0x000fe20000010006 */
[----:B------:R-:W-:Y:S01]  /*0bc0*/  FMUL.FTZ R2, R2, UR22 ;  /* 0x0000001602027c20 */ /* 0x000fe20008410000 */
[----:B------:R-:W-:Y:S02]  /*0bd0*/  FADD.FTZ R8, R8, -UR32 ;  /* 0x8000002008087e21 */ /* 0x000fe40008010000 */
[----:B------:R-:W-:Y:S01]  /*0be0*/  FMUL.FTZ R13, R14, -1.4426950216293334961 ;  /* 0xbfb8aa3b0e0d7820 */ /* 0x000fe20000410000 */
[----:B------:R-:W-:Y:S01]  /*0bf0*/  FMUL.FTZ R9, R9, UR22 ;  /* 0x0000001609097c20 */ /* 0x000fe20008410000 */
[----:B------:R-:W-:Y:S01]  /*0c00*/  FFMA.FTZ R11, R5, R2, R7 ;  /* 0x00000002050b7223 */ /* 0x000fe20000010007 */
[----:B------:R-:W-:-:S02]  /*0c10*/  FMUL.FTZ R12, R8, UR22 ;  /* 0x00000016080c7c20 */ /* 0x000fc40008410000 */
[----:B------:R-:W-:Y:S01]  /*0c20*/  FFMA.FTZ R10, R4, R9, R6 ;  /* 0x00000009040a7223 */ /* 0x000fe20000010006 */
[----:B------:R-:W0:Y:S01]  /*0c30*/  MUFU.EX2 R13, R13 ;  /* 0x0000000d000d7308 */ /* 0x000e220000000800 */
[----:B------:R-:W-:Y:S01]  /*0c40*/  FMUL.FTZ R19, R11, -1.4426950216293334961 ;  /* 0xbfb8aa3b0b137820 */ /* 0x000fe20000410000 */
[----:B------:R-:W-:Y:S01]  /*0c50*/  FFMA.FTZ R8, R5, R12, R7 ;  /* 0x0000000c05087223 */ /* 0x000fe20000010007 */
[----:B------:R-:W-:-:S03]  /*0c60*/  FMUL.FTZ R20, R10, -1.4426950216293334961 ;  /* 0xbfb8aa3b0a147820 */ /* 0x000fc60000410000 */
[----:B------:R-:W-:Y:S01]  /*0c70*/  FMUL.FTZ R21, R8, -1.4426950216293334961 ;  /* 0xbfb8aa3b08157820 */ /* 0x000fe20000410000 */
[----:B------:R-:W1:Y:S04]  /*0c80*/  MUFU.EX2 R19, R19 ;  /* 0x0000001300137308 */ /* 0x000e680000000800 */
[----:B------:R-:W2:Y:S01]  /*0c90*/  MUFU.EX2 R20, R20 ;  /* 0x0000001400147308 */ /* 0x000ea20000000800 */
[----:B0-----:R-:W-:-:S03]  /*0ca0*/  FADD.FTZ R18, R13, 1 ;  /* 0x3f8000000d127421 */ /* 0x001fc60000010000 */
[----:B------:R-:W0:Y:S04]  /*0cb0*/  MUFU.EX2 R21, R21 ;  /* 0x0000001500157308 */ /* 0x000e280000000800 */
[----:B------:R-:W3:Y:S01]  /*0cc0*/  MUFU.RCP R17, R18 ;  /* 0x0000001200117308 */ /* 0x000ee20000001000 */
[----:B-1----:R-:W-:Y:S01]  /*0cd0*/  FADD.FTZ R15, R19, 1 ;  /* 0x3f800000130f7421 */ /* 0x002fe20000010000 */
[----:B--2---:R-:W-:-:S06]  /*0ce0*/  FADD.FTZ R16, R20, 1 ;  /* 0x3f80000014107421 */ /* 0x004fcc0000010000 */
[----:B------:R-:W1:Y:S01]  /*0cf0*/  MUFU.RCP R15, R15 ;  /* 0x0000000f000f7308 */ /* 0x000e620000001000 */
[----:B0-----:R-:W-:Y:S01]  /*0d00*/  FADD.FTZ R13, R21, 1 ;  /* 0x3f800000150d7421 */ /* 0x001fe20000010000 */
[----:B------:R-:W-:-:S06]  /*0d10*/  HADD2.F32 R21, -RZ, R26.H0_H0 ;  /* 0x2000001aff157230 */ /* 0x000fcc0000004100 */
[----:B------:R-:W0:Y:S01]  /*0d20*/  MUFU.RCP R16, R16 ;  /* 0x0000001000107308 */ /* 0x000e220000001000 */
[----:B---3--:R-:W-:Y:S01]  /*0d30*/  FADD.FTZ R19, -R17, 1 ;  /* 0x3f80000011137421 */ /* 0x008fe20000010100 */
[----:B------:R-:W-:Y:S01]  /*0d40*/  FMUL.FTZ R17, R22, R17 ;  /* 0x0000001116117220 */ /* 0x000fe20000410000 */
[----:B------:R-:W-:Y:S02]  /*0d50*/  HADD2.F32 R22, -RZ, R26.H1_H1 ;  /* 0x3000001aff167230 */ /* 0x000fe40000004100 */
[----:B------:R-:W-:Y:S01]  /*0d60*/  FFMA.FTZ R20, R14, R19, 1 ;  /* 0x3f8000000e147423 */ /* 0x000fe20000010013 */
[----:B------:R-:W-:Y:S02]  /*0d70*/  HADD2.F32 R14, -RZ, R28.H1_H1 ;  /* 0x3000001cff0e7230 */ /* 0x000fe40000004100 */
[----:B------:R-:W2:Y:S01]  /*0d80*/  MUFU.RCP R13, R13 ;  /* 0x0000000d000d7308 */ /* 0x000ea20000001000 */
[----:B-1----:R-:W-:Y:S02]  /*0d90*/  FADD.FTZ R18, -R15, 1 ;  /* 0x3f8000000f127421 */ /* 0x002fe40000010100 */
[----:B------:R-:W-:-:S02]  /*0da0*/  FMUL.FTZ R19, R14, R15 ;  /* 0x0000000f0e137220 */ /* 0x000fc40000410000 */
[----:B------:R-:W-:Y:S01]  /*0db0*/  FFMA.FTZ R18, R11, R18, 1 ;  /* 0x3f8000000b127423 */ /* 0x000fe20000010012 */
[----:B------:R-:W-:Y:S01]  /*0dc0*/  FMUL.FTZ R11, R17, R20 ;  /* 0x00000014110b7220 */ /* 0x000fe20000410000 */
[----:B0-----:R-:W-:Y:S01]  /*0dd0*/  FMUL.FTZ R14, R21, R16 ;  /* 0x00000010150e7220 */ /* 0x001fe20000410000 */
[----:B------:R-:W-:Y:S02]  /*0de0*/  FADD.FTZ R21, -R16, 1 ;  /* 0x3f80000010157421 */ /* 0x000fe40000010100 */
[----:B------:R-:W-:Y:S02]  /*0df0*/  FMUL.FTZ R16, R4, R11 ;  /* 0x0000000b04107220 */ /* 0x000fe40000410000 */
[----:B------:R-:W-:Y:S01]  /*0e00*/  FFMA.FTZ R21, R10, R21, 1 ;  /* 0x3f8000000a157423 */ /* 0x000fe20000010015 */
[----:B------:R-:W-:Y:S01]  /*0e10*/  FMUL.FTZ R10, R19, R18 ;  /* 0x00000012130a7220 */ /* 0x000fe20000410000 */
[----:B------:R-:W-:Y:S01]  /*0e20*/  FFMA.FTZ R17, R3, R16, RZ ;  /* 0x0000001003117223 */ /* 0x000fe200000100ff */
[----:B--2---:R-:W-:Y:S01]  /*0e30*/  FMUL.FTZ R15, R22, R13 ;  /* 0x0000000d160f7220 */ /* 0x004fe20000410000 */
[----:B------:R-:W-:Y:S01]  /*0e40*/  FADD.FTZ R13, -R13, 1 ;  /* 0x3f8000000d0d7421 */ /* 0x000fe20000010100 */
[----:B------:R-:W-:Y:S01]  /*0e50*/  FMUL.FTZ R14, R14, R21 ;  /* 0x000000150e0e7220 */ /* 0x000fe20000410000 */
[----:B------:R-:W-:-:S02]  /*0e60*/  FADD.FTZ R16, RZ, R16 ;  /* 0x00000010ff107221 */ /* 0x000fc40000010000 */
[----:B------:R-:W-:Y:S01]  /*0e70*/  FFMA.FTZ R8, R8, R13, 1 ;  /* 0x3f80000008087423 */ /* 0x000fe2000001000d */
[----:B------:R-:W-:Y:S01]  /*0e80*/  FMUL.FTZ R13, R5, R10 ;  /* 0x0000000a050d7220 */ /* 0x000fe20000410000 */
[----:B------:R-:W-:Y:S02]  /*0e90*/  FMUL.FTZ R19, R4, R14 ;  /* 0x0000000e04137220 */ /* 0x000fe40000410000 */
[----:B------:R-:W-:Y:S01]  /*0ea0*/  FMUL.FTZ R15, R15, R8 ;  /* 0x000000080f0f7220 */ /* 0x000fe20000410000 */
[----:B------:R-:W-:Y:S01]  /*0eb0*/  FFMA.FTZ R8, R2, R13, R17 ;  /* 0x0000000d02087223 */ /* 0x000fe20000010011 */
[----:B------:R-:W-:Y:S02]  /*0ec0*/  FADD.FTZ R16, R13, R16 ;  /* 0x000000100d107221 */ /* 0x000fe40000010000 */
[----:B------:R-:W-:Y:S01]  /*0ed0*/  FMUL.FTZ R13, R5, R15 ;  /* 0x0000000f050d7220 */ /* 0x000fe20000410000 */
[----:B------:R-:W-:Y:S01]  /*0ee0*/  FFMA.FTZ R17, R9, R19, R8 ;  /* 0x0000001309117223 */ /* 0x000fe20000010008 */
[----:B------:R-:W-:Y:S01]  /*0ef0*/  FFMA.FTZ R8, R3, R11, RZ ;  /* 0x0000000b03087223 */ /* 0x000fe200000100ff */
[----:B------:R-:W-:Y:S01]  /*0f00*/  FADD.FTZ R11, RZ, R11 ;  /* 0x0000000bff0b7221 */ /* 0x000fe20000010000 */
[----:B------:R-:W-:Y:S01]  /*0f10*/  FADD.FTZ R16, R16, R19 ;  /* 0x0000001310107221 */ /* 0x000fe20000010000 */
[----:B------:R-:W-:Y:S01]  /*0f20*/  FFMA.FTZ R3, R12, R13, R17 ;  /* 0x0000000d0c037223 */ /* 0x000fe20000010011 */
[----:B------:R-:W-:Y:S01]  /*0f30*/  FFMA.FTZ R17, R2, R10, RZ ;  /* 0x0000000a02117223 */ /* 0x000fe200000100ff */
[----:B------:R-:W-:Y:S01]  /*0f40*/  FADD.FTZ R2, RZ, R10 ;  /* 0x0000000aff027221 */ /* 0x000fe20000010000 */
[----:B------:R-:W-:Y:S01]  /*0f50*/  FFMA.FTZ R8, R9, R14, R8 ;  /* 0x0000000e09087223 */ /* 0x000fe20000010008 */
[----:B------:R-:W-:Y:S01]  /*0f60*/  FADD.FTZ R10, R11, R14 ;  /* 0x0000000e0b0a7221 */ /* 0x000fe20000010000 */
[----:B------:R-:W-:Y:S01]  /*0f70*/  FADD.FTZ R13, R13, R16 ;  /* 0x000000100d0d7221 */ /* 0x000fe20000010000 */
[----:B------:R-:W-:Y:S01]  /*0f80*/  FFMA.FTZ R9, R12, R15, R17 ;  /* 0x0000000f0c097223 */ /* 0x000fe20000010011 */
[----:B------:R-:W-:-:S07]  /*0f90*/  FADD.FTZ R11, R2, R15 ;  /* 0x0000000f020b7221 */ /* 0x000fce0000010000 */
.L_x_621:
        /* <DEDUP_REMOVED lines=35> */
.L_x_623:
[----:B------:R-:W-:Y:S05]  /*11d0*/  BSYNC.RECONVERGENT B0 ;  /* 0x0000000000007941 */ /* 0x000fea0003800200 */
.L_x_622:
[----:B------:R-:W-:Y:S01]  /*11e0*/  BAR.SYNC.DEFER_BLOCKING 0x0 ;  /* 0x0000000000007b1d */ /* 0x000fe20000010000 */
[----:B------:R-:W-:-:S05]  /*11f0*/  LEA R24, R24, R25, 0x3 ;  /* 0x0000001918187211 */ /* 0x000fca00078e18ff */
[----:B------:R-:W-:Y:S04]  /*1200*/  BSSY.RECONVERGENT B0, `(.L_x_624) ;  /* 0x0000017000007945 */ /* 0x000fe80003800200 */
[----:B------:R-:W-:Y:S05]  /*1210*/  @P3 BRA `(.L_x_625) ;  /* 0x0000000000543947 */ /* 0x000fea0003800000 */
[----:B------:R-:W4:Y:S01]  /*1220*/  S2UR UR7, SR_CgaCtaId ;  /* 0x00000000000779c3 */ /* 0x000f220000008800 */
[----:B------:R-:W-:Y:S02]  /*1230*/  UMOV UR6, 0x400 ;  /* 0x0000040000067882 */ /* 0x000fe40000000000 */
[----:B----4-:R-:W-:-:S09]  /*1240*/  ULEA UR6, UR7, UR6, 0x18 ;  /* 0x0000000607067291 */ /* 0x010fd2000f8ec0ff */
[----:B-12---:R-:W1:Y:S04]  /*1250*/  LDS.128 R12, [UR6+0x10] ;  /* 0x00001006ff0c7984 */ /* 0x006e680008000c00 */
[----:B------:R-:W2:Y:S04]  /*1260*/  LDS.128 R16, [UR6+0x20] ;  /* 0x00002006ff107984 */ /* 0x000ea80008000c00 */
[----:B------:R-:W4:Y:S01]  /*1270*/  LDS.128 R20, [UR6+0x30] ;  /* 0x00003006ff147984 */ /* 0x000f220008000c00 */
[----:B-1----:R-:W-:Y:S01]  /*1280*/  FADD.FTZ R33, R2, R12 ;  /* 0x0000000c02217221 */ /* 0x002fe20000010000 */
[----:B------:R-:W-:-:S02]  /*1290*/  FADD.FTZ R12, R3, R13 ;  /* 0x0000000d030c7221 */ /* 0x000fc40000010000 */
[----:B0--3--:R-:W0:Y:S01]  /*12a0*/  LDS.64 R2, [UR6+0x40] ;  /* 0x00004006ff027984 */ /* 0x009e220008000a00 */
[----:B------:R-:W-:Y:S01]  /*12b0*/  FADD.FTZ R33, R33, R14 ;  /* 0x0000000e21217221 */ /* 0x000fe20000010000 */
[----:B------:R-:W-:-:S03]  /*12c0*/  FADD.FTZ R12, R12, R15 ;  /* 0x0000000f0c0c7221 */ /* 0x000fc60000010000 */
[----:B--2---:R-:W-:Y:S01]  /*12d0*/  FADD.FTZ R33, R33, R16 ;  /* 0x0000001021217221 */ /* 0x004fe20000010000 */
[----:B------:R-:W-:-:S03]  /*12e0*/  FADD.FTZ R12, R12, R17 ;  /* 0x000000110c0c7221 */ /* 0x000fc60000010000 */
[----:B------:R-:W-:Y:S01]  /*12f0*/  FADD.FTZ R33, R33, R18 ;  /* 0x0000001221217221 */ /* 0x000fe20000010000 */
[----:B------:R-:W-:-:S03]  /*1300*/  FADD.FTZ R12, R12, R19 ;  /* 0x000000130c0c7221 */ /* 0x000fc60000010000 */
[----:B----4-:R-:W-:Y:S01]  /*1310*/  FADD.FTZ R33, R33, R20 ;  /* 0x0000001421217221 */ /* 0x010fe20000010000 */
[----:B------:R-:W-:-:S03]  /*1320*/  FADD.FTZ R12, R12, R21 ;  /* 0x000000150c0c7221 */ /* 0x000fc60000010000 */
[----:B------:R-:W-:Y:S01]  /*1330*/  FADD.FTZ R33, R33, R22 ;  /* 0x0000001621217221 */ /* 0x000fe20000010000 */
[----:B------:R-:W-:-:S03]  /*1340*/  FADD.FTZ R12, R12, R23 ;  /* 0x000000170c0c7221 */ /* 0x000fc60000010000 */
[----:B0-----:R-:W-:Y:S01]  /*1350*/  FADD.FTZ R2, R33, R2 ;  /* 0x0000000221027221 */ /* 0x001fe20000010000 */
[----:B------:R-:W-:-:S07]  /*1360*/  FADD.FTZ R3, R12, R3 ;  /* 0x000000030c037221 */ /* 0x000fce0000010000 */
.L_x_625:
[----:B------:R-:W-:Y:S05]  /*1370*/  BSYNC.RECONVERGENT B0 ;  /* 0x0000000000007941 */ /* 0x000fea0003800200 */
.L_x_624:
        /* <DEDUP_REMOVED lines=158> */
.L_x_627:
[----:B------:R-:W-:Y:S05]  /*1d60*/  BSYNC.RECONVERGENT B0 ;  /* 0x0000000000007941 */ /* 0x000fea0003800200 */
.L_x_626:
[----:B------:R-:W-:Y:S04]  /*1d70*/  BSSY.RECONVERGENT B0, `(.L_x_628) ;  /* 0x000001c000007945 */ /* 0x000fe80003800200 */
[----:B------:R-:W-:Y:S05]  /*1d80*/  @P5 BRA `(.L_x_629) ;  /* 0x0000000000685947 */ /* 0x000fea0003800000 */
[----:B--2---:R-:W2:Y:S08]  /*1d90*/  LDC.64 R12, c[0x0][0x3f8] ;  /* 0x0000fe00ff0c7b82 */ /* 0x004eb00000000a00 */
        /* <DEDUP_REMOVED lines=25> */
.L_x_629:
[----:B------:R-:W-:Y:S05]  /*1f30*/  BSYNC.RECONVERGENT B0 ;  /* 0x0000000000007941 */ /* 0x000fea0003800200 */
.L_x_628:
        /* <DEDUP_REMOVED lines=14> */
[----:B------:R-:W-:Y:S01]  /*2020*/  UIMAD UR12, UR15, UR18, UR5 ;  /* 0x000000120f0c72a4 */ /* 0x000fe2000f8e0205 */
[----:B------:R-:W-:-:S03]  /*2030*/  LOP3.LUT P1, R12, R12, 0x2, RZ, 0xc0, !PT ;  /* 0x000000020c0c7812 */ /* 0x000fc6000782c0ff */
[----:B------:R-:W-:Y:S01]  /*2040*/  UIMAD.WIDE.U32 UR12, UR12, 0x8, UR6 ;  /* 0x000000080c0c78a5 */ /* 0x000fe2000f8e0006 */
[----:B-1----:R-:W-:Y:S02]  /*2050*/  SEL R15, RZ, UR19, P1 ;  /* 0x00000013ff0f7c07 */ /* 0x002fe40008800000 */
[----:B------:R-:W-:Y:S02]  /*2060*/  MOV R11, UR11 ;  /* 0x0000000b000b7c02 */ /* 0x000fe40008000f00 */
[----:B------:R-:W-:Y:S02]  /*2070*/  ISETP.NE.AND P1, PT, R15, -0x1, PT ;  /* 0xffffffff0f00780c */ /* 0x000fe40003f25270 */
[----:B------:R-:W-:Y:S02]  /*2080*/  MOV R10, UR12 ;  /* 0x0000000c000a7c02 */ /* 0x000fe40008000f00 */
[----:B--2---:R-:W-:Y:S01]  /*2090*/  IADD3 R13, PT, PT, -R12, 0x1, RZ ;  /* 0x000000010c0d7810 */ /* 0x004fe20007ffe1ff */
[----:B----4-:R-:W-:Y:S01]  /*20a0*/  IMAD.WIDE.U32 R8, R11, 0x4, R8 ;  /* 0x000000040b087825 */ /* 0x010fe200078e0008 */
[----:B------:R-:W-:-:S05]  /*20b0*/  MOV R11, UR13 ;  /* 0x0000000d000b7c02 */ /* 0x000fca0008000f00 */
[----:B------:R4:W-:Y:S01]  /*20c0*/  STG.E.64 desc[UR16][R10.64], R2 ;  /* 0x000000020a007986 */ /* 0x0009e2000c101b10 */
[----:B------:R-:W-:Y:S06]  /*20d0*/  MEMBAR.ALL.GPU ;  /* 0x0000000000007992 */ /* 0x000fec000000a000 */
[----:B------:R-:W-:-:S00]  /*20e0*/  ERRBAR ;  /* 0x00000000000079ab */ /* 0x000fc00000000000 */
[----:B------:R-:W-:Y:S06]  /*20f0*/  CGAERRBAR ;  /* 0x00000000000075ab */ /* 0x000fec0000000000 */
[----:B------:R4:W-:Y:S01]  /*2100*/  REDG.E.ADD.S32.STRONG.GPU desc[UR16][R8.64], R13 ;  /* 0x0000000d0800798e */ /* 0x0009e2000c12e310 */
[----:B------:R-:W-:Y:S05]  /*2110*/  @!P1 BRA `(.L_x_631) ;  /* 0x0000000000149947 */ /* 0x000fea0003800000 */
.L_x_632:
[----:B----4-:R-:W2:Y:S04]  /*2120*/  LDG.E.STRONG.GPU R10, desc[UR16][R8.64] ;  /* 0x00000010080a7981 */ /* 0x010ea8000c1ef900 */
[----:B--2---:R-:W-:Y:S01]  /*2130*/  CCTL.IVALL ;  /* 0x00000000ff00798f */ /* 0x004fe20002000000 */
[----:B------:R-:W-:Y:S05]  /*2140*/  YIELD ;  /* 0x0000000000007946 */ /* 0x000fea0003800000 */
[----:B------:R-:W-:-:S13]  /*2150*/  ISETP.NE.AND P1, PT, R10, R15, PT ;  /* 0x0000000f0a00720c */ /* 0x000fda0003f25270 */
[----:B------:R-:W-:Y:S05]  /*2160*/  @P1 BRA `(.L_x_632) ;  /* 0xfffffffc00ec1947 */ /* 0x000fea000383ffff */
.L_x_631:
[----:B------:R-:W-:Y:S05]  /*2170*/  WARPSYNC.ALL ;  /* 0x0000000000007948 */ /* 0x000fea0003800000 */
[----:B------:R-:W-:Y:S01]  /*2180*/  BAR.SYNC.DEFER_BLOCKING 0x0 ;  /* 0x0000000000007b1d */ /* 0x000fe20000010000 */
[----:B------:R-:W-:-:S05]  /*2190*/  HFMA2 R16, -RZ, RZ, 0, 0 ;  /* 0x00000000ff107431 */ /* 0x000fca00000001ff */
[----:B------:R-:W-:Y:S05]  /*21a0*/  @!P4 BRA `(.L_x_633) ;  /* 0x000000040078c947 */ /* 0x000fea0003800000 */
[----:B------:R-:W-:Y:S01]  /*21b0*/  MOV R16, RZ ;  /* 0x000000ff00107202 */ /* 0x000fe20000000f00 */
[----:B------:R-:W-:Y:S02]  /*21c0*/  ULEA UR24, UR18, UR5, 0x1 ;  /* 0x0000000512187291 */ /* 0x000fe4000f8e08ff */
[----:B------:R-:W-:Y:S02]  /*21d0*/  UIMAD UR27, UR18, 0x7, UR5 ;  /* 0x00000007121b78a4 */ /* 0x000fe4000f8e0205 */
[----:B------:R-:W-:Y:S02]  /*21e0*/  UIMAD UR26, UR18, 0x6, UR5 ;  /* 0x00000006121a78a4 */ /* 0x000fe4000f8e0205 */
[----:B------:R-:W-:Y:S02]  /*21f0*/  UIMAD UR25, UR18, 0x3, UR5 ;  /* 0x00000003121978a4 */ /* 0x000fe4000f8e0205 */
[----:B------:R-:W-:Y:S02]  /*2200*/  UIMAD UR12, UR18, 0x5, UR5 ;  /* 0x00000005120c78a4 */ /* 0x000fe4000f8e0205 */
[----:B------:R-:W-:-:S02]  /*2210*/  ULEA UR13, UR18, UR5, 0x2 ;  /* 0x00000005120d7291 */ /* 0x000fc4000f8e10ff */
[----:B------:R-:W-:Y:S02]  /*2220*/  UIADD3 UR14, UPT, UPT, UR5, UR18, URZ ;  /* 0x00000012050e7290 */ /* 0x000fe4000fffe0ff */
[----:B------:R-:W-:Y:S01]  /*2230*/  UIADD3 UR23, UPT, UPT, -UR15, URZ, URZ ;  /* 0x000000ff0f177290 */ /* 0x000fe2000fffe1ff */
[----:B------:R-:W-:-:S11]  /*2240*/  UMOV UR11, UR5 ;  /* 0x00000005000b7c82 */ /* 0x000fd60008000000 */
.L_x_634:
[----:B----4-:R-:W-:Y:S02]  /*2250*/  IADD3 R8, PT, PT, R16, 0x1, RZ ;  /* 0x0000000110087810 */ /* 0x010fe40007ffe0ff */
        /* <DEDUP_REMOVED lines=19> */
[----:B--2---:R-:W-:Y:S01]  /*2390*/  MOV R13, UR29 ;  /* 0x0000001d000d7c02 */ /* 0x004fe20008000f00 */
[----:B------:R-:W2:Y:S01]  /*23a0*/  @!P4 LDG.E.64 R10, desc[UR16][R10.64] ;  /* 0x000000100a0ac981 */ /* 0x000ea2000c1e1b00 */
[----:B------:R-:W-:-:S04]  /*23b0*/  @!UP0 UIMAD.WIDE.U32 UR28, UR25, 0x8, UR6 ;  /* 0x00000008191c88a5 */ /* 0x000fc8000f8e0006 */
[----:B------:R-:W4:Y:S02]  /*23c0*/  @!P6 LDG.E.64 R12, desc[UR16][R12.64] ;  /* 0x000000100c0ce981 */ /* 0x000f24000c1e1b00 */
[----:B------:R-:W-:Y:S02]  /*23d0*/  MOV R14, UR28 ;  /* 0x0000001c000e7c02 */ /* 0x000fe40008000f00 */
[----:B-1----:R-:W-:-:S06]  /*23e0*/  MOV R15, UR29 ;  /* 0x0000001d000f7c02 */ /* 0x002fcc0008000f00 */
[----:B------:R-:W5:Y:S01]  /*23f0*/  @!P5 LDG.E.64 R14, desc[UR16][R14.64] ;  /* 0x000000100e0ed981 */ /* 0x000f62000c1e1b00 */
[----:B------:R-:W-:Y:S01]  /*2400*/  IADD3 R17, PT, PT, R16, 0x4, RZ ;  /* 0x0000000410117810 */ /* 0x000fe20007ffe0ff */
        /* <DEDUP_REMOVED lines=56> */
.L_x_633:
[----:B------:R-:W-:-:S04]  /*2790*/  ULOP3.LUT UR11, UR19, 0x7, URZ, 0xc0, !UPT ;  /* 0x00000007130b7892 */ /* 0x000fc8000f8ec0ff */
[----:B------:R-:W-:-:S09]  /*27a0*/  UISETP.NE.AND UP0, UPT, UR11, URZ, UPT ;  /* 0x000000ff0b00728c */ /* 0x000fd2000bf05270 */
[----:B------:R-:W-:Y:S05]  /*27b0*/  BRA.U !UP0, `(.L_x_630) ;  /* 0x0000000508287547 */ /* 0x000fea000b800000 */
[----:B------:R-:W-:Y:S02]  /*27c0*/  UIADD3 UR11, UPT, UPT, UR11, -0x1, URZ ;  /* 0xffffffff0b0b7890 */ /* 0x000fe4000fffe0ff */
[----:B------:R-:W-:Y:S02]  /*27d0*/  ULOP3.LUT UP1, UR12, UR19, 0x3, URZ, 0xc0, !UPT ;  /* 0x00000003130c7892 */ /* 0x000fe4000f82c0ff */
[----:B------:R-:W-:-:S09]  /*27e0*/  UISETP.GE.U32.AND UP0, UPT, UR11, 0x3, UPT ;  /* 0x000000030b00788c */ /* 0x000fd2000bf06070 */
[----:B------:R-:W-:Y:S05]  /*27f0*/  BRA.U !UP0, `(.L_x_635) ;  /* 0x00000001088c7547 */ /* 0x000fea000b800000 */
[C---:B----4-:R-:W-:Y:S02]  /*2800*/  IADD3 R10, PT, PT, R16.reuse, 0x1, RZ ;  /* 0x00000001100a7810 */ /* 0x050fe40007ffe0ff */
[C---:B------:R-:W-:Y:S02]  /*2810*/  ISETP.EQ.OR P1, PT, R16.reuse, UR15, P3 ;  /* 0x0000000f10007c0c */ /* 0x040fe40009f22670 */
[----:B------:R-:W-:Y:S02]  /*2820*/  IADD3 R14, PT, PT, R16, 0x2, RZ ;  /* 0x00000002100e7810 */ /* 0x000fe40007ffe0ff */
[----:B------:R-:W-:Y:S02]  /*2830*/  ISETP.EQ.OR P4, PT, R10, UR15, P3 ;  /* 0x0000000f0a007c0c */ /* 0x000fe40009f82670 */
[----:B------:R-:W-:Y:S02]  /*2840*/  ISETP.EQ.OR P5, PT, R14, UR15, P3 ;  /* 0x0000000f0e007c0c */ /* 0x000fe40009fa2670 */
[----:B------:R-:W-:-:S02]  /*2850*/  IADD3 R12, PT, PT, R16, 0x3, RZ ;  /* 0x00000003100c7810 */ /* 0x000fc40007ffe0ff */
[----:B------:R-:W-:Y:S02]  /*2860*/  MOV R9, UR18 ;  /* 0x0000001200097c02 */ /* 0x000fe40008000f00 */
[----:B--2---:R-:W-:Y:S02]  /*2870*/  MOV R13, UR18 ;  /* 0x00000012000d7c02 */ /* 0x004fe40008000f00 */
[----:B------:R-:W-:Y:S01]  /*2880*/  ISETP.EQ.OR P6, PT, R12, UR15, P3 ;  /* 0x0000000f0c007c0c */ /* 0x000fe20009fc2670 */
[----:B------:R-:W-:Y:S01]  /*2890*/  @!P1 IMAD R8, R16, R9, UR5 ;  /* 0x0000000510089e24 */ /* 0x000fe2000f8e0209 */
[----:B------:R-:W-:Y:S01]  /*28a0*/  MOV R11, 0x8 ;  /* 0x00000008000b7802 */ /* 0x000fe20000000f00 */
[----:B------:R-:W-:Y:S01]  /*28b0*/  @!P4 IMAD R10, R10, R13, UR5 ;  /* 0x000000050a0ace24 */ /* 0x000fe2000f8e020d */
[----:B-1----:R-:W-:Y:S01]  /*28c0*/  MOV R15, UR18 ;  /* 0x00000012000f7c02 */ /* 0x002fe20008000f00 */
[----:B------:R-:W-:Y:S01]  /*28d0*/  HFMA2 R13, -RZ, RZ, 0, 4.76837158203125e-07 ;  /* 0x00000008ff0d7431 */ /* 0x000fe200000001ff */
[----:B------:R-:W-:Y:S01]  /*28e0*/  MOV R17, UR18 ;  /* 0x0000001200117c02 */ /* 0x000fe20008000f00 */
[----:B------:R-:W-:-:S04]  /*28f0*/  @!P1 IMAD.WIDE.U32 R8, R8, R11, UR6 ;  /* 0x0000000608089e25 */ /* 0x000fc8000f8e000b */
[----:B------:R-:W-:Y:S01]  /*2900*/  @!P5 IMAD R14, R14, R15, UR5 ;  /* 0x000000050e0ede24 */ /* 0x000fe2000f8e020f */
[----:B------:R-:W-:Y:S01]  /*2910*/  MOV R15, 0x8 ;  /* 0x00000008000f7802 */ /* 0x000fe20000000f00 */
        /* <DEDUP_REMOVED lines=17> */
.L_x_635:
[----:B------:R-:W-:Y:S05]  /*2a30*/  BRA.U !UP1, `(.L_x_630) ;  /* 0x0000000109887547 */ /* 0x000fea000b800000 */
[----:B------:R-:W-:Y:S02]  /*2a40*/  UISETP.NE.AND UP0, UPT, UR12, 0x1, UPT ;  /* 0x000000010c00788c */ /* 0x000fe4000bf05270 */
[----:B------:R-:W-:-:S06]  /*2a50*/  ULOP3.LUT UR11, UR19, 0x1, URZ, 0xc0, !UPT ;  /* 0x00000001130b7892 */ /* 0x000fcc000f8ec0ff */
[----:B------:R-:W-:Y:S01]  /*2a60*/  MOV R12, UR11 ;  /* 0x0000000b000c7c02 */ /* 0x000fe20008000f00 */
[----:B------:R-:W-:Y:S06]  /*2a70*/  BRA.U !UP0, `(.L_x_636) ;  /* 0x0000000108487547 */ /* 0x000fec000b800000 */
[C---:B----4-:R-:W-:Y:S01]  /*2a80*/  IADD3 R10, PT, PT, R16.reuse, 0x1, RZ ;  /* 0x00000001100a7810 */ /* 0x050fe20007ffe0ff */
[----:B------:R-:W-:Y:S01]  /*2a90*/  HFMA2 R11, -RZ, RZ, 0, 4.76837158203125e-07 ;  /* 0x00000008ff0b7431 */ /* 0x000fe200000001ff */
[----:B------:R-:W-:Y:S02]  /*2aa0*/  ISETP.EQ.OR P4, PT, R16, UR15, P3 ;  /* 0x0000000f10007c0c */ /* 0x000fe40009f82670 */
[----:B------:R-:W-:Y:S02]  /*2ab0*/  ISETP.EQ.OR P1, PT, R10, UR15, P3 ;  /* 0x0000000f0a007c0c */ /* 0x000fe40009f22670 */
[----:B------:R-:W-:Y:S02]  /*2ac0*/  MOV R9, UR18 ;  /* 0x0000001200097c02 */ /* 0x000fe40008000f00 */
[----:B--2---:R-:W-:-:S07]  /*2ad0*/  MOV R13, UR18 ;  /* 0x00000012000d7c02 */ /* 0x004fce0008000f00 */
        /* <DEDUP_REMOVED lines=12> */
.L_x_636:
[----:B------:R-:W-:Y:S01]  /*2ba0*/  ISETP.EQ.OR P1, PT, R16, UR15, P3 ;  /* 0x0000000f10007c0c */ /* 0x000fe20009f22670 */
[----:B------:R-:W-:Y:S03]  /*2bb0*/  BSSY.RECONVERGENT B0, `(.L_x_630) ;  /* 0x000000a000007945 */ /* 0x000fe60003800200 */
[----:B------:R-:W-:-:S13]  /*2bc0*/  ISETP.NE.U32.OR P1, PT, R12, 0x1, P1 ;  /* 0x000000010c00780c */ /* 0x000fda0000f25470 */
[----:B------:R-:W-:Y:S05]  /*2bd0*/  @P1 BRA `(.L_x_637) ;  /* 0x00000000001c1947 */ /* 0x000fea0003800000 */
[----:B----4-:R-:W-:Y:S01]  /*2be0*/  MOV R9, UR18 ;  /* 0x0000001200097c02 */ /* 0x010fe20008000f00 */
[----:B------:R-:W-:-:S04]  /*2bf0*/  HFMA2 R11, -RZ, RZ, 0, 4.76837158203125e-07 ;  /* 0x00000008ff0b7431 */ /* 0x000fc800000001ff */
[----:B------:R-:W-:-:S04]  /*2c00*/  IMAD R8, R16, R9, UR5 ;  /* 0x0000000510087e24 */ /* 0x000fc8000f8e0209 */
[----:B------:R-:W-:-:S06]  /*2c10*/  IMAD.WIDE.U32 R8, R8, R11, UR6 ;  /* 0x0000000608087e25 */ /* 0x000fcc000f8e000b */
[----:B------:R-:W0:Y:S02]  /*2c20*/  LDG.E.64 R8, desc[UR16][R8.64] ;  /* 0x0000001008087981 */ /* 0x000e24000c1e1b00 */
[----:B0--3--:R-:W-:Y:S01]  /*2c30*/  FADD.FTZ R2, R2, R8 ;  /* 0x0000000802027221 */ /* 0x009fe20000010000 */
[----:B------:R-:W-:-:S07]  /*2c40*/  FADD.FTZ R3, R3, R9 ;  /* 0x0000000903037221 */ /* 0x000fce0000010000 */
.L_x_637:
[----:B------:R-:W-:Y:S05]  /*2c50*/  BSYNC.RECONVERGENT B0 ;  /* 0x0000000000007941 */ /* 0x000fea0003800200 */
.L_x_630:
[----:B------:R-:W5:Y:S01]  /*2c60*/  S2UR UR7, SR_CgaCtaId ;  /* 0x00000000000779c3 */ /* 0x000f620000008800 */
[----:B------:R-:W-:Y:S01]  /*2c70*/  UMOV UR6, 0x400 ;  /* 0x0000040000067882 */ /* 0x000fe20000000000 */
[--C-:B----4-:R-:W-:Y:S02]  /*2c80*/  HADD2.F32 R10, -RZ, R29.reuse.H0_H0 ;  /* 0x2000001dff0a7230 */ /* 0x110fe40000004100 */
[----:B------:R-:W-:Y:S02]  /*2c90*/  HADD2.F32 R29, -RZ, R29.H1_H1 ;  /* 0x3000001dff1d7230 */ /* 0x000fe40000004100 */
[--C-:B------:R-:W-:Y:S02]  /*2ca0*/  HADD2.F32 R11, -RZ, R27.reuse.H0_H0 ;  /* 0x2000001bff0b7230 */ /* 0x100fe40000004100 */
[----:B------:R-:W-:Y:S01]  /*2cb0*/  FADD.FTZ R10, R10, -UR32 ;  /* 0x800000200a0a7e21 */ /* 0x000fe20008010000 */
[----:B------:R-:W-:Y:S02]  /*2cc0*/  HADD2.F32 R27, -RZ, R27.H1_H1 ;  /* 0x3000001bff1b7230 */ /* 0x000fe40000004100 */
[----:B------:R-:W-:Y:S01]  /*2cd0*/  FADD.FTZ R29, R29, -UR32 ;  /* 0x800000201d1d7e21 */ /* 0x000fe20008010000 */
[----:B--2---:R-:W-:-:S02]  /*2ce0*/  HADD2.F32 R13, -RZ, R28.H0_H0 ;  /* 0x2000001cff0d7230 */ /* 0x004fc40000004100 */
[----:B------:R-:W-:Y:S01]  /*2cf0*/  HADD2.F32 R28, -RZ, R28.H1_H1 ;  /* 0x3000001cff1c7230 */ /* 0x000fe20000004100 */
[----:B-----5:R-:W-:-:S09]  /*2d00*/  ULEA UR6, UR7, UR6, 0x18 ;  /* 0x0000000607067291 */ /* 0x020fd2000f8ec0ff */
[----:B------:R0:W-:Y:S01]  /*2d10*/  @!P3 STS.64 [UR6+0x50], R2 ;  /* 0x00005002ff00b988 */ /* 0x0001e20008000a06 */
[----:B------:R-:W-:Y:S01]  /*2d20*/  BAR.SYNC.DEFER_BLOCKING 0x0 ;  /* 0x0000000000007b1d */ /* 0x000fe20000010000 */
[----:B0--3--:R-:W-:Y:S01]  /*2d30*/  FADD.FTZ R3, R11, -UR32 ;  /* 0x800000200b037e21 */ /* 0x009fe20008010000 */
[----:B------:R-:W-:Y:S01]  /*2d40*/  FMUL.FTZ R11, R10, UR22 ;  /* 0x000000160a0b7c20 */ /* 0x000fe20008410000 */
[----:B------:R-:W-:Y:S01]  /*2d50*/  FADD.FTZ R2, R27, -UR32 ;  /* 0x800000201b027e21 */ /* 0x000fe20008010000 */
[----:B------:R-:W-:Y:S02]  /*2d60*/  FMUL.FTZ R10, R29, UR22 ;  /* 0x000000161d0a7c20 */ /* 0x000fe40008410000 */
[----:B------:R-:W0:Y:S01]  /*2d70*/  LDS.64 R8, [UR6+0x50] ;  /* 0x00005006ff087984 */ /* 0x000e220008000a00 */
[----:B------:R-:W0:Y:S02]  /*2d80*/  LDCU UR6, c[0x0][0x42c] ;  /* 0x00008580ff0677ac */ /* 0x000e240008000800 */
[----:B0-----:R-:W-:Y:S01]  /*2d90*/  FMUL.FTZ R8, R8, UR6 ;  /* 0x0000000608087c20 */ /* 0x001fe20008410000 */
[----:B------:R-:W-:Y:S01]  /*2da0*/  FMUL.FTZ R9, R9, UR6 ;  /* 0x0000000609097c20 */ /* 0x000fe20008410000 */
[----:B------:R-:W-:Y:S06]  /*2db0*/  @!P2 BRA `(.L_x_638) ;  /* 0x000000000048a947 */ /* 0x000fec0003800000 */
[----:B------:R-:W-:Y:S01]  /*2dc0*/  FFMA.FTZ R12, R4, R11, R6 ;  /* 0x0000000b040c7223 */ /* 0x000fe20000010006 */
[----:B------:R-:W-:-:S03]  /*2dd0*/  FFMA.FTZ R14, R5, R10, R7 ;  /* 0x0000000a050e7223 */ /* 0x000fc60000010007 */
[----:B-1----:R-:W-:Y:S01]  /*2de0*/  FMUL.FTZ R15, R12, -1.4426950216293334961 ;  /* 0xbfb8aa3b0c0f7820 */ /* 0x002fe20000410000 */
        /* <DEDUP_REMOVED lines=15> */
.L_x_638:
[----:B------:R-:W-:Y:S04]  /*2ee0*/  BSSY.RECONVERGENT B0, `(.L_x_639) ;  /* 0x0000015000007945 */ /* 0x000fe80003800200 */
[----:B------:R-:W-:Y:S05]  /*2ef0*/  @P0 BRA `(.L_x_640) ;  /* 0x00000000004c0947 */ /* 0x000fea0003800000 */
[----:B------:R-:W0:Y:S01]  /*2f00*/  LDCU.64 UR12, c[0x0][0x3f8] ;  /* 0x00007f00ff0c77ac */ /* 0x000e220008000a00 */
[C-C-:B------:R-:W-:Y:S01]  /*2f10*/  FFMA.FTZ R11, R8.reuse, R11, R9.reuse ;  /* 0x0000000b080b7223 */ /* 0x140fe20000010009 */
[----:B------:R-:W-:Y:S01]  /*2f20*/  FFMA.FTZ R10, R8, R10, R9 ;  /* 0x0000000a080a7223 */ /* 0x000fe20000010009 */
[----:B-1----:R-:W-:Y:S01]  /*2f30*/  SHF.R.S32.HI R15, RZ, 0x1f, R32 ;  /* 0x0000001fff0f7819 */ /* 0x002fe20000011420 */
        /* <DEDUP_REMOVED lines=10> */
[----:B-1----:R-:W-:Y:S02]  /*2fe0*/  LEA R12, P0, R10, UR6, 0x1 ;  /* 0x000000060a0c7c11 */ /* 0x002fe4000f8008ff */
[----:B------:R-:W-:Y:S02]  /*2ff0*/  IADD3 R17, PT, PT, R11, R17, RZ ;  /* 0x000000110b117210 */ /* 0x000fe40007ffe0ff */
[----:B------:R-:W-:Y:S02]  /*3000*/  F2FP.F16.F32.PACK_AB R11, R14, R15 ;  /* 0x0000000f0e0b723e */ /* 0x000fe400000000ff */
[----:B------:R-:W-:-:S05]  /*3010*/  LEA.HI.X R13, R10, UR7, R17, 0x1, P0 ;  /* 0x000000070a0d7c11 */ /* 0x000fca00080f0c11 */
[----:B------:R0:W-:Y:S02]  /*3020*/  STG.E desc[UR16][R12.64], R11 ;  /* 0x0000000b0c007986 */ /* 0x0001e4000c101910 */
.L_x_640:
[----:B------:R-:W-:Y:S05]  /*3030*/  BSYNC.RECONVERGENT B0 ;  /* 0x0000000000007941 */ /* 0x000fea0003800200 */
.L_x_639:
[----:B------:R-:W-:Y:S01]  /*3040*/  UISETP.NE.AND UP0, UPT, UR20, URZ, UPT ;  /* 0x000000ff1400728c */ /* 0x000fe2000bf05270 */
[--C-:B0-----:R-:W-:Y:S02]  /*3050*/  HADD2.F32 R11, -RZ, R26.reuse.H0_H0 ;  /* 0x2000001aff0b7230 */ /* 0x101fe40000004100 */
[----:B------:R-:W-:Y:S01]  /*3060*/  FMUL.FTZ R3, R3, UR22 ;  /* 0x0000001603037c20 */ /* 0x000fe20008410000 */
[----:B------:R-:W-:Y:S02]  /*3070*/  HADD2.F32 R26, -RZ, R26.H1_H1 ;  /* 0x3000001aff1a7230 */ /* 0x000fe40000004100 */
[----:B------:R-:W-:-:S03]  /*3080*/  FMUL.FTZ R2, R2, UR22 ;  /* 0x0000001602027c20 */ /* 0x000fc60008410000 */
[----:B------:R-:W-:Y:S05]  /*3090*/  BRA.U !UP0, `(.L_x_641) ;  /* 0x0000000108487547 */ /* 0x000fea000b800000 */
        /* <DEDUP_REMOVED lines=9> */
[----:B-1----:R-:W1:Y:S01]  /*3130*/  MUFU.RCP R15, R14 ;  /* 0x0000000e000f7308 */ /* 0x002e620000001000 */
        /* <DEDUP_REMOVED lines=8> */
.L_x_641:
[----:B------:R-:W0:Y:S01]  /*31c0*/  LDCU.64 UR6, c[0x0][0x400] ;  /* 0x00008000ff0677ac */ /* 0x000e220008000a00 */
[----:B------:R-:W-:Y:S01]  /*31d0*/  IADD3 R7, PT, PT, R32, 0x20, RZ ;  /* 0x0000002020077810 */ /* 0x000fe20007ffe0ff */
[C-C-:B------:R-:W-:Y:S01]  /*31e0*/  FFMA.FTZ R3, R8.reuse, R3, R9.reuse ;  /* 0x0000000308037223 */ /* 0x140fe20000010009 */
[----:B------:R-:W-:Y:S01]  /*31f0*/  FFMA.FTZ R2, R8, R2, R9 ;  /* 0x0000000208027223 */ /* 0x000fe20000010009 */
[----:B------:R-:W-:Y:S01]  /*3200*/  BSSY.RECONVERGENT B0, `(.L_x_642) ;  /* 0x0000014000007945 */ /* 0x000fe20003800200 */
[----:B------:R-:W-:Y:S01]  /*3210*/  SHF.R.S32.HI R6, RZ, 0x1f, R7 ;  /* 0x0000001fff067819 */ /* 0x000fe20000011407 */
[----:B------:R-:W-:Y:S01]  /*3220*/  FFMA.FTZ R3, R4, R11, -R3 ;  /* 0x0000000b04037223 */ /* 0x000fe20000010803 */
[----:B------:R-:W-:-:S03]  /*3230*/  FFMA.FTZ R2, R5, R26, -R2 ;  /* 0x0000001a05027223 */ /* 0x000fc60000010802 */
[----:B------:R-:W-:Y:S01]  /*3240*/  FMUL.FTZ R5, R3, UR22 ;  /* 0x0000001603057c20 */ /* 0x000fe20008410000 */
[----:B------:R-:W-:Y:S01]  /*3250*/  FMUL.FTZ R4, R2, UR22 ;  /* 0x0000001602047c20 */ /* 0x000fe20008410000 */
[----:B0-----:R-:W-:-:S04]  /*3260*/  ISETP.GE.U32.AND P0, PT, R7, UR6, PT ;  /* 0x0000000607007c0c */ /* 0x001fc8000bf06070 */
[----:B------:R-:W-:-:S13]  /*3270*/  ISETP.GE.AND.EX P0, PT, R6, UR7, PT, P0 ;  /* 0x0000000706007c0c */ /* 0x000fda000bf06300 */
[----:B------:R-:W-:Y:S05]  /*3280*/  @P0 BRA `(.L_x_643) ;  /* 0x00000000002c0947 */ /* 0x000fea0003800000 */
[----:B------:R-:W0:Y:S01]  /*3290*/  LDCU.64 UR6, c[0x0][0x3f8] ;  /* 0x00007f00ff0677ac */ /* 0x000e220008000a00 */
[----:B------:R-:W-:Y:S02]  /*32a0*/  MOV R35, R37 ;  /* 0x0000002500237202 */ /* 0x000fe40000000f00 */
[----:B------:R-:W-:Y:S01]  /*32b0*/  F2FP.F16.F32.PACK_AB R5, R4, R5 ;  /* 0x000000050405723e */ /* 0x000fe200000000ff */
[----:B------:R-:W2:Y:S01]  /*32c0*/  LDCU.64 UR12, c[0x0][0x380] ;  /* 0x00007000ff0c77ac */ /* 0x000ea20008000a00 */
[----:B0-----:R-:W-:Y:S02]  /*32d0*/  IMAD R2, R6, UR6, RZ ;  /* 0x0000000606027c24 */ /* 0x001fe4000f8e02ff */
[----:B------:R-:W-:-:S04]  /*32e0*/  IMAD.WIDE.U32 R34, R7, UR6, R34 ;  /* 0x0000000607227c25 */ /* 0x000fc8000f8e0022 */
[----:B------:R-:W-:Y:S01]  /*32f0*/  IMAD R3, R7, UR7, R2 ;  /* 0x0000000707037c24 */ /* 0x000fe2000f8e0202 */
[----:B--2---:R-:W-:-:S04]  /*3300*/  LEA R2, P0, R34, UR12, 0x1 ;  /* 0x0000000c22027c11 */ /* 0x004fc8000f8008ff */
[----:B------:R-:W-:-:S04]  /*3310*/  IADD3 R3, PT, PT, R35, R3, RZ ;  /* 0x0000000323037210 */ /* 0x000fc80007ffe0ff */
[----:B------:R-:W-:-:S05]  /*3320*/  LEA.HI.X R3, R34, UR13, R3, 0x1, P0 ;  /* 0x0000000d22037c11 */ /* 0x000fca00080f0c03 */
[----:B------:R0:W-:Y:S02]  /*3330*/  STG.E desc[UR16][R2.64], R5 ;  /* 0x0000000502007986 */ /* 0x0001e4000c101910 */
.L_x_643:
[----:B------:R-:W-:Y:S05]  /*3340*/  BSYNC.RECONVERGENT B0 ;  /* 0x0000000000007941 */ /* 0x000fea0003800200 */
.L_x_642:
[----:B------:R-:W-:Y:S02]  /*3350*/  UIADD3 UR10, UPT, UPT, UR18, UR10, URZ ;  /* 0x0000000a120a7290 */ /* 0x000fe4000fffe0ff */
[----:B------:R-:W-:Y:S02]  /*3360*/  UIADD3 UR4, UPT, UPT, UR4, 0x1, URZ ;  /* 0x0000000104047890 */ /* 0x000fe4000fffe0ff */
[----:B------:R-:W-:-:S09]  /*3370*/  UISETP.GE.AND UP0, UPT, UR10, UR8, UPT ;  /* 0x000000080a00728c */ /* 0x000fd2000bf06270 */
[----:B------:R-:W-:Y:S05]  /*3380*/  BRA.U !UP0, `(.L_x_644) ;  /* 0xffffffcd088c7547 */ /* 0x000fea000b83ffff */
.L_x_619:
[----:B------:R-:W2:Y:S01]  /*3390*/  LDC R4, c[0x0][0x370] ;  /* 0x0000dc00ff047b82 */ /* 0x000ea20000000800 */
[----:B------:R-:W-:Y:S01]  /*33a0*/  ISETP.NE.AND P2, PT, R25, RZ, PT ;  /* 0x000000ff1900720c */ /* 0x000fe20003f45270 */
[----:B------:R-:W-:Y:S06]  /*33b0*/  BSSY.RECONVERGENT B0, `(.L_x_645) ;  /* 0x0000011000007945 */ /* 0x000fec0003800200 */
[----:B------:R-:W3:Y:S08]  /*33c0*/  LDC R7, c[0x0][0x374] ;  /* 0x0000dd00ff077b82 */ /* 0x000ef00000000800 */
[----:B0-----:R-:W0:Y:S01]  /*33d0*/  LDC.64 R2, c[0x0][0x3c8] ;  /* 0x0000f200ff027b82 */ /* 0x001e220000000a00 */
[----:B--2---:R-:W-:-:S02]  /*33e0*/  IADD3 R5, PT, PT, R4, -0x1, RZ ;  /* 0xffffffff04057810 */ /* 0x004fc40007ffe0ff */
[----:B------:R-:W-:Y:S02]  /*33f0*/  ISETP.NE.AND P1, PT, R4, 0x1, PT ;  /* 0x000000010400780c */ /* 0x000fe40003f25270 */
[----:B---3--:R-:W-:-:S04]  /*3400*/  IADD3 R0, PT, PT, R7, -0x1, RZ ;  /* 0xffffffff07007810 */ /* 0x008fc80007ffe0ff */
[----:B------:R-:W-:Y:S02]  /*3410*/  ISETP.NE.AND P0, PT, R0, UR5, PT ;  /* 0x0000000500007c0c */ /* 0x000fe4000bf05270 */
        /* <DEDUP_REMOVED lines=10> */
.L_x_646:
[----:B------:R-:W-:Y:S05]  /*34c0*/  BSYNC.RECONVERGENT B0 ;  /* 0x0000000000007941 */ /* 0x000fea0003800200 */
.L_x_645:
[----:B------:R-:W-:Y:S05]  /*34d0*/  @P0 EXIT ;  /* 0x000000000000094d */ /* 0x000fea0003800000 */
[----:B------:R-:W-:Y:S05]  /*34e0*/  @P2 BRA `(.L_x_647) ;  /* 0x0000000000202947 */ /* 0x000fea0003800000 */
[----:B------:R-:W-:-:S05]  /*34f0*/  IMAD R0, R4, R7, RZ ;  /* 0x0000000704007224 */ /* 0x000fca00078e02ff */
[----:B------:R-:W-:-:S13]  /*3500*/  ISETP.NE.AND P0, PT, R0, -0x1, PT ;  /* 0xffffffff0000780c */ /* 0x000fda0003f05270 */
[----:B------:R-:W-:Y:S05]  /*3510*/  @!P0 BRA `(.L_x_647) ;  /* 0x0000000000148947 */ /* 0x000fea0003800000 */
.L_x_648:
[----:B0-----:R-:W2:Y:S04]  /*3520*/  LDG.E.STRONG.GPU R5, desc[UR16][R2.64] ;  /* 0x0000001002057981 */ /* 0x001ea8000c1ef900 */
[----:B--2---:R-:W-:Y:S01]  /*3530*/  CCTL.IVALL ;  /* 0x00000000ff00798f */ /* 0x004fe20002000000 */
[----:B------:R-:W-:Y:S05]  /*3540*/  YIELD ;  /* 0x0000000000007946 */ /* 0x000fea0003800000 */
[----:B------:R-:W-:-:S13]  /*3550*/  ISETP.NE.AND P0, PT, R5, R0, PT ;  /* 0x000000000500720c */ /* 0x000fda0003f05270 */
[----:B------:R-:W-:Y:S05]  /*3560*/  @P0 BRA `(.L_x_648) ;  /* 0xfffffffc00ec0947 */ /* 0x000fea000383ffff */
.L_x_647:
[----:B------:R-:W-:Y:S05]  /*3570*/  WARPSYNC.ALL ;  /* 0x0000000000007948 */ /* 0x000fea0003800000 */
[----:B------:R-:W2:Y:S02]  /*3580*/  LDCU.64 UR10, c[0x0][0x3f8] ;  /* 0x00007f00ff0a77ac */ /* 0x000ea40008000a00 */
[----:B--2---:R-:W-:-:S04]  /*3590*/  ULEA.HI UR8, UP0, UR11, UR10, URZ, 0x1 ;  /* 0x0000000a0b087291 */ /* 0x004fc8000f8108ff */
[----:B------:R-:W-:-:S04]  /*35a0*/  UIADD3.X UR9, UPT, UPT, URZ, UR11, URZ, UP0, !UPT ;  /* 0x0000000bff097290 */ /* 0x000fc800087fe4ff */
[----:B------:R-:W-:Y:S02]  /*35b0*/  USHF.R.S64 UR8, UR8, 0x1, UR9 ;  /* 0x0000000108087899 */ /* 0x000fe40008001009 */
[----:B------:R-:W-:Y:S01]  /*35c0*/  USHF.R.S32.HI UR9, URZ, 0x1, UR9 ;  /* 0x00000001ff097899 */ /* 0x000fe20008011409 */
[----:B------:R-:W-:Y:S03]  /*35d0*/  BAR.SYNC.DEFER_BLOCKING 0x0 ;  /* 0x0000000000007b1d */ /* 0x000fe60000010000 */
[----:B------:R-:W-:Y:S02]  /*35e0*/  ISETP.LT.U32.AND P0, PT, R25, UR8, PT ;  /* 0x0000000819007c0c */ /* 0x000fe4000bf01070 */
[----:B------:R-:W-:-:S04]  /*35f0*/  MOV R0, UR9 ;  /* 0x0000000900007c02 */ /* 0x000fc80008000f00 */
[----:B------:R-:W-:-:S13]  /*3600*/  ISETP.GT.AND.EX P0, PT, R0, RZ, PT, P0 ;  /* 0x000000ff0000720c */ /* 0x000fda0003f04300 */
[----:B------:R-:W-:Y:S05]  /*3610*/  @!P0 EXIT ;  /* 0x000000000000894d */ /* 0x000fea0003800000 */
[----:B0-----:R-:W-:Y:S01]  /*3620*/  IADD3 R3, P1, PT, R25, 0x100, RZ ;  /* 0x0000010019037810 */ /* 0x001fe20007f3e0ff */
[----:B------:R-:W-:Y:S01]  /*3630*/  UIMAD.WIDE.U32 UR4, UR10, 0x3, URZ ;  /* 0x000000030a0478a5 */ /* 0x000fe2000f8e00ff */
[----:B------:R-:W-:Y:S01]  /*3640*/  MOV R0, RZ ;  /* 0x000000ff00007202 */ /* 0x000fe20000000f00 */
[----:B------:R-:W-:Y:S01]  /*3650*/  UIMAD UR6, UR11, 0x3, URZ ;  /* 0x000000030b0678a4 */ /* 0x000fe2000f8e02ff */
[----:B------:R-:W-:Y:S01]  /*3660*/  MOV R5, UR9 ;  /* 0x0000000900057c02 */ /* 0x000fe20008000f00 */
[----:B------:R-:W-:Y:S01]  /*3670*/  BSSY.RECONVERGENT B0, `(.L_x_649) ;  /* 0x0000052000007945 */ /* 0x000fe20003800200 */
[----:B------:R-:W-:Y:S01]  /*3680*/  ISETP.LT.U32.AND P0, PT, R3, UR8, PT ;  /* 0x0000000803007c0c */ /* 0x000fe2000bf01070 */
[----:B------:R-:W-:Y:S01]  /*3690*/  UIADD3 UR6, UPT, UPT, UR5, UR6, URZ ;  /* 0x0000000605067290 */ /* 0x000fe2000fffe0ff */
[----:B------:R-:W-:Y:S02]  /*36a0*/  IADD3.X R4, PT, PT, RZ, R0, RZ, P1, !PT ;  /* 0x00000000ff047210 */ /* 0x000fe40000ffe4ff */
[----:B------:R-:W-:Y:S01]  /*36b0*/  LOP3.LUT R2, RZ, R25, RZ, 0x33, !PT ;  /* 0x00000019ff027212 */ /* 0x000fe200078e33ff */
[----:B------:R-:W-:Y:S01]  /*36c0*/  ULEA.HI UR4, UP0, UR6, UR4, URZ, 0x1 ;  /* 0x0000000406047291 */ /* 0x000fe2000f8108ff */
[----:B------:R-:W-:-:S03]  /*36d0*/  ISETP.GT.AND.EX P0, PT, R5, R4, PT, P0 ;  /* 0x000000040500720c */ /* 0x000fc60003f04300 */
[----:B------:R-:W-:Y:S01]  /*36e0*/  UIADD3.X UR7, UPT, UPT, URZ, UR6, URZ, UP0, !UPT ;  /* 0x00000006ff077290 */ /* 0x000fe200087fe4ff */
[----:B------:R-:W-:-:S03]  /*36f0*/  SEL R3, R3, UR8, !P0 ;  /* 0x0000000803037c07 */ /* 0x000fc6000c000000 */
[----:B------:R-:W-:Y:S01]  /*3700*/  USHF.R.S64 UR6, UR4, 0x1, UR7 ;  /* 0x0000000104067899 */ /* 0x000fe20008001007 */
[----:B------:R-:W-:Y:S01]  /*3710*/  IADD3 R19, P1, PT, R2, R3, RZ ;  /* 0x0000000302137210 */ /* 0x000fe20007f3e0ff */
[----:B------:R-:W-:Y:S01]  /*3720*/  USHF.R.S32.HI UR7, URZ, 0x1, UR7 ;  /* 0x00000001ff077899 */ /* 0x000fe20008011407 */
[----:B------:R-:W-:Y:S02]  /*3730*/  LOP3.LUT R2, RZ, R0, RZ, 0x33, !PT ;  /* 0x00000000ff027212 */ /* 0x000fe400078e33ff */
[----:B------:R-:W-:Y:S02]  /*3740*/  SEL R3, R4, UR9, !P0 ;  /* 0x0000000904037c07 */ /* 0x000fe4000c000000 */
[----:B------:R-:W-:Y:S02]  /*3750*/  LOP3.LUT R4, R19, 0x300, RZ, 0xc0, !PT ;  /* 0x0000030013047812 */ /* 0x000fe400078ec0ff */
[----:B------:R-:W-:Y:S02]  /*3760*/  IADD3.X R2, PT, PT, R2, R3, RZ, P1, !PT ;  /* 0x0000000302027210 */ /* 0x000fe40000ffe4ff */
[----:B------:R-:W-:-:S02]  /*3770*/  ISETP.NE.U32.AND P1, PT, R4, 0x300, PT ;  /* 0x000003000400780c */ /* 0x000fc40003f25070 */
[----:B------:R-:W-:Y:S02]  /*3780*/  ISETP.GE.U32.AND P0, PT, R19, 0x300, PT ;  /* 0x000003001300780c */ /* 0x000fe40003f06070 */
[----:B------:R-:W-:Y:S02]  /*3790*/  ISETP.NE.AND.EX P1, PT, RZ, RZ, PT, P1 ;  /* 0x000000ffff00720c */ /* 0x000fe40003f25310 */
[----:B------:R-:W-:-:S11]  /*37a0*/  ISETP.GE.U32.AND.EX P0, PT, R2, RZ, PT, P0 ;  /* 0x000000ff0200720c */ /* 0x000fd60003f06100 */
[----:B------:R-:W-:Y:S05]  /*37b0*/  @!P1 BRA `(.L_x_650) ;  /* 0x0000000000f49947 */ /* 0x000fea0003800000 */
[----:B------:R-:W0:Y:S01]  /*37c0*/  LDCU.64 UR4, c[0x0][0x3d8] ;  /* 0x00007b00ff0477ac */ /* 0x000e220008000a00 */
[----:B------:R-:W-:Y:S02]  /*37d0*/  SHF.R.U64 R19, R19, 0x8, R2 ;  /* 0x0000000813137819 */ /* 0x000fe40000001202 */
[----:B------:R-:W-:Y:S01]  /*37e0*/  SHF.L.U64.HI R23, R25, 0x3, R0 ;  /* 0x0000000319177819 */ /* 0x000fe20000010200 */
[----:B------:R-:W2:Y:S01]  /*37f0*/  LDCU.64 UR12, c[0x0][0x390] ;  /* 0x00007200ff0c77ac */ /* 0x000ea20008000a00 */
[----:B------:R-:W-:Y:S02]  /*3800*/  IADD3 R19, PT, PT, R19, 0x1, RZ ;  /* 0x0000000113137810 */ /* 0x000fe40007ffe0ff */
[----:B------:R-:W-:Y:S01]  /*3810*/  SHF.L.U32 R18, R25, 0x3, RZ ;  /* 0x0000000319127819 */ /* 0x000fe200000006ff */
[----:B------:R-:W3:Y:S01]  /*3820*/  LDCU.64 UR14, c[0x0][0x388] ;  /* 0x00007100ff0e77ac */ /* 0x000ee20008000a00 */
[C---:B------:R-:W-:Y:S02]  /*3830*/  SHF.L.U32 R2, R19.reuse, 0x8, RZ ;  /* 0x0000000813027819 */ /* 0x040fe400000006ff */
[----:B------:R-:W-:-:S02]  /*3840*/  LOP3.LUT R19, R19, 0x3, RZ, 0xc0, !PT ;  /* 0x0000000313137812 */ /* 0x000fc400078ec0ff */
[----:B------:R-:W-:Y:S02]  /*3850*/  LOP3.LUT R2, R2, 0x300, RZ, 0xc0, !PT ;  /* 0x0000030002027812 */ /* 0x000fe400078ec0ff */
[----:B-1----:R-:W-:Y:S02]  /*3860*/  MOV R15, UR8 ;  /* 0x00000008000f7c02 */ /* 0x002fe40008000f00 */
[----:B------:R-:W-:Y:S02]  /*3870*/  MOV R4, UR9 ;  /* 0x0000000900047c02 */ /* 0x000fe40008000f00 */
[C---:B0-----:R-:W-:Y:S01]  /*3880*/  LEA R14, P1, R25.reuse, UR4, 0x2 ;  /* 0x00000004190e7c11 */ /* 0x041fe2000f8210ff */
[----:B------:R-:W-:Y:S01]  /*3890*/  USHF.L.U32 UR4, UR11, 0x2, URZ ;  /* 0x000000020b047899 */ /* 0x000fe200080006ff */
[----:B------:R-:W-:Y:S02]  /*38a0*/  MOV R24, UR6 ;  /* 0x0000000600187c02 */ /* 0x000fe40008000f00 */
[----:B------:R-:W-:-:S02]  /*38b0*/  LEA.HI.X R17, R25, UR5, R0, 0x2, P1 ;  /* 0x0000000519117c11 */ /* 0x000fc400088f1400 */
[----:B------:R-:W-:Y:S02]  /*38c0*/  IADD3 R25, P3, PT, R2, R25, RZ ;  /* 0x0000001902197210 */ /* 0x000fe40007f7e0ff */
[----:B------:R-:W-:Y:S02]  /*38d0*/  MOV R2, UR10 ;  /* 0x0000000a00027c02 */ /* 0x000fe40008000f00 */
[----:B--2---:R-:W-:Y:S02]  /*38e0*/  IADD3 R16, P1, PT, R18, UR12, RZ ;  /* 0x0000000c12107c10 */ /* 0x004fe4000ff3e0ff */
[----:B------:R-:W-:Y:S01]  /*38f0*/  MOV R5, UR7 ;  /* 0x0000000700057c02 */ /* 0x000fe20008000f00 */
[----:B------:R-:W-:Y:S01]  /*3900*/  IMAD.WIDE.U32 R2, R2, 0x4, RZ ;  /* 0x0000000402027825 */ /* 0x000fe200078e00ff */
[----:B---3--:R-:W-:Y:S02]  /*3910*/  IADD3 R18, P2, PT, R18, UR14, RZ ;  /* 0x0000000e12127c10 */ /* 0x008fe4000ff5e0ff */
[----:B------:R-:W-:-:S02]  /*3920*/  IADD3 R19, P4, PT, RZ, -R19, RZ ;  /* 0x80000013ff137210 */ /* 0x000fc40007f9e0ff */
[----:B------:R-:W-:Y:S02]  /*3930*/  IADD3.X R27, PT, PT, R23, UR13, RZ, P1, !PT ;  /* 0x0000000d171b7c10 */ /* 0x000fe40008ffe4ff */
[----:B------:R-:W-:Y:S02]  /*3940*/  SHF.L.U64.HI R15, R15, 0x2, R4 ;  /* 0x000000020f0f7819 */ /* 0x000fe40000010204 */
[----:B------:R-:W-:Y:S02]  /*3950*/  SHF.L.U64.HI R24, R24, 0x2, R5 ;  /* 0x0000000218187819 */ /* 0x000fe40000010205 */
[----:B------:R-:W-:Y:S02]  /*3960*/  IADD3.X R23, PT, PT, R23, UR15, RZ, P2, !PT ;  /* 0x0000000f17177c10 */ /* 0x000fe400097fe4ff */
[----:B------:R-:W-:Y:S02]  /*3970*/  IADD3 R26, PT, PT, R3, UR4, RZ ;  /* 0x00000004031a7c10 */ /* 0x000fe4000fffe0ff */
[----:B------:R-:W-:-:S02]  /*3980*/  IADD3.X R22, PT, PT, RZ, -0x1, RZ, P4, !PT ;  /* 0xffffffffff167810 */ /* 0x000fc400027fe4ff */
[----:B------:R-:W-:-:S07]  /*3990*/  IADD3.X R0, PT, PT, RZ, R0, RZ, P3, !PT ;  /* 0x00000000ff007210 */ /* 0x000fce0001ffe4ff */
.L_x_651:
[----:B0-----:R-:W-:Y:S02]  /*39a0*/  MOV R7, UR8 ;  /* 0x0000000800077c02 */ /* 0x001fe40008000f00 */
[----:B------:R-:W-:Y:S02]  /*39b0*/  MOV R9, UR6 ;  /* 0x0000000600097c02 */ /* 0x000fe40008000f00 */
[----:B------:R-:W-:Y:S02]  /*39c0*/  LEA R6, P1, R7, R14, 0x2 ;  /* 0x0000000e07067211 */ /* 0x000fe400078210ff */
[----:B------:R-:W-:Y:S02]  /*39d0*/  IADD3 R12, P2, PT, R14, R2, RZ ;  /* 0x000000020e0c7210 */ /* 0x000fe40007f5e0ff */
[-C--:B------:R-:W-:Y:S02]  /*39e0*/  LEA R8, P3, R9, R14.reuse, 0x2 ;  /* 0x0000000e09087211 */ /* 0x080fe400078610ff */
[----:B------:R-:W-:-:S02]  /*39f0*/  MOV R20, R14 ;  /* 0x0000000e00147202 */ /* 0x000fc40000000f00 */
[----:B------:R-:W-:Y:S02]  /*3a00*/  MOV R21, R17 ;  /* 0x0000001100157202 */ /* 0x000fe40000000f00 */
[C---:B------:R-:W-:Y:S02]  /*3a10*/  IADD3.X R7, PT, PT, R17.reuse, R15, RZ, P1, !PT ;  /* 0x0000000f11077210 */ /* 0x040fe40000ffe4ff */
[C---:B------:R-:W-:Y:S01]  /*3a20*/  IADD3.X R13, PT, PT, R17.reuse, R26, RZ, P2, !PT ;  /* 0x0000001a110d7210 */ /* 0x040fe200017fe4ff */
[----:B------:R-:W2:Y:S01]  /*3a30*/  LDG.E R4, desc[UR16][R20.64] ;  /* 0x0000001014047981 */ /* 0x000ea2000c1e1900 */
[----:B------:R-:W-:-:S03]  /*3a40*/  IADD3.X R9, PT, PT, R17, R24, RZ, P3, !PT ;  /* 0x0000001811097210 */ /* 0x000fc60001ffe4ff */
[----:B------:R0:W2:Y:S04]  /*3a50*/  LDG.E R5, desc[UR16][R6.64] ;  /* 0x0000001006057981 */ /* 0x0000a8000c1e1900 */
[----:B------:R-:W3:Y:S04]  /*3a60*/  LDG.E R10, desc[UR16][R12.64] ;  /* 0x000000100c0a7981 */ /* 0x000ee8000c1e1900 */
[----:B------:R1:W3:Y:S01]  /*3a70*/  LDG.E R11, desc[UR16][R8.64] ;  /* 0x00000010080b7981 */ /* 0x0002e2000c1e1900 */
[----:B0-----:R-:W-:Y:S02]  /*3a80*/  MOV R6, R18 ;  /* 0x0000001200067202 */ /* 0x001fe40000000f00 */
[----:B------:R-:W-:-:S02]  /*3a90*/  MOV R7, R23 ;  /* 0x0000001700077202 */ /* 0x000fc40000000f00 */
[----:B------:R-:W-:Y:S02]  /*3aa0*/  IADD3 R19, P1, PT, R19, 0x1, RZ ;  /* 0x0000000113137810 */ /* 0x000fe40007f3e0ff */
        /* <DEDUP_REMOVED lines=14> */
.L_x_650:
[----:B------:R-:W-:Y:S05]  /*3b90*/  BSYNC.RECONVERGENT B0 ;  /* 0x0000000000007941 */ /* 0x000fea0003800200 */
.L_x_649:
[----:B------:R-:W-:Y:S05]  /*3ba0*/  @!P0 EXIT ;  /* 0x000000000000894d */ /* 0x000fea0003800000 */
[----:B------:R-:W-:Y:S01]  /*3bb0*/  BSSY.RECONVERGENT B0, `(.L_x_652) ;  /* 0x000005c000007945 */ /* 0x000fe20003800200 */
[----:B------:R-:W-:Y:S02]  /*3bc0*/  USHF.L.U64.HI UR5, UR10, 0x2, UR11 ;  /* 0x000000020a057899 */ /* 0x000fe4000801020b */
[----:B------:R-:W-:Y:S02]  /*3bd0*/  USHF.L.U32 UR4, UR10, 0x2, URZ ;  /* 0x000000020a047899 */ /* 0x000fe400080006ff */
[----:B------:R-:W-:Y:S01]  /*3be0*/  USHF.L.U64.HI UR7, UR6, 0x2, UR7 ;  /* 0x0000000206077899 */ /* 0x000fe20008010207 */
[----:B------:R-:W2:Y:S01]  /*3bf0*/  LDCU.64 UR12, c[0x0][0x3d8] ;  /* 0x00007b00ff0c77ac */ /* 0x000ea20008000a00 */
[----:B------:R-:W3:Y:S01]  /*3c00*/  LDCU.64 UR14, c[0x0][0x388] ;  /* 0x00007100ff0e77ac */ /* 0x000ee20008000a00 */
[----:B------:R-:W4:Y:S01]  /*3c10*/  LDCU.64 UR18, c[0x0][0x390] ;  /* 0x00007200ff1277ac */ /* 0x000f220008000a00 */
[----:B------:R-:W-:Y:S02]  /*3c20*/  USHF.L.U64.HI UR10, UR8, 0x2, UR9 ;  /* 0x00000002080a7899 */ /* 0x000fe40008010209 */
[----:B------:R-:W-:-:S02]  /*3c30*/  USHF.L.U32 UR11, UR8, 0x2, URZ ;  /* 0x00000002080b7899 */ /* 0x000fc400080006ff */
[----:B------:R-:W-:-:S12]  /*3c40*/  USHF.L.U32 UR6, UR6, 0x2, URZ ;  /* 0x0000000206067899 */ /* 0x000fd800080006ff */
.L_x_653:
[C---:B01----:R-:W-:Y:S02]  /*3c50*/  SHF.L.U32 R5, R25.reuse, 0x2, RZ ;  /* 0x0000000219057819 */ /* 0x043fe400000006ff */
[----:B------:R-:W-:Y:S02]  /*3c60*/  SHF.L.U64.HI R17, R25, 0x2, R0 ;  /* 0x0000000219117819 */ /* 0x000fe40000010200 */
[----:B--2---:R-:W-:-:S04]  /*3c70*/  IADD3 R2, P0, PT, R5, UR12, RZ ;  /* 0x0000000c05027c10 */ /* 0x004fc8000ff1e0ff */
[----:B------:R-:W-:Y:S02]  /*3c80*/  IADD3.X R3, PT, PT, R17, UR13, RZ, P0, !PT ;  /* 0x0000000d11037c10 */ /* 0x000fe400087fe4ff */
[C---:B------:R-:W-:Y:S02]  /*3c90*/  IADD3 R6, P0, PT, R2.reuse, UR11, RZ ;  /* 0x0000000b02067c10 */ /* 0x040fe4000ff1e0ff */
[C---:B------:R-:W-:Y:S01]  /*3ca0*/  IADD3 R10, P1, PT, R2.reuse, UR6, RZ ;  /* 0x00000006020a7c10 */ /* 0x040fe2000ff3e0ff */
[----:B------:R0:W2:Y:S01]  /*3cb0*/  LDG.E R12, desc[UR16][R2.64] ;  /* 0x00000010020c7981 */ /* 0x0000a2000c1e1900 */
[C---:B------:R-:W-:Y:S02]  /*3cc0*/  IADD3.X R7, PT, PT, R3.reuse, UR10, RZ, P0, !PT ;  /* 0x0000000a03077c10 */ /* 0x040fe400087fe4ff */
[----:B------:R-:W-:Y:S02]  /*3cd0*/  IADD3 R8, P0, PT, R2, UR4, RZ ;  /* 0x0000000402087c10 */ /* 0x000fe4000ff1e0ff */
[C---:B------:R-:W-:Y:S01]  /*3ce0*/  IADD3.X R11, PT, PT, R3.reuse, UR7, RZ, P1, !PT ;  /* 0x00000007030b7c10 */ /* 0x040fe20008ffe4ff */
[----:B------:R-:W2:Y:S01]  /*3cf0*/  LDG.E R13, desc[UR16][R6.64] ;  /* 0x00000010060d7981 */ /* 0x000ea2000c1e1900 */
[----:B------:R-:W-:-:S03]  /*3d00*/  IADD3.X R9, PT, PT, R3, UR5, RZ, P0, !PT ;  /* 0x0000000503097c10 */ /* 0x000fc600087fe4ff */
[----:B-1----:R-:W5:Y:S04]  /*3d10*/  LDG.E R15, desc[UR16][R10.64] ;  /* 0x000000100a0f7981 */ /* 0x002f68000c1e1900 */
[----:B------:R1:W5:Y:S01]  /*3d20*/  LDG.E R14, desc[UR16][R8.64] ;  /* 0x00000010080e7981 */ /* 0x000362000c1e1900 */
[C---:B------:R-:W-:Y:S02]  /*3d30*/  SHF.L.U32 R4, R25.reuse, 0x3, RZ ;  /* 0x0000000319047819 */ /* 0x040fe400000006ff */
[----:B------:R-:W-:Y:S02]  /*3d40*/  SHF.L.U64.HI R0, R25, 0x3, R0 ;  /* 0x0000000319007819 */ /* 0x000fe40000010200 */
[----:B------:R-:W-:Y:S02]  /*3d50*/  LOP3.LUT R18, R4, 0xfffffff8, RZ, 0xc0, !PT ;  /* 0xfffffff804127812 */ /* 0x000fe400078ec0ff */
[----:B------:R-:W-:-:S02]  /*3d60*/  LOP3.LUT R5, R5, 0xfffffffc, RZ, 0xc0, !PT ;  /* 0xfffffffc05057812 */ /* 0x000fc400078ec0ff */
[----:B------:R-:W-:Y:S02]  /*3d70*/  LOP3.LUT R19, R0, 0x3, RZ, 0xc0, !PT ;  /* 0x0000000300137812 */ /* 0x000fe400078ec0ff */
[C---:B---3--:R-:W-:Y:S02]  /*3d80*/  IADD3 R16, P0, PT, R18.reuse, UR14, RZ ;  /* 0x0000000e12107c10 */ /* 0x048fe4000ff1e0ff */
[----:B0-----:R-:W-:Y:S02]  /*3d90*/  LOP3.LUT R3, R17, 0x3, RZ, 0xc0, !PT ;  /* 0x0000000311037812 */ /* 0x001fe400078ec0ff */
[----:B----4-:R-:W-:Y:S02]  /*3da0*/  IADD3 R18, P1, PT, R18, UR18, RZ ;  /* 0x0000001212127c10 */ /* 0x010fe4000ff3e0ff */
[----:B------:R-:W-:Y:S02]  /*3db0*/  IADD3 R2, P2, PT, R5, UR12, RZ ;  /* 0x0000000c05027c10 */ /* 0x000fe4000ff5e0ff */
[----:B------:R-:W-:-:S02]  /*3dc0*/  IADD3.X R17, PT, PT, R19, UR15, RZ, P0, !PT ;  /* 0x0000000f13117c10 */ /* 0x000fc400087fe4ff */
[----:B------:R-:W-:Y:S02]  /*3dd0*/  IADD3.X R19, PT, PT, R19, UR19, RZ, P1, !PT ;  /* 0x0000001313137c10 */ /* 0x000fe40008ffe4ff */
[----:B------:R-:W-:Y:S02]  /*3de0*/  IADD3.X R3, PT, PT, R3, UR13, RZ, P2, !PT ;  /* 0x0000000d03037c10 */ /* 0x000fe400097fe4ff */
[C---:B-1----:R-:W-:Y:S02]  /*3df0*/  IADD3 R8, P0, PT, R2.reuse, UR11, RZ ;  /* 0x0000000b02087c10 */ /* 0x042fe4000ff1e0ff */
[C---:B------:R-:W-:Y:S02]  /*3e00*/  IADD3 R10, P1, PT, R2.reuse, UR4, RZ ;  /* 0x00000004020a7c10 */ /* 0x040fe4000ff3e0ff */
[----:B------:R-:W-:Y:S02]  /*3e10*/  IADD3 R6, P2, PT, R2, UR6, RZ ;  /* 0x0000000602067c10 */ /* 0x000fe4000ff5e0ff */
[----:B------:R-:W-:-:S02]  /*3e20*/  IADD3.X R9, PT, PT, R3, UR10, RZ, P0, !PT ;  /* 0x0000000a03097c10 */ /* 0x000fc400087fe4ff */
[C---:B------:R-:W-:Y:S02]  /*3e30*/  IADD3.X R11, PT, PT, R3.reuse, UR5, RZ, P1, !PT ;  /* 0x00000005030b7c10 */ /* 0x040fe40008ffe4ff */
[----:B------:R-:W-:Y:S01]  /*3e40*/  IADD3.X R7, PT, PT, R3, UR7, RZ, P2, !PT ;  /* 0x0000000703077c10 */ /* 0x000fe200097fe4ff */
        /* <DEDUP_REMOVED lines=30> */
[----:B--2---:R-:W2:Y:S04]  /*4030*/  LDG.E R16, desc[UR16][R2.64+0xc00] ;  /* 0x000c001002107981 */ /* 0x004ea8000c1e1900 */
[----:B------:R-:W2:Y:S04]  /*4040*/  LDG.E R17, desc[UR16][R8.64+0xc00] ;  /* 0x000c001008117981 */ /* 0x000ea8000c1e1900 */
[----:B------:R-:W3:Y:S04]  /*4050*/  LDG.E R20, desc[UR16][R10.64+0xc00] ;  /* 0x000c00100a147981 */ /* 0x000ee8000c1e1900 */
[----:B------:R-:W3:Y:S01]  /*4060*/  LDG.E R21, desc[UR16][R6.64+0xc00] ;  /* 0x000c001006157981 */ /* 0x000ee2000c1e1900 */
        /* <DEDUP_REMOVED lines=8> */
[----:B------:R-:W-:Y:S02]  /*40f0*/  IADD3 R25, PT, PT, R25, 0x400, RZ ;  /* 0x0000040019197810 */ /* 0x000fe40007ffe0ff */
[----:B------:R-:W-:Y:S02]  /*4100*/  MOV R0, UR9 ;  /* 0x0000000900007c02 */ /* 0x000fe40008000f00 */
[----:B------:R-:W-:-:S04]  /*4110*/  ISETP.LT.U32.AND P0, PT, R25, UR8, PT ;  /* 0x0000000819007c0c */ /* 0x000fc8000bf01070 */
[----:B------:R-:W-:Y:S01]  /*4120*/  ISETP.GT.AND.EX P0, PT, R0, RZ, PT, P0 ;  /* 0x000000ff0000720c */ /* 0x000fe20003f04300 */
[----:B------:R-:W-:Y:S01]  /*4130*/  HFMA2 R0, -RZ, RZ, 0, 0 ;  /* 0x00000000ff007431 */ /* 0x000fe200000001ff */
[----:B--2---:R1:W-:Y:S04]  /*4140*/  STG.E.64 desc[UR16][R4.64], R16 ;  /* 0x0000001004007986 */ /* 0x0043e8000c101b10 */
[----:B---3--:R1:W-:Y:S07]  /*4150*/  STG.E.64 desc[UR16][R14.64], R20 ;  /* 0x000000140e007986 */ /* 0x0083ee000c101b10 */
[----:B------:R-:W-:Y:S05]  /*4160*/  @P0 BRA `(.L_x_653) ;  /* 0xfffffff800b80947 */ /* 0x000fea000383ffff */
[----:B------:R-:W-:Y:S05]  /*4170*/  BSYNC.RECONVERGENT B0 ;  /* 0x0000000000007941 */ /* 0x000fea0003800200 */
.L_x_652:
[----:B------:R-:W-:Y:S05]  /*4180*/  EXIT ;  /* 0x000000000000794d */ /* 0x000fea0003800000 */
.L_x_654:
        /* <DEDUP_REMOVED lines=15> */
.L_x_3419:


//--------------------- .text._Z35group_norm_nhwc_bwd_one_pass_kernelI11Fp16IOFp32WLi128ELi16ELi256EEv26Group_norm_nhwc_bwd_params --------------------------
	.section	.text._Z35group_norm_nhwc_bwd_one_pass_kernelI11Fp16IOFp32WLi128ELi16ELi256EEv26Group_norm_nhwc_bwd_params,"ax",@progbits
	.align	128
        .global         _Z35group_norm_nhwc_bwd_one_pass_kernelI11Fp16IOFp32WLi128ELi16ELi256EEv26Group_norm_nhwc_bwd_params
        .type           _Z35group_norm_nhwc_bwd_one_pass_kernelI11Fp16IOFp32WLi128ELi16ELi256EEv26Group_norm_nhwc_bwd_params,@function
        .size           _Z35group_norm_nhwc_bwd_one_pass_kernelI11Fp16IOFp32WLi128ELi16ELi256EEv26Group_norm_nhwc_bwd_params,(.L_x_3420 - _Z35group_norm_nhwc_bwd_one_pass_kernelI11Fp16IOFp32WLi128ELi16ELi256EEv26Group_norm_nhwc_bwd_params)
        .other          _Z35group_norm_nhwc_bwd_one_pass_kernelI11Fp16IOFp32WLi128ELi16ELi256EEv26Group_norm_nhwc_bwd_params,@"STO_CUDA_ENTRY STV_DEFAULT"
_Z35group_norm_nhwc_bwd_one_pass_kernelI11Fp16IOFp32WLi128ELi16ELi256EEv26Group_norm_nhwc_bwd_params:
.text._Z35group_norm_nhwc_bwd_one_pass_kernelI11Fp16IOFp32WLi128ELi16ELi256EEv26Group_norm_nhwc_bwd_params:
        /* <DEDUP_REMOVED lines=25> */
.L_x_686:
[----:B0-----:R-:W0:Y:S01]  /*0190*/  LDC R14, c[0x0][0x410] ;  /* 0x00010400ff0e7b82 */ /* 0x001e220000000800 */
[----:B------:R-:W1:Y:S01]  /*01a0*/  LDCU.128 UR16, c[0x0][0x400] ;  /* 0x00008000ff1077ac */ /* 0x000e620008000c00 */
[----:B------:R-:W-:Y:S02]  /*01b0*/  ISETP.GE.AND P3, PT, R47, RZ, PT ;  /* 0x000000ff2f00720c */ /* 0x000fe40003f66270 */
        /* <DEDUP_REMOVED lines=17> */
[----:B------:R-:W-:Y:S01]  /*02d0*/  LOP3.LUT R10, R47, R14, RZ, 0x3c, !PT ;  /* 0x0000000e2f0a7212 */ /* 0x000fe200078e3cff */
[----:B------:R-:W0:Y:S03]  /*02e0*/  LDC.64 R12, c[0x0][0x3b8] ;  /* 0x0000ee00ff0c7b82 */ /* 0x000e260000000a00 */
        /* <DEDUP_REMOVED lines=8> */
[----:B------:R-:W-:Y:S02]  /*0370*/  IADD3 R11, PT, PT, R8, -R11, RZ ;  /* 0x8000000b080b7210 */ /* 0x000fe40007ffe0ff */
[----:B------:R-:W-:Y:S01]  /*0380*/  ISETP.NE.AND P4, PT, R14, RZ, PT ;  /* 0x000000ff0e00720c */ /* 0x000fe20003f85270 */
[----:B------:R-:W1:Y:S01]  /*0390*/  @!P1 LDC.64 R20, c[0x0][0x3a0] ;  /* 0x0000e800ff149b82 */ /* 0x000e620000000a00 */
[----:B------:R-:W-:Y:S01]  /*03a0*/  SEL R11, R11, R8, !P5 ;  /* 0x000000080b0b7207 */ /* 0x000fe20006800000 */
[----:B0-----:R-:W-:Y:S01]  /*03b0*/  IMAD.WIDE R12, R47, 0x8, R12 ;  /* 0x000000082f0c7825 */ /* 0x001fe200078e020c */
[----:B------:R-:W-:Y:S02]  /*03c0*/  @P2 IADD3 R9, PT, PT, R9, 0x1, RZ ;  /* 0x0000000109092810 */ /* 0x000fe40007ffe0ff */
[----:B------:R-:W-:Y:S02]  /*03d0*/  ISETP.GE.U32.AND P2, PT, R50, UR16, PT ;  /* 0x0000001032007c0c */ /* 0x000fe4000bf46070 */
[----:B------:R-:W-:Y:S01]  /*03e0*/  MOV R17, R9 ;  /* 0x0000000900117202 */ /* 0x000fe20000000f00 */
[----:B------:R-:W2:Y:S01]  /*03f0*/  LDG.E.64 R12, desc[UR8][R12.64] ;  /* 0x000000080c0c7981 */ /* 0x000ea2000c1e1b00 */
[----:B------:R-:W0:Y:S01]  /*0400*/  @!P1 LDC.64 R8, c[0x0][0x3f8] ;  /* 0x0000fe00ff089b82 */ /* 0x000e220000000a00 */
[----:B------:R-:W-:-:S02]  /*0410*/  LOP3.LUT R10, RZ, R14, RZ, 0x33, !PT ;  /* 0x0000000eff0a7212 */ /* 0x000fc400078e33ff */
[----:B------:R-:W-:Y:S02]  /*0420*/  @!P3 IADD3 R11, PT, PT, -R11, RZ, RZ ;  /* 0x000000ff0b0bb210 */ /* 0x000fe40007ffe1ff */
[----:B------:R-:W-:Y:S02]  /*0430*/  ISETP.GE.AND.EX P2, PT, R5, UR17, PT, P2 ;  /* 0x0000001105007c0c */ /* 0x000fe4000bf46320 */
[----:B------:R-:W-:Y:S02]  /*0440*/  @!P0 IADD3 R17, PT, PT, -R17, RZ, RZ ;  /* 0x000000ff11118210 */ /* 0x000fe40007ffe1ff */
[----:B------:R-:W-:Y:S02]  /*0450*/  SHF.L.U32 R14, R6, 0x1, RZ ;  /* 0x00000001060e7819 */ /* 0x000fe400000006ff */
[C---:B------:R-:W-:Y:S02]  /*0460*/  SEL R53, R10.reuse, R11, !P4 ;  /* 0x0000000b0a357207 */ /* 0x040fe40006000000 */
[----:B------:R-:W-:-:S02]  /*0470*/  SEL R17, R10, R17, !P4 ;  /* 0x000000110a117207 */ /* 0x000fc40006000000 */
[----:B------:R-:W-:Y:S02]  /*0480*/  LOP3.LUT R14, R14, 0xe, RZ, 0xc0, !PT ;  /* 0x0000000e0e0e7812 */ /* 0x000fe400078ec0ff */
[----:B------:R-:W-:Y:S01]  /*0490*/  SHF.L.U32 R11, R53, 0x4, RZ ;  /* 0x00000004350b7819 */ /* 0x000fe200000006ff */
[----:B------:R-:W3:Y:S01]  /*04a0*/  @!P2 LDC.64 R18, c[0x0][0x3f8] ;  /* 0x0000fe00ff12ab82 */ /* 0x000ee20000000a00 */
[----:B------:R-:W-:Y:S02]  /*04b0*/  SHF.R.S32.HI R10, RZ, 0x1f, R17 ;  /* 0x0000001fff0a7819 */ /* 0x000fe40000011411 */
[----:B------:R-:W-:Y:S02]  /*04c0*/  ISETP.GE.U32.AND P0, PT, R51, UR16, PT ;  /* 0x0000001033007c0c */ /* 0x000fe4000bf06070 */
[----:B------:R-:W-:Y:S01]  /*04d0*/  SHF.R.S32.HI R55, RZ, 0x1f, R11 ;  /* 0x0000001fff377819 */ /* 0x000fe2000001140b */
[----:B------:R-:W-:Y:S01]  /*04e0*/  IMAD R10, R10, UR18, RZ ;  /* 0x000000120a0a7c24 */ /* 0x000fe2000f8e02ff */
[----:B------:R-:W-:-:S02]  /*04f0*/  LOP3.LUT R54, R11, R14, RZ, 0xfc, !PT ;  /* 0x0000000e0b367212 */ /* 0x000fc400078efcff */
[----:B------:R-:W-:Y:S01]  /*0500*/  ISETP.GE.AND.EX P0, PT, R3, UR17, PT, P0 ;  /* 0x0000001103007c0c */ /* 0x000fe2000bf06300 */
[C---:B------:R-:W-:Y:S02]  /*0510*/  IMAD R57, R17.reuse, UR19, R10 ;  /* 0x0000001311397c24 */ /* 0x040fe4000f8e020a */
[----:B------:R-:W-:Y:S02]  /*0520*/  IMAD.WIDE.U32 R54, R17, UR18, R54 ;  /* 0x0000001211367c25 */ /* 0x000fe4000f8e0036 */
[----:B------:R-:W4:Y:S02]  /*0530*/  @!P1 LDC.64 R16, c[0x0][0x398] ;  /* 0x0000e600ff109b82 */ /* 0x000f240000000a00 */
[----:B0-----:R-:W-:Y:S01]  /*0540*/  @!P1 IMAD R10, R23, R8, RZ ;  /* 0x00000008170a9224 */ /* 0x001fe200078e02ff */
[----:B------:R-:W-:Y:S02]  /*0550*/  IADD3 R57, PT, PT, R55, R57, RZ ;  /* 0x0000003937397210 */ /* 0x000fe40007ffe0ff */
[----:B------:R-:W-:Y:S01]  /*0560*/  @!P1 MOV R56, R54 ;  /* 0x0000003600389202 */ /* 0x000fe20000000f00 */
[----:B------:R-:W-:Y:S01]  /*0570*/  @!P1 IMAD R25, R27, R9, R10 ;  /* 0x000000091b199224 */ /* 0x000fe200078e020a */
[----:B------:R-:W-:Y:S01]  /*0580*/  ISETP.GE.U32.AND P3, PT, R49, UR16, PT ;  /* 0x0000001031007c0c */ /* 0x000fe2000bf66070 */
[----:B------:R-:W0:Y:S02]  /*0590*/  @!P2 LDC.64 R10, c[0x0][0x3a0] ;  /* 0x0000e800ff0aab82 */ /* 0x000e240000000a00 */
[----:B------:R-:W-:Y:S01]  /*05a0*/  @!P1 IMAD.WIDE.U32 R22, R27, R8, R56 ;  /* 0x000000081b169225 */ /* 0x000fe200078e0038 */
[----:B------:R-:W-:-:S05]  /*05b0*/  ISETP.GE.AND.EX P3, PT, R7, UR17, PT, P3 ;  /* 0x0000001107007c0c */ /* 0x000fca000bf66330 */
[----:B------:R-:W0:Y:S01]  /*05c0*/  @!P0 LDC.64 R8, c[0x0][0x3f8] ;  /* 0x0000fe00ff088b82 */ /* 0x000e220000000a00 */
[----:B------:R-:W-:Y:S02]  /*05d0*/  @!P1 IADD3 R23, PT, PT, R23, R25, RZ ;  /* 0x0000001917179210 */ /* 0x000fe40007ffe0ff */
[C---:B------:R-:W-:Y:S01]  /*05e0*/  @!P1 SHF.L.U32 R25, R22.reuse, 0x1, RZ ;  /* 0x0000000116199819 */ /* 0x040fe200000006ff */
[----:B---3--:R-:W-:Y:S01]  /*05f0*/  @!P2 IMAD R24, R5, R18, RZ ;  /* 0x000000120518a224 */ /* 0x008fe200078e02ff */
[----:B------:R-:W-:Y:S02]  /*0600*/  @!P1 SHF.L.U64.HI R30, R22, 0x1, R23 ;  /* 0x00000001161e9819 */ /* 0x000fe40000010217 */
[----:B-1----:R-:W-:Y:S01]  /*0610*/  @!P1 IADD3 R28, P4, PT, R25, R20, RZ ;  /* 0x00000014191c9210 */ /* 0x002fe20007f9e0ff */
[----:B------:R-:W1:Y:S01]  /*0620*/  @!P2 LDC.64 R26, c[0x0][0x398] ;  /* 0x0000e600ff1aab82 */ /* 0x000e620000000a00 */
[----:B------:R-:W-:Y:S02]  /*0630*/  @!P2 MOV R22, R54 ;  /* 0x000000360016a202 */ /* 0x000fe40000000f00 */
[----:B------:R-:W-:Y:S01]  /*0640*/  @!P2 MOV R23, R57 ;  /* 0x000000390017a202 */ /* 0x000fe20000000f00 */
[----:B------:R-:W-:Y:S01]  /*0650*/  @!P2 IMAD R31, R50, R19, R24 ;  /* 0x00000013321fa224 */ /* 0x000fe200078e0218 */
[----:B------:R-:W-:-:S02]  /*0660*/  @!P1 IADD3.X R29, PT, PT, R30, R21, RZ, P4, !PT ;  /* 0x000000151e1d9210 */ /* 0x000fc400027fe4ff */
[----:B----4-:R-:W-:Y:S01]  /*0670*/  @!P1 IADD3 R16, P4, PT, R25, R16, RZ ;  /* 0x0000001019109210 */ /* 0x010fe20007f9e0ff */
[----:B------:R-:W-:Y:S01]  /*0680*/  @!P2 IMAD.WIDE.U32 R18, R50, R18, R22 ;  /* 0x000000123212a225 */ /* 0x000fe200078e0016 */
[----:B------:R-:W3:Y:S01]  /*0690*/  @!P3 LDC.64 R24, c[0x0][0x3f8] ;  /* 0x0000fe00ff18bb82 */ /* 0x000ee20000000a00 */
[----:B------:R-:W-:Y:S02]  /*06a0*/  CS2R R44, SRZ ;  /* 0x00000000002c7805 */ /* 0x000fe4000001ff00 */
[----:B------:R-:W-:Y:S02]  /*06b0*/  @!P1 IADD3.X R17, PT, PT, R30, R17, RZ, P4, !PT ;  /* 0x000000111e119210 */ /* 0x000fe400027fe4ff */
[----:B------:R-:W-:Y:S02]  /*06c0*/  @!P2 IADD3 R21, PT, PT, R19, R31, RZ ;  /* 0x0000001f1315a210 */ /* 0x000fe40007ffe0ff */
[C---:B------:R-:W-:Y:S01]  /*06d0*/  @!P2 SHF.L.U32 R19, R18.reuse, 0x1, RZ ;  /* 0x000000011213a819 */ /* 0x040fe200000006ff */
[----:B------:R4:W5:Y:S01]  /*06e0*/  @!P1 LDG.E R45, desc[UR8][R16.64] ;  /* 0x00000008102d9981 */ /* 0x000962000c1e1900 */
[----:B------:R-:W-:Y:S01]  /*06f0*/  @!P2 SHF.L.U64.HI R30, R18, 0x1, R21 ;  /* 0x00000001121ea819 */ /* 0x000fe20000010215 */
[----:B------:R-:W3:Y:S01]  /*0700*/  @!P0 LDC.64 R22, c[0x0][0x3a0] ;  /* 0x0000e800ff168b82 */ /* 0x000ee20000000a00 */
[----:B0-----:R-:W-:Y:S01]  /*0710*/  @!P0 IMAD R18, R3, R8, RZ ;  /* 0x0000000803128224 */ /* 0x001fe200078e02ff */
[----:B------:R-:W-:-:S02]  /*0720*/  @!P2 IADD3 R20, P4, PT, R19, R10, RZ ;  /* 0x0000000a1314a210 */ /* 0x000fc40007f9e0ff */
[----:B------:R-:W-:Y:S02]  /*0730*/  MOV R46, RZ ;  /* 0x000000ff002e7202 */ /* 0x000fe40000000f00 */
[----:B----4-:R-:W-:Y:S02]  /*0740*/  @!P0 MOV R16, R54 ;  /* 0x0000003600108202 */ /* 0x010fe40000000f00 */
[----:B------:R-:W-:Y:S01]  /*0750*/  @!P0 MOV R17, R57 ;  /* 0x0000003900118202 */ /* 0x000fe20000000f00 */
[C---:B------:R-:W-:Y:S01]  /*0760*/  @!P0 IMAD R31, R51.reuse, R9, R18 ;  /* 0x00000009331f8224 */ /* 0x040fe200078e0212 */
[----:B------:R-:W-:Y:S01]  /*0770*/  @!P2 IADD3.X R21, PT, PT, R30, R11, RZ, P4, !PT ;  /* 0x0000000b1e15a210 */ /* 0x000fe200027fe4ff */
[----:B------:R3:W5:Y:S01]  /*0780*/  @!P1 LDG.E R46, desc[UR8][R28.64] ;  /* 0x000000081c2e9981 */ /* 0x000762000c1e1900 */
[----:B------:R-:W0:Y:S01]  /*0790*/  @!P0 LDC.64 R10, c[0x0][0x398] ;  /* 0x0000e600ff0a8b82 */ /* 0x000e220000000a00 */
[----:B------:R-:W-:Y:S01]  /*07a0*/  @!P0 IMAD.WIDE.U32 R8, R51, R8, R16 ;  /* 0x0000000833088225 */ /* 0x000fe200078e0010 */
[----:B------:R-:W-:-:S02]  /*07b0*/  ISETP.NE.AND P4, PT, RZ, UR12, PT ;  /* 0x0000000cff007c0c */ /* 0x000fc4000bf85270 */
[----:B-1----:R-:W-:Y:S02]  /*07c0*/  @!P2 IADD3 R26, P1, PT, R19, R26, RZ ;  /* 0x0000001a131aa210 */ /* 0x002fe40007f3e0ff */
[----:B------:R-:W-:Y:S02]  /*07d0*/  CS2R R42, SRZ ;  /* 0x00000000002a7805 */ /* 0x000fe4000001ff00 */
[----:B------:R-:W-:Y:S01]  /*07e0*/  @!P0 IADD3 R9, PT, PT, R9, R31, RZ ;  /* 0x0000001f09098210 */ /* 0x000fe20007ffe0ff */
[----:B------:R-:W1:Y:S01]  /*07f0*/  @!P3 LDC.64 R18, c[0x0][0x3a0] ;  /* 0x0000e800ff12bb82 */ /* 0x000e620000000a00 */
[----:B---3--:R-:W-:Y:S01]  /*0800*/  @!P3 IMAD R28, R7, R24, RZ ;  /* 0x00000018071cb224 */ /* 0x008fe200078e02ff */
[----:B------:R-:W-:Y:S01]  /*0810*/  @!P2 IADD3.X R27, PT, PT, R30, R27, RZ, P1, !PT ;  /* 0x0000001b1e1ba210 */ /* 0x000fe20000ffe4ff */
[----:B------:R3:W5:Y:S05]  /*0820*/  @!P2 LDG.E R42, desc[UR8][R20.64] ;  /* 0x00000008142aa981 */ /* 0x00076a000c1e1900 */
[----:B------:R-:W4:Y:S01]  /*0830*/  @!P3 LDC.64 R16, c[0x0][0x398] ;  /* 0x0000e600ff10bb82 */ /* 0x000f220000000a00 */
[----:B------:R-:W-:-:S02]  /*0840*/  @!P0 SHF.L.U32 R31, R8, 0x1, RZ ;  /* 0x00000001081f8819 */ /* 0x000fc400000006ff */
[----:B------:R-:W-:Y:S01]  /*0850*/  @!P0 SHF.L.U64.HI R30, R8, 0x1, R9 ;  /* 0x00000001081e8819 */ /* 0x000fe20000010209 */
[----:B------:R-:W-:Y:S01]  /*0860*/  @!P3 IMAD R33, R49, R25, R28 ;  /* 0x000000193121b224 */ /* 0x000fe200078e021c */
[----:B------:R-:W-:-:S03]  /*0870*/  @!P3 MOV R28, R54 ;  /* 0x00000036001cb202 */ /* 0x000fc60000000f00 */
[----:B------:R-:W4:Y:S01]  /*0880*/  LDC.64 R8, c[0x0][0x3a8] ;  /* 0x0000ea00ff087b82 */ /* 0x000f220000000a00 */
[----:B------:R-:W-:-:S07]  /*0890*/  @!P3 MOV R29, R57 ;  /* 0x00000039001db202 */ /* 0x000fce0000000f00 */
[----:B---3--:R-:W3:Y:S01]  /*08a0*/  @P4 LDC.64 R20, c[0x0][0x3b0] ;  /* 0x0000ec00ff144b82 */ /* 0x008ee20000000a00 */
[----:B------:R-:W-:Y:S01]  /*08b0*/  @!P0 IADD3 R22, P1, PT, R31, R22, RZ ;  /* 0x000000161f168210 */ /* 0x000fe20007f3e0ff */
[----:B------:R-:W-:Y:S01]  /*08c0*/  @!P3 IMAD.WIDE.U32 R24, R49, R24, R28 ;  /* 0x000000183118b225 */ /* 0x000fe200078e001c */
[----:B------:R-:W-:Y:S02]  /*08d0*/  CS2R R40, SRZ ;  /* 0x0000000000287805 */ /* 0x000fe4000001ff00 */
[----:B------:R-:W-:Y:S02]  /*08e0*/  @!P0 IADD3.X R23, PT, PT, R30, R23, RZ, P1, !PT ;  /* 0x000000171e178210 */ /* 0x000fe40000ffe4ff */
[----:B0-----:R-:W-:Y:S02]  /*08f0*/  @!P0 IADD3 R10, P1, PT, R31, R10, RZ ;  /* 0x0000000a1f0a8210 */ /* 0x001fe40007f3e0ff */
[----:B------:R-:W-:Y:S01]  /*0900*/  @!P3 IADD3 R29, PT, PT, R25, R33, RZ ;  /* 0x00000021191db210 */ /* 0x000fe20007ffe0ff */
[----:B------:R-:W5:Y:S01]  /*0910*/  @!P2 LDG.E R41, desc[UR8][R26.64] ;  /* 0x000000081a29a981 */ /* 0x000f62000c1e1900 */
[----:B------:R-:W-:-:S02]  /*0920*/  @!P3 SHF.L.U32 R25, R24, 0x1, RZ ;  /* 0x000000011819b819 */ /* 0x000fc400000006ff */
[----:B------:R-:W-:Y:S01]  /*0930*/  @!P0 IADD3.X R11, PT, PT, R30, R11, RZ, P1, !PT ;  /* 0x0000000b1e0b8210 */ /* 0x000fe20000ffe4ff */
[----:B------:R0:W5:Y:S01]  /*0940*/  @!P0 LDG.E R44, desc[UR8][R22.64] ;  /* 0x00000008162c8981 */ /* 0x000162000c1e1900 */
[C---:B-1----:R-:W-:Y:S02]  /*0950*/  @!P3 IADD3 R18, P1, PT, R25.reuse, R18, RZ ;  /* 0x000000121912b210 */ /* 0x042fe40007f3e0ff */
[----:B----4-:R-:W-:Y:S01]  /*0960*/  @!P3 IADD3 R16, P2, PT, R25, R16, RZ ;  /* 0x000000101910b210 */ /* 0x010fe20007f5e0ff */
[----:B------:R1:W5:Y:S01]  /*0970*/  @!P0 LDG.E R43, desc[UR8][R10.64] ;  /* 0x000000080a2b8981 */ /* 0x000362000c1e1900 */
[----:B------:R-:W-:Y:S02]  /*0980*/  LEA R25, R53, R14, 0x4 ;  /* 0x0000000e35197211 */ /* 0x000fe400078e20ff */
[----:B------:R-:W-:Y:S02]  /*0990*/  @!P3 SHF.L.U64.HI R24, R24, 0x1, R29 ;  /* 0x000000011818b819 */ /* 0x000fe4000001021d */
[----:B------:R-:W-:Y:S01]  /*09a0*/  MOV R14, RZ ;  /* 0x000000ff000e7202 */ /* 0x000fe20000000f00 */
[----:B0-----:R-:W-:Y:S01]  /*09b0*/  IMAD.WIDE R22, R25, 0x4, R8 ;  /* 0x0000000419167825 */ /* 0x001fe200078e0208 */
[----:B------:R-:W-:-:S02]  /*09c0*/  CS2R R8, SRZ ;  /* 0x0000000000087805 */ /* 0x000fc4000001ff00 */
[C---:B------:R-:W-:Y:S02]  /*09d0*/  @!P3 IADD3.X R19, PT, PT, R24.reuse, R19, RZ, P1, !PT ;  /* 0x000000131813b210 */ /* 0x040fe40000ffe4ff */
[----:B------:R-:W-:Y:S01]  /*09e0*/  @!P3 IADD3.X R17, PT, PT, R24, R17, RZ, P2, !PT ;  /* 0x000000111811b210 */ /* 0x000fe200017fe4ff */
[----:B---3--:R-:W-:Y:S01]  /*09f0*/  @P4 IMAD.WIDE R20, R25, 0x4, R20 ;  /* 0x0000000419144825 */ /* 0x008fe200078e0214 */
[----:B------:R1:W5:Y:S04]  /*0a00*/  LDG.E.64 R10, desc[UR8][R22.64] ;  /* 0x00000008160a7981 */ /* 0x000368000c1e1b00 */
[----:B------:R1:W5:Y:S04]  /*0a10*/  @!P3 LDG.E R40, desc[UR8][R18.64] ;  /* 0x000000081228b981 */ /* 0x000368000c1e1900 */
[----:B------:R1:W5:Y:S04]  /*0a20*/  @!P3 LDG.E R14, desc[UR8][R16.64] ;  /* 0x00000008100eb981 */ /* 0x000368000c1e1900 */
[----:B------:R1:W5:Y:S01]  /*0a30*/  @P4 LDG.E.64 R8, desc[UR8][R20.64] ;  /* 0x0000000814084981 */ /* 0x000362000c1e1b00 */
[----:B------:R-:W-:Y:S01]  /*0a40*/  UISETP.NE.AND UP1, UPT, UR12, URZ, UPT ;  /* 0x000000ff0c00728c */ /* 0x000fe2000bf25270 */
        /* <DEDUP_REMOVED lines=9> */
[----:B------:R-:W0:Y:S02]  /*0ae0*/  @P1 MUFU.RSQ R12, R12 ;  /* 0x0000000c000c1308 */ /* 0x000e240000001400 */
[----:B0-----:R-:W-:-:S13]  /*0af0*/  @P1 R2UR UR5, R12 ;  /* 0x000000000c0512ca */ /* 0x001fda00000e0000 */
[----:B------:R-:W-:Y:S01]  /*0b00*/  @UP0 UMOV UR7, UR5 ;  /* 0x0000000500070c82 */ /* 0x000fe20008000000 */
[----:B-1----:R-:W-:Y:S05]  /*0b10*/  BRA.U UP1, `(.L_x_656) ;  /* 0x0000000501247547 */ /* 0x002fea000b800000 */
[--C-:B-----5:R-:W-:Y:S02]  /*0b20*/  HADD2.F32 R16, -RZ, R46.reuse.H0_H0 ;  /* 0x2000002eff107230 */ /* 0x120fe40000004100 */
[--C-:B------:R-:W-:Y:S02]  /*0b30*/  HADD2.F32 R13, -RZ, R45.reuse.H0_H0 ;  /* 0x2000002dff0d7230 */ /* 0x100fe40000004100 */
[----:B------:R-:W-:Y:S02]  /*0b40*/  HADD2.F32 R17, -RZ, R46.H1_H1 ;  /* 0x3000002eff117230 */ /* 0x000fe40000004100 */
[----:B------:R-:W-:Y:S01]  /*0b50*/  FADD.FTZ R16, R16, -UR13 ;  /* 0x8000000d10107e21 */ /* 0x000fe20008010000 */
[----:B------:R-:W-:Y:S02]  /*0b60*/  HADD2.F32 R12, -RZ, R45.H1_H1 ;  /* 0x3000002dff0c7230 */ /* 0x000fe40000004100 */
[----:B------:R-:W-:Y:S01]  /*0b70*/  FMUL.FTZ R19, R10, R13 ;  /* 0x0000000d0a137220 */ /* 0x000fe20000410000 */
[----:B------:R-:W-:-:S02]  /*0b80*/  HADD2.F32 R22, -RZ, R44.H0_H0 ;  /* 0x2000002cff167230 */ /* 0x000fc40000004100 */
[----:B------:R-:W-:Y:S01]  /*0b90*/  FADD.FTZ R17, R17, -UR13 ;  /* 0x8000000d11117e21 */ /* 0x000fe20008010000 */
[----:B------:R-:W-:Y:S01]  /*0ba0*/  FMUL.FTZ R16, R16, UR7 ;  /* 0x0000000710107c20 */ /* 0x000fe20008410000 */
[----:B------:R-:W-:Y:S02]  /*0bb0*/  HADD2.F32 R23, -RZ, R43.H0_H0 ;  /* 0x2000002bff177230 */ /* 0x000fe40000004100 */
[----:B------:R-:W-:Y:S01]  /*0bc0*/  FMUL.FTZ R18, R11, R12 ;  /* 0x0000000c0b127220 */ /* 0x000fe20000410000 */
[----:B------:R-:W-:Y:S01]  /*0bd0*/  FADD.FTZ R21, RZ, R19 ;  /* 0x00000013ff157221 */ /* 0x000fe20000010000 */
[----:B------:R-:W-:Y:S01]  /*0be0*/  FMUL.FTZ R17, R17, UR7 ;  /* 0x0000000711117c20 */ /* 0x000fe20008410000 */
[----:B------:R-:W-:Y:S01]  /*0bf0*/  FFMA.FTZ R20, R16, R19, RZ ;  /* 0x0000001310147223 */ /* 0x000fe200000100ff */
[----:B------:R-:W-:Y:S01]  /*0c00*/  FADD.FTZ R22, R22, -UR13 ;  /* 0x8000000d16167e21 */ /* 0x000fe20008010000 */
[----:B------:R-:W-:Y:S01]  /*0c10*/  FADD.FTZ R21, R18, R21 ;  /* 0x0000001512157221 */ /* 0x000fe20000010000 */
[----:B------:R-:W-:-:S02]  /*0c20*/  HADD2.F32 R19, -RZ, R44.H1_H1 ;  /* 0x3000002cff137230 */ /* 0x000fc40000004100 */
[----:B------:R-:W-:Y:S01]  /*0c30*/  FMUL.FTZ R24, R10, R23 ;  /* 0x000000170a187220 */ /* 0x000fe20000410000 */
[----:B------:R-:W-:Y:S01]  /*0c40*/  FFMA.FTZ R20, R17, R18, R20 ;  /* 0x0000001211147223 */ /* 0x000fe20000010014 */
[----:B------:R-:W-:Y:S01]  /*0c50*/  FMUL.FTZ R25, R22, UR7 ;  /* 0x0000000716197c20 */ /* 0x000fe20008410000 */
[----:B------:R-:W-:Y:S02]  /*0c60*/  HADD2.F32 R18, -RZ, R43.H1_H1 ;  /* 0x3000002bff127230 */ /* 0x000fe40000004100 */
[----:B------:R-:W-:Y:S01]  /*0c70*/  FADD.FTZ R27, R21, R24 ;  /* 0x00000018151b7221 */ /* 0x000fe20000010000 */
[----:B------:R-:W-:Y:S01]  /*0c80*/  FADD.FTZ R21, R19, -UR13 ;  /* 0x8000000d13157e21 */ /* 0x000fe20008010000 */
[----:B------:R-:W-:Y:S02]  /*0c90*/  HADD2.F32 R26, -RZ, R42.H0_H0 ;  /* 0x2000002aff1a7230 */ /* 0x000fe40000004100 */
[----:B------:R-:W-:Y:S01]  /*0ca0*/  FFMA.FTZ R22, R25, R24, R20 ;  /* 0x0000001819167223 */ /* 0x000fe20000010014 */
[----:B------:R-:W-:-:S02]  /*0cb0*/  HADD2.F32 R19, -RZ, R41.H0_H0 ;  /* 0x20000029ff137230 */ /* 0x000fc40000004100 */
[----:B------:R-:W-:Y:S01]  /*0cc0*/  FMUL.FTZ R20, R11, R18 ;  /* 0x000000120b147220 */ /* 0x000fe20000410000 */
[----:B------:R-:W-:Y:S01]  /*0cd0*/  FMUL.FTZ R21, R21, UR7 ;  /* 0x0000000715157c20 */ /* 0x000fe20008410000 */
[----:B------:R-:W-:Y:S01]  /*0ce0*/  FFMA.FTZ R24, R13, R16, RZ ;  /* 0x000000100d187223 */ /* 0x000fe200000100ff */
[----:B------:R-:W-:Y:S01]  /*0cf0*/  FADD.FTZ R26, R26, -UR13 ;  /* 0x8000000d1a1a7e21 */ /* 0x000fe20008010000 */
[----:B------:R-:W-:Y:S01]  /*0d00*/  FADD.FTZ R16, RZ, R13 ;  /* 0x0000000dff107221 */ /* 0x000fe20000010000 */
[----:B------:R-:W-:Y:S01]  /*0d10*/  FFMA.FTZ R13, R21, R20, R22 ;  /* 0x00000014150d7223 */ /* 0x000fe20000010016 */
[----:B------:R-:W-:Y:S01]  /*0d20*/  FADD.FTZ R27, R20, R27 ;  /* 0x0000001b141b7221 */ /* 0x000fe20000010000 */
[----:B------:R-:W-:Y:S01]  /*0d30*/  FMUL.FTZ R22, R10, R19 ;  /* 0x000000130a167220 */ /* 0x000fe20000410000 */
[----:B------:R-:W-:Y:S01]  /*0d40*/  FMUL.FTZ R20, R26, UR7 ;  /* 0x000000071a147c20 */ /* 0x000fe20008410000 */
[C---:B------:R-:W-:Y:S01]  /*0d50*/  FADD.FTZ R16, R23.reuse, R16 ;  /* 0x0000001017107221 */ /* 0x040fe20000010000 */
[----:B------:R-:W-:Y:S01]  /*0d60*/  FFMA.FTZ R24, R23, R25, R24 ;  /* 0x0000001917187223 */ /* 0x000fe20000010018 */
[----:B------:R-:W-:-:S02]  /*0d70*/  HADD2.F32 R23, -RZ, R42.H1_H1 ;  /* 0x3000002aff177230 */ /* 0x000fc40000004100 */
[----:B------:R-:W-:Y:S01]  /*0d80*/  FADD.FTZ R26, R27, R22 ;  /* 0x000000161b1a7221 */ /* 0x000fe20000010000 */
[----:B------:R-:W-:Y:S01]  /*0d90*/  FFMA.FTZ R27, R20, R22, R13 ;  /* 0x00000016141b7223 */ /* 0x000fe2000001000d */
[----:B------:R-:W-:Y:S01]  /*0da0*/  FFMA.FTZ R17, R12, R17, RZ ;  /* 0x000000110c117223 */ /* 0x000fe200000100ff */
[----:B------:R-:W-:Y:S01]  /*0db0*/  FADD.FTZ R13, RZ, R12 ;  /* 0x0000000cff0d7221 */ /* 0x000fe20000010000 */
[----:B------:R-:W-:Y:S02]  /*0dc0*/  HADD2.F32 R22, -RZ, R41.H1_H1 ;  /* 0x30000029ff167230 */ /* 0x000fe40000004100 */
[----:B------:R-:W-:Y:S01]  /*0dd0*/  FADD.FTZ R12, R23, -UR13 ;  /* 0x8000000d170c7e21 */ /* 0x000fe20008010000 */
[----:B------:R-:W-:Y:S02]  /*0de0*/  HADD2.F32 R28, -RZ, R40.H0_H0 ;  /* 0x20000028ff1c7230 */ /* 0x000fe40000004100 */
[C---:B------:R-:W-:Y:S01]  /*0df0*/  FADD.FTZ R23, R18.reuse, R13 ;  /* 0x0000000d12177221 */ /* 0x040fe20000010000 */
[----:B------:R-:W-:Y:S01]  /*0e00*/  FFMA.FTZ R17, R18, R21, R17 ;  /* 0x0000001512117223 */ /* 0x000fe20000010011 */
[----:B------:R-:W-:-:S02]  /*0e10*/  HADD2.F32 R13, -RZ, R14.H0_H0 ;  /* 0x2000000eff0d7230 */ /* 0x000fc40000004100 */
[----:B------:R-:W-:Y:S01]  /*0e20*/  FMUL.FTZ R25, R11, R22 ;  /* 0x000000160b197220 */ /* 0x000fe20000410000 */
[----:B------:R-:W-:Y:S02]  /*0e30*/  HADD2.F32 R18, -RZ, R40.H1_H1 ;  /* 0x30000028ff127230 */ /* 0x000fe40000004100 */
[----:B------:R-:W-:Y:S01]  /*0e40*/  FMUL.FTZ R12, R12, UR7 ;  /* 0x000000070c0c7c20 */ /* 0x000fe20008410000 */
[----:B------:R-:W-:Y:S01]  /*0e50*/  FADD.FTZ R28, R28, -UR13 ;  /* 0x8000000d1c1c7e21 */ /* 0x000fe20008010000 */
[----:B------:R-:W-:Y:S02]  /*0e60*/  HADD2.F32 R32, -RZ, R14.H1_H1 ;  /* 0x3000000eff207230 */ /* 0x000fe40000004100 */
[----:B------:R-:W-:Y:S01]  /*0e70*/  FADD.FTZ R26, R25, R26 ;  /* 0x0000001a191a7221 */ /* 0x000fe20000010000 */
[----:B------:R-:W-:Y:S01]  /*0e80*/  FFMA.FTZ R27, R12, R25, R27 ;  /* 0x000000190c1b7223 */ /* 0x000fe2000001001b */
[----:B------:R-:W-:Y:S01]  /*0e90*/  FMUL.FTZ R21, R10, R13 ;  /* 0x0000000d0a157220 */ /* 0x000fe20000410000 */
[----:B------:R-:W-:Y:S01]  /*0ea0*/  FMUL.FTZ R28, R28, UR7 ;  /* 0x000000071c1c7c20 */ /* 0x000fe20008410000 */
[----:B------:R-:W-:Y:S01]  /*0eb0*/  FADD.FTZ R18, R18, -UR13 ;  /* 0x8000000d12127e21 */ /* 0x000fe20008010000 */
[----:B------:R-:W-:Y:S01]  /*0ec0*/  FADD.FTZ R16, R16, R19 ;  /* 0x0000001310107221 */ /* 0x000fe20000010000 */
[----:B------:R-:W-:Y:S01]  /*0ed0*/  FFMA.FTZ R24, R19, R20, R24 ;  /* 0x0000001413187223 */ /* 0x000fe20000010018 */
        /* <DEDUP_REMOVED lines=13> */
.L_x_656:
[--C-:B-----5:R-:W-:Y:S02]  /*0fb0*/  HADD2.F32 R12, -RZ, R46.reuse.H0_H0 ;  /* 0x2000002eff0c7230 */ /* 0x120fe40000004100 */
[----:B------:R-:W-:Y:S02]  /*0fc0*/  HADD2.F32 R13, -RZ, R46.H1_H1 ;  /* 0x3000002eff0d7230 */ /* 0x000fe40000004100 */
[--C-:B------:R-:W-:Y:S02]  /*0fd0*/  HADD2.F32 R17, -RZ, R44.reuse.H0_H0 ;  /* 0x2000002cff117230 */ /* 0x100fe40000004100 */
[----:B------:R-:W-:Y:S01]  /*0fe0*/  FADD.FTZ R12, R12, -UR13 ;  /* 0x8000000d0c0c7e21 */ /* 0x000fe20008010000 */
[----:B------:R-:W-:Y:S02]  /*0ff0*/  HADD2.F32 R18, -RZ, R44.H1_H1 ;  /* 0x3000002cff127230 */ /* 0x000fe40000004100 */
[----:B------:R-:W-:Y:S01]  /*1000*/  FADD.FTZ R16, R13, -UR13 ;  /* 0x8000000d0d107e21 */ /* 0x000fe20008010000 */
[----:B------:R-:W-:-:S02]  /*1010*/  HADD2.F32 R22, -RZ, R40.H1_H1 ;  /* 0x30000028ff167230 */ /* 0x000fc40000004100 */
[----:B------:R-:W-:Y:S01]  /*1020*/  FMUL.FTZ R13, R12, UR7 ;  /* 0x000000070c0d7c20 */ /* 0x000fe20008410000 */
[----:B------:R-:W-:Y:S01]  /*1030*/  FADD.FTZ R17, R17, -UR13 ;  /* 0x8000000d11117e21 */ /* 0x000fe20008010000 */
[----:B------:R-:W-:Y:S01]  /*1040*/  FMUL.FTZ R12, R16, UR7 ;  /* 0x00000007100c7c20 */ /* 0x000fe20008410000 */
[--C-:B------:R-:W-:Y:S02]  /*1050*/  HADD2.F32 R19, -RZ, R42.reuse.H0_H0 ;  /* 0x2000002aff137230 */ /* 0x100fe40000004100 */
[--C-:B------:R-:W-:Y:S01]  /*1060*/  FFMA.FTZ R16, R10, R13, R8.reuse ;  /* 0x0000000d0a107223 */ /* 0x100fe20000010008 */
[----:B------:R-:W-:Y:S01]  /*1070*/  FMUL.FTZ R17, R17, UR7 ;  /* 0x0000000711117c20 */ /* 0x000fe20008410000 */
[----:B------:R-:W-:Y:S01]  /*1080*/  FFMA.FTZ R25, R11, R12, R9 ;  /* 0x0000000c0b197223 */ /* 0x000fe20000010009 */
[----:B------:R-:W-:Y:S02]  /*1090*/  HADD2.F32 R20, -RZ, R42.H1_H1 ;  /* 0x3000002aff147230 */ /* 0x000fe40000004100 */
[----:B------:R-:W-:Y:S01]  /*10a0*/  FMUL.FTZ R33, R16, -1.4426950216293334961 ;  /* 0xbfb8aa3b10217820 */ /* 0x000fe20000410000 */
[----:B------:R-:W-:Y:S01]  /*10b0*/  FADD.FTZ R18, R18, -UR13 ;  /* 0x8000000d12127e21 */ /* 0x000fe20008010000 */
[----:B------:R-:W-:Y:S01]  /*10c0*/  FMUL.FTZ R24, R25, -1.4426950216293334961 ;  /* 0xbfb8aa3b19187820 */ /* 0x000fe20000410000 */
[----:B------:R-:W-:Y:S01]  /*10d0*/  FFMA.FTZ R26, R10, R17, R8 ;  /* 0x000000110a1a7223 */ /* 0x000fe20000010008 */
[----:B------:R-:W-:-:S02]  /*10e0*/  HADD2.F32 R21, -RZ, R40.H0_H0 ;  /* 0x20000028ff157230 */ /* 0x000fc40000004100 */
[----:B------:R-:W-:Y:S01]  /*10f0*/  FADD.FTZ R28, R22, -UR13 ;  /* 0x8000000d161c7e21 */ /* 0x000fe20008010000 */
[----:B------:R-:W0:Y:S01]  /*1100*/  MUFU.EX2 R33, R33 ;  /* 0x0000002100217308 */ /* 0x000e220000000800 */
[----:B------:R-:W-:Y:S01]  /*1110*/  FMUL.FTZ R22, R18, UR7 ;  /* 0x0000000712167c20 */ /* 0x000fe20008410000 */
[----:B------:R-:W-:Y:S01]  /*1120*/  FMUL.FTZ R27, R26, -1.4426950216293334961 ;  /* 0xbfb8aa3b1a1b7820 */ /* 0x000fe20000410000 */
[----:B------:R-:W-:Y:S01]  /*1130*/  FADD.FTZ R19, R19, -UR13 ;  /* 0x8000000d13137e21 */ /* 0x000fe20008010000 */
[----:B------:R-:W1:Y:S01]  /*1140*/  MUFU.EX2 R24, R24 ;  /* 0x0000001800187308 */ /* 0x000e620000000800 */
[----:B------:R-:W-:Y:S01]  /*1150*/  FADD.FTZ R20, R20, -UR13 ;  /* 0x8000000d14147e21 */ /* 0x000fe20008010000 */
[----:B------:R-:W-:Y:S01]  /*1160*/  FADD.FTZ R23, R21, -UR13 ;  /* 0x8000000d15177e21 */ /* 0x000fe20008010000 */
[--C-:B------:R-:W-:Y:S01]  /*1170*/  FFMA.FTZ R36, R11, R22, R9.reuse ;  /* 0x000000160b247223 */ /* 0x100fe20000010009 */
[----:B------:R-:W-:Y:S01]  /*1180*/  FMUL.FTZ R21, R19, UR7 ;  /* 0x0000000713157c20 */ /* 0x000fe20008410000 */
[----:B------:R-:W-:Y:S01]  /*1190*/  FMUL.FTZ R20, R20, UR7 ;  /* 0x0000000714147c20 */ /* 0x000fe20008410000 */
[----:B------:R-:W2:Y:S01]  /*11a0*/  MUFU.EX2 R27, R27 ;  /* 0x0000001b001b7308 */ /* 0x000ea20000000800 */
[----:B------:R-:W-:Y:S01]  /*11b0*/  FMUL.FTZ R37, R36, -1.4426950216293334961 ;  /* 0xbfb8aa3b24257820 */ /* 0x000fe20000410000 */
[--C-:B------:R-:W-:Y:S01]  /*11c0*/  FFMA.FTZ R35, R10, R21, R8.reuse ;  /* 0x000000150a237223 */ /* 0x100fe20000010008 */
[--C-:B------:R-:W-:Y:S01]  /*11d0*/  FFMA.FTZ R32, R11, R20, R9.reuse ;  /* 0x000000140b207223 */ /* 0x100fe20000010009 */
[----:B0-----:R-:W-:Y:S01]  /*11e0*/  FADD.FTZ R33, R33, 1 ;  /* 0x3f80000021217421 */ /* 0x001fe20000010000 */
[----:B------:R-:W-:Y:S01]  /*11f0*/  FMUL.FTZ R19, R23, UR7 ;  /* 0x0000000717137c20 */ /* 0x000fe20008410000 */
[----:B------:R-:W-:Y:S01]  /*1200*/  FMUL.FTZ R34, R35, -1.4426950216293334961 ;  /* 0xbfb8aa3b23227820 */ /* 0x000fe20000410000 */
[----:B------:R-:W-:Y:S01]  /*1210*/  FMUL.FTZ R23, R32, -1.4426950216293334961 ;  /* 0xbfb8aa3b20177820 */ /* 0x000fe20000410000 */
[----:B-1----:R-:W-:Y:S01]  /*1220*/  FADD.FTZ R24, R24, 1 ;  /* 0x3f80000018187421 */ /* 0x002fe20000010000 */
[----:B------:R-:W0:Y:S01]  /*1230*/  MUFU.EX2 R37, R37 ;  /* 0x0000002500257308 */ /* 0x000e220000000800 */
[----:B------:R-:W-:Y:S01]  /*1240*/  FMUL.FTZ R18, R28, UR7 ;  /* 0x000000071c127c20 */ /* 0x000fe20008410000 */
[----:B------:R-:W-:Y:S01]  /*1250*/  FFMA.FTZ R31, R10, R19, R8 ;  /* 0x000000130a1f7223 */ /* 0x000fe20000010008 */
[----:B------:R-:W-:Y:S01]  /*1260*/  HADD2.F32 R38, -RZ, R45.H0_H0 ;  /* 0x2000002dff267230 */ /* 0x000fe20000004100 */
[----:B------:R-:W1:Y:S01]  /*1270*/  MUFU.RCP R33, R33 ;  /* 0x0000002100217308 */ /* 0x000e620000001000 */
[----:B--2---:R-:W-:Y:S01]  /*1280*/  FADD.FTZ R27, R27, 1 ;  /* 0x3f8000001b1b7421 */ /* 0x004fe20000010000 */
[----:B------:R-:W-:Y:S01]  /*1290*/  FFMA.FTZ R28, R11, R18, R9 ;  /* 0x000000120b1c7223 */ /* 0x000fe20000010009 */
[----:B------:R-:W-:Y:S01]  /*12a0*/  FMUL.FTZ R29, R31, -1.4426950216293334961 ;  /* 0xbfb8aa3b1f1d7820 */ /* 0x000fe20000410000 */
[----:B------:R-:W-:-:S02]  /*12b0*/  HADD2.F32 R58, -RZ, R43.H1_H1 ;  /* 0x3000002bff3a7230 */ /* 0x000fc40000004100 */
[----:B------:R-:W-:Y:S01]  /*12c0*/  FMUL.FTZ R30, R28, -1.4426950216293334961 ;  /* 0xbfb8aa3b1c1e7820 */ /* 0x000fe20000410000 */
[----:B------:R-:W-:Y:S01]  /*12d0*/  HADD2.F32 R59, -RZ, R14.H1_H1 ;  /* 0x3000000eff3b7230 */ /* 0x000fe20000004100 */
[----:B------:R-:W2:Y:S01]  /*12e0*/  MUFU.RCP R24, R24 ;  /* 0x0000001800187308 */ /* 0x000ea20000001000 */
[----:B0-----:R-:W-:-:S07]  /*12f0*/  FADD.FTZ R37, R37, 1 ;  /* 0x3f80000025257421 */ /* 0x001fce0000010000 */
[----:B------:R-:W0:Y:S01]  /*1300*/  MUFU.EX2 R34, R34 ;  /* 0x0000002200227308 */ /* 0x000e220000000800 */
[----:B-1----:R-:W-:-:S03]  /*1310*/  FADD.FTZ R39, -R33, 1 ;  /* 0x3f80000021277421 */ /* 0x002fc60000010100 */
[----:B------:R-:W1:Y:S01]  /*1320*/  MUFU.EX2 R23, R23 ;  /* 0x0000001700177308 */ /* 0x000e620000000800 */
[----:B------:R-:W-:Y:S01]  /*1330*/  FFMA.FTZ R16, R16, R39, 1 ;  /* 0x3f80000010107423 */ /* 0x000fe20000010027 */
[----:B------:R-:W-:Y:S02]  /*1340*/  HADD2.F32 R39, -RZ, R45.H1_H1 ;  /* 0x3000002dff277230 */ /* 0x000fe40000004100 */
[----:B------:R-:W3:Y:S01]  /*1350*/  MUFU.RCP R27, R27 ;  /* 0x0000001b001b7308 */ /* 0x000ee20000001000 */
[----:B0-----:R-:W-:-:S07]  /*1360*/  FADD.FTZ R34, R34, 1 ;  /* 0x3f80000022227421 */ /* 0x001fce0000010000 */
[----:B------:R-:W0:Y:S01]  /*1370*/  MUFU.EX2 R29, R29 ;  /* 0x0000001d001d7308 */ /* 0x000e220000000800 */
[----:B-1----:R-:W-:Y:S01]  /*1380*/  FADD.FTZ R52, R23, 1 ;  /* 0x3f80000017347421 */ /* 0x002fe20000010000 */
[----:B------:R-:W-:Y:S02]  /*1390*/  FMUL.FTZ R23, R38, R33 ;  /* 0x0000002126177220 */ /* 0x000fe40000410000 */
[----:B------:R-:W1:Y:S01]  /*13a0*/  MUFU.EX2 R30, R30 ;  /* 0x0000001e001e7308 */ /* 0x000e620000000800 */
[----:B--2---:R-:W-:Y:S01]  /*13b0*/  FADD.FTZ R38, -R24, 1 ;  /* 0x3f80000018267421 */ /* 0x004fe20000010100 */
[----:B------:R-:W-:Y:S01]  /*13c0*/  FMUL.FTZ R24, R39, R24 ;  /* 0x0000001827187220 */ /* 0x000fe20000410000 */
[----:B------:R-:W-:Y:S01]  /*13d0*/  FMUL.FTZ R23, R23, R16 ;  /* 0x0000001017177220 */ /* 0x000fe20000410000 */
[----:B------:R-:W2:Y:S01]  /*13e0*/  MUFU.RCP R37, R37 ;  /* 0x0000002500257308 */ /* 0x000ea20000001000 */
[----:B------:R-:W-:Y:S01]  /*13f0*/  FFMA.FTZ R25, R25, R38, 1 ;  /* 0x3f80000019197423 */ /* 0x000fe20000010026 */
[----:B------:R-:W-:-:S02]  /*1400*/  HADD2.F32 R38, -RZ, R43.H0_H0 ;  /* 0x2000002bff267230 */ /* 0x000fc40000004100 */
[----:B---3--:R-:W-:Y:S01]  /*1410*/  FADD.FTZ R39, -R27, 1 ;  /* 0x3f8000001b277421 */ /* 0x008fe20000010100 */
[----:B------:R-:W-:Y:S01]  /*1420*/  FMUL.FTZ R16, R10, R23 ;  /* 0x000000170a107220 */ /* 0x000fe20000410000 */
[----:B------:R-:W-:Y:S01]  /*1430*/  FMUL.FTZ R24, R24, R25 ;  /* 0x0000001918187220 */ /* 0x000fe20000410000 */
[----:B0-----:R-:W-:Y:S01]  /*1440*/  FADD.FTZ R29, R29, 1 ;  /* 0x3f8000001d1d7421 */ /* 0x001fe20000010000 */
[----:B------:R-:W-:Y:S01]  /*1450*/  FMUL.FTZ R27, R38, R27 ;  /* 0x0000001b261b7220 */ /* 0x000fe20000410000 */
[----:B------:R-:W0:Y:S01]  /*1460*/  MUFU.RCP R34, R34 ;  /* 0x0000002200227308 */ /* 0x000e220000001000 */
[----:B------:R-:W-:Y:S01]  /*1470*/  FFMA.FTZ R26, R26, R39, 1 ;  /* 0x3f8000001a1a7423 */ /* 0x000fe20000010027 */
[----:B-1----:R-:W-:-:S03]  /*1480*/  FADD.FTZ R38, R30, 1 ;  /* 0x3f8000001e267421 */ /* 0x002fc60000010000 */
[----:B------:R-:W-:Y:S01]  /*1490*/  FMUL.FTZ R26, R27, R26 ;  /* 0x0000001a1b1a7220 */ /* 0x000fe20000410000 */
[----:B------:R-:W-:Y:S02]  /*14a0*/  FMUL.FTZ R27, R11, R24 ;  /* 0x000000180b1b7220 */ /* 0x000fe40000410000 */
[----:B------:R1:W3:Y:S01]  /*14b0*/  MUFU.RCP R33, R52 ;  /* 0x0000003400217308 */ /* 0x0002e20000001000 */
[----:B--2---:R-:W-:Y:S01]  /*14c0*/  FADD.FTZ R39, -R37, 1 ;  /* 0x3f80000025277421 */ /* 0x004fe20000010100 */
[----:B------:R-:W-:-:S03]  /*14d0*/  FMUL.FTZ R30, R58, R37 ;  /* 0x000000253a1e7220 */ /* 0x000fc60000410000 */
[----:B------:R-:W-:Y:S01]  /*14e0*/  FFMA.FTZ R37, R36, R39, 1 ;  /* 0x3f80000024257423 */ /* 0x000fe20000010027 */
[--C-:B------:R-:W-:Y:S02]  /*14f0*/  HADD2.F32 R39, -RZ, R41.reuse.H0_H0 ;  /* 0x20000029ff277230 */ /* 0x100fe40000004100 */
[----:B------:R-:W2:Y:S01]  /*1500*/  MUFU.RCP R29, R29 ;  /* 0x0000001d001d7308 */ /* 0x000ea20000001000 */
[----:B-1----:R-:W-:Y:S02]  /*1510*/  HADD2.F32 R52, -RZ, R14.H0_H0 ;  /* 0x2000000eff347230 */ /* 0x002fe40000004100 */
[----:B0-----:R-:W-:Y:S01]  /*1520*/  FADD.FTZ R36, -R34, 1 ;  /* 0x3f80000022247421 */ /* 0x001fe20000010100 */
[----:B------:R-:W-:Y:S01]  /*1530*/  FMUL.FTZ R30, R30, R37 ;  /* 0x000000251e1e7220 */ /* 0x000fe20000410000 */
[----:B------:R-:W-:Y:S02]  /*1540*/  FMUL.FTZ R34, R39, R34 ;  /* 0x0000002227227220 */ /* 0x000fe40000410000 */
[----:B------:R-:W-:Y:S01]  /*1550*/  FFMA.FTZ R35, R35, R36, 1 ;  /* 0x3f80000023237423 */ /* 0x000fe20000010024 */
[----:B------:R-:W-:Y:S01]  /*1560*/  HADD2.F32 R36, -RZ, R41.H1_H1 ;  /* 0x30000029ff247230 */ /* 0x000fe20000004100 */
[----:B------:R-:W0:Y:S01]  /*1570*/  MUFU.RCP R38, R38 ;  /* 0x0000002600267308 */ /* 0x000e220000001000 */
[----:B---3--:R-:W-:Y:S01]  /*1580*/  FADD.FTZ R39, -R33, 1 ;  /* 0x3f80000021277421 */ /* 0x008fe20000010100 */
[----:B------:R-:W-:-:S02]  /*1590*/  FMUL.FTZ R34, R34, R35 ;  /* 0x0000002322227220 */ /* 0x000fc40000410000 */
[----:B------:R-:W-:Y:S01]  /*15a0*/  FMUL.FTZ R33, R36, R33 ;  /* 0x0000002124217220 */ /* 0x000fe20000410000 */
[----:B------:R-:W-:Y:S01]  /*15b0*/  FFMA.FTZ R32, R32, R39, 1 ;  /* 0x3f80000020207423 */ /* 0x000fe20000010027 */
[----:B--2---:R-:W-:-:S03]  /*15c0*/  FADD.FTZ R36, -R29, 1 ;  /* 0x3f8000001d247421 */ /* 0x004fc60000010100 */
[----:B------:R-:W-:Y:S01]  /*15d0*/  FMUL.FTZ R32, R33, R32 ;  /* 0x0000002021207220 */ /* 0x000fe20000410000 */
[----:B------:R-:W-:Y:S01]  /*15e0*/  FMUL.FTZ R33, R10, R26 ;  /* 0x0000001a0a217220 */ /* 0x000fe20000410000 */
[----:B------:R-:W-:Y:S01]  /*15f0*/  FFMA.FTZ R31, R31, R36, 1 ;  /* 0x3f8000001f1f7423 */ /* 0x000fe20000010024 */
[----:B------:R-:W-:Y:S01]  /*1600*/  FMUL.FTZ R36, R52, R29 ;  /* 0x0000001d34247220 */ /* 0x000fe20000410000 */
[----:B0-----:R-:W-:Y:S01]  /*1610*/  FADD.FTZ R39, -R38, 1 ;  /* 0x3f80000026277421 */ /* 0x001fe20000010100 */
[----:B------:R-:W-:Y:S02]  /*1620*/  FMUL.FTZ R29, R59, R38 ;  /* 0x000000263b1d7220 */ /* 0x000fe40000410000 */
[----:B------:R-:W-:Y:S01]  /*1630*/  FMUL.FTZ R31, R36, R31 ;  /* 0x0000001f241f7220 */ /* 0x000fe20000410000 */
[----:B------:R-:W-:Y:S01]  /*1640*/  FADD.FTZ R36, RZ, R16 ;  /* 0x00000010ff247221 */ /* 0x000fe20000010000 */
[----:B------:R-:W-:-:S03]  /*1650*/  FFMA.FTZ R28, R28, R39, 1 ;  /* 0x3f8000001c1c7423 */ /* 0x000fc60000010027 */
[----:B------:R-:W-:Y:S01]  /*1660*/  FADD.FTZ R36, R27, R36 ;  /* 0x000000241b247221 */ /* 0x000fe20000010000 */
[----:B------:R-:W-:Y:S01]  /*1670*/  FMUL.FTZ R25, R29, R28 ;  /* 0x0000001c1d197220 */ /* 0x000fe20000410000 */
[C---:B------:R-:W-:Y:S01]  /*1680*/  FFMA.FTZ R29, R13.reuse, R16, RZ ;  /* 0x000000100d1d7223 */ /* 0x040fe200000100ff */
[----:B------:R-:W-:Y:S01]  /*1690*/  FFMA.FTZ R28, R13, R23, RZ ;  /* 0x000000170d1c7223 */ /* 0x000fe200000100ff */
[----:B------:R-:W-:Y:S01]  /*16a0*/  FADD.FTZ R36, R36, R33 ;  /* 0x0000002124247221 */ /* 0x000fe20000010000 */
[----:B------:R-:W-:Y:S01]  /*16b0*/  FADD.FTZ R13, RZ, R23 ;  /* 0x00000017ff0d7221 */ /* 0x000fe20000010000 */
[----:B------:R-:W-:Y:S01]  /*16c0*/  FFMA.FTZ R16, R12, R27, R29 ;  /* 0x0000001b0c107223 */ /* 0x000fe2000001001d */
[----:B------:R-:W-:Y:S01]  /*16d0*/  FMUL.FTZ R29, R11, R30 ;  /* 0x0000001e0b1d7220 */ /* 0x000fe20000410000 */
[C---:B------:R-:W-:Y:S01]  /*16e0*/  FFMA.FTZ R23, R17.reuse, R26, R28 ;  /* 0x0000001a11177223 */ /* 0x040fe2000001001c */
[----:B------:R-:W-:Y:S01]  /*16f0*/  FADD.FTZ R27, RZ, R24 ;  /* 0x00000018ff1b7221 */ /* 0x000fe20000010000 */
[----:B------:R-:W-:Y:S01]  /*1700*/  FFMA.FTZ R16, R17, R33, R16 ;  /* 0x0000002111107223 */ /* 0x000fe20000010010 */
[----:B------:R-:W-:Y:S01]  /*1710*/  FMUL.FTZ R33, R10, R34 ;  /* 0x000000220a217220 */ /* 0x000fe20000410000 */
[----:B------:R-:W-:Y:S01]  /*1720*/  FADD.FTZ R36, R29, R36 ;  /* 0x000000241d247221 */ /* 0x000fe20000010000 */
[----:B------:R-:W-:Y:S01]  /*1730*/  FFMA.FTZ R17, R12, R24, RZ ;  /* 0x000000180c117223 */ /* 0x000fe200000100ff */
[----:B------:R-:W-:Y:S01]  /*1740*/  FFMA.FTZ R16, R22, R29, R16 ;  /* 0x0000001d16107223 */ /* 0x000fe20000010010 */
[----:B------:R-:W-:Y:S01]  /*1750*/  FMUL.FTZ R29, R11, R32 ;  /* 0x000000200b1d7220 */ /* 0x000fe20000410000 */
[----:B------:R-:W-:Y:S01]  /*1760*/  FADD.FTZ R36, R36, R33 ;  /* 0x0000002124247221 */ /* 0x000fe20000010000 */
[----:B------:R-:W-:Y:S01]  /*1770*/  FADD.FTZ R13, R13, R26 ;  /* 0x0000001a0d0d7221 */ /* 0x000fe20000010000 */
[C---:B------:R-:W-:Y:S01]  /*1780*/  FFMA.FTZ R35, R21.reuse, R33, R16 ;  /* 0x0000002115237223 */ /* 0x040fe20000010010 */
[----:B------:R-:W-:Y:S01]  /*1790*/  FFMA.FTZ R17, R22, R30, R17 ;  /* 0x0000001e16117223 */ /* 0x000fe20000010011 */
[----:B------:R-:W-:Y:S01]  /*17a0*/  FFMA.FTZ R28, R21, R34, R23 ;  /* 0x00000022151c7223 */ /* 0x000fe20000010017 */
[----:B------:R-:W-:Y:S01]  /*17b0*/  FADD.FTZ R27, R27, R30 ;  /* 0x0000001e1b1b7221 */ /* 0x000fe20000010000 */
[----:B------:R-:W-:Y:S01]  /*17c0*/  FMUL.FTZ R21, R10, R31 ;  /* 0x0000001f0a157220 */ /* 0x000fe20000410000 */
[C---:B------:R-:W-:Y:S01]  /*17d0*/  FFMA.FTZ R12, R20.reuse, R29, R35 ;  /* 0x0000001d140c7223 */ /* 0x040fe20000010023 */
[----:B------:R-:W-:Y:S01]  /*17e0*/  FADD.FTZ R36, R29, R36 ;  /* 0x000000241d247221 */ /* 0x000fe20000010000 */
[----:B------:R-:W-:Y:S01]  /*17f0*/  FADD.FTZ R30, R13, R34 ;  /* 0x000000220d1e7221 */ /* 0x000fe20000010000 */
[----:B------:R-:W-:Y:S01]  /*1800*/  FFMA.FTZ R17, R20, R32, R17 ;  /* 0x0000002014117223 */ /* 0x000fe20000010011 */
[----:B------:R-:W-:Y:S01]  /*1810*/  FMUL.FTZ R13, R11, R25 ;  /* 0x000000190b0d7220 */ /* 0x000fe20000410000 */
        /* <DEDUP_REMOVED lines=9> */
.L_x_657:
        /* <DEDUP_REMOVED lines=44> */
.L_x_659:
[----:B------:R-:W-:Y:S05]  /*1b70*/  BSYNC.RECONVERGENT B0 ;  /* 0x0000000000007941 */ /* 0x000fea0003800200 */
.L_x_658:
[----:B------:R-:W-:Y:S06]  /*1b80*/  BAR.SYNC.DEFER_BLOCKING 0x0 ;  /* 0x0000000000007b1d */ /* 0x000fec0000010000 */
[----:B------:R-:W-:Y:S04]  /*1b90*/  BSSY.RECONVERGENT B0, `(.L_x_660) ;  /* 0x0000015000007945 */ /* 0x000fe80003800200 */
[----:B------:R-:W-:Y:S05]  /*1ba0*/  @P2 BRA `(.L_x_661) ;  /* 0x00000000004c2947 */ /* 0x000fea0003800000 */
[----:B------:R-:W-:-:S09]  /*1bb0*/  ULEA UR5, UR10, UR6, 0x18 ;  /* 0x000000060a057291 */ /* 0x000fd2000f8ec0ff */
[----:B-1-3--:R-:W1:Y:S04]  /*1bc0*/  LDS.128 R16, [UR5+0x10] ;  /* 0x00001005ff107984 */ /* 0x00ae680008000c00 */
[----:B--2---:R-:W2:Y:S04]  /*1bd0*/  LDS.128 R20, [UR5+0x20] ;  /* 0x00002005ff147984 */ /* 0x004ea80008000c00 */
[----:B------:R-:W3:Y:S04]  /*1be0*/  LDS.128 R24, [UR5+0x30] ;  /* 0x00003005ff187984 */ /* 0x000ee80008000c00 */
[----:B------:R-:W4:Y:S01]  /*1bf0*/  LDS.64 R32, [UR5+0x40] ;  /* 0x00004005ff207984 */ /* 0x000f220008000a00 */
[----:B-1----:R-:W-:Y:S01]  /*1c00*/  FADD.FTZ R35, R12, R16 ;  /* 0x000000100c237221 */ /* 0x002fe20000010000 */
[----:B0-----:R-:W-:-:S03]  /*1c10*/  FADD.FTZ R12, R13, R17 ;  /* 0x000000110d0c7221 */ /* 0x001fc60000010000 */
        /* <DEDUP_REMOVED lines=12> */
.L_x_661:
[----:B------:R-:W-:Y:S05]  /*1ce0*/  BSYNC.RECONVERGENT B0 ;  /* 0x0000000000007941 */ /* 0x000fea0003800200 */
.L_x_660:
[----:B------:R-:W-:Y:S01]  /*1cf0*/  BAR.SYNC.DEFER_BLOCKING 0x0 ;  /* 0x0000000000007b1d */ /* 0x000fe20000010000 */
[----:B------:R-:W-:-:S05]  /*1d00*/  LEA R53, R53, R6, 0x3 ;  /* 0x0000000635357211 */ /* 0x000fca00078e18ff */
[----:B------:R-:W-:Y:S04]  /*1d10*/  BSSY.RECONVERGENT B0, `(.L_x_662) ;  /* 0x000009d000007945 */ /* 0x000fe80003800200 */
[----:B------:R-:W-:Y:S05]  /*1d20*/  @P1 BRA `(.L_x_663) ;  /* 0x00000008006c1947 */ /* 0x000fea0003800000 */
[----:B------:R-:W4:Y:S04]  /*1d30*/  LDS.128 R32, [R52+0x80] ;  /* 0x0000800034207984 */ /* 0x000f280000000c00 */
[----:B------:R-:W5:Y:S04]  /*1d40*/  LDS.128 R24, [R52+0x100] ;  /* 0x0001000034187984 */ /* 0x000f680000000c00 */
[----:B-1-3--:R-:W1:Y:S04]  /*1d50*/  LDS.128 R16, [R52+0x180] ;  /* 0x0001800034107984 */ /* 0x00ae680000000c00 */
[----:B------:R-:W3:Y:S04]  /*1d60*/  LDS.128 R36, [R52+0x200] ;  /* 0x0002000034247984 */ /* 0x000ee80000000c00 */
[----:B--2---:R-:W2:Y:S01]  /*1d70*/  LDS.128 R20, [R52+0x280] ;  /* 0x0002800034147984 */ /* 0x004ea20000000c00 */
[----:B----4-:R-:W-:Y:S01]  /*1d80*/  FADD.FTZ R59, R28, R32 ;  /* 0x000000201c3b7221 */ /* 0x010fe20000010000 */
[----:B------:R-:W-:Y:S01]  /*1d90*/  FADD.FTZ R28, R29, R33 ;  /* 0x000000211d1c7221 */ /* 0x000fe20000010000 */
[----:B------:R-:W-:Y:S01]  /*1da0*/  FADD.FTZ R29, R30, R34 ;  /* 0x000000221e1d7221 */ /* 0x000fe20000010000 */
[----:B------:R-:W-:Y:S01]  /*1db0*/  FADD.FTZ R30, R31, R35 ;  /* 0x000000231f1e7221 */ /* 0x000fe20000010000 */
[----:B-----5:R-:W-:Y:S01]  /*1dc0*/  FADD.FTZ R59, R59, R24 ;  /* 0x000000183b3b7221 */ /* 0x020fe20000010000 */
[----:B------:R-:W4:Y:S01]  /*1dd0*/  LDS.128 R32, [R52+0x300] ;  /* 0x0003000034207984 */ /* 0x000f220000000c00 */
        /* <DEDUP_REMOVED lines=8> */
[----:B---3--:R-:W-:Y:S01]  /*1e60*/  FADD.FTZ R61, R61, R36 ;  /* 0x000000243d3d7221 */ /* 0x008fe20000010000 */
[----:B------:R-:W3:Y:S01]  /*1e70*/  LDS.128 R28, [R52+0x400] ;  /* 0x00040000341c7984 */ /* 0x000ee20000000c00 */
[----:B------:R-:W-:Y:S01]  /*1e80*/  FADD.FTZ R36, R16, R37 ;  /* 0x0000002510247221 */ /* 0x000fe20000010000 */
[----:B------:R-:W-:Y:S01]  /*1e90*/  FADD.FTZ R59, R59, R38 ;  /* 0x000000263b3b7221 */ /* 0x000fe20000010000 */
[----:B--2---:R-:W-:Y:S01]  /*1ea0*/  FADD.FTZ R61, R61, R20 ;  /* 0x000000143d3d7221 */ /* 0x004fe20000010000 */
[----:B------:R-:W2:Y:S01]  /*1eb0*/  LDS.128 R16, [R52+0x480] ;  /* 0x0004800034107984 */ /* 0x000ea20000000c00 */
[----:B------:R-:W-:Y:S01]  /*1ec0*/  FADD.FTZ R58, R58, R39 ;  /* 0x000000273a3a7221 */ /* 0x000fe20000010000 */
[----:B------:R-:W-:Y:S01]  /*1ed0*/  FADD.FTZ R20, R36, R21 ;  /* 0x0000001524147221 */ /* 0x000fe20000010000 */
[----:B------:R-:W-:Y:S01]  /*1ee0*/  FADD.FTZ R59, R59, R22 ;  /* 0x000000163b3b7221 */ /* 0x000fe20000010000 */
[----:B------:R-:W5:Y:S01]  /*1ef0*/  LDS.128 R36, [R52+0x500] ;  /* 0x0005000034247984 */ /* 0x000f620000000c00 */
[----:B------:R-:W-:Y:S01]  /*1f00*/  FADD.FTZ R58, R58, R23 ;  /* 0x000000173a3a7221 */ /* 0x000fe20000010000 */
[----:B----4-:R-:W-:Y:S01]  /*1f10*/  FADD.FTZ R61, R61, R32 ;  /* 0x000000203d3d7221 */ /* 0x010fe20000010000 */
[----:B------:R-:W-:Y:S01]  /*1f20*/  FADD.FTZ R32, R20, R33 ;  /* 0x0000002114207221 */ /* 0x000fe20000010000 */
[----:B------:R-:W-:Y:S01]  /*1f30*/  FADD.FTZ R59, R59, R34 ;  /* 0x000000223b3b7221 */ /* 0x000fe20000010000 */
[----:B------:R-:W-:Y:S01]  /*1f40*/  FADD.FTZ R58, R58, R35 ;  /* 0x000000233a3a7221 */ /* 0x000fe20000010000 */
[----:B------:R-:W4:Y:S01]  /*1f50*/  LDS.128 R20, [R52+0x580] ;  /* 0x0005800034147984 */ /* 0x000f220000000c00 */
[----:B-1----:R-:W-:Y:S01]  /*1f60*/  FADD.FTZ R61, R61, R24 ;  /* 0x000000183d3d7221 */ /* 0x002fe20000010000 */
[----:B------:R-:W-:Y:S01]  /*1f70*/  FADD.FTZ R32, R32, R25 ;  /* 0x0000001920207221 */ /* 0x000fe20000010000 */
[----:B------:R-:W-:Y:S01]  /*1f80*/  FADD.FTZ R59, R59, R26 ;  /* 0x0000001a3b3b7221 */ /* 0x000fe20000010000 */
[----:B------:R-:W-:-:S02]  /*1f90*/  FADD.FTZ R58, R58, R27 ;  /* 0x0000001b3a3a7221 */ /* 0x000fc40000010000 */
[----:B------:R-:W1:Y:S01]  /*1fa0*/  LDS.128 R24, [R52+0x600] ;  /* 0x0006000034187984 */ /* 0x000e620000000c00 */
[----:B---3--:R-:W-:Y:S01]  /*1fb0*/  FADD.FTZ R61, R61, R28 ;  /* 0x0000001c3d3d7221 */ /* 0x008fe20000010000 */
[----:B------:R-:W-:Y:S01]  /*1fc0*/  FADD.FTZ R32, R32, R29 ;  /* 0x0000001d20207221 */ /* 0x000fe20000010000 */
[----:B------:R-:W-:Y:S01]  /*1fd0*/  FADD.FTZ R59, R59, R30 ;  /* 0x0000001e3b3b7221 */ /* 0x000fe20000010000 */
[----:B------:R-:W-:Y:S01]  /*1fe0*/  FADD.FTZ R58, R58, R31 ;  /* 0x0000001f3a3a7221 */ /* 0x000fe20000010000 */
[----:B--2---:R-:W-:Y:S01]  /*1ff0*/  FADD.FTZ R61, R61, R16 ;  /* 0x000000103d3d7221 */ /* 0x004fe20000010000 */
[----:B------:R-:W2:Y:S01]  /*2000*/  LDS.128 R28, [R52+0x680] ;  /* 0x00068000341c7984 */ /* 0x000ea20000000c00 */
[----:B------:R-:W-:Y:S01]  /*2010*/  FADD.FTZ R16, R32, R17 ;  /* 0x0000001120107221 */ /* 0x000fe20000010000 */
[----:B------:R-:W-:Y:S01]  /*2020*/  FADD.FTZ R59, R59, R18 ;  /* 0x000000123b3b7221 */ /* 0x000fe20000010000 */
[----:B-----5:R-:W-:Y:S01]  /*2030*/  FADD.FTZ R61, R61, R36 ;  /* 0x000000243d3d7221 */ /* 0x020fe20000010000 */
[----:B------:R-:W3:Y:S01]  /*2040*/  LDS.128 R32, [R52+0x700] ;  /* 0x0007000034207984 */ /* 0x000ee20000000c00 */
        /* <DEDUP_REMOVED lines=8> */
[----:B------:R-:W4:Y:S01]  /*20d0*/  LDS.128 R36, [R52+0x800] ;  /* 0x0008000034247984 */ /* 0x000f220000000c00 */
[----:B------:R-:W-:Y:S01]  /*20e0*/  FADD.FTZ R58, R58, R23 ;  /* 0x000000173a3a7221 */ /* 0x000fe20000010000 */
[----:B-1----:R-:W-:Y:S01]  /*20f0*/  FADD.FTZ R61, R61, R24 ;  /* 0x000000183d3d7221 */ /* 0x002fe20000010000 */
[----:B------:R-:W-:Y:S01]  /*2100*/  FADD.FTZ R20, R20, R25 ;  /* 0x0000001914147221 */ /* 0x000fe20000010000 */
[----:B------:R-:W-:Y:S01]  /*2110*/  FADD.FTZ R59, R59, R26 ;  /* 0x0000001a3b3b7221 */ /* 0x000fe20000010000 */
[----:B------:R-:W-:-:S02]  /*2120*/  FADD.FTZ R58, R58, R27 ;  /* 0x0000001b3a3a7221 */ /* 0x000fc40000010000 */
[----:B------:R-:W-:Y:S01]  /*2130*/  LDS.128 R24, [R52+0x900] ;  /* 0x0009000034187984 */ /* 0x000fe20000000c00 */
[----:B--2---:R-:W-:Y:S01]  /*2140*/  FADD.FTZ R61, R61, R28 ;  /* 0x0000001c3d3d7221 */ /* 0x004fe20000010000 */
[----:B------:R-:W-:Y:S01]  /*2150*/  FADD.FTZ R28, R20, R29 ;  /* 0x0000001d141c7221 */ /* 0x000fe20000010000 */
[----:B------:R-:W-:Y:S01]  /*2160*/  FADD.FTZ R59, R59, R30 ;  /* 0x0000001e3b3b7221 */ /* 0x000fe20000010000 */
[----:B------:R-:W1:Y:S01]  /*2170*/  LDS.128 R20, [R52+0x880] ;  /* 0x0008800034147984 */ /* 0x000e620000000c00 */
[----:B------:R-:W-:Y:S01]  /*2180*/  FADD.FTZ R58, R58, R31 ;  /* 0x0000001f3a3a7221 */ /* 0x000fe20000010000 */
[----:B---3--:R-:W-:Y:S01]  /*2190*/  FADD.FTZ R61, R61, R32 ;  /* 0x000000203d3d7221 */ /* 0x008fe20000010000 */
        /* <DEDUP_REMOVED lines=8> */
[----:B------:R-:W3:Y:S01]  /*2220*/  LDS.128 R28, [R52+0xa00] ;  /* 0x000a0000341c7984 */ /* 0x000ee20000000c00 */
        /* <DEDUP_REMOVED lines=15> */
[----:B------:R-:W2:Y:S01]  /*2320*/  LDS.128 R24, [R52+0xb80] ;  /* 0x000b800034187984 */ /* 0x000ea20000000c00 */
[----:B------:R-:W-:Y:S01]  /*2330*/  FADD.FTZ R36, R36, R33 ;  /* 0x0000002124247221 */ /* 0x000fe20000010000 */
[----:B------:R-:W-:Y:S01]  /*2340*/  FADD.FTZ R59, R59, R34 ;  /* 0x000000223b3b7221 */ /* 0x000fe20000010000 */
[----:B------:R-:W-:Y:S01]  /*2350*/  FADD.FTZ R58, R58, R35 ;  /* 0x000000233a3a7221 */ /* 0x000fe20000010000 */
[----:B---3--:R-:W-:Y:S01]  /*2360*/  FADD.FTZ R61, R61, R28 ;  /* 0x0000001c3d3d7221 */ /* 0x008fe20000010000 */
[----:B------:R-:W3:Y:S01]  /*2370*/  LDS.128 R32, [R52+0xc00] ;  /* 0x000c000034207984 */ /* 0x000ee20000000c00 */
[----:B------:R-:W-:Y:S01]  /*2380*/  FADD.FTZ R28, R36, R29 ;  /* 0x0000001d241c7221 */ /* 0x000fe20000010000 */
[----:B------:R-:W-:Y:S01]  /*2390*/  FADD.FTZ R58, R58, R31 ;  /* 0x0000001f3a3a7221 */ /* 0x000fe20000010000 */
[----:B------:R-:W-:Y:S01]  /*23a0*/  FADD.FTZ R59, R59, R30 ;  /* 0x0000001e3b3b7221 */ /* 0x000fe20000010000 */
[----:B------:R-:W5:Y:S01]  /*23b0*/  LDS.128 R36, [R52+0xc80] ;  /* 0x000c800034247984 */ /* 0x000f620000000c00 */
        /* <DEDUP_REMOVED lines=14> */
[----:B---3--:R-:W-:Y:S01]  /*24a0*/  FADD.FTZ R24, R16, R33 ;  /* 0x0000002110187221 */ /* 0x008fe20000010000 */
[----:B------:R-:W-:Y:S01]  /*24b0*/  FADD.FTZ R61, R61, R32 ;  /* 0x000000203d3d7221 */ /* 0x000fe20000010000 */
[----:B------:R-:W2:Y:S01]  /*24c0*/  LDS.128 R16, [R52+0xe00] ;  /* 0x000e000034107984 */ /* 0x000ea20000000c00 */
[----:B------:R-:W-:Y:S01]  /*24d0*/  FADD.FTZ R60, R58, R35 ;  /* 0x000000233a3c7221 */ /* 0x000fe20000010000 */
[----:B-----5:R-:W-:Y:S01]  /*24e0*/  FADD.FTZ R58, R24, R37 ;  /* 0x00000025183a7221 */ /* 0x020fe20000010000 */
[----:B------:R-:W-:Y:S01]  /*24f0*/  FADD.FTZ R59, R59, R34 ;  /* 0x000000223b3b7221 */ /* 0x000fe20000010000 */
[----:B------:R-:W3:Y:S01]  /*2500*/  LDS.128 R24, [R52+0xe80] ;  /* 0x000e800034187984 */ /* 0x000ee20000000c00 */
[----:B------:R-:W-:Y:S01]  /*2510*/  FADD.FTZ R61, R61, R36 ;  /* 0x000000243d3d7221 */ /* 0x000fe20000010000 */
[----:B------:R-:W-:Y:S01]  /*2520*/  FADD.FTZ R60, R60, R39 ;  /* 0x000000273c3c7221 */ /* 0x000fe20000010000 */
[----:B------:R-:W-:Y:S01]  /*2530*/  FADD.FTZ R59, R59, R38 ;  /* 0x000000263b3b7221 */ /* 0x000fe20000010000 */
[----:B------:R-:W5:Y:S04]  /*2540*/  LDS.128 R32, [R52+0xf00] ;  /* 0x000f000034207984 */ /* 0x000f680000000c00 */
[----:B------:R-:W0:Y:S01]  /*2550*/  LDS.128 R36, [R52+0xf80] ;  /* 0x000f800034247984 */ /* 0x000e220000000c00 */
[----:B----4-:R-:W-:Y:S01]  /*2560*/  FADD.FTZ R61, R61, R28 ;  /* 0x0000001c3d3d7221 */ /* 0x010fe20000010000 */
        /* <DEDUP_REMOVED lines=15> */
[----:B-----5:R-:W-:Y:S01]  /*2660*/  FADD.FTZ R61, R61, R32 ;  /* 0x000000203d3d7221 */ /* 0x020fe20000010000 */
[----:B------:R-:W-:Y:S01]  /*2670*/  FADD.FTZ R58, R58, R33 ;  /* 0x000000213a3a7221 */ /* 0x000fe20000010000 */
[----:B------:R-:W-:Y:S01]  /*2680*/  FADD.FTZ R59, R59, R34 ;  /* 0x000000223b3b7221 */ /* 0x000fe20000010000 */
[----:B------:R-:W-:Y:S01]  /*2690*/  FADD.FTZ R60, R60, R35 ;  /* 0x000000233c3c7221 */ /* 0x000fe20000010000 */
[----:B0-----:R-:W-:Y:S01]  /*26a0*/  FADD.FTZ R28, R61, R36 ;  /* 0x000000243d1c7221 */ /* 0x001fe20000010000 */
[----:B------:R-:W-:Y:S01]  /*26b0*/  FADD.FTZ R29, R58, R37 ;  /* 0x000000253a1d7221 */ /* 0x000fe20000010000 */
[----:B------:R-:W-:Y:S01]  /*26c0*/  FADD.FTZ R30, R59, R38 ;  /* 0x000000263b1e7221 */ /* 0x000fe20000010000 */
[----:B------:R-:W-:-:S07]  /*26d0*/  FADD.FTZ R31, R60, R39 ;  /* 0x000000273c1f7221 */ /* 0x000fce0000010000 */
.L_x_663:
[----:B------:R-:W-:Y:S05]  /*26e0*/  BSYNC.RECONVERGENT B0 ;  /* 0x0000000000007941 */ /* 0x000fea0003800200 */
.L_x_662:
[----:B------:R-:W-:Y:S04]  /*26f0*/  BSSY.RECONVERGENT B0, `(.L_x_664) ;  /* 0x000001c000007945 */ /* 0x000fe80003800200 */
[----:B------:R-:W-:Y:S05]  /*2700*/  @P1 BRA `(.L_x_665) ;  /* 0x0000000000681947 */ /* 0x000fea0003800000 */
[----:B---3--:R-:W2:Y:S08]  /*2710*/  LDC.64 R16, c[0x0][0x3f8] ;  /* 0x0000fe00ff107b82 */ /* 0x008eb00000000a00 */
        /* <DEDUP_REMOVED lines=25> */
.L_x_665:
[----:B------:R-:W-:Y:S05]  /*28b0*/  BSYNC.RECONVERGENT B0 ;  /* 0x0000000000007941 */ /* 0x000fea0003800200 */
.L_x_664:
[----:B------:R-:W-:Y:S05]  /*28c0*/  @!P3 BRA `(.L_x_666) ;  /* 0x000000080090b947 */ /* 0x000fea0003800000 */
[----:B------:R-:W5:Y:S01]  /*28d0*/  LDC.64 R24, c[0x0][0x3d0] ;  /* 0x0000f400ff187b82 */ /* 0x000f620000000a00 */
[----:B----4-:R-:W-:Y:S02]  /*28e0*/  LOP3.LUT R17, R48, 0x1, RZ, 0xc0, !PT ;  /* 0x0000000130117812 */ /* 0x010fe400078ec0ff */
[----:B------:R-:W-:-:S03]  /*28f0*/  ISETP.GE.U32.AND P3, PT, R2, 0x8, PT ;  /* 0x000000080200780c */ /* 0x000fc60003f66070 */
[----:B-1----:R-:W-:-:S04]  /*2900*/  IMAD R19, R17, R4, RZ ;  /* 0x0000000411137224 */ /* 0x002fc800078e02ff */
[----:B---3--:R-:W-:-:S05]  /*2910*/  IMAD R16, R19, R2, RZ ;  /* 0x0000000213107224 */ /* 0x008fca00078e02ff */
[----:B------:R-:W-:-:S05]  /*2920*/  SHF.L.U32 R17, R16, 0x1, RZ ;  /* 0x0000000110117819 */ /* 0x000fca00000006ff */
[----:B-----5:R-:W-:Y:S01]  /*2930*/  IMAD.WIDE R24, R17, 0x4, R24 ;  /* 0x0000000411187825 */ /* 0x020fe200078e0218 */
[----:B------:R-:W-:Y:S06]  /*2940*/  @P2 BRA `(.L_x_667) ;  /* 0x0000000000502947 */ /* 0x000fec0003800000 */
[----:B------:R-:W1:Y:S01]  /*2950*/  LDC.64 R16, c[0x0][0x3c8] ;  /* 0x0000f200ff107b82 */ /* 0x000e620000000a00 */
[----:B--2---:R-:W-:Y:S01]  /*2960*/  LOP3.LUT P1, R20, R48, 0x2, RZ, 0xc0, !PT ;  /* 0x0000000230147812 */ /* 0x004fe2000782c0ff */
[----:B------:R-:W-:Y:S01]  /*2970*/  IMAD R21, R4, UR11, R15 ;  /* 0x0000000b04157c24 */ /* 0x000fe2000f8e020f */
[----:B------:R-:W-:Y:S02]  /*2980*/  IADD3 R19, PT, PT, R19, R15, RZ ;  /* 0x0000000f13137210 */ /* 0x000fe40007ffe0ff */
[----:B------:R-:W-:-:S04]  /*2990*/  SEL R23, R2, RZ, !P1 ;  /* 0x000000ff02177207 */ /* 0x000fc80004800000 */
[----:B------:R-:W-:Y:S01]  /*29a0*/  ISETP.NE.AND P1, PT, R23, -0x1, PT ;  /* 0xffffffff1700780c */ /* 0x000fe20003f25270 */
[----:B-1----:R-:W-:-:S04]  /*29b0*/  IMAD.WIDE.U32 R16, R19, 0x4, R16 ;  /* 0x0000000413107825 */ /* 0x002fc800078e0010 */
        /* <DEDUP_REMOVED lines=8> */
.L_x_668:
[----:B-1----:R-:W2:Y:S04]  /*2a40*/  LDG.E.STRONG.GPU R18, desc[UR8][R16.64] ;  /* 0x0000000810127981 */ /* 0x002ea8000c1ef900 */
[----:B--2---:R-:W-:Y:S01]  /*2a50*/  CCTL.IVALL ;  /* 0x00000000ff00798f */ /* 0x004fe20002000000 */
[----:B------:R-:W-:Y:S05]  /*2a60*/  YIELD ;  /* 0x0000000000007946 */ /* 0x000fea0003800000 */
[----:B------:R-:W-:-:S13]  /*2a70*/  ISETP.NE.AND P1, PT, R18, R23, PT ;  /* 0x000000171200720c */ /* 0x000fda0003f25270 */
[----:B------:R-:W-:Y:S05]  /*2a80*/  @P1 BRA `(.L_x_668) ;  /* 0xfffffffc00ec1947 */ /* 0x000fea000383ffff */
.L_x_667:
        /* <DEDUP_REMOVED lines=14> */
[----:B------:R-:W-:-:S09]  /*2b70*/  LOP3.LUT R26, R2, 0x7ffffff8, RZ, 0xc0, !PT ;  /* 0x7ffffff8021a7812 */ /* 0x000fd200078ec0ff */
.L_x_670:
[----:B------:R-:W-:Y:S02]  /*2b80*/  ISETP.EQ.OR P5, PT, RZ, UR5, P2 ;  /* 0x00000005ff007c0c */ /* 0x000fe400097a2670 */
[C---:B-1----:R-:W-:Y:S02]  /*2b90*/  IADD3 R16, PT, PT, R59.reuse, 0x1, RZ ;  /* 0x000000013b107810 */ /* 0x042fe40007ffe0ff */
[----:B------:R-:W-:Y:S02]  /*2ba0*/  IADD3 R17, PT, PT, R59, 0x2, RZ ;  /* 0x000000023b117810 */ /* 0x000fe40007ffe0ff */
[----:B------:R-:W-:Y:S02]  /*2bb0*/  ISETP.EQ.OR P6, PT, R16, UR11, P2 ;  /* 0x0000000b10007c0c */ /* 0x000fe400097c2670 */
[----:B------:R-:W-:Y:S02]  /*2bc0*/  ISETP.EQ.OR P1, PT, R17, UR11, P2 ;  /* 0x0000000b11007c0c */ /* 0x000fe40009722670 */
[----:B------:R-:W-:-:S04]  /*2bd0*/  IADD3 R16, PT, PT, R59, 0x3, RZ ;  /* 0x000000033b107810 */ /* 0x000fc80007ffe0ff */
[----:B------:R-:W-:Y:S01]  /*2be0*/  ISETP.EQ.OR P3, PT, R16, UR11, P2 ;  /* 0x0000000b10007c0c */ /* 0x000fe20009762670 */
[----:B------:R-:W-:-:S04]  /*2bf0*/  @!P5 IMAD.WIDE.U32 R16, R53, 0x8, R24 ;  /* 0x000000083510d825 */ /* 0x000fc800078e0018 */
[--C-:B------:R-:W-:Y:S02]  /*2c00*/  @!P6 IMAD.WIDE.U32 R18, R39, 0x8, R24.reuse ;  /* 0x000000082712e825 */ /* 0x100fe400078e0018 */
[----:B------:R-:W0:Y:S02]  /*2c10*/  @!P5 LDG.E.64 R16, desc[UR8][R16.64] ;  /* 0x000000081010d981 */ /* 0x000e24000c1e1b00 */
[--C-:B--2---:R-:W-:Y:S02]  /*2c20*/  @!P1 IMAD.WIDE.U32 R20, R37, 0x8, R24.reuse ;  /* 0x0000000825149825 */ /* 0x104fe400078e0018 */
[----:B------:R-:W2:Y:S02]  /*2c30*/  @!P6 LDG.E.64 R18, desc[UR8][R18.64] ;  /* 0x000000081212e981 */ /* 0x000ea4000c1e1b00 */
[----:B------:R-:W-:Y:S02]  /*2c40*/  @!P3 IMAD.WIDE.U32 R22, R35, 0x8, R24 ;  /* 0x000000082316b825 */ /* 0x000fe400078e0018 */
[----:B------:R-:W3:Y:S04]  /*2c50*/  @!P1 LDG.E.64 R20, desc[UR8][R20.64] ;  /* 0x0000000814149981 */ /* 0x000ee8000c1e1b00 */
[----:B------:R-:W4:Y:S01]  /*2c60*/  @!P3 LDG.E.64 R22, desc[UR8][R22.64] ;  /* 0x000000081616b981 */ /* 0x000f22000c1e1b00 */
[----:B------:R-:W-:Y:S01]  /*2c70*/  IADD3 R28, PT, PT, R59, 0x4, RZ ;  /* 0x000000043b1c7810 */ /* 0x000fe20007ffe0ff */
[----:B0-----:R-:W-:Y:S01]  /*2c80*/  @!P5 FADD.FTZ R12, R12, R16 ;  /* 0x000000100c0cd221 */ /* 0x001fe20000010000 */
[----:B------:R-:W-:-:S02]  /*2c90*/  @!P5 FADD.FTZ R13, R13, R17 ;  /* 0x000000110d0dd221 */ /* 0x000fc40000010000 */
[----:B------:R-:W-:Y:S02]  /*2ca0*/  ISETP.EQ.OR P5, PT, R28, UR11, P2 ;  /* 0x0000000b1c007c0c */ /* 0x000fe400097a2670 */
[----:B------:R-:W-:Y:S01]  /*2cb0*/  IADD3 R28, PT, PT, R59, 0x5, RZ ;  /* 0x000000053b1c7810 */ /* 0x000fe20007ffe0ff */
[----:B--2---:R-:W-:Y:S01]  /*2cc0*/  @!P6 FADD.FTZ R12, R12, R18 ;  /* 0x000000120c0ce221 */ /* 0x004fe20000010000 */
[----:B------:R-:W-:Y:S01]  /*2cd0*/  @!P6 FADD.FTZ R13, R13, R19 ;  /* 0x000000130d0de221 */ /* 0x000fe20000010000 */
[----:B------:R-:W-:Y:S02]  /*2ce0*/  IADD3 R16, PT, PT, R59, 0x6, RZ ;  /* 0x000000063b107810 */ /* 0x000fe40007ffe0ff */
[----:B------:R-:W-:Y:S01]  /*2cf0*/  ISETP.EQ.OR P6, PT, R28, UR11, P2 ;  /* 0x0000000b1c007c0c */ /* 0x000fe200097c2670 */
[----:B---3--:R-:W-:Y:S01]  /*2d00*/  @!P1 FADD.FTZ R12, R12, R20 ;  /* 0x000000140c0c9221 */ /* 0x008fe20000010000 */
[----:B------:R-:W-:Y:S01]  /*2d10*/  @!P1 FADD.FTZ R13, R13, R21 ;  /* 0x000000150d0d9221 */ /* 0x000fe20000010000 */
[----:B------:R-:W-:-:S02]  /*2d20*/  ISETP.EQ.OR P1, PT, R16, UR11, P2 ;  /* 0x0000000b10007c0c */ /* 0x000fc40009722670 */
[----:B------:R-:W-:Y:S01]  /*2d30*/  IADD3 R16, PT, PT, R59, 0x7, RZ ;  /* 0x000000073b107810 */ /* 0x000fe20007ffe0ff */
[----:B----4-:R-:W-:Y:S01]  /*2d40*/  @!P3 FADD.FTZ R12, R12, R22 ;  /* 0x000000160c0cb221 */ /* 0x010fe20000010000 */
[----:B------:R-:W-:Y:S02]  /*2d50*/  @!P3 FADD.FTZ R13, R13, R23 ;  /* 0x000000170d0db221 */ /* 0x000fe40000010000 */
[----:B------:R-:W-:Y:S01]  /*2d60*/  ISETP.EQ.OR P3, PT, R16, UR11, P2 ;  /* 0x0000000b10007c0c */ /* 0x000fe20009762670 */
[----:B------:R-:W-:-:S04]  /*2d70*/  @!P5 IMAD.WIDE.U32 R16, R31, 0x8, R24 ;  /* 0x000000081f10d825 */ /* 0x000fc800078e0018 */
[--C-:B------:R-:W-:Y:S02]  /*2d80*/  @!P6 IMAD.WIDE.U32 R18, R29, 0x8, R24.reuse ;  /* 0x000000081d12e825 */ /* 0x100fe400078e0018 */
[----:B------:R-:W2:Y:S02]  /*2d90*/  @!P5 LDG.E.64 R16, desc[UR8][R16.64] ;  /* 0x000000081010d981 */ /* 0x000ea4000c1e1b00 */
[--C-:B------:R-:W-:Y:S02]  /*2da0*/  @!P1 IMAD.WIDE.U32 R20, R33, 0x8, R24.reuse ;  /* 0x0000000821149825 */ /* 0x100fe400078e0018 */
[----:B------:R-:W3:Y:S02]  /*2db0*/  @!P6 LDG.E.64 R18, desc[UR8][R18.64] ;  /* 0x000000081212e981 */ /* 0x000ee4000c1e1b00 */
[----:B------:R-:W-:Y:S02]  /*2dc0*/  @!P3 IMAD.WIDE.U32 R22, R27, 0x8, R24 ;  /* 0x000000081b16b825 */ /* 0x000fe400078e0018 */
[----:B------:R-:W4:Y:S04]  /*2dd0*/  @!P1 LDG.E.64 R20, desc[UR8][R20.64] ;  /* 0x0000000814149981 */ /* 0x000f28000c1e1b00 */
[----:B------:R-:W5:Y:S01]  /*2de0*/  @!P3 LDG.E.64 R22, desc[UR8][R22.64] ;  /* 0x000000081616b981 */ /* 0x000f62000c1e1b00 */
[----:B------:R-:W-:Y:S01]  /*2df0*/  IADD3 R59, PT, PT, R59, 0x8, RZ ;  /* 0x000000083b3b7810 */ /* 0x000fe20007ffe0ff */
[----:B------:R-:W-:Y:S01]  /*2e00*/  UIADD3 UR5, UPT, UPT, UR5, 0x8, URZ ;  /* 0x0000000805057890 */ /* 0x000fe2000fffe0ff */
[----:B------:R-:W-:-:S02]  /*2e10*/  LEA R53, R4, R53, 0x3 ;  /* 0x0000003504357211 */ /* 0x000fc400078e18ff */
[C---:B------:R-:W-:Y:S02]  /*2e20*/  LEA R39, R4.reuse, R39, 0x3 ;  /* 0x0000002704277211 */ /* 0x040fe400078e18ff */
[C---:B------:R-:W-:Y:S02]  /*2e30*/  LEA R37, R4.reuse, R37, 0x3 ;  /* 0x0000002504257211 */ /* 0x040fe400078e18ff */
[C---:B------:R-:W-:Y:S02]  /*2e40*/  LEA R35, R4.reuse, R35, 0x3 ;  /* 0x0000002304237211 */ /* 0x040fe400078e18ff */
[C---:B------:R-:W-:Y:S02]  /*2e50*/  LEA R31, R4.reuse, R31, 0x3 ;  /* 0x0000001f041f7211 */ /* 0x040fe400078e18ff */
[C---:B------:R-:W-:Y:S02]  /*2e60*/  LEA R29, R4.reuse, R29, 0x3 ;  /* 0x0000001d041d7211 */ /* 0x040fe400078e18ff */
[----:B------:R-:W-:-:S02]  /*2e70*/  LEA R33, R4, R33, 0x3 ;  /* 0x0000002104217211 */ /* 0x000fc400078e18ff */
[----:B------:R-:W-:Y:S01]  /*2e80*/  LEA R27, R4, R27, 0x3 ;  /* 0x0000001b041b7211 */ /* 0x000fe200078e18ff */
[----:B--2---:R-:W-:Y:S01]  /*2e90*/  @!P5 FADD.FTZ R12, R12, R16 ;  /* 0x000000100c0cd221 */ /* 0x004fe20000010000 */
[----:B------:R-:W-:-:S03]  /*2ea0*/  @!P5 FADD.FTZ R13, R13, R17 ;  /* 0x000000110d0dd221 */ /* 0x000fc60000010000 */
[----:B---3--:R-:W-:Y:S01]  /*2eb0*/  @!P6 FADD.FTZ R12, R12, R18 ;  /* 0x000000120c0ce221 */ /* 0x008fe20000010000 */
[----:B------:R-:W-:-:S03]  /*2ec0*/  @!P6 FADD.FTZ R13, R13, R19 ;  /* 0x000000130d0de221 */ /* 0x000fc60000010000 */
[----:B----4-:R-:W-:Y:S01]  /*2ed0*/  @!P1 FADD.FTZ R12, R12, R20 ;  /* 0x000000140c0c9221 */ /* 0x010fe20000010000 */
[----:B------:R-:W-:Y:S01]  /*2ee0*/  @!P1 FADD.FTZ R13, R13, R21 ;  /* 0x000000150d0d9221 */ /* 0x000fe20000010000 */
[----:B------:R-:W-:Y:S02]  /*2ef0*/  ISETP.NE.AND P1, PT, R59, R26, PT ;  /* 0x0000001a3b00720c */ /* 0x000fe40003f25270 */
[----:B-----5:R-:W-:Y:S01]  /*2f00*/  @!P3 FADD.FTZ R12, R12, R22 ;  /* 0x000000160c0cb221 */ /* 0x020fe20000010000 */
[----:B------:R-:W-:-:S10]  /*2f10*/  @!P3 FADD.FTZ R13, R13, R23 ;  /* 0x000000170d0db221 */ /* 0x000fd40000010000 */
[----:B------:R-:W-:Y:S05]  /*2f20*/  @P1 BRA `(.L_x_670) ;  /* 0xfffffffc00141947 */ /* 0x000fea000383ffff */
.L_x_669:
[----:B-1----:R-:W-:-:S13]  /*2f30*/  LOP3.LUT P1, R16, R2, 0x7, RZ, 0xc0, !PT ;  /* 0x0000000702107812 */ /* 0x002fda000782c0ff */
        /* <DEDUP_REMOVED lines=10> */
[C---:B------:R-:W-:Y:S02]  /*2fe0*/  IADD3 R21, PT, PT, R26.reuse, 0x2, RZ ;  /* 0x000000021a157810 */ /* 0x040fe40007ffe0ff */
[----:B------:R-:W-:Y:S02]  /*2ff0*/  ISETP.EQ.OR P5, PT, R19, UR11, P2 ;  /* 0x0000000b13007c0c */ /* 0x000fe400097a2670 */
[----:B------:R-:W-:Y:S02]  /*3000*/  IADD3 R18, PT, PT, R26, 0x3, RZ ;  /* 0x000000031a127810 */ /* 0x000fe40007ffe0ff */
[----:B------:R-:W-:-:S09]  /*3010*/  ISETP.EQ.OR P3, PT, R21, UR11, P2 ;  /* 0x0000000b15007c0c */ /* 0x000fd20009762670 */
[----:B------:R-:W-:-:S04]  /*3020*/  @!P5 IMAD R19, R19, R4, R15 ;  /* 0x000000041313d224 */ /* 0x000fc800078e020f */
[----:B------:R-:W-:-:S04]  /*3030*/  @!P3 IMAD R21, R21, R4, R15 ;  /* 0x000000041515b224 */ /* 0x000fc800078e020f */
[----:B--2---:R-:W-:-:S06]  /*3040*/  @!P3 IMAD.WIDE.U32 R20, R21, 0x8, R24 ;  /* 0x000000081514b825 */ /* 0x004fcc00078e0018 */
[----:B------:R-:W2:Y:S01]  /*3050*/  @!P3 LDG.E.64 R20, desc[UR8][R20.64] ;  /* 0x000000081414b981 */ /* 0x000ea2000c1e1b00 */
[----:B0-----:R-:W-:Y:S01]  /*3060*/  @!P6 FADD.FTZ R12, R12, R16 ;  /* 0x000000100c0ce221 */ /* 0x001fe20000010000 */
        /* <DEDUP_REMOVED lines=14> */
.L_x_671:
[----:B------:R-:W-:Y:S05]  /*3150*/  @!P1 BRA `(.L_x_666) ;  /* 0x00000000006c9947 */ /* 0x000fea0003800000 */
[----:B------:R-:W-:Y:S02]  /*3160*/  ISETP.NE.AND P1, PT, R22, 0x1, PT ;  /* 0x000000011600780c */ /* 0x000fe40003f25270 */
[----:B--2---:R-:W-:-:S11]  /*3170*/  LOP3.LUT R20, R2, 0x1, RZ, 0xc0, !PT ;  /* 0x0000000102147812 */ /* 0x004fd600078ec0ff */
        /* <DEDUP_REMOVED lines=11> */
[----:B0-----:R-:W-:Y:S01]  /*3230*/  @!P3 FADD.FTZ R12, R12, R18 ;  /* 0x000000120c0cb221 */ /* 0x001fe20000010000 */
[----:B------:R-:W-:-:S03]  /*3240*/  @!P3 FADD.FTZ R13, R13, R19 ;  /* 0x000000130d0db221 */ /* 0x000fc60000010000 */
[----:B--2---:R-:W-:Y:S01]  /*3250*/  @!P1 FADD.FTZ R12, R12, R16 ;  /* 0x000000100c0c9221 */ /* 0x004fe20000010000 */
[----:B------:R-:W-:-:S07]  /*3260*/  @!P1 FADD.FTZ R13, R13, R17 ;  /* 0x000000110d0d9221 */ /* 0x000fce0000010000 */
.L_x_672:
        /* <DEDUP_REMOVED lines=9> */
.L_x_673:
[----:B------:R-:W-:Y:S05]  /*3300*/  BSYNC.RECONVERGENT B0 ;  /* 0x0000000000007941 */ /* 0x000fea0003800200 */
.L_x_666:
[----:B------:R-:W5:Y:S01]  /*3310*/  S2UR UR6, SR_CgaCtaId ;  /* 0x00000000000679c3 */ /* 0x000f620000008800 */
[----:B------:R-:W-:Y:S01]  /*3320*/  UMOV UR5, 0x400 ;  /* 0x0000040000057882 */ /* 0x000fe20000000000 */
[----:B------:R-:W0:Y:S01]  /*3330*/  LDCU.64 UR16, c[0x0][0x400] ;  /* 0x00008000ff1077ac */ /* 0x000e220008000a00 */
[----:B----4-:R-:W-:Y:S01]  /*3340*/  SHF.R.U32.HI R18, RZ, 0x3, R6 ;  /* 0x00000003ff127819 */ /* 0x010fe20000011606 */
[--C-:B--2---:R-:W-:Y:S02]  /*3350*/  HADD2.F32 R20, -RZ, R46.reuse.H0_H0 ;  /* 0x2000002eff147230 */ /* 0x104fe40000004100 */
[----:B------:R-:W-:Y:S02]  /*3360*/  HADD2.F32 R46, -RZ, R46.H1_H1 ;  /* 0x3000002eff2e7230 */ /* 0x000fe40000004100 */
[----:B-1----:R-:W1:Y:S01]  /*3370*/  LDC R19, c[0x0][0x41c] ;  /* 0x00010700ff137b82 */ /* 0x002e620000000800 */
[----:B------:R-:W-:Y:S02]  /*3380*/  FADD.FTZ R20, R20, -UR13 ;  /* 0x8000000d14147e21 */ /* 0x000fe40008010000 */
[----:B------:R-:W-:-:S02]  /*3390*/  FADD.FTZ R46, R46, -UR13 ;  /* 0x8000000d2e2e7e21 */ /* 0x000fc40008010000 */
[----:B------:R-:W-:Y:S02]  /*33a0*/  FMUL.FTZ R21, R20, UR7 ;  /* 0x0000000714157c20 */ /* 0x000fe40008410000 */
[----:B------:R-:W-:Y:S01]  /*33b0*/  FMUL.FTZ R46, R46, UR7 ;  /* 0x000000072e2e7c20 */ /* 0x000fe20008410000 */
[----:B-----5:R-:W-:Y:S01]  /*33c0*/  ULEA UR5, UR6, UR5, 0x18 ;  /* 0x0000000506057291 */ /* 0x020fe2000f8ec0ff */
[----:B-1----:R-:W-:-:S08]  /*33d0*/  IMAD R18, R19, UR11, R18 ;  /* 0x0000000b13127c24 */ /* 0x002fd0000f8e0212 */
[----:B------:R-:W-:Y:S01]  /*33e0*/  @!P2 STS.64 [UR5+0x50], R12 ;  /* 0x0000500cff00a988 */ /* 0x000fe20008000a05 */
[----:B------:R-:W-:Y:S01]  /*33f0*/  BAR.SYNC.DEFER_BLOCKING 0x0 ;  /* 0x0000000000007b1d */ /* 0x000fe20000010000 */
[----:B0-----:R-:W-:Y:S02]  /*3400*/  ISETP.GE.U32.AND P1, PT, R18, UR16, PT ;  /* 0x0000001012007c0c */ /* 0x001fe4000bf26070 */
[----:B------:R-:W-:-:S04]  /*3410*/  SHF.R.S32.HI R19, RZ, 0x1f, R18 ;  /* 0x0000001fff137819 */ /* 0x000fc80000011412 */
[----:B------:R-:W-:Y:S01]  /*3420*/  ISETP.GE.AND.EX P1, PT, R19, UR17, PT, P1 ;  /* 0x0000001113007c0c */ /* 0x000fe2000bf26310 */
[----:B---3--:R-:W0:Y:S01]  /*3430*/  LDS.64 R16, [UR5+0x50] ;  /* 0x00005005ff107984 */ /* 0x008e220008000a00 */
[----:B------:R-:W0:Y:S02]  /*3440*/  LDCU UR5, c[0x0][0x42c] ;  /* 0x00008580ff0577ac */ /* 0x000e240008000800 */
[----:B0-----:R-:W-:Y:S01]  /*3450*/  FMUL.FTZ R12, R16, UR5 ;  /* 0x00000005100c7c20 */ /* 0x001fe20008410000 */
[----:B------:R-:W-:Y:S01]  /*3460*/  FMUL.FTZ R13, R17, UR5 ;  /* 0x00000005110d7c20 */ /* 0x000fe20008410000 */
[--C-:B------:R-:W-:Y:S02]  /*3470*/  HADD2.F32 R17, -RZ, R45.reuse.H0_H0 ;  /* 0x2000002dff117230 */ /* 0x100fe40000004100 */
[----:B------:R-:W-:Y:S02]  /*3480*/  HADD2.F32 R16, -RZ, R45.H1_H1 ;  /* 0x3000002dff107230 */ /* 0x000fe40000004100 */
        /* <DEDUP_REMOVED lines=20> */
.L_x_674:
[----:B------:R-:W-:Y:S01]  /*35d0*/  FFMA.FTZ R20, R12, R46, R13 ;  /* 0x0000002e0c147223 */ /* 0x000fe2000001000d */
[----:B------:R-:W-:Y:S01]  /*35e0*/  BSSY.RECONVERGENT B0, `(.L_x_675) ;  /* 0x0000014000007945 */ /* 0x000fe20003800200 */
[--C-:B------:R-:W-:Y:S02]  /*35f0*/  HADD2.F32 R21, -RZ, R44.reuse.H0_H0 ;  /* 0x2000002cff157230 */ /* 0x100fe40000004100 */
[----:B------:R-:W-:Y:S01]  /*3600*/  FFMA.FTZ R31, R10, R17, -R31 ;  /* 0x000000110a1f7223 */ /* 0x000fe2000001081f */
[----:B------:R-:W-:Y:S02]  /*3610*/  HADD2.F32 R44, -RZ, R44.H1_H1 ;  /* 0x3000002cff2c7230 */ /* 0x000fe40000004100 */
[----:B------:R-:W-:Y:S01]  /*3620*/  FFMA.FTZ R20, R11, R16, -R20 ;  /* 0x000000100b147223 */ /* 0x000fe20000010814 */
        /* <DEDUP_REMOVED lines=12> */
[----:B------:R-:W-:Y:S02]  /*36f0*/  F2FP.F16.F32.PACK_AB R17, R20, R31 ;  /* 0x0000001f1411723e */ /* 0x000fe400000000ff */
[----:B------:R-:W-:-:S05]  /*3700*/  LEA.HI.X R19, R16, UR15, R19, 0x1, P1 ;  /* 0x0000000f10137c11 */ /* 0x000fca00088f0c13 */
[----:B------:R0:W-:Y:S02]  /*3710*/  STG.E desc[UR8][R18.64], R17 ;  /* 0x0000001112007986 */ /* 0x0001e4000c101908 */
.L_x_676:
[----:B------:R-:W-:Y:S05]  /*3720*/  BSYNC.RECONVERGENT B0 ;  /* 0x0000000000007941 */ /* 0x000fea0003800200 */
.L_x_675:
[----:B------:R-:W-:Y:S01]  /*3730*/  FADD.FTZ R21, R21, -UR13 ;  /* 0x8000000d15157e21 */ /* 0x000fe20008010000 */
[----:B------:R-:W-:Y:S01]  /*3740*/  FADD.FTZ R44, R44, -UR13 ;  /* 0x8000000d2c2c7e21 */ /* 0x000fe20008010000 */
[--C-:B------:R-:W-:Y:S02]  /*3750*/  HADD2.F32 R16, -RZ, R42.reuse.H0_H0 ;  /* 0x2000002aff107230 */ /* 0x100fe40000004100 */
[--C-:B0-----:R-:W-:Y:S02]  /*3760*/  HADD2.F32 R17, -RZ, R43.reuse.H0_H0 ;  /* 0x2000002bff117230 */ /* 0x101fe40000004100 */
[----:B------:R-:W-:Y:S01]  /*3770*/  FMUL.FTZ R29, R21, UR7 ;  /* 0x00000007151d7c20 */ /* 0x000fe20008410000 */
[----:B------:R-:W-:Y:S02]  /*3780*/  HADD2.F32 R18, -RZ, R43.H1_H1 ;  /* 0x3000002bff127230 */ /* 0x000fe40000004100 */
[----:B------:R-:W-:Y:S01]  /*3790*/  FMUL.FTZ R44, R44, UR7 ;  /* 0x000000072c2c7c20 */ /* 0x000fe20008410000 */
[----:B------:R-:W-:Y:S01]  /*37a0*/  HADD2.F32 R42, -RZ, R42.H1_H1 ;  /* 0x3000002aff2a7230 */ /* 0x000fe20000004100 */
        /* <DEDUP_REMOVED lines=19> */
.L_x_677:
[----:B------:R-:W-:Y:S04]  /*38e0*/  BSSY.RECONVERGENT B0, `(.L_x_678) ;  /* 0x0000014000007945 */ /* 0x000fe80003800200 */
[----:B------:R-:W-:Y:S05]  /*38f0*/  @P0 BRA `(.L_x_679) ;  /* 0x0000000000480947 */ /* 0x000fea0003800000 */
[----:B------:R-:W0:Y:S01]  /*3900*/  LDCU.64 UR14, c[0x0][0x3f8] ;  /* 0x00007f00ff0e77ac */ /* 0x000e220008000a00 */
[C-C-:B------:R-:W-:Y:S01]  /*3910*/  FFMA.FTZ R19, R12.reuse, R29, R13.reuse ;  /* 0x0000001d0c137223 */ /* 0x140fe2000001000d */
[----:B------:R-:W-:Y:S01]  /*3920*/  FFMA.FTZ R20, R12, R44, R13 ;  /* 0x0000002c0c147223 */ /* 0x000fe2000001000d */
[----:B------:R-:W1:Y:S02]  /*3930*/  LDCU.64 UR18, c[0x0][0x380] ;  /* 0x00007000ff1277ac */ /* 0x000e640008000a00 */
[----:B------:R-:W-:Y:S01]  /*3940*/  FFMA.FTZ R17, R10, R17, -R19 ;  /* 0x000000110a117223 */ /* 0x000fe20000010813 */
[----:B------:R-:W-:Y:S01]  /*3950*/  FFMA.FTZ R20, R11, R18, -R20 ;  /* 0x000000120b147223 */ /* 0x000fe20000010814 */
[----:B------:R-:W-:Y:S02]  /*3960*/  MOV R18, R54 ;  /* 0x0000003600127202 */ /* 0x000fe40000000f00 */
[----:B------:R-:W-:Y:S01]  /*3970*/  MOV R19, R57 ;  /* 0x0000003900137202 */ /* 0x000fe20000000f00 */
[----:B0-----:R-:W-:-:S02]  /*3980*/  IMAD R22, R3, UR14, RZ ;  /* 0x0000000e03167c24 */ /* 0x001fc4000f8e02ff */
[----:B------:R-:W-:-:S04]  /*3990*/  IMAD.WIDE.U32 R18, R51, UR14, R18 ;  /* 0x0000000e33127c25 */ /* 0x000fc8000f8e0012 */
[----:B------:R-:W-:Y:S02]  /*39a0*/  IMAD R21, R51, UR15, R22 ;  /* 0x0000000f33157c24 */ /* 0x000fe4000f8e0216 */
[----:B------:R-:W-:Y:S01]  /*39b0*/  FMUL.FTZ R22, R17, UR7 ;  /* 0x0000000711167c20 */ /* 0x000fe20008410000 */
[----:B------:R-:W-:Y:S01]  /*39c0*/  FMUL.FTZ R17, R20, UR7 ;  /* 0x0000000714117c20 */ /* 0x000fe20008410000 */
[C---:B-1----:R-:W-:Y:S02]  /*39d0*/  LEA R20, P0, R18.reuse, UR18, 0x1 ;  /* 0x0000001212147c11 */ /* 0x042fe4000f8008ff */
[----:B------:R-:W-:Y:S02]  /*39e0*/  IADD3 R21, PT, PT, R19, R21, RZ ;  /* 0x0000001513157210 */ /* 0x000fe40007ffe0ff */
[----:B------:R-:W-:Y:S02]  /*39f0*/  F2FP.F16.F32.PACK_AB R17, R17, R22 ;  /* 0x000000161111723e */ /* 0x000fe400000000ff */
[----:B------:R-:W-:-:S05]  /*3a00*/  LEA.HI.X R21, R18, UR19, R21, 0x1, P0 ;  /* 0x0000001312157c11 */ /* 0x000fca00080f0c15 */
[----:B------:R0:W-:Y:S02]  /*3a10*/  STG.E desc[UR8][R20.64], R17 ;  /* 0x0000001114007986 */ /* 0x0001e4000c101908 */
.L_x_679:
[----:B------:R-:W-:Y:S05]  /*3a20*/  BSYNC.RECONVERGENT B0 ;  /* 0x0000000000007941 */ /* 0x000fea0003800200 */
.L_x_678:
[--C-:B0-----:R-:W-:Y:S01]  /*3a30*/  HADD2.F32 R17, -RZ, R40.reuse.H0_H0 ;  /* 0x20000028ff117230 */ /* 0x101fe20000004100 */
[----:B------:R-:W-:Y:S01]  /*3a40*/  UISETP.NE.AND UP0, UPT, UR12, URZ, UPT ;  /* 0x000000ff0c00728c */ /* 0x000fe2000bf05270 */
[----:B------:R-:W-:Y:S02]  /*3a50*/  HADD2.F32 R40, -RZ, R40.H1_H1 ;  /* 0x30000028ff287230 */ /* 0x000fe40000004100 */
[----:B------:R-:W-:Y:S01]  /*3a60*/  FADD.FTZ R16, R16, -UR13 ;  /* 0x8000000d10107e21 */ /* 0x000fe20008010000 */
[----:B------:R-:W-:Y:S01]  /*3a70*/  FADD.FTZ R42, R42, -UR13 ;  /* 0x8000000d2a2a7e21 */ /* 0x000fe20008010000 */
[----:B------:R-:W-:Y:S01]  /*3a80*/  FADD.FTZ R17, R17, -UR13 ;  /* 0x8000000d11117e21 */ /* 0x000fe20008010000 */
[----:B------:R-:W-:Y:S01]  /*3a90*/  ISETP.GE.U32.AND P0, PT, R50, UR16, PT ;  /* 0x0000001032007c0c */ /* 0x000fe2000bf06070 */
[----:B------:R-:W-:Y:S01]  /*3aa0*/  FADD.FTZ R40, R40, -UR13 ;  /* 0x8000000d28287e21 */ /* 0x000fe20008010000 */
[----:B------:R-:W-:Y:S01]  /*3ab0*/  FMUL.FTZ R19, R16, UR7 ;  /* 0x0000000710137c20 */ /* 0x000fe20008410000 */
[----:B------:R-:W-:Y:S01]  /*3ac0*/  FMUL.FTZ R42, R42, UR7 ;  /* 0x000000072a2a7c20 */ /* 0x000fe20008410000 */
[----:B------:R-:W-:Y:S01]  /*3ad0*/  FMUL.FTZ R18, R17, UR7 ;  /* 0x0000000711127c20 */ /* 0x000fe20008410000 */
[----:B------:R-:W-:Y:S01]  /*3ae0*/  FMUL.FTZ R16, R40, UR7 ;  /* 0x0000000728107c20 */ /* 0x000fe20008410000 */
[C-C-:B------:R-:W-:Y:S01]  /*3af0*/  FFMA.FTZ R29, R12.reuse, R19, R13.reuse ;  /* 0x000000130c1d7223 */ /* 0x140fe2000001000d */
[C-C-:B------:R-:W-:Y:S01]  /*3b00*/  FFMA.FTZ R32, R12.reuse, R42, R13.reuse ;  /* 0x0000002a0c207223 */ /* 0x140fe2000001000d */
[C-C-:B------:R-:W-:Y:S01]  /*3b10*/  FFMA.FTZ R17, R12.reuse, R18, R13.reuse ;  /* 0x000000120c117223 */ /* 0x140fe2000001000d */
[----:B------:R-:W-:Y:S01]  /*3b20*/  FFMA.FTZ R12, R12, R16, R13 ;  /* 0x000000100c0c7223 */ /* 0x000fe2000001000d */
[----:B------:R-:W-:Y:S01]  /*3b30*/  ISETP.GE.U32.AND P1, PT, R49, UR16, PT ;  /* 0x0000001031007c0c */ /* 0x000fe2000bf26070 */
[--C-:B------:R-:W-:Y:S01]  /*3b40*/  HADD2.F32 R13, -RZ, R41.reuse.H0_H0 ;  /* 0x20000029ff0d7230 */ /* 0x100fe20000004100 */
[----:B------:R-:W-:Y:S01]  /*3b50*/  ISETP.GE.AND.EX P0, PT, R5, UR17, PT, P0 ;  /* 0x0000001105007c0c */ /* 0x000fe2000bf06300 */
[----:B------:R-:W-:Y:S01]  /*3b60*/  HADD2.F32 R20, -RZ, R41.H1_H1 ;  /* 0x30000029ff147230 */ /* 0x000fe20000004100 */
[----:B------:R-:W-:Y:S11]  /*3b70*/  BRA.U !UP0, `(.L_x_680) ;  /* 0x0000000108487547 */ /* 0x000ff6000b800000 */
        /* <DEDUP_REMOVED lines=18> */
.L_x_680:
[----:B------:R-:W-:Y:S01]  /*3ca0*/  BSSY.RECONVERGENT B0, `(.L_x_681) ;  /* 0x0000012000007945 */ /* 0x000fe20003800200 */
[----:B------:R-:W-:Y:S01]  /*3cb0*/  FFMA.FTZ R29, R10, R13, -R29 ;  /* 0x0000000d0a1d7223 */ /* 0x000fe2000001081d */
[----:B------:R-:W-:Y:S02]  /*3cc0*/  FFMA.FTZ R13, R11, R20, -R32 ;  /* 0x000000140b0d7223 */ /* 0x000fe40000010820 */
[----:B------:R-:W-:Y:S05]  /*3cd0*/  @P0 BRA `(.L_x_682) ;  /* 0x0000000000380947 */ /* 0x000fea0003800000 */
[----:B------:R-:W0:Y:S01]  /*3ce0*/  LDCU.64 UR14, c[0x0][0x3f8] ;  /* 0x00007f00ff0e77ac */ /* 0x000e220008000a00 */
[----:B------:R-:W-:Y:S01]  /*3cf0*/  MOV R20, R54 ;  /* 0x0000003600147202 */ /* 0x000fe20000000f00 */
[----:B------:R-:W-:Y:S01]  /*3d00*/  FMUL.FTZ R24, R29, UR7 ;  /* 0x000000071d187c20 */ /* 0x000fe20008410000 */
[----:B------:R-:W-:Y:S01]  /*3d10*/  MOV R21, R57 ;  /* 0x0000003900157202 */ /* 0x000fe20000000f00 */
[----:B------:R-:W1:Y:S01]  /*3d20*/  LDCU.64 UR18, c[0x0][0x380] ;  /* 0x00007000ff1277ac */ /* 0x000e620008000a00 */
[----:B------:R-:W-:-:S05]  /*3d30*/  FMUL.FTZ R13, R13, UR7 ;  /* 0x000000070d0d7c20 */ /* 0x000fca0008410000 */
[----:B------:R-:W-:Y:S01]  /*3d40*/  F2FP.F16.F32.PACK_AB R13, R13, R24 ;  /* 0x000000180d0d723e */ /* 0x000fe200000000ff */
[----:B0-----:R-:W-:Y:S02]  /*3d50*/  IMAD R19, R5, UR14, RZ ;  /* 0x0000000e05137c24 */ /* 0x001fe4000f8e02ff */
[----:B------:R-:W-:-:S04]  /*3d60*/  IMAD.WIDE.U32 R20, R50, UR14, R20 ;  /* 0x0000000e32147c25 */ /* 0x000fc8000f8e0014 */
[----:B------:R-:W-:Y:S01]  /*3d70*/  IMAD R19, R50, UR15, R19 ;  /* 0x0000000f32137c24 */ /* 0x000fe2000f8e0213 */
[----:B-1----:R-:W-:-:S04]  /*3d80*/  LEA R22, P0, R20, UR18, 0x1 ;  /* 0x0000001214167c11 */ /* 0x002fc8000f8008ff */
[----:B------:R-:W-:-:S04]  /*3d90*/  IADD3 R19, PT, PT, R21, R19, RZ ;  /* 0x0000001315137210 */ /* 0x000fc80007ffe0ff */
[----:B------:R-:W-:-:S05]  /*3da0*/  LEA.HI.X R23, R20, UR19, R19, 0x1, P0 ;  /* 0x0000001314177c11 */ /* 0x000fca00080f0c13 */
[----:B------:R0:W-:Y:S02]  /*3db0*/  STG.E desc[UR8][R22.64], R13 ;  /* 0x0000000d16007986 */ /* 0x0001e4000c101908 */
.L_x_682:
[----:B------:R-:W-:Y:S05]  /*3dc0*/  BSYNC.RECONVERGENT B0 ;  /* 0x0000000000007941 */ /* 0x000fea0003800200 */
.L_x_681:
[--C-:B0-----:R-:W-:Y:S02]  /*3dd0*/  HADD2.F32 R13, -RZ, R14.reuse.H0_H0 ;  /* 0x2000000eff0d7230 */ /* 0x101fe40000004100 */
[----:B------:R-:W-:Y:S01]  /*3de0*/  HADD2.F32 R14, -RZ, R14.H1_H1 ;  /* 0x3000000eff0e7230 */ /* 0x000fe20000004100 */
        /* <DEDUP_REMOVED lines=19> */
.L_x_683:
        /* <DEDUP_REMOVED lines=9> */
[----:B------:R-:W-:Y:S01]  /*3fb0*/  F2FP.F16.F32.PACK_AB R11, R12, R11 ;  /* 0x0000000b0c0b723e */ /* 0x000fe200000000ff */
        /* <DEDUP_REMOVED lines=8> */
.L_x_685:
[----:B------:R-:W-:Y:S05]  /*4040*/  BSYNC.RECONVERGENT B0 ;  /* 0x0000000000007941 */ /* 0x000fea0003800200 */
.L_x_684:
[----:B------:R-:W-:Y:S02]  /*4050*/  IADD3 R47, PT, PT, R4, R47, RZ ;  /* 0x0000002f042f7210 */ /* 0x000fe40007ffe0ff */
[----:B------:R-:W-:Y:S02]  /*4060*/  IADD3 R48, PT, PT, R48, 0x1, RZ ;  /* 0x0000000130307810 */ /* 0x000fe40007ffe0ff */
[----:B------:R-:W-:-:S13]  /*4070*/  ISETP.GE.AND P0, PT, R47, UR4, PT ;  /* 0x000000042f007c0c */ /* 0x000fda000bf06270 */
[----:B------:R-:W-:Y:S05]  /*4080*/  @!P0 BRA `(.L_x_686) ;  /* 0xffffffc000408947 */ /* 0x000fea000383ffff */
.L_x_655:
[----:B------:R-:W1:Y:S01]  /*4090*/  LDC R4, c[0x0][0x370] ;  /* 0x0000dc00ff047b82 */ /* 0x000e620000000800 */
[----:B------:R-:W-:Y:S01]  /*40a0*/  ISETP.NE.AND P2, PT, R6, RZ, PT ;  /* 0x000000ff0600720c */ /* 0x000fe20003f45270 */
[----:B------:R-:W-:Y:S06]  /*40b0*/  BSSY.RECONVERGENT B0, `(.L_x_687) ;  /* 0x0000011000007945 */ /* 0x000fec0003800200 */
[----:B------:R-:W2:Y:S08]  /*40c0*/  LDC R7, c[0x0][0x374] ;  /* 0x0000dd00ff077b82 */ /* 0x000eb00000000800 */
[----:B------:R-:W3:Y:S01]  /*40d0*/  LDC.64 R2, c[0x0][0x3c8] ;  /* 0x0000f200ff027b82 */ /* 0x000ee20000000a00 */
[----:B-1----:R-:W-:-:S02]  /*40e0*/  IADD3 R5, PT, PT, R4, -0x1, RZ ;  /* 0xffffffff04057810 */ /* 0x002fc40007ffe0ff */
[----:B------:R-:W-:Y:S02]  /*40f0*/  ISETP.NE.AND P1, PT, R4, 0x1, PT ;  /* 0x000000010400780c */ /* 0x000fe40003f25270 */
[----:B--2---:R-:W-:-:S04]  /*4100*/  IADD3 R0, PT, PT, R7, -0x1, RZ ;  /* 0xffffffff07007810 */ /* 0x004fc80007ffe0ff */
        /* <DEDUP_REMOVED lines=11> */
.L_x_688:
[----:B------:R-:W-:Y:S05]  /*41c0*/  BSYNC.RECONVERGENT B0 ;  /* 0x0000000000007941 */ /* 0x000fea0003800200 */
.L_x_687:
[----:B------:R-:W-:Y:S05]  /*41d0*/  @P0 EXIT ;  /* 0x000000000000094d */ /* 0x000fea0003800000 */
[----:B------:R-:W-:Y:S05]  /*41e0*/  @P2 BRA `(.L_x_689) ;  /* 0x0000000000202947 */ /* 0x000fea0003800000 */
[----:B------:R-:W-:-:S05]  /*41f0*/  IMAD R0, R4, R7, RZ ;  /* 0x0000000704007224 */ /* 0x000fca00078e02ff */
[----:B------:R-:W-:-:S13]  /*4200*/  ISETP.NE.AND P0, PT, R0, -0x1, PT ;  /* 0xffffffff0000780c */ /* 0x000fda0003f05270 */
[----:B------:R-:W-:Y:S05]  /*4210*/  @!P0 BRA `(.L_x_689) ;  /* 0x0000000000148947 */ /* 0x000fea0003800000 */
.L_x_690:
[----:B-1----:R-:W2:Y:S04]  /*4220*/  LDG.E.STRONG.GPU R5, desc[UR8][R2.64] ;  /* 0x0000000802057981 */ /* 0x002ea8000c1ef900 */
[----:B--2---:R-:W-:Y:S01]  /*4230*/  CCTL.IVALL ;  /* 0x00000000ff00798f */ /* 0x004fe20002000000 */
[----:B------:R-:W-:Y:S05]  /*4240*/  YIELD ;  /* 0x0000000000007946 */ /* 0x000fea0003800000 */
[----:B------:R-:W-:-:S13]  /*4250*/  ISETP.NE.AND P0, PT, R5, R0, PT ;  /* 0x000000000500720c */ /* 0x000fda0003f05270 */
[----:B------:R-:W-:Y:S05]  /*4260*/  @P0 BRA `(.L_x_690) ;  /* 0xfffffffc00ec0947 */ /* 0x000fea000383ffff */
.L_x_689:
[----:B------:R-:W-:Y:S05]  /*4270*/  WARPSYNC.ALL ;  /* 0x0000000000007948 */ /* 0x000fea0003800000 */
[----:B-1----:R-:W1:Y:S08]  /*4280*/  LDC.64 R4, c[0x0][0x3f8] ;  /* 0x0000fe00ff047b82 */ /* 0x002e700000000a00 */
        /* <DEDUP_REMOVED lines=8> */
[----:B0-----:R-:W-:Y:S01]  /*4310*/  IADD3 R8, P1, PT, R6, 0x100, RZ ;  /* 0x0000010006087810 */ /* 0x001fe20007f3e0ff */
[----:B------:R-:W-:Y:S01]  /*4320*/  BSSY.RECONVERGENT B0, `(.L_x_691) ;  /* 0x000004e000007945 */ /* 0x000fe20003800200 */
[----:B------:R-:W-:Y:S02]  /*4330*/  MOV R19, RZ ;  /* 0x000000ff00137202 */ /* 0x000fe40000000f00 */
[----:B------:R-:W-:Y:S02]  /*4340*/  ISETP.GT.U32.AND P0, PT, R3, R8, PT ;  /* 0x000000080300720c */ /* 0x000fe40003f04070 */
[----:B------:R-:W-:Y:S02]  /*4350*/  IADD3.X R11, PT, PT, RZ, R19, RZ, P1, !PT ;  /* 0x00000013ff0b7210 */ /* 0x000fe40000ffe4ff */
[----:B------:R-:W-:Y:S02]  /*4360*/  LOP3.LUT R2, RZ, R6, RZ, 0x33, !PT ;  /* 0x00000006ff027212 */ /* 0x000fe400078e33ff */
[----:B------:R-:W-:-:S02]  /*4370*/  ISETP.GT.AND.EX P0, PT, R0, R11, PT, P0 ;  /* 0x0000000b0000720c */ /* 0x000fc40003f04300 */
[----:B------:R-:W-:Y:S02]  /*4380*/  LEA R13, R5, R5, 0x1 ;  /* 0x00000005050d7211 */ /* 0x000fe400078e08ff */
[----:B------:R-:W-:Y:S01]  /*4390*/  SEL R7, R3, R8, P0 ;  /* 0x0000000803077207 */ /* 0x000fe20000000000 */
[----:B------:R-:W-:-:S03]  /*43a0*/  IMAD.WIDE.U32 R8, R4, 0x3, RZ ;  /* 0x0000000304087825 */ /* 0x000fc600078e00ff */
[----:B------:R-:W-:Y:S02]  /*43b0*/  IADD3 R10, P1, PT, R2, R7, RZ ;  /* 0x00000007020a7210 */ /* 0x000fe40007f3e0ff */
[----:B------:R-:W-:Y:S02]  /*43c0*/  LOP3.LUT R2, RZ, R19, RZ, 0x33, !PT ;  /* 0x00000013ff027212 */ /* 0x000fe400078e33ff */
[----:B------:R-:W-:Y:S02]  /*43d0*/  SEL R7, R0, R11, P0 ;  /* 0x0000000b00077207 */ /* 0x000fe40000000000 */
[----:B------:R-:W-:Y:S02]  /*43e0*/  LOP3.LUT R11, R10, 0x300, RZ, 0xc0, !PT ;  /* 0x000003000a0b7812 */ /* 0x000fe400078ec0ff */
[----:B------:R-:W-:Y:S02]  /*43f0*/  IADD3.X R7, PT, PT, R2, R7, RZ, P1, !PT ;  /* 0x0000000702077210 */ /* 0x000fe40000ffe4ff */
[----:B------:R-:W-:-:S02]  /*4400*/  ISETP.NE.U32.AND P1, PT, R11, 0x300, PT ;  /* 0x000003000b00780c */ /* 0x000fc40003f25070 */
[----:B------:R-:W-:Y:S02]  /*4410*/  IADD3 R13, PT, PT, R9, R13, RZ ;  /* 0x0000000d090d7210 */ /* 0x000fe40007ffe0ff */
[----:B------:R-:W-:Y:S02]  /*4420*/  ISETP.NE.AND.EX P1, PT, RZ, RZ, PT, P1 ;  /* 0x000000ffff00720c */ /* 0x000fe40003f25310 */
[----:B------:R-:W-:Y:S02]  /*4430*/  LEA.HI R31, P2, R13, R8, RZ, 0x1 ;  /* 0x000000080d1f7211 */ /* 0x000fe400078508ff */
[----:B------:R-:W-:Y:S02]  /*4440*/  ISETP.GE.U32.AND P0, PT, R10, 0x300, PT ;  /* 0x000003000a00780c */ /* 0x000fe40003f06070 */
[----:B------:R-:W-:Y:S02]  /*4450*/  IADD3.X R34, PT, PT, RZ, R13, RZ, P2, !PT ;  /* 0x0000000dff227210 */ /* 0x000fe400017fe4ff */
[----:B------:R-:W-:-:S02]  /*4460*/  ISETP.GE.U32.AND.EX P0, PT, R7, RZ, PT, P0 ;  /* 0x000000ff0700720c */ /* 0x000fc40003f06100 */
[--C-:B------:R-:W-:Y:S02]  /*4470*/  SHF.R.S64 R31, R31, 0x1, R34.reuse ;  /* 0x000000011f1f7819 */ /* 0x100fe40000001022 */
[----:B------:R-:W-:Y:S01]  /*4480*/  SHF.R.S32.HI R34, RZ, 0x1, R34 ;  /* 0x00000001ff227819 */ /* 0x000fe20000011422 */
[----:B------:R-:W-:Y:S08]  /*4490*/  @!P1 BRA `(.L_x_692) ;  /* 0x0000000000d89947 */ /* 0x000ff00003800000 */
[----:B------:R-:W0:Y:S01]  /*44a0*/  LDCU.64 UR4, c[0x0][0x3d8] ;  /* 0x00007b00ff0477ac */ /* 0x000e220008000a00 */
[----:B------:R-:W-:Y:S01]  /*44b0*/  SHF.R.U64 R2, R10, 0x8, R7 ;  /* 0x000000080a027819 */ /* 0x000fe20000001207 */
[----:B------:R-:W-:Y:S01]  /*44c0*/  IMAD.WIDE.U32 R8, R4, 0x4, RZ ;  /* 0x0000000404087825 */ /* 0x000fe200078e00ff */
        /* <DEDUP_REMOVED lines=8> */
[----:B------:R-:W-:Y:S02]  /*4550*/  IADD3 R2, P3, PT, RZ, -R2, RZ ;  /* 0x80000002ff027210 */ /* 0x000fe40007f7e0ff */
[----:B------:R-:W-:Y:S02]  /*4560*/  SHF.L.U64.HI R32, R3, 0x2, R0 ;  /* 0x0000000203207819 */ /* 0x000fe40000010200 */
[----:B0-----:R-:W-:Y:S02]  /*4570*/  LEA R26, P1, R6, UR4, 0x2 ;  /* 0x00000004061a7c11 */ /* 0x001fe4000f8210ff */
[----:B------:R-:W-:Y:S02]  /*4580*/  SHF.L.U64.HI R28, R31, 0x2, R34 ;  /* 0x000000021f1c7819 */ /* 0x000fe40000010222 */
[----:B-1----:R-:W-:-:S02]  /*4590*/  IADD3 R24, P2, PT, R18, UR6, RZ ;  /* 0x0000000612187c10 */ /* 0x002fc4000ff5e0ff */
[----:B------:R-:W-:Y:S02]  /*45a0*/  LEA.HI.X R29, R6, UR5, R19, 0x2, P1 ;  /* 0x00000005061d7c11 */ /* 0x000fe400088f1413 */
[----:B------:R-:W-:Y:S02]  /*45b0*/  IADD3.X R27, PT, PT, R25, UR7, RZ, P2, !PT ;  /* 0x00000007191b7c10 */ /* 0x000fe400097fe4ff */
[----:B------:R-:W-:Y:S02]  /*45c0*/  IADD3 R6, P2, PT, R7, R6, RZ ;  /* 0x0000000607067210 */ /* 0x000fe40007f5e0ff */
[----:B------:R-:W-:Y:S02]  /*45d0*/  SHF.L.U32 R7, R5, 0x2, RZ ;  /* 0x0000000205077819 */ /* 0x000fe400000006ff */
[----:B--2---:R-:W-:Y:S02]  /*45e0*/  IADD3 R18, P1, PT, R18, UR10, RZ ;  /* 0x0000000a12127c10 */ /* 0x004fe4000ff3e0ff */
[----:B------:R-:W-:-:S02]  /*45f0*/  IADD3 R30, PT, PT, R9, R7, RZ ;  /* 0x00000007091e7210 */ /* 0x000fc40007ffe0ff */
[----:B------:R-:W-:Y:S02]  /*4600*/  IADD3.X R25, PT, PT, R25, UR11, RZ, P1, !PT ;  /* 0x0000000b19197c10 */ /* 0x000fe40008ffe4ff */
[----:B------:R-:W-:Y:S02]  /*4610*/  IADD3.X R7, PT, PT, RZ, -0x1, RZ, P3, !PT ;  /* 0xffffffffff077810 */ /* 0x000fe40001ffe4ff */
[----:B------:R-:W-:-:S07]  /*4620*/  IADD3.X R19, PT, PT, RZ, R19, RZ, P2, !PT ;  /* 0x00000013ff137210 */ /* 0x000fce00017fe4ff */
.L_x_693:
[----:B0-----:R-:W-:Y:S02]  /*4630*/  LEA R12, P1, R3, R26, 0x2 ;  /* 0x0000001a030c7211 */ /* 0x001fe400078210ff */
        /* <DEDUP_REMOVED lines=28> */
.L_x_692:
[----:B------:R-:W-:Y:S05]  /*4800*/  BSYNC.RECONVERGENT B0 ;  /* 0x0000000000007941 */ /* 0x000fea0003800200 */
.L_x_691:
        /* <DEDUP_REMOVED lines=10> */
.L_x_694:
[C---:B0---4-:R-:W-:Y:S02]  /*48b0*/  SHF.L.U32 R21, R6.reuse, 0x2, RZ ;  /* 0x0000000206157819 */ /* 0x051fe400000006ff */
[----:B------:R-:W-:Y:S02]  /*48c0*/  SHF.L.U64.HI R23, R6, 0x2, R19 ;  /* 0x0000000206177819 */ /* 0x000fe40000010213 */
[----:B-1----:R-:W-:-:S04]  /*48d0*/  IADD3 R10, P0, PT, R21, UR4, RZ ;  /* 0x00000004150a7c10 */ /* 0x002fc8000ff1e0ff */
[----:B------:R-:W-:Y:S02]  /*48e0*/  IADD3.X R11, PT, PT, R23, UR5, RZ, P0, !PT ;  /* 0x00000005170b7c10 */ /* 0x000fe400087fe4ff */
[C---:B------:R-:W-:Y:S02]  /*48f0*/  IADD3 R12, P0, PT, R10.reuse, R5, RZ ;  /* 0x000000050a0c7210 */ /* 0x040fe40007f1e0ff */
[C---:B------:R-:W-:Y:S01]  /*4900*/  IADD3 R16, P1, PT, R10.reuse, R9, RZ ;  /* 0x000000090a107210 */ /* 0x040fe20007f3e0ff */
[----:B------:R0:W4:Y:S01]  /*4910*/  LDG.E R24, desc[UR8][R10.64] ;  /* 0x000000080a187981 */ /* 0x000122000c1e1900 */
[C---:B------:R-:W-:Y:S02]  /*4920*/  IADD3.X R13, PT, PT, R11.reuse, R4, RZ, P0, !PT ;  /* 0x000000040b0d7210 */ /* 0x040fe400007fe4ff */
[----:B------:R-:W-:Y:S02]  /*4930*/  IADD3 R14, P0, PT, R10, R7, RZ ;  /* 0x000000070a0e7210 */ /* 0x000fe40007f1e0ff */
[C---:B------:R-:W-:Y:S01]  /*4940*/  IADD3.X R17, PT, PT, R11.reuse, R8, RZ, P1, !PT ;  /* 0x000000080b117210 */ /* 0x040fe20000ffe4ff */
[----:B------:R1:W4:Y:S01]  /*4950*/  LDG.E R25, desc[UR8][R12.64] ;  /* 0x000000080c197981 */ /* 0x000322000c1e1900 */
[----:B------:R-:W-:-:S03]  /*4960*/  IADD3.X R15, PT, PT, R11, R2, RZ, P0, !PT ;  /* 0x000000020b0f7210 */ /* 0x000fc600007fe4ff */
[----:B------:R-:W5:Y:S04]  /*4970*/  LDG.E R27, desc[UR8][R16.64] ;  /* 0x00000008101b7981 */ /* 0x000f68000c1e1900 */
[----:B------:R1:W5:Y:S01]  /*4980*/  LDG.E R26, desc[UR8][R14.64] ;  /* 0x000000080e1a7981 */ /* 0x000362000c1e1900 */
[C---:B------:R-:W-:Y:S02]  /*4990*/  SHF.L.U32 R18, R6.reuse, 0x3, RZ ;  /* 0x0000000306127819 */ /* 0x040fe400000006ff */
[----:B------:R-:W-:Y:S02]  /*49a0*/  SHF.L.U64.HI R19, R6, 0x3, R19 ;  /* 0x0000000306137819 */ /* 0x000fe40000010213 */
[----:B------:R-:W-:Y:S02]  /*49b0*/  LOP3.LUT R22, R18, 0xfffffff8, RZ, 0xc0, !PT ;  /* 0xfffffff812167812 */ /* 0x000fe400078ec0ff */
[----:B------:R-:W-:-:S02]  /*49c0*/  LOP3.LUT R21, R21, 0xfffffffc, RZ, 0xc0, !PT ;  /* 0xfffffffc15157812 */ /* 0x000fc400078ec0ff */
[----:B0-----:R-:W-:Y:S02]  /*49d0*/  LOP3.LUT R11, R19, 0x3, RZ, 0xc0, !PT ;  /* 0x00000003130b7812 */ /* 0x001fe400078ec0ff */
[C---:B--2---:R-:W-:Y:S02]  /*49e0*/  IADD3 R20, P0, PT, R22.reuse, UR6, RZ ;  /* 0x0000000616147c10 */ /* 0x044fe4000ff1e0ff */
[----:B------:R-:W-:Y:S02]  /*49f0*/  LOP3.LUT R10, R23, 0x3, RZ, 0xc0, !PT ;  /* 0x00000003170a7812 */ /* 0x000fe400078ec0ff */
[----:B---3--:R-:W-:Y:S02]  /*4a00*/  IADD3 R22, P1, PT, R22, UR10, RZ ;  /* 0x0000000a16167c10 */ /* 0x008fe4000ff3e0ff */
[----:B-1----:R-:W-:Y:S02]  /*4a10*/  IADD3 R12, P2, PT, R21, UR4, RZ ;  /* 0x00000004150c7c10 */ /* 0x002fe4000ff5e0ff */
        /* <DEDUP_REMOVED lines=9> */
[----:B----4-:R0:W-:Y:S04]  /*4ab0*/  STG.E.64 desc[UR8][R20.64], R24 ;  /* 0x0000001814007986 */ /* 0x0101e8000c101b08 */
        /* <DEDUP_REMOVED lines=49> */
.L_x_695:
        /* <DEDUP_REMOVED lines=11> */
.L_x_3420:


//--------------------- .text._Z35group_norm_nhwc_bwd_one_pass_kernelI11Fp16IOFp32WLi256ELi16ELi256EEv26Group_norm_nhwc_bwd_params --------------------------
	.section	.text._Z35group_norm_nhwc_bwd_one_pass_kernelI11Fp16IOFp32WLi256ELi16ELi256EEv26Group_norm_nhwc_bwd_params,"ax",@progbits
	.align	128
        .global         _Z35group_norm_nhwc_bwd_one_pass_kernelI11Fp16IOFp32WLi256ELi16ELi256EEv26Group_norm_nhwc_bwd_params
        .type           _Z35group_norm_nhwc_bwd_one_pass_kernelI11Fp16IOFp32WLi256ELi16ELi256EEv26Group_norm_nhwc_bwd_params,@function
        .size           _Z35group_norm_nhwc_bwd_one_pass_kernelI11Fp16IOFp32WLi256ELi16ELi256EEv26Group_norm_nhwc_bwd_params,(.L_x_3421 - _Z35group_norm_nhwc_bwd_one_pass_kernelI11Fp16IOFp32WLi256ELi16ELi256EEv26Group_norm_nhwc_bwd_params)
        .other          _Z35group_norm_nhwc_bwd_one_pass_kernelI11Fp16IOFp32WLi256ELi16ELi256EEv26Group_norm_nhwc_bwd_params,@"STO_CUDA_ENTRY STV_DEFAULT"
_Z35group_norm_nhwc_bwd_one_pass_kernelI11Fp16IOFp32WLi256ELi16ELi256EEv26Group_norm_nhwc_bwd_params:
.text._Z35group_norm_nhwc_bwd_one_pass_kernelI11Fp16IOFp32WLi256ELi16ELi256EEv26Group_norm_nhwc_bwd_params:
        /* <DEDUP_REMOVED lines=25> */
.L_x_739:
[----:B0-----:R-:W0:Y:S01]  /*0190*/  LDC R15, c[0x0][0x410] ;  /* 0x00010400ff0f7b82 */ /* 0x001e220000000800 */
[----:B-1----:R-:W1:Y:S01]  /*01a0*/  LDCU.128 UR12, c[0x0][0x400] ;  /* 0x00008000ff0c77ac */ /* 0x002e620008000c00 */
[----:B------:R-:W-:Y:S02]  /*01b0*/  SHF.R.U32.HI R25, RZ, 0x3, R32 ;  /* 0x00000003ff197819 */ /* 0x000fe40000011620 */
[----:B------:R-:W-:Y:S02]  /*01c0*/  CS2R R42, SRZ ;  /* 0x00000000002a7805 */ /* 0x000fe4000001ff00 */
[----:B------:R-:W-:Y:S02]  /*01d0*/  ISETP.GE.AND P0, PT, R44, RZ, PT ;  /* 0x000000ff2c00720c */ /* 0x000fe40003f06270 */
[----:B------:R-:W-:Y:S01]  /*01e0*/  SHF.L.U32 R24, R32, 0x1, RZ ;  /* 0x0000000120187819 */ /* 0x000fe200000006ff */
[----:B------:R-:W2:Y:S03]  /*01f0*/  LDC R14, c[0x0][0x41c] ;  /* 0x00010700ff0e7b82 */ /* 0x000ea60000000800 */
[----:B------:R-:W-:-:S02]  /*0200*/  LOP3.LUT R24, R24, 0xe, RZ, 0xc0, !PT ;  /* 0x0000000e18187812 */ /* 0x000fc400078ec0ff */
[----:B0-----:R-:W-:-:S04]  /*0210*/  IABS R11, R15 ;  /* 0x0000000f000b7213 */ /* 0x001fc80000000000 */
[----:B------:R-:W0:Y:S01]  /*0220*/  I2F.RP R10, R11 ;  /* 0x0000000b000a7306 */ /* 0x000e220000209400 */
[----:B--2---:R-:W-:-:S05]  /*0230*/  IMAD R25, R14, UR10, R25 ;  /* 0x0000000a0e197c24 */ /* 0x004fca000f8e0219 */
[C---:B-1----:R-:W-:Y:S02]  /*0240*/  ISETP.GE.U32.AND P2, PT, R25.reuse, UR12, PT ;  /* 0x0000000c19007c0c */ /* 0x042fe4000bf46070 */
[----:B------:R-:W-:Y:S02]  /*0250*/  SHF.R.S32.HI R19, RZ, 0x1f, R25 ;  /* 0x0000001fff137819 */ /* 0x000fe40000011419 */
[----:B------:R-:W-:Y:S01]  /*0260*/  IADD3 R27, PT, PT, R25, 0x20, RZ ;  /* 0x00000020191b7810 */ /* 0x000fe20007ffe0ff */
[----:B0-----:R-:W0:Y:S01]  /*0270*/  MUFU.RCP R10, R10 ;  /* 0x0000000a000a7308 */ /* 0x001e220000001000 */
[----:B------:R-:W-:Y:S02]  /*0280*/  ISETP.GE.AND.EX P2, PT, R19, UR13, PT, P2 ;  /* 0x0000000d13007c0c */ /* 0x000fe4000bf46320 */
[----:B------:R-:W-:Y:S02]  /*0290*/  SHF.R.S32.HI R31, RZ, 0x1f, R27 ;  /* 0x0000001fff1f7819 */ /* 0x000fe4000001141b */
[----:B------:R-:W-:-:S02]  /*02a0*/  IADD3 R28, PT, PT, R25, 0x40, RZ ;  /* 0x00000040191c7810 */ /* 0x000fc40007ffe0ff */
[----:B------:R-:W-:Y:S02]  /*02b0*/  IADD3 R18, PT, PT, R25, 0xa0, RZ ;  /* 0x000000a019127810 */ /* 0x000fe40007ffe0ff */
[----:B------:R-:W-:-:S05]  /*02c0*/  SHF.R.S32.HI R29, RZ, 0x1f, R28 ;  /* 0x0000001fff1d7819 */ /* 0x000fca000001141c */
[----:B------:R-:W1:Y:S01]  /*02d0*/  @!P2 LDC.64 R20, c[0x0][0x3a0] ;  /* 0x0000e800ff14ab82 */ /* 0x000e620000000a00 */
[----:B0-----:R-:W-:-:S04]  /*02e0*/  IADD3 R8, PT, PT, R10, 0xffffffe, RZ ;  /* 0x0ffffffe0a087810 */ /* 0x001fc80007ffe0ff */
[----:B------:R0:W2:Y:S03]  /*02f0*/  F2I.FTZ.U32.TRUNC.NTZ R9, R8 ;  /* 0x0000000800097305 */ /* 0x0000a6000021f000 */
[----:B------:R-:W3:Y:S01]  /*0300*/  @!P2 LDC.64 R16, c[0x0][0x398] ;  /* 0x0000e600ff10ab82 */ /* 0x000ee20000000a00 */
[----:B0-----:R-:W-:Y:S02]  /*0310*/  MOV R8, RZ ;  /* 0x000000ff00087202 */ /* 0x001fe40000000f00 */
[----:B--2---:R-:W-:-:S05]  /*0320*/  IADD3 R12, PT, PT, RZ, -R9, RZ ;  /* 0x80000009ff0c7210 */ /* 0x004fca0007ffe0ff */
[----:B------:R-:W-:Y:S01]  /*0330*/  IMAD R13, R12, R11, RZ ;  /* 0x0000000b0c0d7224 */ /* 0x000fe200078e02ff */
[----:B------:R-:W-:-:S03]  /*0340*/  IABS R12, R44 ;  /* 0x0000002c000c7213 */ /* 0x000fc60000000000 */
[----:B------:R-:W-:Y:S01]  /*0350*/  IMAD.HI.U32 R9, R9, R13, R8 ;  /* 0x0000000d09097227 */ /* 0x000fe200078e0008 */
[----:B------:R-:W-:-:S05]  /*0360*/  LOP3.LUT R13, RZ, R15, RZ, 0x33, !PT ;  /* 0x0000000fff0d7212 */ /* 0x000fca00078e33ff */
        /* <DEDUP_REMOVED lines=11> */
[----:B------:R-:W-:-:S02]  /*0420*/  ISETP.GE.U32.AND P3, PT, R27, UR12, PT ;  /* 0x0000000c1b007c0c */ /* 0x000fc4000bf66070 */
[----:B------:R-:W-:Y:S02]  /*0430*/  SEL R8, R11, R8, !P5 ;  /* 0x000000080b087207 */ /* 0x000fe40006800000 */
[----:B------:R-:W-:Y:S01]  /*0440*/  ISETP.GE.AND.EX P3, PT, R31, UR13, PT, P3 ;  /* 0x0000000d1f007c0c */ /* 0x000fe2000bf66330 */
[----:B------:R-:W0:Y:S01]  /*0450*/  @!P2 LDC.64 R10, c[0x0][0x3f8] ;  /* 0x0000fe00ff0aab82 */ /* 0x000e220000000a00 */
[----:B------:R-:W-:Y:S02]  /*0460*/  @!P0 IADD3 R8, PT, PT, -R8, RZ, RZ ;  /* 0x000000ff08088210 */ /* 0x000fe40007ffe1ff */
[----:B------:R-:W-:Y:S02]  /*0470*/  @P4 IADD3 R9, PT, PT, R9, 0x1, RZ ;  /* 0x0000000109094810 */ /* 0x000fe40007ffe0ff */
[----:B------:R-:W-:Y:S02]  /*0480*/  ISETP.NE.AND P4, PT, R15, RZ, PT ;  /* 0x000000ff0f00720c */ /* 0x000fe40003f85270 */
[----:B------:R-:W-:-:S02]  /*0490*/  @!P1 IADD3 R9, PT, PT, -R9, RZ, RZ ;  /* 0x000000ff09099210 */ /* 0x000fc40007ffe1ff */
[C---:B------:R-:W-:Y:S02]  /*04a0*/  SEL R55, R13.reuse, R8, !P4 ;  /* 0x000000080d377207 */ /* 0x040fe40006000000 */
[----:B------:R-:W-:Y:S02]  /*04b0*/  SEL R13, R13, R9, !P4 ;  /* 0x000000090d0d7207 */ /* 0x000fe40006000000 */
[----:B------:R-:W-:Y:S01]  /*04c0*/  SHF.L.U32 R15, R55, 0x4, RZ ;  /* 0x00000004370f7819 */ /* 0x000fe200000006ff */
[----:B------:R-:W2:Y:S01]  /*04d0*/  @!P3 LDC.64 R8, c[0x0][0x3f8] ;  /* 0x0000fe00ff08bb82 */ /* 0x000ea20000000a00 */
[----:B------:R-:W-:Y:S02]  /*04e0*/  SHF.R.S32.HI R12, RZ, 0x1f, R13 ;  /* 0x0000001fff0c7819 */ /* 0x000fe4000001140d */
[----:B------:R-:W-:Y:S02]  /*04f0*/  SHF.R.S32.HI R57, RZ, 0x1f, R15 ;  /* 0x0000001fff397819 */ /* 0x000fe4000001140f */
[----:B------:R-:W-:Y:S01]  /*0500*/  LOP3.LUT R56, R15, R24, RZ, 0xfc, !PT ;  /* 0x000000180f387212 */ /* 0x000fe200078efcff */
[----:B------:R-:W-:Y:S01]  /*0510*/  IMAD R12, R12, UR14, RZ ;  /* 0x0000000e0c0c7c24 */ /* 0x000fe2000f8e02ff */
[----:B------:R-:W-:-:S02]  /*0520*/  ISETP.GE.U32.AND P1, PT, R28, UR12, PT ;  /* 0x0000000c1c007c0c */ /* 0x000fc4000bf26070 */
[----:B------:R-:W-:Y:S01]  /*0530*/  ISETP.GE.U32.AND P0, PT, R18, UR12, PT ;  /* 0x0000000c12007c0c */ /* 0x000fe2000bf06070 */
[----:B------:R-:W-:Y:S01]  /*0540*/  IMAD.WIDE.U32 R56, R13, UR14, R56 ;  /* 0x0000000e0d387c25 */ /* 0x000fe2000f8e0038 */
[----:B------:R-:W-:-:S03]  /*0550*/  ISETP.GE.AND.EX P1, PT, R29, UR13, PT, P1 ;  /* 0x0000000d1d007c0c */ /* 0x000fc6000bf26310 */
[----:B------:R-:W-:Y:S01]  /*0560*/  IMAD R13, R13, UR15, R12 ;  /* 0x0000000f0d0d7c24 */ /* 0x000fe2000f8e020c */
[----:B------:R-:W-:Y:S01]  /*0570*/  @!P2 MOV R58, R56 ;  /* 0x00000038003aa202 */ /* 0x000fe20000000f00 */
[----:B0-----:R-:W-:-:S03]  /*0580*/  @!P2 IMAD R12, R19, R10, RZ ;  /* 0x0000000a130ca224 */ /* 0x001fc600078e02ff */
[----:B------:R-:W-:Y:S01]  /*0590*/  IADD3 R59, PT, PT, R57, R13, RZ ;  /* 0x0000000d393b7210 */ /* 0x000fe20007ffe0ff */
[C---:B------:R-:W-:Y:S02]  /*05a0*/  @!P2 IMAD R19, R25.reuse, R11, R12 ;  /* 0x0000000b1913a224 */ /* 0x040fe400078e020c */
[----:B------:R-:W0:Y:S01]  /*05b0*/  @!P3 LDC.64 R12, c[0x0][0x398] ;  /* 0x0000e600ff0cbb82 */ /* 0x000e220000000a00 */
[----:B------:R-:W-:-:S04]  /*05c0*/  @!P2 IMAD.WIDE.U32 R22, R25, R10, R58 ;  /* 0x0000000a1916a225 */ /* 0x000fc800078e003a */
[----:B--2---:R-:W-:Y:S01]  /*05d0*/  @!P3 IMAD R30, R31, R8, RZ ;  /* 0x000000081f1eb224 */ /* 0x004fe200078e02ff */
[----:B------:R-:W-:Y:S02]  /*05e0*/  @!P2 IADD3 R23, PT, PT, R23, R19, RZ ;  /* 0x000000131717a210 */ /* 0x000fe40007ffe0ff */
[----:B------:R-:W2:Y:S01]  /*05f0*/  @!P3 LDC.64 R10, c[0x0][0x3a0] ;  /* 0x0000e800ff0abb82 */ /* 0x000ea20000000a00 */
[C---:B------:R-:W-:Y:S01]  /*0600*/  @!P2 SHF.L.U32 R31, R22.reuse, 0x1, RZ ;  /* 0x00000001161fa819 */ /* 0x040fe200000006ff */
[----:B------:R-:W-:Y:S01]  /*0610*/  @!P3 IMAD R33, R27, R9, R30 ;  /* 0x000000091b21b224 */ /* 0x000fe200078e021e */
[----:B------:R-:W-:Y:S02]  /*0620*/  SHF.R.S32.HI R19, RZ, 0x1f, R18 ;  /* 0x0000001fff137819 */ /* 0x000fe40000011412 */
[----:B------:R-:W-:Y:S02]  /*0630*/  @!P2 SHF.L.U64.HI R26, R22, 0x1, R23 ;  /* 0x00000001161aa819 */ /* 0x000fe40000010217 */
[----:B------:R-:W-:Y:S01]  /*0640*/  @!P3 MOV R22, R56 ;  /* 0x000000380016b202 */ /* 0x000fe20000000f00 */
[----:B------:R-:W4:Y:S01]  /*0650*/  @!P1 LDC.64 R14, c[0x0][0x3f8] ;  /* 0x0000fe00ff0e9b82 */ /* 0x000f220000000a00 */
[----:B------:R-:W-:-:S02]  /*0660*/  @!P3 MOV R23, R59 ;  /* 0x0000003b0017b202 */ /* 0x000fc40000000f00 */
[----:B------:R-:W-:Y:S02]  /*0670*/  ISETP.GE.AND.EX P0, PT, R19, UR13, PT, P0 ;  /* 0x0000000d13007c0c */ /* 0x000fe4000bf06300 */
[----:B-1----:R-:W-:Y:S01]  /*0680*/  @!P2 IADD3 R20, P4, PT, R31, R20, RZ ;  /* 0x000000141f14a210 */ /* 0x002fe20007f9e0ff */
[----:B------:R-:W-:-:S03]  /*0690*/  @!P3 IMAD.WIDE.U32 R8, R27, R8, R22 ;  /* 0x000000081b08b225 */ /* 0x000fc600078e0016 */
[----:B------:R-:W-:Y:S02]  /*06a0*/  @!P2 IADD3.X R21, PT, PT, R26, R21, RZ, P4, !PT ;  /* 0x000000151a15a210 */ /* 0x000fe400027fe4ff */
[----:B------:R-:W-:Y:S02]  /*06b0*/  @!P3 IADD3 R9, PT, PT, R9, R33, RZ ;  /* 0x000000210909b210 */ /* 0x000fe40007ffe0ff */
[C---:B------:R-:W-:Y:S02]  /*06c0*/  @!P3 SHF.L.U32 R23, R8.reuse, 0x1, RZ ;  /* 0x000000010817b819 */ /* 0x040fe400000006ff */
[----:B------:R-:W-:Y:S02]  /*06d0*/  CS2R R40, SRZ ;  /* 0x0000000000287805 */ /* 0x000fe4000001ff00 */
[----:B------:R-:W-:Y:S01]  /*06e0*/  @!P3 SHF.L.U64.HI R22, R8, 0x1, R9 ;  /* 0x000000010816b819 */ /* 0x000fe20000010209 */
[----:B------:R1:W5:Y:S01]  /*06f0*/  @!P2 LDG.E R43, desc[UR8][R20.64] ;  /* 0x00000008142ba981 */ /* 0x000362000c1e1900 */
[----:B------:R-:W1:Y:S01]  /*0700*/  @!P0 LDC.64 R8, c[0x0][0x3f8] ;  /* 0x0000fe00ff088b82 */ /* 0x000e620000000a00 */
[----:B---3--:R-:W-:-:S02]  /*0710*/  @!P2 IADD3 R16, P4, PT, R31, R16, RZ ;  /* 0x000000101f10a210 */ /* 0x008fc40007f9e0ff */
[C---:B0-----:R-:W-:Y:S02]  /*0720*/  @!P3 IADD3 R12, P5, PT, R23.reuse, R12, RZ ;  /* 0x0000000c170cb210 */ /* 0x041fe40007fbe0ff */
[----:B------:R-:W-:Y:S02]  /*0730*/  @!P2 IADD3.X R17, PT, PT, R26, R17, RZ, P4, !PT ;  /* 0x000000111a11a210 */ /* 0x000fe400027fe4ff */
[----:B--2---:R-:W-:Y:S01]  /*0740*/  @!P3 IADD3 R10, P4, PT, R23, R10, RZ ;  /* 0x0000000a170ab210 */ /* 0x004fe20007f9e0ff */
[----:B----4-:R-:W-:Y:S01]  /*0750*/  @!P1 IMAD R29, R29, R14, RZ ;  /* 0x0000000e1d1d9224 */ /* 0x010fe200078e02ff */
[----:B------:R-:W-:Y:S01]  /*0760*/  IADD3 R25, PT, PT, R25, 0xc0, RZ ;  /* 0x000000c019197810 */ /* 0x000fe20007ffe0ff */
[----:B------:R0:W5:Y:S01]  /*0770*/  @!P2 LDG.E R42, desc[UR8][R16.64] ;  /* 0x00000008102aa981 */ /* 0x000162000c1e1900 */
[----:B------:R-:W-:Y:S01]  /*0780*/  @!P3 IADD3.X R11, PT, PT, R22, R11, RZ, P4, !PT ;  /* 0x0000000b160bb210 */ /* 0x000fe200027fe4ff */
[----:B-1----:R-:W-:Y:S01]  /*0790*/  @!P1 IMAD R21, R28, R15, R29 ;  /* 0x0000000f1c159224 */ /* 0x002fe200078e021d */
[----:B------:R-:W-:Y:S01]  /*07a0*/  @!P3 IADD3.X R13, PT, PT, R22, R13, RZ, P5, !PT ;  /* 0x0000000d160db210 */ /* 0x000fe20002ffe4ff */
[----:B------:R-:W1:Y:S01]  /*07b0*/  @!P1 LDC.64 R26, c[0x0][0x3a0] ;  /* 0x0000e800ff1a9b82 */ /* 0x000e620000000a00 */
[----:B------:R-:W-:Y:S01]  /*07c0*/  ISETP.GE.U32.AND P2, PT, R25, UR12, PT ;  /* 0x0000000c19007c0c */ /* 0x000fe2000bf46070 */
[----:B------:R2:W5:Y:S01]  /*07d0*/  @!P3 LDG.E R41, desc[UR8][R10.64] ;  /* 0x000000080a29b981 */ /* 0x000562000c1e1900 */
[----:B------:R-:W-:-:S02]  /*07e0*/  SHF.R.S32.HI R29, RZ, 0x1f, R25 ;  /* 0x0000001fff1d7819 */ /* 0x000fc40000011419 */
[----:B0-----:R-:W-:Y:S01]  /*07f0*/  @!P1 MOV R16, R56 ;  /* 0x0000003800109202 */ /* 0x001fe20000000f00 */
[----:B------:R0:W5:Y:S01]  /*0800*/  @!P3 LDG.E R40, desc[UR8][R12.64] ;  /* 0x000000080c28b981 */ /* 0x000162000c1e1900 */
[-C--:B------:R-:W-:Y:S01]  /*0810*/  @!P1 MOV R17, R59.reuse ;  /* 0x0000003b00119202 */ /* 0x080fe20000000f00 */
[----:B------:R-:W3:Y:S01]  /*0820*/  @!P1 LDC.64 R22, c[0x0][0x398] ;  /* 0x0000e600ff169b82 */ /* 0x000ee20000000a00 */
[----:B------:R-:W-:Y:S01]  /*0830*/  ISETP.GE.AND.EX P3, PT, R29, UR13, PT, P2 ;  /* 0x0000000d1d007c0c */ /* 0x000fe2000bf66320 */
[----:B------:R-:W-:Y:S01]  /*0840*/  @!P1 IMAD.WIDE.U32 R14, R28, R14, R16 ;  /* 0x0000000e1c0e9225 */ /* 0x000fe200078e0010 */
[----:B--2---:R-:W-:Y:S02]  /*0850*/  @!P0 MOV R10, R56 ;  /* 0x00000038000a8202 */ /* 0x004fe40000000f00 */
[----:B------:R-:W-:Y:S01]  /*0860*/  @!P0 MOV R11, R59 ;  /* 0x0000003b000b8202 */ /* 0x000fe20000000f00 */
[----:B------:R-:W-:Y:S01]  /*0870*/  @!P0 IMAD R19, R19, R8, RZ ;  /* 0x0000000813138224 */ /* 0x000fe200078e02ff */
[----:B------:R-:W-:Y:S01]  /*0880*/  @!P1 IADD3 R17, PT, PT, R15, R21, RZ ;  /* 0x000000150f119210 */ /* 0x000fe20007ffe0ff */
[----:B0-----:R-:W0:Y:S01]  /*0890*/  LDC.64 R12, c[0x0][0x3b8] ;  /* 0x0000ee00ff0c7b82 */ /* 0x001e220000000a00 */
[----:B------:R-:W-:Y:S01]  /*08a0*/  ISETP.GE.U32.AND P4, PT, R47, UR12, PT ;  /* 0x0000000c2f007c0c */ /* 0x000fe2000bf86070 */
[----:B------:R-:W-:-:S06]  /*08b0*/  @!P0 IMAD R31, R18, R9, R19 ;  /* 0x00000009121f8224 */ /* 0x000fcc00078e0213 */
[----:B------:R-:W2:Y:S01]  /*08c0*/  @!P0 LDC.64 R20, c[0x0][0x3a0] ;  /* 0x0000e800ff148b82 */ /* 0x000ea20000000a00 */
[----:B------:R-:W-:Y:S01]  /*08d0*/  ISETP.GE.AND.EX P4, PT, R5, UR13, PT, P4 ;  /* 0x0000000d05007c0c */ /* 0x000fe2000bf86340 */
[----:B------:R-:W-:Y:S01]  /*08e0*/  @!P0 IMAD.WIDE.U32 R8, R18, R8, R10 ;  /* 0x0000000812088225 */ /* 0x000fe200078e000a */
[C---:B------:R-:W-:Y:S02]  /*08f0*/  @!P1 SHF.L.U32 R15, R14.reuse, 0x1, RZ ;  /* 0x000000010e0f9819 */ /* 0x040fe400000006ff */
[----:B------:R-:W-:-:S03]  /*0900*/  @!P1 SHF.L.U64.HI R14, R14, 0x1, R17 ;  /* 0x000000010e0e9819 */ /* 0x000fc60000010211 */
[----:B------:R-:W4:Y:S01]  /*0910*/  @!P3 LDC.64 R18, c[0x0][0x3f8] ;  /* 0x0000fe00ff12bb82 */ /* 0x000f220000000a00 */
[----:B------:R-:W-:-:S07]  /*0920*/  @!P0 IADD3 R9, PT, PT, R9, R31, RZ ;  /* 0x0000001f09098210 */ /* 0x000fce0007ffe0ff */
[----:B------:R-:W0:Y:S01]  /*0930*/  @!P0 LDC.64 R16, c[0x0][0x398] ;  /* 0x0000e600ff108b82 */ /* 0x000e220000000a00 */
[C---:B-1----:R-:W-:Y:S02]  /*0940*/  @!P1 IADD3 R26, P2, PT, R15.reuse, R26, RZ ;  /* 0x0000001a0f1a9210 */ /* 0x042fe40007f5e0ff */
[----:B---3--:R-:W-:Y:S02]  /*0950*/  @!P1 IADD3 R22, P6, PT, R15, R22, RZ ;  /* 0x000000160f169210 */ /* 0x008fe40007fde0ff */
[----:B------:R-:W-:-:S03]  /*0960*/  @!P0 SHF.L.U32 R31, R8, 0x1, RZ ;  /* 0x00000001081f8819 */ /* 0x000fc600000006ff */
[----:B------:R-:W1:Y:S01]  /*0970*/  @!P4 LDC.64 R10, c[0x0][0x3f8] ;  /* 0x0000fe00ff0acb82 */ /* 0x000e620000000a00 */
[----:B------:R-:W-:Y:S02]  /*0980*/  @!P0 SHF.L.U64.HI R28, R8, 0x1, R9 ;  /* 0x00000001081c8819 */ /* 0x000fe40000010209 */
[----:B------:R-:W-:Y:S02]  /*0990*/  CS2R R38, SRZ ;  /* 0x0000000000267805 */ /* 0x000fe4000001ff00 */
[C---:B------:R-:W-:Y:S02]  /*09a0*/  @!P1 IADD3.X R27, PT, PT, R14.reuse, R27, RZ, P2, !PT ;  /* 0x0000001b0e1b9210 */ /* 0x040fe400017fe4ff */
[----:B------:R-:W-:Y:S01]  /*09b0*/  @!P1 IADD3.X R23, PT, PT, R14, R23, RZ, P6, !PT ;  /* 0x000000170e179210 */ /* 0x000fe200037fe4ff */
[----:B------:R-:W3:Y:S01]  /*09c0*/  @!P3 LDC.64 R8, c[0x0][0x3a0] ;  /* 0x0000e800ff08bb82 */ /* 0x000ee20000000a00 */
[----:B--2---:R-:W-:Y:S02]  /*09d0*/  @!P0 IADD3 R20, P6, PT, R31, R20, RZ ;  /* 0x000000141f148210 */ /* 0x004fe40007fde0ff */
[----:B------:R-:W-:Y:S01]  /*09e0*/  CS2R R36, SRZ ;  /* 0x0000000000247805 */ /* 0x000fe2000001ff00 */
[----:B------:R2:W5:Y:S01]  /*09f0*/  @!P1 LDG.E R38, desc[UR8][R22.64] ;  /* 0x0000000816269981 */ /* 0x000562000c1e1900 */
[----:B------:R-:W-:-:S03]  /*0a00*/  ISETP.GE.U32.AND P2, PT, R48, UR12, PT ;  /* 0x0000000c30007c0c */ /* 0x000fc6000bf46070 */
[----:B------:R4:W5:Y:S01]  /*0a10*/  @!P1 LDG.E R39, desc[UR8][R26.64] ;  /* 0x000000081a279981 */ /* 0x000962000c1e1900 */
[----:B------:R-:W3:Y:S01]  /*0a20*/  @!P3 LDC.64 R14, c[0x0][0x398] ;  /* 0x0000e600ff0ebb82 */ /* 0x000ee20000000a00 */
[----:B------:R-:W-:Y:S02]  /*0a30*/  @!P0 IADD3.X R21, PT, PT, R28, R21, RZ, P6, !PT ;  /* 0x000000151c158210 */ /* 0x000fe400037fe4ff */
[----:B--2---:R-:W-:-:S03]  /*0a40*/  @!P3 MOV R22, R56 ;  /* 0x000000380016b202 */ /* 0x004fc60000000f00 */
[----:B------:R0:W5:Y:S01]  /*0a50*/  @!P0 LDG.E R36, desc[UR8][R20.64] ;  /* 0x0000000814248981 */ /* 0x000162000c1e1900 */
[----:B------:R-:W-:Y:S01]  /*0a60*/  @!P3 MOV R23, R59 ;  /* 0x0000003b0017b202 */ /* 0x000fe20000000f00 */
[-C--:B----4-:R-:W-:Y:S01]  /*0a70*/  @!P3 IMAD R26, R29, R18.reuse, RZ ;  /* 0x000000121d1ab224 */ /* 0x090fe200078e02ff */
[----:B------:R-:W-:Y:S01]  /*0a80*/  ISETP.GE.U32.AND P5, PT, R46, UR12, PT ;  /* 0x0000000c2e007c0c */ /* 0x000fe2000bfa6070 */
[----:B------:R-:W-:Y:S01]  /*0a90*/  @!P3 IMAD.WIDE.U32 R22, R25, R18, R22 ;  /* 0x000000121916b225 */ /* 0x000fe200078e0016 */
[----:B------:R-:W-:Y:S02]  /*0aa0*/  ISETP.GE.AND.EX P2, PT, R4, UR13, PT, P2 ;  /* 0x0000000d04007c0c */ /* 0x000fe4000bf46320 */
[----:B0-----:R-:W-:Y:S01]  /*0ab0*/  @!P0 IADD3 R20, P1, PT, R31, R16, RZ ;  /* 0x000000101f148210 */ /* 0x001fe20007f3e0ff */
[----:B------:R-:W-:Y:S01]  /*0ac0*/  @!P3 IMAD R27, R25, R19, R26 ;  /* 0x00000013191bb224 */ /* 0x000fe200078e021a */
[----:B------:R-:W-:Y:S02]  /*0ad0*/  CS2R R34, SRZ ;  /* 0x0000000000227805 */ /* 0x000fe4000001ff00 */
[----:B------:R-:W-:-:S02]  /*0ae0*/  @!P0 IADD3.X R21, PT, PT, R28, R17, RZ, P1, !PT ;  /* 0x000000111c158210 */ /* 0x000fc40000ffe4ff */
[----:B------:R-:W-:Y:S01]  /*0af0*/  @!P3 IADD3 R25, PT, PT, R23, R27, RZ ;  /* 0x0000001b1719b210 */ /* 0x000fe20007ffe0ff */
[----:B-1----:R-:W-:Y:S01]  /*0b00*/  @!P4 IMAD R26, R5, R10, RZ ;  /* 0x0000000a051ac224 */ /* 0x002fe200078e02ff */
[----:B------:R-:W-:Y:S01]  /*0b10*/  ISETP.GE.AND.EX P5, PT, R6, UR13, PT, P5 ;  /* 0x0000000d06007c0c */ /* 0x000fe2000bfa6350 */
[----:B------:R-:W0:Y:S01]  /*0b20*/  @!P4 LDC.64 R16, c[0x0][0x3a0] ;  /* 0x0000e800ff10cb82 */ /* 0x000e220000000a00 */
[C---:B------:R-:W-:Y:S01]  /*0b30*/  @!P3 SHF.L.U32 R23, R22.reuse, 0x1, RZ ;  /* 0x000000011617b819 */ /* 0x040fe200000006ff */
[----:B------:R1:W5:Y:S01]  /*0b40*/  @!P0 LDG.E R35, desc[UR8][R20.64] ;  /* 0x0000000814238981 */ /* 0x000362000c1e1900 */
[----:B------:R-:W-:Y:S01]  /*0b50*/  @!P3 SHF.L.U64.HI R28, R22, 0x1, R25 ;  /* 0x00000001161cb819 */ /* 0x000fe20000010219 */
[----:B------:R-:W-:Y:S01]  /*0b60*/  IMAD.WIDE R12, R44, 0x8, R12 ;  /* 0x000000082c0c7825 */ /* 0x000fe200078e020c */
[----:B---3--:R-:W-:Y:S02]  /*0b70*/  @!P3 IADD3 R22, P0, PT, R23, R8, RZ ;  /* 0x000000081716b210 */ /* 0x008fe40007f1e0ff */
[----:B------:R-:W-:Y:S01]  /*0b80*/  @!P4 MOV R27, R59 ;  /* 0x0000003b001bc202 */ /* 0x000fe20000000f00 */
[----:B------:R-:W-:Y:S01]  /*0b90*/  @!P4 IMAD R25, R47, R11, R26 ;  /* 0x0000000b2f19c224 */ /* 0x000fe200078e021a */
[----:B------:R-:W-:Y:S01]  /*0ba0*/  @!P4 MOV R26, R56 ;  /* 0x00000038001ac202 */ /* 0x000fe20000000f00 */
[----:B------:R-:W2:Y:S01]  /*0bb0*/  @!P2 LDC.64 R18, c[0x0][0x3f8] ;  /* 0x0000fe00ff12ab82 */ /* 0x000ea20000000a00 */
[----:B-1----:R-:W-:-:S02]  /*0bc0*/  @!P3 IADD3 R20, P1, PT, R23, R14, RZ ;  /* 0x0000000e1714b210 */ /* 0x002fc40007f3e0ff */
[----:B------:R-:W-:Y:S02]  /*0bd0*/  @!P3 IADD3.X R23, PT, PT, R28, R9, RZ, P0, !PT ;  /* 0x000000091c17b210 */ /* 0x000fe400007fe4ff */
[----:B------:R1:W3:Y:S01]  /*0be0*/  LDG.E.64 R8, desc[UR8][R12.64] ;  /* 0x000000080c087981 */ /* 0x0002e2000c1e1b00 */
[----:B------:R-:W-:Y:S02]  /*0bf0*/  @!P4 IMAD.WIDE.U32 R26, R47, R10, R26 ;  /* 0x0000000a2f1ac225 */ /* 0x000fe400078e001a */
[----:B------:R-:W4:Y:S01]  /*0c00*/  @!P4 LDC.64 R10, c[0x0][0x398] ;  /* 0x0000e600ff0acb82 */ /* 0x000f220000000a00 */
[----:B------:R0:W5:Y:S07]  /*0c10*/  @!P3 LDG.E R34, desc[UR8][R22.64] ;  /* 0x000000081622b981 */ /* 0x00016e000c1e1900 */
[----:B-1----:R-:W1:Y:S01]  /*0c20*/  @!P5 LDC.64 R12, c[0x0][0x3f8] ;  /* 0x0000fe00ff0cdb82 */ /* 0x002e620000000a00 */
[----:B------:R-:W-:-:S02]  /*0c30*/  @!P4 IADD3 R25, PT, PT, R27, R25, RZ ;  /* 0x000000191b19c210 */ /* 0x000fc40007ffe0ff */
[----:B------:R-:W-:Y:S02]  /*0c40*/  @!P4 SHF.L.U32 R27, R26, 0x1, RZ ;  /* 0x000000011a1bc819 */ /* 0x000fe400000006ff */
[----:B------:R-:W-:Y:S02]  /*0c50*/  @!P3 IADD3.X R21, PT, PT, R28, R15, RZ, P1, !PT ;  /* 0x0000000f1c15b210 */ /* 0x000fe40000ffe4ff */
[----:B------:R-:W-:Y:S01]  /*0c60*/  @!P4 SHF.L.U64.HI R30, R26, 0x1, R25 ;  /* 0x000000011a1ec819 */ /* 0x000fe20000010219 */
[----:B------:R-:W1:Y:S01]  /*0c70*/  @!P2 LDC.64 R14, c[0x0][0x3a0] ;  /* 0x0000e800ff0eab82 */ /* 0x000e620000000a00 */
[----:B0-----:R-:W-:Y:S02]  /*0c80*/  @!P4 IADD3 R22, P0, PT, R27, R16, RZ ;  /* 0x000000101b16c210 */ /* 0x001fe40007f1e0ff */
[----:B------:R-:W-:Y:S02]  /*0c90*/  ISETP.NE.AND P1, PT, RZ, UR11, PT ;  /* 0x0000000bff007c0c */ /* 0x000fe4000bf25270 */
[----:B------:R-:W-:Y:S01]  /*0ca0*/  @!P4 IADD3.X R23, PT, PT, R30, R17, RZ, P0, !PT ;  /* 0x000000111e17c210 */ /* 0x000fe200007fe4ff */
[----:B--2---:R-:W-:Y:S01]  /*0cb0*/  @!P2 IMAD R25, R4, R18, RZ ;  /* 0x000000120419a224 */ /* 0x004fe200078e02ff */
[----:B------:R-:W-:Y:S01]  /*0cc0*/  MOV R33, RZ ;  /* 0x000000ff00217202 */ /* 0x000fe20000000f00 */
[----:B------:R-:W0:Y:S01]  /*0cd0*/  @!P2 LDC.64 R16, c[0x0][0x398] ;  /* 0x0000e600ff10ab82 */ /* 0x000e220000000a00 */
[----:B------:R-:W-:-:S02]  /*0ce0*/  @!P2 MOV R28, R56 ;  /* 0x00000038001ca202 */ /* 0x000fc40000000f00 */
[----:B------:R-:W-:Y:S01]  /*0cf0*/  @!P2 MOV R29, R59 ;  /* 0x0000003b001da202 */ /* 0x000fe20000000f00 */
[C---:B------:R-:W-:Y:S01]  /*0d00*/  @!P2 IMAD R25, R48.reuse, R19, R25 ;  /* 0x000000133019a224 */ /* 0x040fe200078e0219 */
[----:B----4-:R-:W-:Y:S01]  /*0d10*/  @!P4 IADD3 R26, P0, PT, R27, R10, RZ ;  /* 0x0000000a1b1ac210 */ /* 0x010fe20007f1e0ff */
[----:B------:R2:W5:Y:S01]  /*0d20*/  @!P3 LDG.E R33, desc[UR8][R20.64] ;  /* 0x000000081421b981 */ /* 0x000562000c1e1900 */
[----:B------:R-:W-:Y:S02]  /*0d30*/  @!P2 IMAD.WIDE.U32 R28, R48, R18, R28 ;  /* 0x00000012301ca225 */ /* 0x000fe400078e001c */
[----:B------:R-:W4:Y:S01]  /*0d40*/  @!P5 LDC.64 R18, c[0x0][0x3a0] ;  /* 0x0000e800ff12db82 */ /* 0x000f220000000a00 */
[----:B------:R2:W5:Y:S01]  /*0d50*/  @!P4 LDG.E R37, desc[UR8][R22.64] ;  /* 0x000000081625c981 */ /* 0x000562000c1e1900 */
[----:B-1----:R-:W-:Y:S01]  /*0d60*/  @!P5 IMAD R10, R6, R12, RZ ;  /* 0x0000000c060ad224 */ /* 0x002fe200078e02ff */
[----:B------:R-:W-:Y:S02]  /*0d70*/  @!P2 IADD3 R29, PT, PT, R29, R25, RZ ;  /* 0x000000191d1da210 */ /* 0x000fe40007ffe0ff */
[----:B------:R-:W-:-:S03]  /*0d80*/  @!P4 IADD3.X R27, PT, PT, R30, R11, RZ, P0, !PT ;  /* 0x0000000b1e1bc210 */ /* 0x000fc600007fe4ff */
[----:B--2---:R-:W1:Y:S01]  /*0d90*/  @!P5 LDC.64 R20, c[0x0][0x398] ;  /* 0x0000e600ff14db82 */ /* 0x004e620000000a00 */
[----:B------:R-:W-:Y:S01]  /*0da0*/  @!P5 IMAD R31, R46, R13, R10 ;  /* 0x0000000d2e1fd224 */ /* 0x000fe200078e020a */
[C---:B------:R-:W-:Y:S02]  /*0db0*/  @!P2 SHF.L.U32 R25, R28.reuse, 0x1, RZ ;  /* 0x000000011c19a819 */ /* 0x040fe400000006ff */
[----:B------:R-:W-:-:S04]  /*0dc0*/  @!P2 SHF.L.U64.HI R30, R28, 0x1, R29 ;  /* 0x000000011c1ea819 */ /* 0x000fc8000001021d */
[----:B------:R-:W2:Y:S01]  /*0dd0*/  @P1 LDC.64 R10, c[0x0][0x3b0] ;  /* 0x0000ec00ff0a1b82 */ /* 0x000ea20000000a00 */
[----:B------:R-:W-:Y:S02]  /*0de0*/  @!P5 MOV R28, R56 ;  /* 0x00000038001cd202 */ /* 0x000fe40000000f00 */
[----:B------:R-:W-:-:S05]  /*0df0*/  @!P5 MOV R29, R59 ;  /* 0x0000003b001dd202 */ /* 0x000fca0000000f00 */
[----:B------:R-:W2:Y:S01]  /*0e00*/  LDC.64 R22, c[0x0][0x3a8] ;  /* 0x0000ea00ff167b82 */ /* 0x000ea20000000a00 */
[----:B------:R-:W-:Y:S01]  /*0e10*/  @!P2 IADD3 R14, P0, PT, R25, R14, RZ ;  /* 0x0000000e190ea210 */ /* 0x000fe20007f1e0ff */
[----:B------:R-:W-:-:S03]  /*0e20*/  @!P5 IMAD.WIDE.U32 R12, R46, R12, R28 ;  /* 0x0000000c2e0cd225 */ /* 0x000fc600078e001c */
[----:B------:R-:W-:Y:S02]  /*0e30*/  @!P2 IADD3.X R15, PT, PT, R30, R15, RZ, P0, !PT ;  /* 0x0000000f1e0fa210 */ /* 0x000fe400007fe4ff */
[----:B0-----:R-:W-:Y:S02]  /*0e40*/  @!P2 IADD3 R16, P0, PT, R25, R16, RZ ;  /* 0x000000101910a210 */ /* 0x001fe40007f1e0ff */
[----:B------:R-:W-:Y:S02]  /*0e50*/  @!P5 IADD3 R25, PT, PT, R13, R31, RZ ;  /* 0x0000001f0d19d210 */ /* 0x000fe40007ffe0ff */
[----:B------:R-:W-:Y:S02]  /*0e60*/  CS2R R50, SRZ ;  /* 0x0000000000327805 */ /* 0x000fe4000001ff00 */
[C---:B------:R-:W-:Y:S02]  /*0e70*/  @!P5 SHF.L.U32 R13, R12.reuse, 0x1, RZ ;  /* 0x000000010c0dd819 */ /* 0x040fe400000006ff */
[----:B------:R-:W-:-:S02]  /*0e80*/  @!P5 SHF.L.U64.HI R12, R12, 0x1, R25 ;  /* 0x000000010c0cd819 */ /* 0x000fc40000010219 */
[----:B------:R-:W-:Y:S01]  /*0e90*/  @!P2 IADD3.X R17, PT, PT, R30, R17, RZ, P0, !PT ;  /* 0x000000111e11a210 */ /* 0x000fe200007fe4ff */
[----:B------:R2:W5:Y:S01]  /*0ea0*/  @!P2 LDG.E R50, desc[UR8][R14.64] ;  /* 0x000000080e32a981 */ /* 0x000562000c1e1900 */
[----:B------:R-:W-:Y:S02]  /*0eb0*/  LEA R25, R55, R24, 0x4 ;  /* 0x0000001837197211 */ /* 0x000fe400078e20ff */
[C---:B----4-:R-:W-:Y:S02]  /*0ec0*/  @!P5 IADD3 R18, P0, PT, R13.reuse, R18, RZ ;  /* 0x000000120d12d210 */ /* 0x050fe40007f1e0ff */
[----:B------:R-:W-:Y:S02]  /*0ed0*/  CS2R R52, SRZ ;  /* 0x0000000000347805 */ /* 0x000fe4000001ff00 */
[----:B-1----:R-:W-:Y:S01]  /*0ee0*/  @!P5 IADD3 R20, P3, PT, R13, R20, RZ ;  /* 0x000000140d14d210 */ /* 0x002fe20007f7e0ff */
[----:B------:R0:W5:Y:S01]  /*0ef0*/  @!P2 LDG.E R51, desc[UR8][R16.64] ;  /* 0x000000081033a981 */ /* 0x000162000c1e1900 */
[----:B------:R-:W-:-:S02]  /*0f00*/  @!P5 IADD3.X R19, PT, PT, R12, R19, RZ, P0, !PT ;  /* 0x000000130c13d210 */ /* 0x000fc400007fe4ff */
[----:B------:R-:W-:Y:S01]  /*0f10*/  @!P5 IADD3.X R21, PT, PT, R12, R21, RZ, P3, !PT ;  /* 0x000000150c15d210 */ /* 0x000fe20001ffe4ff */
[C---:B--2---:R-:W-:Y:S01]  /*0f20*/  @P1 IMAD.WIDE R14, R25.reuse, 0x4, R10 ;  /* 0x00000004190e1825 */ /* 0x044fe200078e020a */
[----:B------:R-:W-:Y:S02]  /*0f30*/  MOV R49, RZ ;  /* 0x000000ff00317202 */ /* 0x000fe40000000f00 */
[----:B------:R-:W-:Y:S01]  /*0f40*/  CS2R R10, SRZ ;  /* 0x00000000000a7805 */ /* 0x000fe2000001ff00 */
[----:B------:R1:W5:Y:S01]  /*0f50*/  @!P5 LDG.E R53, desc[UR8][R18.64] ;  /* 0x000000081235d981 */ /* 0x000362000c1e1900 */
[----:B------:R-:W-:-:S03]  /*0f60*/  IMAD.WIDE R12, R25, 0x4, R22 ;  /* 0x00000004190c7825 */ /* 0x000fc600078e0216 */
[----:B------:R1:W5:Y:S04]  /*0f70*/  @!P4 LDG.E R49, desc[UR8][R26.64] ;  /* 0x000000081a31c981 */ /* 0x000368000c1e1900 */
[----:B------:R1:W5:Y:S04]  /*0f80*/  @!P5 LDG.E R52, desc[UR8][R20.64] ;  /* 0x000000081434d981 */ /* 0x000368000c1e1900 */
[----:B------:R1:W5:Y:S04]  /*0f90*/  @P1 LDG.E.64 R10, desc[UR8][R14.64] ;  /* 0x000000080e0a1981 */ /* 0x000368000c1e1b00 */
[----:B------:R-:W5:Y:S01]  /*0fa0*/  LDG.E.64 R12, desc[UR8][R12.64] ;  /* 0x000000080c0c7981 */ /* 0x000f62000c1e1b00 */
[----:B------:R-:W-:Y:S01]  /*0fb0*/  UISETP.NE.AND UP0, UPT, UR11, URZ, UPT ;  /* 0x000000ff0b00728c */ /* 0x000fe2000bf05270 */
[----:B---3--:R-:W-:-:S05]  /*0fc0*/  FFMA.FTZ R9, -R8, R8, R9 ;  /* 0x0000000808097223 */ /* 0x008fca0000010109 */
[----:B------:R-:W-:-:S13]  /*0fd0*/  FSETP.GTU.FTZ.AND P0, PT, R9, RZ, PT ;  /* 0x000000ff0900720b */ /* 0x000fda0003f1c000 */
[----:B0-----:R-:W0:Y:S02]  /*0fe0*/  @P0 LDC R16, c[0x0][0x3c0] ;  /* 0x0000f000ff100b82 */ /* 0x001e240000000800 */
[----:B0-----:R-:W-:Y:S01]  /*0ff0*/  @P0 FADD.FTZ R16, R9, R16 ;  /* 0x0000001009100221 */ /* 0x001fe20000010000 */
[----:B------:R-:W-:-:S06]  /*1000*/  MOV R9, 0x3f800000 ;  /* 0x3f80000000097802 */ /* 0x000fcc0000000f00 */
[----:B------:R1:W0:Y:S01]  /*1010*/  @P0 MUFU.RSQ R9, R16 ;  /* 0x0000001000090308 */ /* 0x0002220000001400 */
[----:B------:R-:W-:Y:S05]  /*1020*/  BRA.U UP0, `(.L_x_697) ;  /* 0x0000000900447547 */ /* 0x000fea000b800000 */
[--C-:B-----5:R-:W-:Y:S02]  /*1030*/  HADD2.F32 R17, -RZ, R43.reuse.H0_H0 ;  /* 0x2000002bff117230 */ /* 0x120fe40000004100 */
[----:B-1----:R-:W-:Y:S02]  /*1040*/  HADD2.F32 R19, -RZ, R43.H1_H1 ;  /* 0x3000002bff137230 */ /* 0x002fe40000004100 */
[--C-:B------:R-:W-:Y:S02]  /*1050*/  HADD2.F32 R15, -RZ, R42.reuse.H0_H0 ;  /* 0x2000002aff0f7230 */ /* 0x100fe40000004100 */
[C---:B------:R-:W-:Y:S01]  /*1060*/  FADD.FTZ R16, -R8.reuse, R17 ;  /* 0x0000001108107221 */ /* 0x040fe20000010100 */
[----:B------:R-:W-:Y:S02]  /*1070*/  HADD2.F32 R14, -RZ, R42.H1_H1 ;  /* 0x3000002aff0e7230 */ /* 0x000fe40000004100 */
[----:B------:R-:W-:Y:S01]  /*1080*/  FADD.FTZ R18, -R8, R19 ;  /* 0x0000001308127221 */ /* 0x000fe20000010100 */
[----:B------:R-:W-:-:S02]  /*1090*/  HADD2.F32 R23, -RZ, R41.H0_H0 ;  /* 0x20000029ff177230 */ /* 0x000fc40000004100 */
[----:B------:R-:W-:Y:S01]  /*10a0*/  FMUL.FTZ R17, R12, R15 ;  /* 0x0000000f0c117220 */ /* 0x000fe20000410000 */
[-C--:B0-----:R-:W-:Y:S01]  /*10b0*/  FMUL.FTZ R16, R16, R9.reuse ;  /* 0x0000000910107220 */ /* 0x081fe20000410000 */
[----:B------:R-:W-:Y:S02]  /*10c0*/  HADD2.F32 R25, -RZ, R41.H1_H1 ;  /* 0x30000029ff197230 */ /* 0x000fe40000004100 */
[----:B------:R-:W-:Y:S01]  /*10d0*/  FMUL.FTZ R20, R13, R14 ;  /* 0x0000000e0d147220 */ /* 0x000fe20000410000 */
[----:B------:R-:W-:Y:S01]  /*10e0*/  FMUL.FTZ R21, R18, R9 ;  /* 0x0000000912157220 */ /* 0x000fe20000410000 */
[----:B------:R-:W-:Y:S01]  /*10f0*/  FADD.FTZ R19, RZ, R17 ;  /* 0x00000011ff137221 */ /* 0x000fe20000010000 */
[----:B------:R-:W-:Y:S01]  /*1100*/  FFMA.FTZ R18, R16, R17, RZ ;  /* 0x0000001110127223 */ /* 0x000fe200000100ff */
[--C-:B------:R-:W-:Y:S02]  /*1110*/  HADD2.F32 R27, -RZ, R40.reuse.H0_H0 ;  /* 0x20000028ff1b7230 */ /* 0x100fe40000004100 */
[C---:B------:R-:W-:Y:S01]  /*1120*/  FADD.FTZ R22, -R8.reuse, R23 ;  /* 0x0000001708167221 */ /* 0x040fe20000010100 */
[----:B------:R-:W-:Y:S01]  /*1130*/  FADD.FTZ R24, -R8, R25 ;  /* 0x0000001908187221 */ /* 0x000fe20000010100 */
[----:B------:R-:W-:Y:S01]  /*1140*/  FADD.FTZ R17, R20, R19 ;  /* 0x0000001314117221 */ /* 0x000fe20000010000 */
[----:B------:R-:W-:Y:S01]  /*1150*/  FFMA.FTZ R20, R21, R20, R18 ;  /* 0x0000001415147223 */ /* 0x000fe20000010012 */
[----:B------:R-:W-:Y:S01]  /*1160*/  FFMA.FTZ R26, R15, R16, RZ ;  /* 0x000000100f1a7223 */ /* 0x000fe200000100ff */
[----:B------:R-:W-:-:S02]  /*1170*/  HADD2.F32 R18, -RZ, R40.H1_H1 ;  /* 0x30000028ff127230 */ /* 0x000fc40000004100 */
[----:B------:R-:W-:Y:S01]  /*1180*/  FADD.FTZ R16, RZ, R15 ;  /* 0x0000000fff107221 */ /* 0x000fe20000010000 */
[----:B------:R-:W-:Y:S01]  /*1190*/  FMUL.FTZ R23, R22, R9 ;  /* 0x0000000916177220 */ /* 0x000fe20000410000 */
[----:B------:R-:W-:Y:S01]  /*11a0*/  FFMA.FTZ R29, R14, R21, RZ ;  /* 0x000000150e1d7223 */ /* 0x000fe200000100ff */
[----:B------:R-:W-:Y:S01]  /*11b0*/  FADD.FTZ R15, RZ, R14 ;  /* 0x0000000eff0f7221 */ /* 0x000fe20000010000 */
[----:B------:R-:W-:Y:S01]  /*11c0*/  FMUL.FTZ R25, R24, R9 ;  /* 0x0000000918197220 */ /* 0x000fe20000410000 */
[----:B------:R-:W-:Y:S01]  /*11d0*/  FMUL.FTZ R22, R12, R27 ;  /* 0x0000001b0c167220 */ /* 0x000fe20000410000 */
[----:B------:R-:W-:Y:S02]  /*11e0*/  HADD2.F32 R19, -RZ, R39.H0_H0 ;  /* 0x20000027ff137230 */ /* 0x000fe40000004100 */
[C---:B------:R-:W-:Y:S01]  /*11f0*/  FADD.FTZ R15, R18.reuse, R15 ;  /* 0x0000000f120f7221 */ /* 0x040fe20000010000 */
[----:B------:R-:W-:Y:S01]  /*1200*/  FFMA.FTZ R14, R18, R25, R29 ;  /* 0x00000019120e7223 */ /* 0x000fe2000001001d */
[----:B------:R-:W-:Y:S01]  /*1210*/  FMUL.FTZ R18, R13, R18 ;  /* 0x000000120d127220 */ /* 0x000fe20000410000 */
[----:B------:R-:W-:Y:S01]  /*1220*/  FADD.FTZ R17, R17, R22 ;  /* 0x0000001611117221 */ /* 0x000fe20000010000 */
[----:B------:R-:W-:Y:S01]  /*1230*/  FFMA.FTZ R20, R23, R22, R20 ;  /* 0x0000001617147223 */ /* 0x000fe20000010014 */
[----:B------:R-:W-:-:S02]  /*1240*/  HADD2.F32 R22, -RZ, R38.H0_H0 ;  /* 0x20000026ff167230 */ /* 0x000fc40000004100 */
[----:B------:R-:W-:Y:S01]  /*1250*/  FADD.FTZ R24, -R8, R19 ;  /* 0x0000001308187221 */ /* 0x000fe20000010100 */
[----:B------:R-:W-:Y:S01]  /*1260*/  FADD.FTZ R17, R18, R17 ;  /* 0x0000001112117221 */ /* 0x000fe20000010000 */
[----:B------:R-:W-:Y:S01]  /*1270*/  FFMA.FTZ R21, R27, R23, R26 ;  /* 0x000000171b157223 */ /* 0x000fe2000001001a */
[----:B------:R-:W-:Y:S01]  /*1280*/  FFMA.FTZ R18, R25, R18, R20 ;  /* 0x0000001219127223 */ /* 0x000fe20000010014 */
[----:B------:R-:W-:Y:S01]  /*1290*/  FMUL.FTZ R23, R24, R9 ;  /* 0x0000000918177220 */ /* 0x000fe20000410000 */
[----:B------:R-:W-:Y:S02]  /*12a0*/  HADD2.F32 R19, -RZ, R39.H1_H1 ;  /* 0x30000027ff137230 */ /* 0x000fe40000004100 */
[----:B------:R-:W-:Y:S01]  /*12b0*/  FMUL.FTZ R20, R12, R22 ;  /* 0x000000160c147220 */ /* 0x000fe20000410000 */
[----:B------:R-:W-:Y:S01]  /*12c0*/  FADD.FTZ R16, R27, R16 ;  /* 0x000000101b107221 */ /* 0x000fe20000010000 */
[----:B------:R-:W-:Y:S02]  /*12d0*/  HADD2.F32 R25, -RZ, R50.H0_H0 ;  /* 0x20000032ff197230 */ /* 0x000fe40000004100 */
[----:B------:R-:W-:Y:S01]  /*12e0*/  FFMA.FTZ R21, R22, R23, R21 ;  /* 0x0000001716157223 */ /* 0x000fe20000010015 */
[----:B------:R-:W-:Y:S01]  /*12f0*/  FADD.FTZ R17, R17, R20 ;  /* 0x0000001411117221 */ /* 0x000fe20000010000 */
[----:B------:R-:W-:Y:S01]  /*1300*/  FFMA.FTZ R18, R23, R20, R18 ;  /* 0x0000001417127223 */ /* 0x000fe20000010012 */
[----:B------:R-:W-:Y:S01]  /*1310*/  FADD.FTZ R16, R16, R22 ;  /* 0x0000001610107221 */ /* 0x000fe20000010000 */
[----:B------:R-:W-:Y:S01]  /*1320*/  FADD.FTZ R20, -R8, R19 ;  /* 0x0000001308147221 */ /* 0x000fe20000010100 */
[----:B------:R-:W-:-:S02]  /*1330*/  HADD2.F32 R19, -RZ, R38.H1_H1 ;  /* 0x30000026ff137230 */ /* 0x000fc40000004100 */
[----:B------:R-:W-:Y:S01]  /*1340*/  FADD.FTZ R22, -R8, R25 ;  /* 0x0000001908167221 */ /* 0x000fe20000010100 */
[----:B------:R-:W-:Y:S02]  /*1350*/  HADD2.F32 R25, -RZ, R50.H1_H1 ;  /* 0x30000032ff197230 */ /* 0x000fe40000004100 */
[-C--:B------:R-:W-:Y:S01]  /*1360*/  FMUL.FTZ R23, R20, R9.reuse ;  /* 0x0000000914177220 */ /* 0x080fe20000410000 */
[--C-:B------:R-:W-:Y:S02]  /*1370*/  HADD2.F32 R24, -RZ, R51.reuse.H0_H0 ;  /* 0x20000033ff187230 */ /* 0x100fe40000004100 */
[----:B------:R-:W-:Y:S01]  /*1380*/  FMUL.FTZ R20, R22, R9 ;  /* 0x0000000916147220 */ /* 0x000fe20000410000 */
[----:B------:R-:W-:Y:S01]  /*1390*/  FMUL.FTZ R22, R13, R19 ;  /* 0x000000130d167220 */ /* 0x000fe20000410000 */
[----:B------:R-:W-:Y:S01]  /*13a0*/  FFMA.FTZ R14, R19, R23, R14 ;  /* 0x00000017130e7223 */ /* 0x000fe2000001000e */
[----:B------:R-:W-:Y:S01]  /*13b0*/  FADD.FTZ R15, R15, R19 ;  /* 0x000000130f0f7221 */ /* 0x000fe20000010000 */
[----:B------:R-:W-:Y:S01]  /*13c0*/  FADD.FTZ R16, R16, R24 ;  /* 0x0000001810107221 */ /* 0x000fe20000010000 */
[----:B------:R-:W-:Y:S01]  /*13d0*/  FFMA.FTZ R23, R23, R22, R18 ;  /* 0x0000001617177223 */ /* 0x000fe20000010012 */
[----:B------:R-:W-:Y:S01]  /*13e0*/  FADD.FTZ R18, -R8, R25 ;  /* 0x0000001908127221 */ /* 0x000fe20000010100 */
[----:B------:R-:W-:Y:S01]  /*13f0*/  FFMA.FTZ R21, R24, R20, R21 ;  /* 0x0000001418157223 */ /* 0x000fe20000010015 */
[----:B------:R-:W-:Y:S01]  /*1400*/  FMUL.FTZ R24, R12, R24 ;  /* 0x000000180c187220 */ /* 0x000fe20000410000 */
[----:B------:R-:W-:-:S02]  /*1410*/  HADD2.F32 R19, -RZ, R51.H1_H1 ;  /* 0x30000033ff137230 */ /* 0x000fc40000004100 */
[----:B------:R-:W-:Y:S01]  /*1420*/  FMUL.FTZ R18, R18, R9 ;  /* 0x0000000912127220 */ /* 0x000fe20000410000 */
[----:B------:R-:W-:Y:S01]  /*1430*/  FADD.FTZ R17, R22, R17 ;  /* 0x0000001116117221 */ /* 0x000fe20000010000 */
[--C-:B------:R-:W-:Y:S02]  /*1440*/  HADD2.F32 R27, -RZ, R37.reuse.H0_H0 ;  /* 0x20000025ff1b7230 */ /* 0x100fe40000004100 */
[----:B------:R-:W-:Y:S01]  /*1450*/  FFMA.FTZ R25, R20, R24, R23 ;  /* 0x0000001814197223 */ /* 0x000fe20000010017 */
[----:B------:R-:W-:Y:S01]  /*1460*/  FMUL.FTZ R23, R13, R19 ;  /* 0x000000130d177220 */ /* 0x000fe20000410000 */
[----:B------:R-:W-:Y:S01]  /*1470*/  FADD.FTZ R15, R15, R19 ;  /* 0x000000130f0f7221 */ /* 0x000fe20000010000 */
[----:B------:R-:W-:Y:S01]  /*1480*/  FFMA.FTZ R14, R19, R18, R14 ;  /* 0x00000012130e7223 */ /* 0x000fe2000001000e */
[----:B------:R-:W-:Y:S01]  /*1490*/  FADD.FTZ R22, R17, R24 ;  /* 0x0000001811167221 */ /* 0x000fe20000010000 */
[----:B------:R-:W-:Y:S02]  /*14a0*/  HADD2.F32 R19, -RZ, R37.H1_H1 ;  /* 0x30000025ff137230 */ /* 0x000fe40000004100 */
[----:B------:R-:W-:Y:S01]  /*14b0*/  FADD.FTZ R24, -R8, R27 ;  /* 0x0000001b08187221 */ /* 0x000fe20000010100 */
[----:B------:R-:W-:Y:S01]  /*14c0*/  FFMA.FTZ R18, R18, R23, R25 ;  /* 0x0000001712127223 */ /* 0x000fe20000010019 */
[----:B------:R-:W-:Y:S01]  /*14d0*/  FADD.FTZ R17, R23, R22 ;  /* 0x0000001617117221 */ /* 0x000fe20000010000 */
[----:B------:R-:W-:-:S02]  /*14e0*/  HADD2.F32 R20, -RZ, R49.H0_H0 ;  /* 0x20000031ff147230 */ /* 0x000fc40000004100 */
[----:B------:R-:W-:Y:S01]  /*14f0*/  FADD.FTZ R26, -R8, R19 ;  /* 0x00000013081a7221 */ /* 0x000fe20000010100 */
[-C--:B------:R-:W-:Y:S01]  /*1500*/  FMUL.FTZ R23, R24, R9.reuse ;  /* 0x0000000918177220 */ /* 0x080fe20000410000 */
[----:B------:R-:W-:Y:S02]  /*1510*/  HADD2.F32 R22, -RZ, R49.H1_H1 ;  /* 0x30000031ff167230 */ /* 0x000fe40000004100 */
[----:B------:R-:W-:Y:S02]  /*1520*/  HADD2.F32 R25, -RZ, R36.H0_H0 ;  /* 0x20000024ff197230 */ /* 0x000fe40000004100 */
[----:B------:R-:W-:Y:S01]  /*1530*/  FMUL.FTZ R19, R26, R9 ;  /* 0x000000091a137220 */ /* 0x000fe20000410000 */
[----:B------:R-:W-:Y:S01]  /*1540*/  FADD.FTZ R16, R16, R20 ;  /* 0x0000001410107221 */ /* 0x000fe20000010000 */
[----:B------:R-:W-:Y:S01]  /*1550*/  FFMA.FTZ R21, R20, R23, R21 ;  /* 0x0000001714157223 */ /* 0x000fe20000010015 */
[----:B------:R-:W-:Y:S01]  /*1560*/  FMUL.FTZ R20, R12, R20 ;  /* 0x000000140c147220 */ /* 0x000fe20000410000 */
[----:B------:R-:W-:Y:S01]  /*1570*/  FADD.FTZ R15, R15, R22 ;  /* 0x000000160f0f7221 */ /* 0x000fe20000010000 */
[----:B------:R-:W-:Y:S01]  /*1580*/  FFMA.FTZ R14, R22, R19, R14 ;  /* 0x00000013160e7223 */ /* 0x000fe2000001000e */
[----:B------:R-:W-:Y:S01]  /*1590*/  FMUL.FTZ R22, R13, R22 ;  /* 0x000000160d167220 */ /* 0x000fe20000410000 */
[----:B------:R-:W-:Y:S01]  /*15a0*/  FFMA.FTZ R18, R23, R20, R18 ;  /* 0x0000001417127223 */ /* 0x000fe20000010012 */
[----:B------:R-:W-:Y:S01]  /*15b0*/  FADD.FTZ R26, -R8, R25 ;  /* 0x00000019081a7221 */ /* 0x000fe20000010100 */
[----:B------:R-:W-:-:S02]  /*15c0*/  HADD2.F32 R24, -RZ, R35.H0_H0 ;  /* 0x20000023ff187230 */ /* 0x000fc40000004100 */
[----:B------:R-:W-:Y:S01]  /*15d0*/  FADD.FTZ R17, R17, R20 ;  /* 0x0000001411117221 */ /* 0x000fe20000010000 */
[----:B------:R-:W-:Y:S01]  /*15e0*/  FFMA.FTZ R18, R19, R22, R18 ;  /* 0x0000001613127223 */ /* 0x000fe20000010012 */
[----:B------:R-:W-:Y:S01]  /*15f0*/  FMUL.FTZ R23, R26, R9 ;  /* 0x000000091a177220 */ /* 0x000fe20000410000 */
[----:B------:R-:W-:Y:S02]  /*1600*/  HADD2.F32 R19, -RZ, R36.H1_H1 ;  /* 0x30000024ff137230 */ /* 0x000fe40000004100 */
[----:B------:R-:W-:Y:S01]  /*1610*/  FADD.FTZ R20, R22, R17 ;  /* 0x0000001116147221 */ /* 0x000fe20000010000 */
[----:B------:R-:W-:Y:S01]  /*1620*/  FMUL.FTZ R25, R12, R24 ;  /* 0x000000180c197220 */ /* 0x000fe20000410000 */
[----:B------:R-:W-:Y:S01]  /*1630*/  FFMA.FTZ R21, R24, R23, R21 ;  /* 0x0000001718157223 */ /* 0x000fe20000010015 */
[----:B------:R-:W-:Y:S02]  /*1640*/  HADD2.F32 R17, -RZ, R35.H1_H1 ;  /* 0x30000023ff117230 */ /* 0x000fe40000004100 */
[----:B------:R-:W-:Y:S01]  /*1650*/  FADD.FTZ R22, -R8, R19 ;  /* 0x0000001308167221 */ /* 0x000fe20000010100 */
[----:B------:R-:W-:Y:S01]  /*1660*/  FADD.FTZ R20, R20, R25 ;  /* 0x0000001914147221 */ /* 0x000fe20000010000 */
[----:B------:R-:W-:Y:S01]  /*1670*/  FFMA.FTZ R23, R23, R25, R18 ;  /* 0x0000001917177223 */ /* 0x000fe20000010012 */
[----:B------:R-:W-:-:S02]  /*1680*/  HADD2.F32 R25, -RZ, R34.H0_H0 ;  /* 0x20000022ff197230 */ /* 0x000fc40000004100 */
[----:B------:R-:W-:Y:S01]  /*1690*/  FMUL.FTZ R19, R13, R17 ;  /* 0x000000110d137220 */ /* 0x000fe20000410000 */
[--C-:B------:R-:W-:Y:S02]  /*16a0*/  HADD2.F32 R18, -RZ, R33.reuse.H0_H0 ;  /* 0x20000021ff127230 */ /* 0x100fe40000004100 */
[----:B------:R-:W-:Y:S01]  /*16b0*/  FMUL.FTZ R22, R22, R9 ;  /* 0x0000000916167220 */ /* 0x000fe20000410000 */
[----:B------:R-:W-:Y:S02]  /*16c0*/  HADD2.F32 R27, -RZ, R34.H1_H1 ;  /* 0x30000022ff1b7230 */ /* 0x000fe40000004100 */
[----:B------:R-:W-:Y:S01]  /*16d0*/  FADD.FTZ R26, -R8, R25 ;  /* 0x00000019081a7221 */ /* 0x000fe20000010100 */
[----:B------:R-:W-:Y:S01]  /*16e0*/  FADD.FTZ R16, R16, R24 ;  /* 0x0000001810107221 */ /* 0x000fe20000010000 */
[----:B------:R-:W-:Y:S01]  /*16f0*/  FADD.FTZ R25, R19, R20 ;  /* 0x0000001413197221 */ /* 0x000fe20000010000 */
[----:B------:R-:W-:Y:S01]  /*1700*/  FMUL.FTZ R28, R12, R18 ;  /* 0x000000120c1c7220 */ /* 0x000fe20000410000 */
[----:B------:R-:W-:Y:S01]  /*1710*/  FFMA.FTZ R24, R22, R19, R23 ;  /* 0x0000001316187223 */ /* 0x000fe20000010017 */
[----:B------:R-:W-:Y:S01]  /*1720*/  FMUL.FTZ R19, R26, R9 ;  /* 0x000000091a137220 */ /* 0x000fe20000410000 */
[----:B------:R-:W-:-:S02]  /*1730*/  HADD2.F32 R20, -RZ, R33.H1_H1 ;  /* 0x30000021ff147230 */ /* 0x000fc40000004100 */
[C---:B------:R-:W-:Y:S01]  /*1740*/  FADD.FTZ R26, -R8.reuse, R27 ;  /* 0x0000001b081a7221 */ /* 0x040fe20000010100 */
[--C-:B------:R-:W-:Y:S02]  /*1750*/  HADD2.F32 R29, -RZ, R53.reuse.H0_H0 ;  /* 0x20000035ff1d7230 */ /* 0x100fe40000004100 */
[----:B------:R-:W-:Y:S01]  /*1760*/  FADD.FTZ R27, R25, R28 ;  /* 0x0000001c191b7221 */ /* 0x000fe20000010000 */
[----:B------:R-:W-:Y:S01]  /*1770*/  FADD.FTZ R25, R15, R17 ;  /* 0x000000110f197221 */ /* 0x000fe20000010000 */
[----:B------:R-:W-:Y:S01]  /*1780*/  FFMA.FTZ R30, R19, R28, R24 ;  /* 0x0000001c131e7223 */ /* 0x000fe20000010018 */
[----:B------:R-:W-:Y:S01]  /*1790*/  FFMA.FTZ R17, R17, R22, R14 ;  /* 0x0000001611117223 */ /* 0x000fe2000001000e */
[----:B------:R-:W-:Y:S02]  /*17a0*/  HADD2.F32 R15, -RZ, R52.H0_H0 ;  /* 0x20000034ff0f7230 */ /* 0x000fe40000004100 */
[----:B------:R-:W-:Y:S01]  /*17b0*/  FMUL.FTZ R28, R13, R20 ;  /* 0x000000140d1c7220 */ /* 0x000fe20000410000 */
[----:B------:R-:W-:Y:S01]  /*17c0*/  FADD.FTZ R22, -R8, R29 ;  /* 0x0000001d08167221 */ /* 0x000fe20000010100 */
[----:B------:R-:W-:-:S02]  /*17d0*/  HADD2.F32 R29, -RZ, R53.H1_H1 ;  /* 0x30000035ff1d7230 */ /* 0x000fc40000004100 */
[----:B------:R-:W-:Y:S01]  /*17e0*/  FMUL.FTZ R23, R26, R9 ;  /* 0x000000091a177220 */ /* 0x000fe20000410000 */
[----:B------:R-:W-:Y:S01]  /*17f0*/  FADD.FTZ R24, R28, R27 ;  /* 0x0000001b1c187221 */ /* 0x000fe20000010000 */
[----:B------:R-:W-:Y:S02]  /*1800*/  HADD2.F32 R14, -RZ, R52.H1_H1 ;  /* 0x30000034ff0e7230 */ /* 0x000fe40000004100 */
[----:B------:R-:W-:Y:S01]  /*1810*/  FMUL.FTZ R31, R12, R15 ;  /* 0x0000000f0c1f7220 */ /* 0x000fe20000410000 */
[----:B------:R-:W-:Y:S01]  /*1820*/  FADD.FTZ R16, R16, R18 ;  /* 0x0000001210107221 */ /* 0x000fe20000010000 */
[----:B------:R-:W-:Y:S01]  /*1830*/  FFMA.FTZ R26, R18, R19, R21 ;  /* 0x00000013121a7223 */ /* 0x000fe20000010015 */
[----:B------:R-:W-:Y:S01]  /*1840*/  FFMA.FTZ R27, R23, R28, R30 ;  /* 0x0000001c171b7223 */ /* 0x000fe2000001001e */
[----:B------:R-:W-:Y:S01]  /*1850*/  FMUL.FTZ R22, R22, R9 ;  /* 0x0000000916167220 */ /* 0x000fe20000410000 */
[----:B------:R-:W-:Y:S01]  /*1860*/  FADD.FTZ R18, -R8, R29 ;  /* 0x0000001d08127221 */ /* 0x000fe20000010100 */
[----:B------:R-:W-:Y:S01]  /*1870*/  FADD.FTZ R19, R24, R31 ;  /* 0x0000001f18137221 */ /* 0x000fe20000010000 */
[----:B------:R-:W-:Y:S01]  /*1880*/  FMUL.FTZ R24, R13, R14 ;  /* 0x0000000e0d187220 */ /* 0x000fe20000410000 */
[----:B------:R-:W-:Y:S01]  /*1890*/  FFMA.FTZ R28, R22, R31, R27 ;  /* 0x0000001f161c7223 */ /* 0x000fe2000001001b */
[----:B------:R-:W-:Y:S01]  /*18a0*/  FMUL.FTZ R21, R18, R9 ;  /* 0x0000000912157220 */ /* 0x000fe20000410000 */
[----:B------:R-:W-:Y:S01]  /*18b0*/  FADD.FTZ R25, R25, R20 ;  /* 0x0000001419197221 */ /* 0x000fe20000010000 */
[----:B------:R-:W-:Y:S01]  /*18c0*/  FFMA.FTZ R17, R20, R23, R17 ;  /* 0x0000001714117223 */ /* 0x000fe20000010011 */
[----:B------:R-:W-:Y:S01]  /*18d0*/  FADD.FTZ R23, R24, R19 ;  /* 0x0000001318177221 */ /* 0x000fe20000010000 */
[----:B------:R-:W-:Y:S01]  /*18e0*/  FADD.FTZ R18, R16, R15 ;  /* 0x0000000f10127221 */ /* 0x000fe20000010000 */
[----:B------:R-:W-:Y:S01]  /*18f0*/  FFMA.FTZ R24, R21, R24, R28 ;  /* 0x0000001815187223 */ /* 0x000fe2000001001c */
[----:B------:R-:W-:Y:S01]  /*1900*/  FFMA.FTZ R16, R15, R22, R26 ;  /* 0x000000160f107223 */ /* 0x000fe2000001001a */
[----:B------:R-:W-:Y:S01]  /*1910*/  FADD.FTZ R19, R25, R14 ;  /* 0x0000000e19137221 */ /* 0x000fe20000010000 */
[----:B------:R-:W-:Y:S01]  /*1920*/  FFMA.FTZ R17, R14, R21, R17 ;  /* 0x000000150e117223 */ /* 0x000fe20000010011 */
[----:B------:R-:W-:Y:S06]  /*1930*/  BRA `(.L_x_698) ;  /* 0x0000001000807947 */ /* 0x000fec0003800000 */
.L_x_697:
[--C-:B-1---5:R-:W-:Y:S02]  /*1940*/  HADD2.F32 R15, -RZ, R43.reuse.H0_H0 ;  /* 0x2000002bff0f7230 */ /* 0x122fe40000004100 */
[----:B------:R-:W-:Y:S02]  /*1950*/  HADD2.F32 R17, -RZ, R43.H1_H1 ;  /* 0x3000002bff117230 */ /* 0x000fe40000004100 */
[----:B------:R-:W-:Y:S02]  /*1960*/  HADD2.F32 R25, -RZ, R41.H1_H1 ;  /* 0x30000029ff197230 */ /* 0x000fe40000004100 */
[----:B------:R-:W-:Y:S01]  /*1970*/  FADD.FTZ R14, -R8, R15 ;  /* 0x0000000f080e7221 */ /* 0x000fe20000010100 */
[----:B------:R-:W-:Y:S02]  /*1980*/  HADD2.F32 R24, -RZ, R42.H0_H0 ;  /* 0x2000002aff187230 */ /* 0x000fe40000004100 */
[----:B------:R-:W-:Y:S02]  /*1990*/  HADD2.F32 R31, -RZ, R39.H1_H1 ;  /* 0x30000027ff1f7230 */ /* 0x000fe40000004100 */
[----:B0-----:R-:W-:Y:S01]  /*19a0*/  FMUL.FTZ R15, R14, R9 ;  /* 0x000000090e0f7220 */ /* 0x001fe20000410000 */
[----:B------:R-:W-:Y:S01]  /*19b0*/  FADD.FTZ R14, -R8, R17 ;  /* 0x00000011080e7221 */ /* 0x000fe20000010100 */
[----:B------:R-:W-:-:S02]  /*19c0*/  HADD2.F32 R17, -RZ, R41.H0_H0 ;  /* 0x20000029ff117230 */ /* 0x000fc40000004100 */
[----:B------:R-:W-:Y:S01]  /*19d0*/  FADD.FTZ R54, -R8, R25 ;  /* 0x0000001908367221 */ /* 0x000fe20000010100 */
[----:B------:R-:W-:Y:S01]  /*19e0*/  FFMA.FTZ R19, R12, R15, R10 ;  /* 0x0000000f0c137223 */ /* 0x000fe2000001000a */
[-C--:B------:R-:W-:Y:S01]  /*19f0*/  FMUL.FTZ R14, R14, R9.reuse ;  /* 0x000000090e0e7220 */ /* 0x080fe20000410000 */
[----:B------:R-:W-:Y:S02]  /*1a00*/  HADD2.F32 R25, -RZ, R39.H0_H0 ;  /* 0x20000027ff197230 */ /* 0x000fe40000004100 */
[----:B------:R-:W-:Y:S01]  /*1a10*/  FADD.FTZ R28, -R8, R17 ;  /* 0x00000011081c7221 */ /* 0x000fe20000010100 */
[----:B------:R-:W-:Y:S01]  /*1a20*/  FMUL.FTZ R17, R19, -1.4426950216293334961 ;  /* 0xbfb8aa3b13117820 */ /* 0x000fe20000410000 */
[----:B------:R-:W-:Y:S01]  /*1a30*/  FFMA.FTZ R18, R13, R14, R11 ;  /* 0x0000000e0d127223 */ /* 0x000fe2000001000b */
[-C--:B------:R-:W-:Y:S01]  /*1a40*/  FMUL.FTZ R54, R54, R9.reuse ;  /* 0x0000000936367220 */ /* 0x080fe20000410000 */
[----:B------:R-:W-:Y:S01]  /*1a50*/  FMUL.FTZ R28, R28, R9 ;  /* 0x000000091c1c7220 */ /* 0x000fe20000410000 */
[----:B------:R-:W-:-:S02]  /*1a60*/  HADD2.F32 R29, -RZ, R42.H1_H1 ;  /* 0x3000002aff1d7230 */ /* 0x000fc40000004100 */
[----:B------:R-:W-:Y:S01]  /*1a70*/  FMUL.FTZ R22, R18, -1.4426950216293334961 ;  /* 0xbfb8aa3b12167820 */ /* 0x000fe20000410000 */
[----:B------:R-:W0:Y:S01]  /*1a80*/  MUFU.EX2 R17, R17 ;  /* 0x0000001100117308 */ /* 0x000e220000000800 */
[----:B------:R-:W-:Y:S01]  /*1a90*/  FFMA.FTZ R16, R12, R28, R10 ;  /* 0x0000001c0c107223 */ /* 0x000fe2000001000a */
[----:B------:R-:W-:Y:S01]  /*1aa0*/  FFMA.FTZ R61, R13, R54, R11 ;  /* 0x000000360d3d7223 */ /* 0x000fe2000001000b */
[----:B------:R-:W-:Y:S02]  /*1ab0*/  HADD2.F32 R60, -RZ, R38.H0_H0 ;  /* 0x20000026ff3c7230 */ /* 0x000fe40000004100 */
[----:B------:R-:W1:Y:S01]  /*1ac0*/  MUFU.EX2 R22, R22 ;  /* 0x0000001600167308 */ /* 0x000e620000000800 */
[----:B------:R-:W-:-:S06]  /*1ad0*/  FMUL.FTZ R23, R16, -1.4426950216293334961 ;  /* 0xbfb8aa3b10177820 */ /* 0x000fcc0000410000 */
[----:B------:R-:W2:Y:S01]  /*1ae0*/  MUFU.EX2 R23, R23 ;  /* 0x0000001700177308 */ /* 0x000ea20000000800 */
[----:B0-----:R-:W-:Y:S01]  /*1af0*/  FADD.FTZ R21, R17, 1 ;  /* 0x3f80000011157421 */ /* 0x001fe20000010000 */
[----:B-1----:R-:W-:-:S05]  /*1b00*/  FADD.FTZ R20, R22, 1 ;  /* 0x3f80000016147421 */ /* 0x002fca0000010000 */
[----:B------:R-:W0:Y:S01]  /*1b10*/  MUFU.RCP R21, R21 ;  /* 0x0000001500157308 */ /* 0x000e220000001000 */
[----:B--2---:R-:W-:-:S07]  /*1b20*/  FADD.FTZ R17, R23, 1 ;  /* 0x3f80000017117421 */ /* 0x004fce0000010000 */
[----:B------:R-:W1:Y:S08]  /*1b30*/  MUFU.RCP R20, R20 ;  /* 0x0000001400147308 */ /* 0x000e700000001000 */
[----:B------:R-:W2:Y:S01]  /*1b40*/  MUFU.RCP R17, R17 ;  /* 0x0000001100117308 */ /* 0x000ea20000001000 */
[----:B0-----:R-:W-:Y:S01]  /*1b50*/  FADD.FTZ R22, -R21, 1 ;  /* 0x3f80000015167421 */ /* 0x001fe20000010100 */
[----:B------:R-:W-:-:S03]  /*1b60*/  FMUL.FTZ R24, R24, R21 ;  /* 0x0000001518187220 */ /* 0x000fc60000410000 */
[----:B------:R-:W-:Y:S01]  /*1b70*/  FFMA.FTZ R19, R19, R22, 1 ;  /* 0x3f80000013137423 */ /* 0x000fe20000010016 */
[----:B------:R-:W-:Y:S02]  /*1b80*/  HADD2.F32 R22, -RZ, R40.H0_H0 ;  /* 0x20000028ff167230 */ /* 0x000fe40000004100 */
[----:B-1----:R-:W-:Y:S01]  /*1b90*/  FADD.FTZ R23, -R20, 1 ;  /* 0x3f80000014177421 */ /* 0x002fe20000010100 */
[----:B------:R-:W-:Y:S01]  /*1ba0*/  FMUL.FTZ R24, R24, R19 ;  /* 0x0000001318187220 */ /* 0x000fe20000410000 */
[----:B------:R-:W-:Y:S01]  /*1bb0*/  FMUL.FTZ R19, R61, -1.4426950216293334961 ;  /* 0xbfb8aa3b3d137820 */ /* 0x000fe20000410000 */
[----:B------:R-:W-:Y:S01]  /*1bc0*/  FMUL.FTZ R20, R29, R20 ;  /* 0x000000141d147220 */ /* 0x000fe20000410000 */
[----:B------:R-:W-:Y:S01]  /*1bd0*/  FFMA.FTZ R23, R18, R23, 1 ;  /* 0x3f80000012177423 */ /* 0x000fe20000010017 */
[----:B------:R-:W-:Y:S01]  /*1be0*/  FADD.FTZ R18, -R8, R25 ;  /* 0x0000001908127221 */ /* 0x000fe20000010100 */
[----:B--2---:R-:W-:-:S03]  /*1bf0*/  FADD.FTZ R27, -R17, 1 ;  /* 0x3f800000111b7421 */ /* 0x004fc60000010100 */
[----:B------:R-:W-:Y:S01]  /*1c00*/  FMUL.FTZ R21, R18, R9 ;  /* 0x0000000912157220 */ /* 0x000fe20000410000 */
[----:B------:R-:W0:Y:S01]  /*1c10*/  MUFU.EX2 R19, R19 ;  /* 0x0000001300137308 */ /* 0x000e220000000800 */
[----:B------:R-:W-:Y:S01]  /*1c20*/  FADD.FTZ R18, -R8, R31 ;  /* 0x0000001f08127221 */ /* 0x000fe20000010100 */
[----:B------:R-:W-:Y:S01]  /*1c30*/  FFMA.FTZ R27, R16, R27, 1 ;  /* 0x3f800000101b7423 */ /* 0x000fe2000001001b */
[----:B------:R-:W-:Y:S01]  /*1c40*/  FFMA.FTZ R25, R12, R21, R10 ;  /* 0x000000150c197223 */ /* 0x000fe2000001000a */
[----:B------:R-:W-:Y:S01]  /*1c50*/  FMUL.FTZ R22, R22, R17 ;  /* 0x0000001116167220 */ /* 0x000fe20000410000 */
[----:B------:R-:W-:Y:S01]  /*1c60*/  FMUL.FTZ R18, R18, R9 ;  /* 0x0000000912127220 */ /* 0x000fe20000410000 */
[----:B------:R-:W-:Y:S02]  /*1c70*/  HADD2.F32 R17, -RZ, R50.H0_H0 ;  /* 0x20000032ff117230 */ /* 0x000fe40000004100 */
[----:B------:R-:W-:Y:S01]  /*1c80*/  FMUL.FTZ R16, R25, -1.4426950216293334961 ;  /* 0xbfb8aa3b19107820 */ /* 0x000fe20000410000 */
[----:B------:R-:W-:Y:S01]  /*1c90*/  FMUL.FTZ R23, R20, R23 ;  /* 0x0000001714177220 */ /* 0x000fe20000410000 */
[----:B------:R-:W-:Y:S01]  /*1ca0*/  FMUL.FTZ R27, R22, R27 ;  /* 0x0000001b161b7220 */ /* 0x000fe20000410000 */
[----:B------:R-:W-:-:S03]  /*1cb0*/  FADD.FTZ R26, -R8, R17 ;  /* 0x00000011081a7221 */ /* 0x000fc60000010100 */
[----:B------:R-:W1:Y:S01]  /*1cc0*/  MUFU.EX2 R16, R16 ;  /* 0x0000001000107308 */ /* 0x000e620000000800 */
[----:B0-----:R-:W-:Y:S01]  /*1cd0*/  FADD.FTZ R20, R19, 1 ;  /* 0x3f80000013147421 */ /* 0x001fe20000010000 */
[----:B------:R-:W-:Y:S01]  /*1ce0*/  FFMA.FTZ R19, R13, R18, R11 ;  /* 0x000000120d137223 */ /* 0x000fe2000001000b */
[----:B------:R-:W-:-:S03]  /*1cf0*/  FMUL.FTZ R17, R26, R9 ;  /* 0x000000091a117220 */ /* 0x000fc60000410000 */
[----:B------:R-:W-:Y:S01]  /*1d00*/  FMUL.FTZ R30, R19, -1.4426950216293334961 ;  /* 0xbfb8aa3b131e7820 */ /* 0x000fe20000410000 */
[----:B------:R-:W0:Y:S01]  /*1d10*/  MUFU.RCP R20, R20 ;  /* 0x0000001400147308 */ /* 0x000e220000001000 */
[----:B-1----:R-:W-:-:S07]  /*1d20*/  FADD.FTZ R26, R16, 1 ;  /* 0x3f800000101a7421 */ /* 0x002fce0000010000 */
[----:B------:R1:W2:Y:S01]  /*1d30*/  MUFU.EX2 R22, R30 ;  /* 0x0000001e00167308 */ /* 0x0002a20000000800 */
[----:B------:R-:W-:-:S03]  /*1d40*/  FFMA.FTZ R16, R12, R17, R10 ;  /* 0x000000110c107223 */ /* 0x000fc6000001000a */
[----:B------:R-:W3:Y:S01]  /*1d50*/  MUFU.RCP R26, R26 ;  /* 0x0000001a001a7308 */ /* 0x000ee20000001000 */
[----:B------:R-:W-:Y:S01]  /*1d60*/  FMUL.FTZ R29, R16, -1.4426950216293334961 ;  /* 0xbfb8aa3b101d7820 */ /* 0x000fe20000410000 */
[----:B-1----:R-:W-:-:S06]  /*1d70*/  HADD2.F32 R30, -RZ, R40.H1_H1 ;  /* 0x30000028ff1e7230 */ /* 0x002fcc0000004100 */
[----:B------:R-:W1:Y:S01]  /*1d80*/  MUFU.EX2 R29, R29 ;  /* 0x0000001d001d7308 */ /* 0x000e620000000800 */
[----:B--2---:R-:W-:Y:S01]  /*1d90*/  FADD.FTZ R31, R22, 1 ;  /* 0x3f800000161f7421 */ /* 0x004fe20000010000 */
[----:B0-----:R-:W-:Y:S01]  /*1da0*/  FADD.FTZ R22, -R20, 1 ;  /* 0x3f80000014167421 */ /* 0x001fe20000010100 */
[----:B------:R-:W-:-:S03]  /*1db0*/  FMUL.FTZ R20, R30, R20 ;  /* 0x000000141e147220 */ /* 0x000fc60000410000 */
[----:B------:R-:W-:Y:S02]  /*1dc0*/  FFMA.FTZ R61, R61, R22, 1 ;  /* 0x3f8000003d3d7423 */ /* 0x000fe40000010016 */
[----:B------:R-:W0:Y:S01]  /*1dd0*/  MUFU.RCP R22, R31 ;  /* 0x0000001f00167308 */ /* 0x000e220000001000 */
[----:B---3--:R-:W-:Y:S01]  /*1de0*/  FADD.FTZ R30, -R26, 1 ;  /* 0x3f8000001a1e7421 */ /* 0x008fe20000010100 */
[----:B------:R-:W-:Y:S01]  /*1df0*/  FMUL.FTZ R26, R60, R26 ;  /* 0x0000001a3c1a7220 */ /* 0x000fe20000410000 */
[----:B------:R-:W-:Y:S02]  /*1e00*/  FMUL.FTZ R61, R20, R61 ;  /* 0x0000003d143d7220 */ /* 0x000fe40000410000 */
[----:B------:R-:W-:Y:S01]  /*1e10*/  FFMA.FTZ R25, R25, R30, 1 ;  /* 0x3f80000019197423 */ /* 0x000fe2000001001e */
[----:B-1----:R-:W-:-:S03]  /*1e20*/  FADD.FTZ R30, R29, 1 ;  /* 0x3f8000001d1e7421 */ /* 0x002fc60000010000 */
[----:B------:R-:W-:-:S03]  /*1e30*/  FMUL.FTZ R25, R26, R25 ;  /* 0x000000191a197220 */ /* 0x000fc60000410000 */
[----:B------:R-:W1:Y:S01]  /*1e40*/  MUFU.RCP R30, R30 ;  /* 0x0000001e001e7308 */ /* 0x000e620000001000 */
[----:B0-----:R-:W-:-:S04]  /*1e50*/  FADD.FTZ R60, -R22, 1 ;  /* 0x3f800000163c7421 */ /* 0x001fc80000010100 */
[----:B------:R-:W-:Y:S01]  /*1e60*/  FFMA.FTZ R29, R19, R60, 1 ;  /* 0x3f800000131d7423 */ /* 0x000fe2000001003c */
[----:B------:R-:W-:-:S05]  /*1e70*/  HADD2.F32 R19, -RZ, R38.H1_H1 ;  /* 0x30000026ff137230 */ /* 0x000fca0000004100 */
[----:B------:R-:W-:Y:S01]  /*1e80*/  FMUL.FTZ R22, R19, R22 ;  /* 0x0000001613167220 */ /* 0x000fe20000410000 */
[----:B------:R-:W-:Y:S02]  /*1e90*/  HADD2.F32 R19, -RZ, R51.H0_H0 ;  /* 0x20000033ff137230 */ /* 0x000fe40000004100 */
[----:B-1----:R-:W-:Y:S01]  /*1ea0*/  FADD.FTZ R31, -R30, 1 ;  /* 0x3f8000001e1f7421 */ /* 0x002fe20000010100 */
[----:B------:R-:W-:Y:S02]  /*1eb0*/  FMUL.FTZ R29, R22, R29 ;  /* 0x0000001d161d7220 */ /* 0x000fe40000410000 */
[----:B------:R-:W-:Y:S01]  /*1ec0*/  FMUL.FTZ R19, R19, R30 ;  /* 0x0000001e13137220 */ /* 0x000fe20000410000 */
[----:B------:R-:W-:Y:S01]  /*1ed0*/  FFMA.FTZ R16, R16, R31, 1 ;  /* 0x3f80000010107423 */ /* 0x000fe2000001001f */
[----:B------:R-:W-:-:S03]  /*1ee0*/  HADD2.F32 R31, -RZ, R50.H1_H1 ;  /* 0x30000032ff1f7230 */ /* 0x000fc60000004100 */
[----:B------:R-:W-:Y:S01]  /*1ef0*/  FMUL.FTZ R19, R19, R16 ;  /* 0x0000001013137220 */ /* 0x000fe20000410000 */
[----:B------:R-:W-:Y:S01]  /*1f00*/  FMUL.FTZ R16, R12, R24 ;  /* 0x000000180c107220 */ /* 0x000fe20000410000 */
[----:B------:R-:W-:Y:S01]  /*1f10*/  FADD.FTZ R20, -R8, R31 ;  /* 0x0000001f08147221 */ /* 0x000fe20000010100 */
[----:B------:R-:W-:Y:S02]  /*1f20*/  FMUL.FTZ R31, R13, R23 ;  /* 0x000000170d1f7220 */ /* 0x000fe40000410000 */
[----:B------:R-:W-:Y:S01]  /*1f30*/  FFMA.FTZ R30, R15, R16, RZ ;  /* 0x000000100f1e7223 */ /* 0x000fe200000100ff */
[----:B------:R-:W-:Y:S01]  /*1f40*/  FADD.FTZ R26, RZ, R16 ;  /* 0x00000010ff1a7221 */ /* 0x000fe20000010000 */
[----:B------:R-:W-:Y:S02]  /*1f50*/  FMUL.FTZ R16, R20, R9 ;  /* 0x0000000914107220 */ /* 0x000fe40000410000 */
[----:B------:R-:W-:Y:S01]  /*1f60*/  FFMA.FTZ R30, R14, R31, R30 ;  /* 0x0000001f0e1e7223 */ /* 0x000fe2000001001e */
[----:B------:R-:W-:Y:S01]  /*1f70*/  FADD.FTZ R26, R31, R26 ;  /* 0x0000001a1f1a7221 */ /* 0x000fe20000010000 */
[----:B------:R-:W-:Y:S01]  /*1f80*/  FFMA.FTZ R20, R13, R16, R11 ;  /* 0x000000100d147223 */ /* 0x000fe2000001000b */
[----:B------:R-:W-:Y:S01]  /*1f90*/  FFMA.FTZ R31, R15, R24, RZ ;  /* 0x000000180f1f7223 */ /* 0x000fe200000100ff */
[----:B------:R-:W-:Y:S01]  /*1fa0*/  FADD.FTZ R24, RZ, R24 ;  /* 0x00000018ff187221 */ /* 0x000fe20000010000 */
[----:B------:R-:W-:-:S02]  /*1fb0*/  HADD2.F32 R15, -RZ, R51.H1_H1 ;  /* 0x30000033ff0f7230 */ /* 0x000fc40000004100 */
[----:B------:R-:W-:Y:S01]  /*1fc0*/  FMUL.FTZ R60, R20, -1.4426950216293334961 ;  /* 0xbfb8aa3b143c7820 */ /* 0x000fe20000410000 */
[-C--:B------:R-:W-:Y:S01]  /*1fd0*/  FFMA.FTZ R31, R28, R27.reuse, R31 ;  /* 0x0000001b1c1f7223 */ /* 0x080fe2000001001f */
[----:B------:R-:W-:Y:S01]  /*1fe0*/  FADD.FTZ R24, R24, R27 ;  /* 0x0000001b18187221 */ /* 0x000fe20000010000 */
[----:B------:R-:W-:Y:S01]  /*1ff0*/  FMUL.FTZ R27, R12, R27 ;  /* 0x0000001b0c1b7220 */ /* 0x000fe20000410000 */
[----:B------:R-:W-:Y:S02]  /*2000*/  FFMA.FTZ R14, R14, R23, RZ ;  /* 0x000000170e0e7223 */ /* 0x000fe400000100ff */
[----:B------:R-:W0:Y:S01]  /*2010*/  MUFU.EX2 R60, R60 ;  /* 0x0000003c003c7308 */ /* 0x000e220000000800 */
[----:B------:R-:W-:Y:S01]  /*2020*/  FFMA.FTZ R28, R28, R27, R30 ;  /* 0x0000001b1c1c7223 */ /* 0x000fe2000001001e */
[----:B------:R-:W-:Y:S01]  /*2030*/  FADD.FTZ R26, R26, R27 ;  /* 0x0000001b1a1a7221 */ /* 0x000fe20000010000 */
[----:B------:R-:W-:-:S04]  /*2040*/  FADD.FTZ R24, R24, R25 ;  /* 0x0000001918187221 */ /* 0x000fc80000010000 */
[----:B------:R-:W-:Y:S01]  /*2050*/  FADD.FTZ R24, R24, R19 ;  /* 0x0000001318187221 */ /* 0x000fe20000010000 */
[----:B0-----:R-:W-:Y:S01]  /*2060*/  FADD.FTZ R22, R60, 1 ;  /* 0x3f8000003c167421 */ /* 0x001fe20000010000 */
[----:B------:R-:W-:Y:S01]  /*2070*/  FADD.FTZ R60, RZ, R23 ;  /* 0x00000017ff3c7221 */ /* 0x000fe20000010000 */
[-C--:B------:R-:W-:Y:S01]  /*2080*/  FFMA.FTZ R23, R54, R61.reuse, R14 ;  /* 0x0000003d36177223 */ /* 0x080fe2000001000e */
[----:B------:R-:W-:Y:S02]  /*2090*/  HADD2.F32 R14, -RZ, R49.H0_H0 ;  /* 0x20000031ff0e7230 */ /* 0x000fe40000004100 */
[----:B------:R-:W-:Y:S01]  /*20a0*/  FADD.FTZ R60, R60, R61 ;  /* 0x0000003d3c3c7221 */ /* 0x000fe20000010000 */
[----:B------:R-:W0:Y:S01]  /*20b0*/  MUFU.RCP R22, R22 ;  /* 0x0000001600167308 */ /* 0x000e220000001000 */
[----:B------:R-:W-:Y:S01]  /*20c0*/  FMUL.FTZ R61, R13, R61 ;  /* 0x0000003d0d3d7220 */ /* 0x000fe20000410000 */
[----:B------:R-:W-:-:S03]  /*20d0*/  FFMA.FTZ R23, R18, R29, R23 ;  /* 0x0000001d12177223 */ /* 0x000fc60000010017 */
[----:B------:R-:W-:Y:S01]  /*20e0*/  FFMA.FTZ R54, R54, R61, R28 ;  /* 0x0000003d36367223 */ /* 0x000fe2000001001c */
[----:B------:R-:W-:Y:S01]  /*20f0*/  FADD.FTZ R26, R61, R26 ;  /* 0x0000001a3d1a7221 */ /* 0x000fe20000010000 */
[----:B0-----:R-:W-:Y:S01]  /*2100*/  FMUL.FTZ R15, R15, R22 ;  /* 0x000000160f0f7220 */ /* 0x001fe20000410000 */
[----:B------:R-:W-:Y:S01]  /*2110*/  FADD.FTZ R30, -R22, 1 ;  /* 0x3f800000161e7421 */ /* 0x000fe20000010100 */
[----:B------:R-:W-:-:S03]  /*2120*/  HADD2.F32 R22, -RZ, R37.H0_H0 ;  /* 0x20000025ff167230 */ /* 0x000fc60000004100 */
        /* <DEDUP_REMOVED lines=8> */
[----:B0-----:R-:W-:-:S06]  /*21b0*/  FADD.FTZ R27, R30, 1 ;  /* 0x3f8000001e1b7421 */ /* 0x001fcc0000010000 */
[----:B------:R-:W0:Y:S02]  /*21c0*/  MUFU.RCP R27, R27 ;  /* 0x0000001b001b7308 */ /* 0x000e240000001000 */
[----:B0-----:R-:W-:Y:S01]  /*21d0*/  FMUL.FTZ R14, R14, R27 ;  /* 0x0000001b0e0e7220 */ /* 0x001fe20000410000 */
[----:B------:R-:W-:Y:S01]  /*21e0*/  FADD.FTZ R28, -R27, 1 ;  /* 0x3f8000001b1c7421 */ /* 0x000fe20000010100 */
[----:B------:R-:W-:-:S03]  /*21f0*/  HADD2.F32 R27, -RZ, R37.H1_H1 ;  /* 0x30000025ff1b7230 */ /* 0x000fc60000004100 */
[----:B------:R-:W-:Y:S02]  /*2200*/  FFMA.FTZ R28, R22, R28, 1 ;  /* 0x3f800000161c7423 */ /* 0x000fe4000001001c */
[----:B------:R-:W-:Y:S02]  /*2210*/  FADD.FTZ R22, -R8, R27 ;  /* 0x0000001b08167221 */ /* 0x000fe40000010100 */
[----:B------:R-:W-:Y:S01]  /*2220*/  FMUL.FTZ R27, R14, R28 ;  /* 0x0000001c0e1b7220 */ /* 0x000fe20000410000 */
[----:B------:R-:W-:Y:S01]  /*2230*/  FFMA.FTZ R14, R21, R25, R31 ;  /* 0x00000019150e7223 */ /* 0x000fe2000001001f */
[----:B------:R-:W-:Y:S01]  /*2240*/  FMUL.FTZ R22, R22, R9 ;  /* 0x0000000916167220 */ /* 0x000fe20000410000 */
[----:B------:R-:W-:Y:S02]  /*2250*/  FMUL.FTZ R25, R12, R25 ;  /* 0x000000190c197220 */ /* 0x000fe40000410000 */
[----:B------:R-:W-:Y:S01]  /*2260*/  FFMA.FTZ R14, R17, R19, R14 ;  /* 0x00000013110e7223 */ /* 0x000fe2000001000e */
[----:B------:R-:W-:Y:S01]  /*2270*/  FFMA.FTZ R28, R13, R22, R11 ;  /* 0x000000160d1c7223 */ /* 0x000fe2000001000b */
[----:B------:R-:W-:Y:S01]  /*2280*/  FFMA.FTZ R54, R21, R25, R54 ;  /* 0x0000001915367223 */ /* 0x000fe20000010036 */
[----:B------:R-:W-:-:S02]  /*2290*/  HADD2.F32 R21, -RZ, R49.H1_H1 ;  /* 0x30000031ff157230 */ /* 0x000fc40000004100 */
[----:B------:R-:W-:Y:S01]  /*22a0*/  FADD.FTZ R26, R26, R25 ;  /* 0x000000191a1a7221 */ /* 0x000fe20000010000 */
[----:B------:R-:W-:Y:S01]  /*22b0*/  FMUL.FTZ R61, R28, -1.4426950216293334961 ;  /* 0xbfb8aa3b1c3d7820 */ /* 0x000fe20000410000 */
[----:B------:R-:W-:Y:S01]  /*22c0*/  FADD.FTZ R25, R60, R29 ;  /* 0x0000001d3c197221 */ /* 0x000fe20000010000 */
[----:B------:R-:W-:Y:S01]  /*22d0*/  FMUL.FTZ R29, R13, R29 ;  /* 0x0000001d0d1d7220 */ /* 0x000fe20000410000 */
[----:B------:R-:W-:Y:S01]  /*22e0*/  FMUL.FTZ R19, R12, R19 ;  /* 0x000000130c137220 */ /* 0x000fe20000410000 */
[----:B------:R-:W-:Y:S01]  /*22f0*/  FFMA.FTZ R14, R15, R27, R14 ;  /* 0x0000001b0f0e7223 */ /* 0x000fe2000001000e */
[----:B------:R-:W-:Y:S01]  /*2300*/  FADD.FTZ R25, R25, R20 ;  /* 0x0000001419197221 */ /* 0x000fe20000010000 */
[----:B------:R-:W0:Y:S01]  /*2310*/  MUFU.EX2 R61, R61 ;  /* 0x0000003d003d7308 */ /* 0x000e220000000800 */
[----:B------:R-:W-:Y:S01]  /*2320*/  FFMA.FTZ R54, R18, R29, R54 ;  /* 0x0000001d12367223 */ /* 0x000fe20000010036 */
[----:B------:R-:W-:Y:S02]  /*2330*/  HADD2.F32 R18, -RZ, R35.H0_H0 ;  /* 0x20000023ff127230 */ /* 0x000fe40000004100 */
[----:B------:R-:W-:Y:S01]  /*2340*/  FMUL.FTZ R20, R13, R20 ;  /* 0x000000140d147220 */ /* 0x000fe20000410000 */
[----:B------:R-:W-:-:S04]  /*2350*/  FFMA.FTZ R17, R17, R19, R54 ;  /* 0x0000001311117223 */ /* 0x000fc80000010036 */
[----:B------:R-:W-:Y:S01]  /*2360*/  FFMA.FTZ R16, R16, R20, R17 ;  /* 0x0000001410107223 */ /* 0x000fe20000010011 */
[----:B------:R-:W-:Y:S02]  /*2370*/  HADD2.F32 R17, -RZ, R33.H0_H0 ;  /* 0x20000021ff117230 */ /* 0x000fe40000004100 */
[----:B0-----:R-:W-:-:S06]  /*2380*/  FADD.FTZ R30, R61, 1 ;  /* 0x3f8000003d1e7421 */ /* 0x001fcc0000010000 */
[----:B------:R-:W0:Y:S02]  /*2390*/  MUFU.RCP R30, R30 ;  /* 0x0000001e001e7308 */ /* 0x000e240000001000 */
[----:B0-----:R-:W-:Y:S01]  /*23a0*/  FADD.FTZ R31, -R30, 1 ;  /* 0x3f8000001e1f7421 */ /* 0x001fe20000010100 */
[----:B------:R-:W-:-:S03]  /*23b0*/  FMUL.FTZ R21, R21, R30 ;  /* 0x0000001e15157220 */ /* 0x000fc60000410000 */
[----:B------:R-:W-:Y:S01]  /*23c0*/  FFMA.FTZ R28, R28, R31, 1 ;  /* 0x3f8000001c1c7423 */ /* 0x000fe2000001001f */
[----:B------:R-:W-:-:S03]  /*23d0*/  HADD2.F32 R31, -RZ, R36.H0_H0 ;  /* 0x20000024ff1f7230 */ /* 0x000fc60000004100 */
[----:B------:R-:W-:Y:S02]  /*23e0*/  FMUL.FTZ R28, R21, R28 ;  /* 0x0000001c151c7220 */ /* 0x000fe40000410000 */
[----:B------:R-:W-:Y:S02]  /*23f0*/  FADD.FTZ R31, -R8, R31 ;  /* 0x0000001f081f7221 */ /* 0x000fe40000010100 */
[----:B------:R-:W-:Y:S01]  /*2400*/  FADD.FTZ R25, R25, R28 ;  /* 0x0000001c19197221 */ /* 0x000fe20000010000 */
[-C--:B------:R-:W-:Y:S01]  /*2410*/  FFMA.FTZ R23, R22, R28.reuse, R23 ;  /* 0x0000001c16177223 */ /* 0x080fe20000010017 */
[----:B------:R-:W-:Y:S01]  /*2420*/  FMUL.FTZ R21, R31, R9 ;  /* 0x000000091f157220 */ /* 0x000fe20000410000 */
[----:B------:R-:W-:-:S03]  /*2430*/  FMUL.FTZ R28, R13, R28 ;  /* 0x0000001c0d1c7220 */ /* 0x000fc60000410000 */
[----:B------:R-:W-:-:S04]  /*2440*/  FFMA.FTZ R30, R12, R21, R10 ;  /* 0x000000150c1e7223 */ /* 0x000fc8000001000a */
[----:B------:R-:W-:-:S06]  /*2450*/  FMUL.FTZ R61, R30, -1.4426950216293334961 ;  /* 0xbfb8aa3b1e3d7820 */ /* 0x000fcc0000410000 */
[----:B------:R-:W0:Y:S02]  /*2460*/  MUFU.EX2 R61, R61 ;  /* 0x0000003d003d7308 */ /* 0x000e240000000800 */
[----:B0-----:R-:W-:Y:S01]  /*2470*/  FADD.FTZ R31, R61, 1 ;  /* 0x3f8000003d1f7421 */ /* 0x001fe20000010000 */
[----:B------:R-:W-:-:S05]  /*2480*/  HADD2.F32 R61, -RZ, R36.H1_H1 ;  /* 0x30000024ff3d7230 */ /* 0x000fca0000004100 */
[----:B------:R-:W0:Y:S02]  /*2490*/  MUFU.RCP R31, R31 ;  /* 0x0000001f001f7308 */ /* 0x000e240000001000 */
[----:B0-----:R-:W-:Y:S01]  /*24a0*/  FADD.FTZ R60, -R31, 1 ;  /* 0x3f8000001f3c7421 */ /* 0x001fe20000010100 */
[----:B------:R-:W-:Y:S01]  /*24b0*/  FMUL.FTZ R18, R18, R31 ;  /* 0x0000001f12127220 */ /* 0x000fe20000410000 */
[----:B------:R-:W-:Y:S02]  /*24c0*/  FADD.FTZ R31, R29, R26 ;  /* 0x0000001a1d1f7221 */ /* 0x000fe40000010000 */
[----:B------:R-:W-:Y:S01]  /*24d0*/  FFMA.FTZ R60, R30, R60, 1 ;  /* 0x3f8000001e3c7423 */ /* 0x000fe2000001003c */
[----:B------:R-:W-:Y:S01]  /*24e0*/  FADD.FTZ R30, -R8, R61 ;  /* 0x0000003d081e7221 */ /* 0x000fe20000010100 */
[----:B------:R-:W-:Y:S02]  /*24f0*/  HADD2.F32 R61, -RZ, R35.H1_H1 ;  /* 0x30000023ff3d7230 */ /* 0x000fe40000004100 */
[----:B------:R-:W-:Y:S01]  /*2500*/  FMUL.FTZ R18, R18, R60 ;  /* 0x0000003c12127220 */ /* 0x000fe20000410000 */
[----:B------:R-:W-:-:S03]  /*2510*/  FMUL.FTZ R30, R30, R9 ;  /* 0x000000091e1e7220 */ /* 0x000fc60000410000 */
[----:B------:R-:W-:Y:S01]  /*2520*/  FFMA.FTZ R14, R21, R18, R14 ;  /* 0x00000012150e7223 */ /* 0x000fe2000001000e */
        /* <DEDUP_REMOVED lines=8> */
[----:B------:R-:W-:-:S03]  /*25b0*/  HADD2.F32 R29, -RZ, R34.H0_H0 ;  /* 0x20000022ff1d7230 */ /* 0x000fc60000004100 */
[----:B------:R-:W-:Y:S01]  /*25c0*/  FMUL.FTZ R26, R54, R61 ;  /* 0x0000003d361a7220 */ /* 0x000fe20000410000 */
[----:B------:R-:W-:Y:S01]  /*25d0*/  FADD.FTZ R54, R31, R19 ;  /* 0x000000131f367221 */ /* 0x000fe20000010000 */
[----:B------:R-:W-:Y:S02]  /*25e0*/  FADD.FTZ R60, -R8, R29 ;  /* 0x0000001d083c7221 */ /* 0x000fe40000010100 */
[----:B------:R-:W-:Y:S01]  /*25f0*/  FFMA.FTZ R23, R30, R26, R23 ;  /* 0x0000001a1e177223 */ /* 0x000fe20000010017 */
[----:B------:R-:W-:Y:S01]  /*2600*/  FADD.FTZ R54, R20, R54 ;  /* 0x0000003614367221 */ /* 0x000fe20000010000 */
[----:B------:R-:W-:Y:S01]  /*2610*/  FMUL.FTZ R29, R60, R9 ;  /* 0x000000093c1d7220 */ /* 0x000fe20000410000 */
[----:B------:R-:W-:-:S03]  /*2620*/  FADD.FTZ R25, R25, R26 ;  /* 0x0000001a19197221 */ /* 0x000fc60000010000 */
        /* <DEDUP_REMOVED lines=8> */
[----:B------:R-:W-:-:S03]  /*26b0*/  HADD2.F32 R31, -RZ, R34.H1_H1 ;  /* 0x30000022ff1f7230 */ /* 0x000fc60000004100 */
[----:B------:R-:W-:Y:S02]  /*26c0*/  FMUL.FTZ R17, R17, R61 ;  /* 0x0000003d11117220 */ /* 0x000fe40000410000 */
[----:B------:R-:W-:Y:S01]  /*26d0*/  FADD.FTZ R60, -R8, R31 ;  /* 0x0000001f083c7221 */ /* 0x000fe20000010100 */
[----:B------:R-:W-:Y:S01]  /*26e0*/  FADD.FTZ R31, R24, R27 ;  /* 0x0000001b181f7221 */ /* 0x000fe20000010000 */
[----:B------:R-:W-:Y:S01]  /*26f0*/  FMUL.FTZ R27, R12, R27 ;  /* 0x0000001b0c1b7220 */ /* 0x000fe20000410000 */
[----:B------:R-:W-:Y:S01]  /*2700*/  FFMA.FTZ R14, R29, R17, R14 ;  /* 0x000000111d0e7223 */ /* 0x000fe2000001000e */
[----:B------:R-:W-:Y:S02]  /*2710*/  FMUL.FTZ R60, R60, R9 ;  /* 0x000000093c3c7220 */ /* 0x000fe40000410000 */
[----:B------:R-:W-:Y:S01]  /*2720*/  FFMA.FTZ R15, R15, R27, R16 ;  /* 0x0000001b0f0f7223 */ /* 0x000fe20000010010 */
[----:B------:R-:W-:Y:S02]  /*2730*/  HADD2.F32 R16, -RZ, R33.H1_H1 ;  /* 0x30000021ff107230 */ /* 0x000fe40000004100 */
[----:B------:R-:W-:Y:S01]  /*2740*/  FFMA.FTZ R20, R13, R60, R11 ;  /* 0x0000003c0d147223 */ /* 0x000fe2000001000b */
[----:B------:R-:W-:Y:S01]  /*2750*/  FADD.FTZ R54, R54, R27 ;  /* 0x0000001b36367221 */ /* 0x000fe20000010000 */
[----:B------:R-:W-:Y:S01]  /*2760*/  FFMA.FTZ R22, R22, R28, R15 ;  /* 0x0000001c16167223 */ /* 0x000fe2000001000f */
[----:B------:R-:W-:-:S02]  /*2770*/  HADD2.F32 R15, -RZ, R52.H0_H0 ;  /* 0x20000034ff0f7230 */ /* 0x000fc40000004100 */
[----:B------:R-:W-:Y:S01]  /*2780*/  FMUL.FTZ R61, R20, -1.4426950216293334961 ;  /* 0xbfb8aa3b143d7820 */ /* 0x000fe20000410000 */
[----:B------:R-:W-:-:S05]  /*2790*/  FADD.FTZ R54, R28, R54 ;  /* 0x000000361c367221 */ /* 0x000fca0000010000 */
[----:B------:R-:W0:Y:S02]  /*27a0*/  MUFU.EX2 R61, R61 ;  /* 0x0000003d003d7308 */ /* 0x000e240000000800 */
[----:B0-----:R-:W-:Y:S01]  /*27b0*/  FADD.FTZ R19, R61, 1 ;  /* 0x3f8000003d137421 */ /* 0x001fe20000010000 */
[----:B------:R-:W-:-:S05]  /*27c0*/  HADD2.F32 R61, -RZ, R53.H0_H0 ;  /* 0x20000035ff3d7230 */ /* 0x000fca0000004100 */
[----:B------:R-:W0:Y:S02]  /*27d0*/  MUFU.RCP R19, R19 ;  /* 0x0000001300137308 */ /* 0x000e240000001000 */
[----:B0-----:R-:W-:Y:S01]  /*27e0*/  FADD.FTZ R24, -R19, 1 ;  /* 0x3f80000013187421 */ /* 0x001fe20000010100 */
[----:B------:R-:W-:-:S03]  /*27f0*/  FMUL.FTZ R16, R16, R19 ;  /* 0x0000001310107220 */ /* 0x000fc60000410000 */
[----:B------:R-:W-:Y:S01]  /*2800*/  FFMA.FTZ R24, R20, R24, 1 ;  /* 0x3f80000014187423 */ /* 0x000fe20000010018 */
[----:B------:R-:W-:-:S03]  /*2810*/  FADD.FTZ R20, -R8, R61 ;  /* 0x0000003d08147221 */ /* 0x000fc60000010100 */
[----:B------:R-:W-:Y:S01]  /*2820*/  FMUL.FTZ R16, R16, R24 ;  /* 0x0000001810107220 */ /* 0x000fe20000410000 */
[----:B------:R-:W-:-:S04]  /*2830*/  FMUL.FTZ R19, R20, R9 ;  /* 0x0000000914137220 */ /* 0x000fc80000410000 */
[----:B------:R-:W-:-:S04]  /*2840*/  FFMA.FTZ R24, R12, R19, R10 ;  /* 0x000000130c187223 */ /* 0x000fc8000001000a */
[----:B------:R-:W-:-:S06]  /*2850*/  FMUL.FTZ R27, R24, -1.4426950216293334961 ;  /* 0xbfb8aa3b181b7820 */ /* 0x000fcc0000410000 */
[----:B------:R-:W0:Y:S02]  /*2860*/  MUFU.EX2 R27, R27 ;  /* 0x0000001b001b7308 */ /* 0x000e240000000800 */
[----:B0-----:R-:W-:Y:S01]  /*2870*/  FADD.FTZ R20, R27, 1 ;  /* 0x3f8000001b147421 */ /* 0x001fe20000010000 */
[----:B------:R-:W-:-:S05]  /*2880*/  HADD2.F32 R27, -RZ, R53.H1_H1 ;  /* 0x30000035ff1b7230 */ /* 0x000fca0000004100 */
[----:B------:R-:W0:Y:S01]  /*2890*/  MUFU.RCP R20, R20 ;  /* 0x0000001400147308 */ /* 0x000e220000001000 */
[----:B------:R-:W-:Y:S01]  /*28a0*/  FADD.FTZ R27, -R8, R27 ;  /* 0x0000001b081b7221 */ /* 0x000fe20000010100 */
[----:B0-----:R-:W-:Y:S01]  /*28b0*/  FMUL.FTZ R15, R15, R20 ;  /* 0x000000140f0f7220 */ /* 0x001fe20000410000 */
[----:B------:R-:W-:Y:S02]  /*28c0*/  FADD.FTZ R61, -R20, 1 ;  /* 0x3f800000143d7421 */ /* 0x000fe40000010100 */
[----:B------:R-:W-:Y:S02]  /*28d0*/  FMUL.FTZ R20, R27, R9 ;  /* 0x000000091b147220 */ /* 0x000fe40000410000 */
[----:B------:R-:W-:Y:S02]  /*28e0*/  FFMA.FTZ R24, R24, R61, 1 ;  /* 0x3f80000018187423 */ /* 0x000fe4000001003d */
[----:B------:R-:W-:Y:S01]  /*28f0*/  FFMA.FTZ R28, R13, R20, R11 ;  /* 0x000000140d1c7223 */ /* 0x000fe2000001000b */
[----:B------:R-:W-:Y:S01]  /*2900*/  FMUL.FTZ R61, R12, R18 ;  /* 0x000000120c3d7220 */ /* 0x000fe20000410000 */
[----:B------:R-:W-:-:S02]  /*2910*/  FMUL.FTZ R15, R15, R24 ;  /* 0x000000180f0f7220 */ /* 0x000fc40000410000 */
[----:B------:R-:W-:-:S06]  /*2920*/  FMUL.FTZ R24, R28, -1.4426950216293334961 ;  /* 0xbfb8aa3b1c187820 */ /* 0x000fcc0000410000 */
[----:B------:R-:W0:Y:S02]  /*2930*/  MUFU.EX2 R24, R24 ;  /* 0x0000001800187308 */ /* 0x000e240000000800 */
[----:B0-----:R-:W-:Y:S01]  /*2940*/  FADD.FTZ R27, R24, 1 ;  /* 0x3f800000181b7421 */ /* 0x001fe20000010000 */
[----:B------:R-:W-:Y:S01]  /*2950*/  FADD.FTZ R24, R31, R18 ;  /* 0x000000121f187221 */ /* 0x000fe20000010000 */
[----:B------:R-:W-:Y:S02]  /*2960*/  HADD2.F32 R18, -RZ, R52.H1_H1 ;  /* 0x30000034ff127230 */ /* 0x000fe40000004100 */
[----:B------:R-:W-:Y:S01]  /*2970*/  FFMA.FTZ R31, R21, R61, R22 ;  /* 0x0000003d151f7223 */ /* 0x000fe20000010016 */
[----:B------:R-:W-:Y:S01]  /*2980*/  FADD.FTZ R61, R54, R61 ;  /* 0x0000003d363d7221 */ /* 0x000fe20000010000 */
[----:B------:R-:W0:Y:S02]  /*2990*/  MUFU.RCP R27, R27 ;  /* 0x0000001b001b7308 */ /* 0x000e240000001000 */
[----:B0-----:R-:W-:Y:S01]  /*29a0*/  FMUL.FTZ R21, R18, R27 ;  /* 0x0000001b12157220 */ /* 0x001fe20000410000 */
[----:B------:R-:W-:Y:S01]  /*29b0*/  FADD.FTZ R18, -R27, 1 ;  /* 0x3f8000001b127421 */ /* 0x000fe20000010100 */
[----:B------:R-:W-:-:S03]  /*29c0*/  FMUL.FTZ R27, R13, R16 ;  /* 0x000000100d1b7220 */ /* 0x000fc60000410000 */
[----:B------:R-:W-:-:S04]  /*29d0*/  FFMA.FTZ R18, R28, R18, 1 ;  /* 0x3f8000001c127423 */ /* 0x000fc80000010012 */
[----:B------:R-:W-:Y:S01]  /*29e0*/  FMUL.FTZ R21, R21, R18 ;  /* 0x0000001215157220 */ /* 0x000fe20000410000 */
[----:B------:R-:W-:Y:S01]  /*29f0*/  FMUL.FTZ R18, R13, R26 ;  /* 0x0000001a0d127220 */ /* 0x000fe20000410000 */
[----:B------:R-:W-:-:S03]  /*2a00*/  FMUL.FTZ R26, R12, R15 ;  /* 0x0000000f0c1a7220 */ /* 0x000fc60000410000 */
[----:B------:R-:W-:Y:S01]  /*2a10*/  FFMA.FTZ R30, R30, R18, R31 ;  /* 0x000000121e1e7223 */ /* 0x000fe2000001001f */
[----:B------:R-:W-:Y:S01]  /*2a20*/  FADD.FTZ R61, R18, R61 ;  /* 0x0000003d123d7221 */ /* 0x000fe20000010000 */
[----:B------:R-:W-:-:S04]  /*2a30*/  FMUL.FTZ R18, R12, R17 ;  /* 0x000000110c127220 */ /* 0x000fc80000410000 */
[----:B------:R-:W-:Y:S01]  /*2a40*/  FFMA.FTZ R31, R29, R18, R30 ;  /* 0x000000121d1f7223 */ /* 0x000fe2000001001e */
[----:B------:R-:W-:Y:S01]  /*2a50*/  FADD.FTZ R18, R61, R18 ;  /* 0x000000123d127221 */ /* 0x000fe20000010000 */
[----:B------:R-:W-:Y:S02]  /*2a60*/  FMUL.FTZ R29, R13, R21 ;  /* 0x000000150d1d7220 */ /* 0x000fe40000410000 */
[----:B------:R-:W-:Y:S01]  /*2a70*/  FFMA.FTZ R22, R60, R27, R31 ;  /* 0x0000001b3c167223 */ /* 0x000fe2000001001f */
[----:B------:R-:W-:Y:S01]  /*2a80*/  FADD.FTZ R27, R27, R18 ;  /* 0x000000121b1b7221 */ /* 0x000fe20000010000 */
[----:B------:R-:W-:Y:S01]  /*2a90*/  FADD.FTZ R18, R24, R17 ;  /* 0x0000001118127221 */ /* 0x000fe20000010000 */
[----:B------:R-:W-:Y:S01]  /*2aa0*/  FFMA.FTZ R17, R60, R16, R23 ;  /* 0x000000103c117223 */ /* 0x000fe20000010017 */
        /* <DEDUP_REMOVED lines=8> */
[----:B------:R-:W-:-:S07]  /*2b30*/  FADD.FTZ R19, R22, R21 ;  /* 0x0000001516137221 */ /* 0x000fce0000010000 */
.L_x_698:
        /* <DEDUP_REMOVED lines=44> */
.L_x_700:
[----:B------:R-:W-:Y:S05]  /*2e00*/  BSYNC.RECONVERGENT B0 ;  /* 0x0000000000007941 */ /* 0x000fea0003800200 */
.L_x_699:
[----:B------:R-:W-:Y:S06]  /*2e10*/  BAR.SYNC.DEFER_BLOCKING 0x0 ;  /* 0x0000000000007b1d */ /* 0x000fec0000010000 */
[----:B------:R-:W-:Y:S04]  /*2e20*/  BSSY.RECONVERGENT B0, `(.L_x_701) ;  /* 0x0000015000007945 */ /* 0x000fe80003800200 */
[----:B------:R-:W-:Y:S05]  /*2e30*/  @P3 BRA `(.L_x_702) ;  /* 0x00000000004c3947 */ /* 0x000fea0003800000 */
[----:B------:R-:W-:-:S09]  /*2e40*/  ULEA UR5, UR7, UR6, 0x18 ;  /* 0x0000000607057291 */ /* 0x000fd2000f8ec0ff */
[----:B--23--:R-:W2:Y:S04]  /*2e50*/  LDS.128 R20, [UR5+0x10] ;  /* 0x00001005ff147984 */ /* 0x00cea80008000c00 */
[----:B-1----:R-:W1:Y:S04]  /*2e60*/  LDS.128 R24, [UR5+0x20] ;  /* 0x00002005ff187984 */ /* 0x002e680008000c00 */
[----:B------:R-:W3:Y:S01]  /*2e70*/  LDS.128 R28, [UR5+0x30] ;  /* 0x00003005ff1c7984 */ /* 0x000ee20008000c00 */
[----:B--2---:R-:W-:Y:S01]  /*2e80*/  FADD.FTZ R61, R14, R20 ;  /* 0x000000140e3d7221 */ /* 0x004fe20000010000 */
[----:B------:R-:W-:-:S02]  /*2e90*/  FADD.FTZ R20, R15, R21 ;  /* 0x000000150f147221 */ /* 0x000fc40000010000 */
[----:B0-----:R-:W0:Y:S01]  /*2ea0*/  LDS.64 R14, [UR5+0x40] ;  /* 0x00004005ff0e7984 */ /* 0x001e220008000a00 */
        /* <DEDUP_REMOVED lines=12> */
.L_x_702:
[----:B------:R-:W-:Y:S05]  /*2f70*/  BSYNC.RECONVERGENT B0 ;  /* 0x0000000000007941 */ /* 0x000fea0003800200 */
.L_x_701:
[----:B------:R-:W-:Y:S01]  /*2f80*/  BAR.SYNC.DEFER_BLOCKING 0x0 ;  /* 0x0000000000007b1d */ /* 0x000fe20000010000 */
[----:B------:R-:W-:-:S05]  /*2f90*/  LEA R55, R55, R32, 0x3 ;  /* 0x0000002037377211 */ /* 0x000fca00078e18ff */
[----:B------:R-:W-:Y:S04]  /*2fa0*/  BSSY.RECONVERGENT B0, `(.L_x_703) ;  /* 0x000009d000007945 */ /* 0x000fe80003800200 */
[----:B------:R-:W-:Y:S05]  /*2fb0*/  @P0 BRA `(.L_x_704) ;  /* 0x00000008006c0947 */ /* 0x000fea0003800000 */
[----:B------:R-:W4:Y:S04]  /*2fc0*/  LDS.128 R28, [R54+0x80] ;  /* 0x00008000361c7984 */ /* 0x000f280000000c00 */
[----:B-1----:R-:W1:Y:S04]  /*2fd0*/  LDS.128 R24, [R54+0x100] ;  /* 0x0001000036187984 */ /* 0x002e680000000c00 */
[----:B--23--:R-:W2:Y:S01]  /*2fe0*/  LDS.128 R20, [R54+0x180] ;  /* 0x0001800036147984 */ /* 0x00cea20000000c00 */
[----:B----4-:R-:W-:Y:S01]  /*2ff0*/  FADD.FTZ R60, R17, R29 ;  /* 0x0000001d113c7221 */ /* 0x010fe20000010000 */
        /* <DEDUP_REMOVED lines=8> */
[----:B--2---:R-:W-:Y:S01]  /*3080*/  FADD.FTZ R28, R60, R21 ;  /* 0x000000153c1c7221 */ /* 0x004fe20000010000 */
[----:B------:R-:W-:Y:S01]  /*3090*/  FADD.FTZ R31, R31, R20 ;  /* 0x000000141f1f7221 */ /* 0x000fe20000010000 */
[----:B------:R-:W-:Y:S01]  /*30a0*/  FADD.FTZ R25, R29, R22 ;  /* 0x000000161d197221 */ /* 0x000fe20000010000 */
[----:B------:R-:W-:-:S02]  /*30b0*/  FADD.FTZ R30, R30, R23 ;  /* 0x000000171e1e7221 */ /* 0x000fc40000010000 */
[----:B------:R-:W2:Y:S01]  /*30c0*/  LDS.128 R20, [R54+0x280] ;  /* 0x0002800036147984 */ /* 0x000ea20000000c00 */
[----:B-1----:R-:W-:Y:S01]  /*30d0*/  FADD.FTZ R29, R31, R16 ;  /* 0x000000101f1d7221 */ /* 0x002fe20000010000 */
[----:B------:R-:W-:Y:S01]  /*30e0*/  FADD.FTZ R31, R25, R18 ;  /* 0x00000012191f7221 */ /* 0x000fe20000010000 */
[----:B------:R-:W-:Y:S01]  /*30f0*/  FADD.FTZ R28, R28, R17 ;  /* 0x000000111c1c7221 */ /* 0x000fe20000010000 */
[----:B------:R-:W1:Y:S01]  /*3100*/  LDS.128 R24, [R54+0x300] ;  /* 0x0003000036187984 */ /* 0x000e620000000c00 */
[----:B------:R-:W-:-:S03]  /*3110*/  FADD.FTZ R30, R30, R19 ;  /* 0x000000131e1e7221 */ /* 0x000fc60000010000 */
[----:B------:R-:W3:Y:S01]  /*3120*/  LDS.128 R16, [R54+0x380] ;  /* 0x0003800036107984 */ /* 0x000ee20000000c00 */
[----:B--2---:R-:W-:Y:S01]  /*3130*/  FADD.FTZ R29, R29, R20 ;  /* 0x000000141d1d7221 */ /* 0x004fe20000010000 */
        /* <DEDUP_REMOVED lines=8> */
[----:B---3--:R-:W-:Y:S01]  /*31c0*/  FADD.FTZ R29, R29, R16 ;  /* 0x000000101d1d7221 */ /* 0x008fe20000010000 */
[----:B------:R-:W1:Y:S01]  /*31d0*/  LDS.128 R24, [R54+0x480] ;  /* 0x0004800036187984 */ /* 0x000e620000000c00 */
[----:B------:R-:W-:Y:S01]  /*31e0*/  FADD.FTZ R28, R28, R17 ;  /* 0x000000111c1c7221 */ /* 0x000fe20000010000 */
[----:B------:R-:W-:Y:S01]  /*31f0*/  FADD.FTZ R31, R31, R18 ;  /* 0x000000121f1f7221 */ /* 0x000fe20000010000 */
[----:B------:R-:W-:-:S02]  /*3200*/  FADD.FTZ R30, R30, R19 ;  /* 0x000000131e1e7221 */ /* 0x000fc40000010000 */
        /* <DEDUP_REMOVED lines=14> */
[----:B------:R-:W-:Y:S02]  /*32f0*/  FADD.FTZ R30, R30, R19 ;  /* 0x000000131e1e7221 */ /* 0x000fe40000010000 */
[----:B------:R-:W3:Y:S01]  /*3300*/  LDS.128 R16, [R54+0x680] ;  /* 0x0006800036107984 */ /* 0x000ee20000000c00 */
        /* <DEDUP_REMOVED lines=8> */
[----:B------:R-:W-:Y:S02]  /*3390*/  FADD.FTZ R30, R30, R27 ;  /* 0x0000001b1e1e7221 */ /* 0x000fe40000010000 */
[----:B------:R-:W1:Y:S01]  /*33a0*/  LDS.128 R24, [R54+0x780] ;  /* 0x0007800036187984 */ /* 0x000e620000000c00 */
[----:B---3--:R-:W-:Y:S01]  /*33b0*/  FADD.FTZ R29, R29, R16 ;  /* 0x000000101d1d7221 */ /* 0x008fe20000010000 */
        /* <DEDUP_REMOVED lines=78> */
[----:B------:R-:W3:Y:S01]  /*38a0*/  LDS.128 R28, [R54+0xf80] ;  /* 0x000f8000361c7984 */ /* 0x000ee20000000c00 */
[----:B--2---:R-:W-:Y:S01]  /*38b0*/  FADD.FTZ R16, R16, R21 ;  /* 0x0000001510107221 */ /* 0x004fe20000010000 */
[----:B------:R-:W-:Y:S01]  /*38c0*/  FADD.FTZ R17, R17, R22 ;  /* 0x0000001611117221 */ /* 0x000fe20000010000 */
        /* <DEDUP_REMOVED lines=9> */
[----:B------:R-:W-:-:S07]  /*3960*/  FADD.FTZ R19, R60, R31 ;  /* 0x0000001f3c137221 */ /* 0x000fce0000010000 */
.L_x_704:
[----:B------:R-:W-:Y:S05]  /*3970*/  BSYNC.RECONVERGENT B0 ;  /* 0x0000000000007941 */ /* 0x000fea0003800200 */
.L_x_703:
[----:B------:R-:W-:Y:S04]  /*3980*/  BSSY.RECONVERGENT B0, `(.L_x_705) ;  /* 0x000001c000007945 */ /* 0x000fe80003800200 */
[----:B------:R-:W-:Y:S05]  /*3990*/  @P0 BRA `(.L_x_706) ;  /* 0x0000000000680947 */ /* 0x000fea0003800000 */
[----:B---3--:R-:W1:Y:S08]  /*39a0*/  LDC.64 R20, c[0x0][0x3f8] ;  /* 0x0000fe00ff147b82 */ /* 0x008e700000000a00 */
[----:B--2---:R-:W2:Y:S01]  /*39b0*/  LDC.64 R22, c[0x0][0x3d8] ;  /* 0x0000f600ff167b82 */ /* 0x004ea20000000a00 */
[----:B-1----:R-:W-:Y:S01]  /*39c0*/  IMAD.WIDE.U32 R24, R20, 0x3, RZ ;  /* 0x0000000314187825 */ /* 0x002fe200078e00ff */
[----:B------:R-:W-:-:S02]  /*39d0*/  LEA R29, R21, R21, 0x1 ;  /* 0x00000015151d7211 */ /* 0x000fc400078e08ff */
[----:B------:R-:W-:Y:S02]  /*39e0*/  LEA.HI R27, P0, R21, R20, RZ, 0x1 ;  /* 0x00000014151b7211 */ /* 0x000fe400078108ff */
[----:B------:R-:W-:Y:S02]  /*39f0*/  IADD3 R25, PT, PT, R25, R29, RZ ;  /* 0x0000001d19197210 */ /* 0x000fe40007ffe0ff */
[----:B------:R-:W-:Y:S01]  /*3a00*/  IADD3.X R26, PT, PT, RZ, R21, RZ, P0, !PT ;  /* 0x00000015ff1a7210 */ /* 0x000fe200007fe4ff */
[----:B--2---:R-:W-:Y:S01]  /*3a10*/  IMAD.WIDE R22, R55, 0x4, R22 ;  /* 0x0000000437167825 */ /* 0x004fe200078e0216 */
        /* <DEDUP_REMOVED lines=18> */
.L_x_706:
[----:B------:R-:W-:Y:S05]  /*3b40*/  BSYNC.RECONVERGENT B0 ;  /* 0x0000000000007941 */ /* 0x000fea0003800200 */
.L_x_705:
        /* <DEDUP_REMOVED lines=11> */
[----:B------:R-:W-:Y:S01]  /*3c00*/  IMAD R21, R2, UR10, R7 ;  /* 0x0000000a02157c24 */ /* 0x000fe2000f8e0207 */
        /* <DEDUP_REMOVED lines=12> */
.L_x_709:
[----:B----4-:R-:W2:Y:S04]  /*3cd0*/  LDG.E.STRONG.GPU R18, desc[UR8][R16.64] ;  /* 0x0000000810127981 */ /* 0x010ea8000c1ef900 */
[----:B--2---:R-:W-:Y:S01]  /*3ce0*/  CCTL.IVALL ;  /* 0x00000000ff00798f */ /* 0x004fe20002000000 */
[----:B------:R-:W-:Y:S05]  /*3cf0*/  YIELD ;  /* 0x0000000000007946 */ /* 0x000fea0003800000 */
[----:B------:R-:W-:-:S13]  /*3d00*/  ISETP.NE.AND P0, PT, R18, R23, PT ;  /* 0x000000171200720c */ /* 0x000fda0003f05270 */
[----:B------:R-:W-:Y:S05]  /*3d10*/  @P0 BRA `(.L_x_709) ;  /* 0xfffffffc00ec0947 */ /* 0x000fea000383ffff */
.L_x_708:
        /* <DEDUP_REMOVED lines=11> */
[----:B--2---:R-:W-:Y:S01]  /*3dd0*/  MOV R23, RZ ;  /* 0x000000ff00177202 */ /* 0x004fe20000000f00 */
[----:B------:R-:W-:Y:S01]  /*3de0*/  UIADD3 UR5, UPT, UPT, -UR10, URZ, URZ ;  /* 0x000000ff0a057290 */ /* 0x000fe2000fffe1ff */
[----:B-1----:R-:W-:Y:S02]  /*3df0*/  MOV R24, R7 ;  /* 0x0000000700187202 */ /* 0x002fe40000000f00 */
[----:B------:R-:W-:-:S09]  /*3e00*/  LOP3.LUT R25, R3, 0x7ffffff8, RZ, 0xc0, !PT ;  /* 0x7ffffff803197812 */ /* 0x000fd200078ec0ff */
.L_x_711:
[----:B------:R-:W-:Y:S02]  /*3e10*/  ISETP.EQ.OR P0, PT, RZ, UR5, P3 ;  /* 0x00000005ff007c0c */ /* 0x000fe40009f02670 */
[----:B----4-:R-:W-:-:S04]  /*3e20*/  IADD3 R16, PT, PT, R23, 0x1, RZ ;  /* 0x0000000117107810 */ /* 0x010fc80007ffe0ff */
[----:B------:R-:W-:-:S07]  /*3e30*/  ISETP.EQ.OR P5, PT, R16, UR10, P3 ;  /* 0x0000000a10007c0c */ /* 0x000fce0009fa2670 */
[----:B------:R-:W-:-:S06]  /*3e40*/  @!P0 IMAD.WIDE.U32 R16, R24, 0x8, R54 ;  /* 0x0000000818108825 */ /* 0x000fcc00078e0036 */
[----:B------:R-:W0:Y:S01]  /*3e50*/  @!P0 LDG.E.64 R16, desc[UR8][R16.64] ;  /* 0x0000000810108981 */ /* 0x000e22000c1e1b00 */
[----:B---3--:R-:W-:-:S06]  /*3e60*/  @!P5 IMAD.WIDE.U32 R20, R22, 0x8, R54 ;  /* 0x000000081614d825 */ /* 0x008fcc00078e0036 */
        /* <DEDUP_REMOVED lines=53> */
.L_x_710:
[----:B----4-:R-:W-:-:S13]  /*41c0*/  LOP3.LUT P0, R16, R3, 0x7, RZ, 0xc0, !PT ;  /* 0x0000000703107812 */ /* 0x010fda000780c0ff */
        /* <DEDUP_REMOVED lines=10> */
[----:B------:R-:W-:Y:S02]  /*4270*/  IADD3 R21, PT, PT, R25, 0x2, RZ ;  /* 0x0000000219157810 */ /* 0x000fe40007ffe0ff */
[----:B------:R-:W-:Y:S02]  /*4280*/  ISETP.EQ.OR P5, PT, R19, UR10, P3 ;  /* 0x0000000a13007c0c */ /* 0x000fe40009fa2670 */
[----:B--2---:R-:W-:Y:S02]  /*4290*/  IADD3 R23, PT, PT, R25, 0x3, RZ ;  /* 0x0000000319177810 */ /* 0x004fe40007ffe0ff */
        /* <DEDUP_REMOVED lines=20> */
.L_x_712:
        /* <DEDUP_REMOVED lines=18> */
.L_x_713:
        /* <DEDUP_REMOVED lines=9> */
.L_x_714:
[----:B------:R-:W-:Y:S05]  /*4590*/  BSYNC.RECONVERGENT B0 ;  /* 0x0000000000007941 */ /* 0x000fea0003800200 */
.L_x_707:
[----:B------:R-:W5:Y:S01]  /*45a0*/  S2UR UR6, SR_CgaCtaId ;  /* 0x00000000000679c3 */ /* 0x000f620000008800 */
[----:B------:R-:W-:Y:S01]  /*45b0*/  UMOV UR5, 0x400 ;  /* 0x0000040000057882 */ /* 0x000fe20000000000 */
[----:B------:R-:W0:Y:S01]  /*45c0*/  LDCU.64 UR12, c[0x0][0x400] ;  /* 0x00008000ff0c77ac */ /* 0x000e220008000a00 */
[----:B----4-:R-:W-:Y:S01]  /*45d0*/  SHF.R.U32.HI R16, RZ, 0x3, R32 ;  /* 0x00000003ff107819 */ /* 0x010fe20000011620 */
[----:B------:R-:W-:Y:S02]  /*45e0*/  HADD2.F32 R27, -RZ, R41.H0_H0 ;  /* 0x20000029ff1b7230 */ /* 0x000fe40000004100 */
[--C-:B------:R-:W-:Y:S02]  /*45f0*/  HADD2.F32 R25, -RZ, R37.reuse.H0_H0 ;  /* 0x20000025ff197230 */ /* 0x100fe40000004100 */
[----:B------:R-:W4:Y:S01]  /*4600*/  LDC R17, c[0x0][0x41c] ;  /* 0x00010700ff117b82 */ /* 0x000f220000000800 */
[----:B------:R-:W-:Y:S02]  /*4610*/  HADD2.F32 R18, -RZ, R50.H1_H1 ;  /* 0x30000032ff127230 */ /* 0x000fe40000004100 */
[----:B------:R-:W-:Y:S01]  /*4620*/  FADD.FTZ R60, -R8, R27 ;  /* 0x0000001b083c7221 */ /* 0x000fe20000010100 */
[----:B------:R-:W-:-:S02]  /*4630*/  HADD2.F32 R37, -RZ, R37.H1_H1 ;  /* 0x30000025ff257230 */ /* 0x000fc40000004100 */
[C---:B------:R-:W-:Y:S01]  /*4640*/  FADD.FTZ R26, -R8.reuse, R25 ;  /* 0x00000019081a7221 */ /* 0x040fe20000010100 */
[--C-:B--2---:R-:W-:Y:S02]  /*4650*/  HADD2.F32 R23, -RZ, R36.reuse.H0_H0 ;  /* 0x20000024ff177230 */ /* 0x104fe40000004100 */
[C---:B------:R-:W-:Y:S01]  /*4660*/  FADD.FTZ R27, -R8.reuse, R18 ;  /* 0x00000012081b7221 */ /* 0x040fe20000010100 */
[----:B------:R-:W-:Y:S02]  /*4670*/  HADD2.F32 R21, -RZ, R43.H0_H0 ;  /* 0x2000002bff157230 */ /* 0x000fe40000004100 */
[C---:B------:R-:W-:Y:S01]  /*4680*/  FADD.FTZ R25, -R8.reuse, R37 ;  /* 0x0000002508197221 */ /* 0x040fe20000010100 */
[----:B------:R-:W-:Y:S02]  /*4690*/  HADD2.F32 R31, -RZ, R36.H1_H1 ;  /* 0x30000024ff1f7230 */ /* 0x000fe40000004100 */
[----:B-1----:R-:W-:Y:S01]  /*46a0*/  FADD.FTZ R24, -R8, R23 ;  /* 0x0000001708187221 */ /* 0x002fe20000010100 */
[----:B------:R-:W-:-:S02]  /*46b0*/  HADD2.F32 R19, -RZ, R34.H0_H0 ;  /* 0x20000022ff137230 */ /* 0x000fc40000004100 */
[----:B------:R-:W-:Y:S02]  /*46c0*/  HADD2.F32 R43, -RZ, R43.H1_H1 ;  /* 0x3000002bff2b7230 */ /* 0x000fe40000004100 */
[C---:B------:R-:W-:Y:S01]  /*46d0*/  FADD.FTZ R23, -R8.reuse, R31 ;  /* 0x0000001f08177221 */ /* 0x040fe20000010100 */
[----:B------:R-:W-:Y:S01]  /*46e0*/  HADD2.F32 R29, -RZ, R34.H1_H1 ;  /* 0x30000022ff1d7230 */ /* 0x000fe20000004100 */
[----:B-----5:R-:W-:Y:S01]  /*46f0*/  ULEA UR5, UR6, UR5, 0x18 ;  /* 0x0000000506057291 */ /* 0x020fe2000f8ec0ff */
[----:B------:R-:W-:Y:S01]  /*4700*/  HADD2.F32 R41, -RZ, R41.H1_H1 ;  /* 0x30000029ff297230 */ /* 0x000fe20000004100 */
[----:B------:R-:W1:Y:S01]  /*4710*/  LDCU UR6, c[0x0][0x42c] ;  /* 0x00008580ff0677ac */ /* 0x000e620008000800 */
[--C-:B------:R-:W-:Y:S02]  /*4720*/  HADD2.F32 R55, -RZ, R39.reuse.H0_H0 ;  /* 0x20000027ff377230 */ /* 0x100fe40000004100 */
[----:B------:R-:W-:Y:S01]  /*4730*/  FADD.FTZ R22, -R8, R19 ;  /* 0x0000001308167221 */ /* 0x000fe20000010100 */
[----:B------:R-:W-:-:S02]  /*4740*/  HADD2.F32 R61, -RZ, R39.H1_H1 ;  /* 0x30000027ff3d7230 */ /* 0x000fc40000004100 */
[C---:B------:R-:W-:Y:S01]  /*4750*/  FADD.FTZ R39, -R8.reuse, R21 ;  /* 0x0000001508277221 */ /* 0x040fe20000010100 */
[----:B------:R-:W-:Y:S02]  /*4760*/  HADD2.F32 R28, -RZ, R50.H0_H0 ;  /* 0x20000032ff1c7230 */ /* 0x000fe40000004100 */
[C---:B------:R-:W-:Y:S01]  /*4770*/  FADD.FTZ R21, -R8.reuse, R43 ;  /* 0x0000002b08157221 */ /* 0x040fe20000010100 */
[----:B------:R-:W-:Y:S01]  /*4780*/  @!P3 STS.64 [UR5+0x50], R14 ;  /* 0x0000500eff00b988 */ /* 0x000fe20008000a05 */
[----:B----4-:R-:W-:Y:S02]  /*4790*/  IMAD R16, R17, UR10, R16 ;  /* 0x0000000a11107c24 */ /* 0x010fe4000f8e0210 */
[----:B------:R-:W-:Y:S01]  /*47a0*/  FADD.FTZ R19, -R8, R29 ;  /* 0x0000001d08137221 */ /* 0x000fe20000010100 */
[--C-:B------:R-:W-:Y:S01]  /*47b0*/  HADD2.F32 R17, -RZ, R53.reuse.H0_H0 ;  /* 0x20000035ff117230 */ /* 0x100fe20000004100 */
[----:B------:R-:W-:Y:S01]  /*47c0*/  BAR.SYNC.DEFER_BLOCKING 0x0 ;  /* 0x0000000000007b1d */ /* 0x000fe20000010000 */
[----:B------:R-:W-:Y:S01]  /*47d0*/  HADD2.F32 R53, -RZ, R53.H1_H1 ;  /* 0x30000035ff357230 */ /* 0x000fe20000004100 */
[----:B------:R-:W-:Y:S01]  /*47e0*/  IADD3 R37, PT, PT, R16, 0x20, RZ ;  /* 0x0000002010257810 */ /* 0x000fe20007ffe0ff */
[----:B------:R-:W-:Y:S01]  /*47f0*/  FADD.FTZ R54, -R8, R41 ;  /* 0x0000002908367221 */ /* 0x000fe20000010100 */
[----:B------:R-:W-:Y:S01]  /*4800*/  IADD3 R18, PT, PT, R16, 0x40, RZ ;  /* 0x0000004010127810 */ /* 0x000fe20007ffe0ff */
[----:B------:R-:W-:Y:S01]  /*4810*/  FADD.FTZ R50, -R8, R55 ;  /* 0x0000003708327221 */ /* 0x000fe20000010100 */
[----:B0-----:R-:W-:Y:S01]  /*4820*/  ISETP.GE.U32.AND P0, PT, R16, UR12, PT ;  /* 0x0000000c10007c0c */ /* 0x001fe2000bf06070 */
[C---:B------:R-:W-:Y:S01]  /*4830*/  FADD.FTZ R36, -R8.reuse, R61 ;  /* 0x0000003d08247221 */ /* 0x040fe20000010100 */
[----:B---3--:R-:W-:Y:S01]  /*4840*/  SHF.R.S32.HI R20, RZ, 0x1f, R16 ;  /* 0x0000001fff147819 */ /* 0x008fe20000011410 */
[C---:B------:R-:W-:Y:S01]  /*4850*/  FADD.FTZ R28, -R8.reuse, R28 ;  /* 0x0000001c081c7221 */ /* 0x040fe20000010100 */
[----:B------:R-:W-:Y:S01]  /*4860*/  ISETP.GE.U32.AND P3, PT, R37, UR12, PT ;  /* 0x0000000c25007c0c */ /* 0x000fe2000bf66070 */
[----:B------:R-:W-:Y:S01]  /*4870*/  FADD.FTZ R17, -R8, R17 ;  /* 0x0000001108117221 */ /* 0x000fe20000010100 */
[----:B------:R-:W-:Y:S01]  /*4880*/  ISETP.GE.U32.AND P4, PT, R18, UR12, PT ;  /* 0x0000000c12007c0c */ /* 0x000fe2000bf86070 */
[----:B------:R-:W-:Y:S01]  /*4890*/  FADD.FTZ R8, -R8, R53 ;  /* 0x0000003508087221 */ /* 0x000fe20000010100 */
[----:B------:R-:W-:Y:S01]  /*48a0*/  SHF.R.S32.HI R34, RZ, 0x1f, R37 ;  /* 0x0000001fff227819 */ /* 0x000fe20000011425 */
[-C--:B------:R-:W-:Y:S01]  /*48b0*/  FMUL.FTZ R39, R39, R9.reuse ;  /* 0x0000000927277220 */ /* 0x080fe20000410000 */
[----:B------:R-:W-:Y:S01]  /*48c0*/  SHF.R.S32.HI R31, RZ, 0x1f, R18 ;  /* 0x0000001fff1f7819 */ /* 0x000fe20000011412 */
[----:B------:R-:W-:Y:S01]  /*48d0*/  FMUL.FTZ R21, R21, R9 ;  /* 0x0000000915157220 */ /* 0x000fe20000410000 */
[----:B------:R-:W-:-:S02]  /*48e0*/  ISETP.GE.AND.EX P0, PT, R20, UR13, PT, P0 ;  /* 0x0000000d14007c0c */ /* 0x000fc4000bf06300 */
[----:B------:R-:W-:Y:S02]  /*48f0*/  ISETP.GE.AND.EX P3, PT, R34, UR13, PT, P3 ;  /* 0x0000000d22007c0c */ /* 0x000fe4000bf66330 */
[----:B------:R-:W-:Y:S01]  /*4900*/  ISETP.GE.AND.EX P4, PT, R31, UR13, PT, P4 ;  /* 0x0000000d1f007c0c */ /* 0x000fe2000bf86340 */
[----:B------:R-:W1:Y:S02]  /*4910*/  LDS.64 R14, [UR5+0x50] ;  /* 0x00005005ff0e7984 */ /* 0x000e640008000a00 */
[----:B-1----:R-:W-:Y:S01]  /*4920*/  FMUL.FTZ R29, R14, UR6 ;  /* 0x000000060e1d7c20 */ /* 0x002fe20008410000 */
[----:B------:R-:W-:Y:S01]  /*4930*/  FMUL.FTZ R30, R15, UR6 ;  /* 0x000000060f1e7c20 */ /* 0x000fe20008410000 */
[--C-:B------:R-:W-:Y:S02]  /*4940*/  HADD2.F32 R15, -RZ, R42.reuse.H0_H0 ;  /* 0x2000002aff0f7230 */ /* 0x100fe40000004100 */
        /* <DEDUP_REMOVED lines=12> */
[----:B0-----:R-:W-:Y:S01]  /*4a10*/  FMUL.FTZ R15, R15, R43 ;  /* 0x0000002b0f0f7220 */ /* 0x001fe20000410000 */
[----:B------:R-:W-:-:S04]  /*4a20*/  FADD.FTZ R43, -R43, 1 ;  /* 0x3f8000002b2b7421 */ /* 0x000fc80000010100 */
[----:B------:R-:W-:Y:S01]  /*4a30*/  FFMA.FTZ R14, R14, R43, 1 ;  /* 0x3f8000000e0e7423 */ /* 0x000fe2000001002b */
[----:B-1----:R-:W-:Y:S01]  /*4a40*/  FMUL.FTZ R42, R42, R53 ;  /* 0x000000352a2a7220 */ /* 0x002fe20000410000 */
[----:B------:R-:W-:Y:S02]  /*4a50*/  FADD.FTZ R53, -R53, 1 ;  /* 0x3f80000035357421 */ /* 0x000fe40000010100 */
[----:B------:R-:W-:Y:S02]  /*4a60*/  FMUL.FTZ R15, R15, R14 ;  /* 0x0000000e0f0f7220 */ /* 0x000fe40000410000 */
[----:B------:R-:W-:-:S04]  /*4a70*/  FFMA.FTZ R41, R41, R53, 1 ;  /* 0x3f80000029297423 */ /* 0x000fc80000010035 */
[----:B------:R-:W-:-:S07]  /*4a80*/  FMUL.FTZ R42, R42, R41 ;  /* 0x000000292a2a7220 */ /* 0x000fce0000410000 */
.L_x_715:
[C-C-:B------:R-:W-:Y:S01]  /*4a90*/  FFMA.FTZ R39, R29.reuse, R39, R30.reuse ;  /* 0x000000271d277223 */ /* 0x140fe2000001001e */
[----:B------:R-:W-:Y:S01]  /*4aa0*/  FFMA.FTZ R14, R29, R21, R30 ;  /* 0x000000151d0e7223 */ /* 0x000fe2000001001e */
[----:B------:R-:W-:Y:S02]  /*4ab0*/  BSSY.RECONVERGENT B0, `(.L_x_716) ;  /* 0x0000013000007945 */ /* 0x000fe40003800200 */
[----:B------:R-:W-:Y:S01]  /*4ac0*/  FFMA.FTZ R21, R12, R15, -R39 ;  /* 0x0000000f0c157223 */ /* 0x000fe20000010827 */
        /* <DEDUP_REMOVED lines=14> */
[----:B------:R-:W-:Y:S02]  /*4bb0*/  F2FP.F16.F32.PACK_AB R41, R41, R42 ;  /* 0x0000002a2929723e */ /* 0x000fe400000000ff */
[----:B------:R-:W-:-:S05]  /*4bc0*/  LEA.HI.X R21, R14, UR7, R43, 0x1, P0 ;  /* 0x000000070e157c11 */ /* 0x000fca00080f0c2b */
[----:B------:R0:W-:Y:S02]  /*4bd0*/  STG.E desc[UR8][R20.64], R41 ;  /* 0x0000002914007986 */ /* 0x0001e4000c101908 */
.L_x_717:
[----:B------:R-:W-:Y:S05]  /*4be0*/  BSYNC.RECONVERGENT B0 ;  /* 0x0000000000007941 */ /* 0x000fea0003800200 */
.L_x_716:
[--C-:B------:R-:W-:Y:S02]  /*4bf0*/  HADD2.F32 R15, -RZ, R40.reuse.H0_H0 ;  /* 0x20000028ff0f7230 */ /* 0x100fe40000004100 */
[----:B0-----:R-:W-:Y:S01]  /*4c00*/  FFMA.FTZ R21, R29, R39, R30 ;  /* 0x000000271d157223 */ /* 0x001fe2000001001e */
[----:B------:R-:W-:Y:S02]  /*4c10*/  HADD2.F32 R40, -RZ, R40.H1_H1 ;  /* 0x30000028ff287230 */ /* 0x000fe40000004100 */
        /* <DEDUP_REMOVED lines=20> */
.L_x_718:
        /* <DEDUP_REMOVED lines=18> */
[----:B------:R-:W-:Y:S02]  /*4e80*/  F2FP.F16.F32.PACK_AB R15, R34, R37 ;  /* 0x00000025220f723e */ /* 0x000fe400000000ff */
[----:B------:R-:W-:-:S05]  /*4e90*/  LEA.HI.X R21, R14, UR15, R21, 0x1, P0 ;  /* 0x0000000f0e157c11 */ /* 0x000fca00080f0c15 */
[----:B------:R0:W-:Y:S02]  /*4ea0*/  STG.E desc[UR8][R20.64], R15 ;  /* 0x0000000f14007986 */ /* 0x0001e4000c101908 */
.L_x_720:
[----:B------:R-:W-:Y:S05]  /*4eb0*/  BSYNC.RECONVERGENT B0 ;  /* 0x0000000000007941 */ /* 0x000fea0003800200 */
.L_x_719:
[--C-:B0-----:R-:W-:Y:S02]  /*4ec0*/  HADD2.F32 R20, -RZ, R38.reuse.H0_H0 ;  /* 0x20000026ff147230 */ /* 0x101fe40000004100 */
[C-C-:B------:R-:W-:Y:S01]  /*4ed0*/  FFMA.FTZ R15, R29.reuse, R39, R30.reuse ;  /* 0x000000271d0f7223 */ /* 0x140fe2000001001e */
[----:B------:R-:W-:Y:S01]  /*4ee0*/  FFMA.FTZ R14, R29, R36, R30 ;  /* 0x000000241d0e7223 */ /* 0x000fe2000001001e */
        /* <DEDUP_REMOVED lines=20> */
.L_x_721:
        /* <DEDUP_REMOVED lines=18> */
.L_x_723:
[----:B------:R-:W-:Y:S05]  /*5150*/  BSYNC.RECONVERGENT B0 ;  /* 0x0000000000007941 */ /* 0x000fea0003800200 */
.L_x_722:
[--C-:B0-----:R-:W-:Y:S02]  /*5160*/  HADD2.F32 R15, -RZ, R51.reuse.H0_H0 ;  /* 0x20000033ff0f7230 */ /* 0x101fe40000004100 */
[-C--:B------:R-:W-:Y:S01]  /*5170*/  FMUL.FTZ R43, R28, R9.reuse ;  /* 0x000000091c2b7220 */ /* 0x080fe20000410000 */
        /* <DEDUP_REMOVED lines=21> */
.L_x_724:
        /* <DEDUP_REMOVED lines=10> */
[-C--:B------:R-:W-:Y:S01]  /*5370*/  FMUL.FTZ R27, R18, R9.reuse ;  /* 0x00000009121b7220 */ /* 0x080fe20000410000 */
[----:B------:R-:W-:Y:S01]  /*5380*/  FMUL.FTZ R18, R20, R9 ;  /* 0x0000000914127220 */ /* 0x000fe20000410000 */
[----:B0-----:R-:W-:-:S02]  /*5390*/  IMAD R21, R4, UR6, RZ ;  /* 0x0000000604157c24 */ /* 0x001fc4000f8e02ff */
[----:B------:R-:W-:-:S04]  /*53a0*/  IMAD.WIDE.U32 R14, R48, UR6, R14 ;  /* 0x00000006300e7c25 */ /* 0x000fc8000f8e000e */
[----:B------:R-:W-:Y:S01]  /*53b0*/  IMAD R21, R48, UR7, R21 ;  /* 0x0000000730157c24 */ /* 0x000fe2000f8e0215 */
[----:B-1----:R-:W-:-:S04]  /*53c0*/  LEA R20, P0, R14, UR14, 0x1 ;  /* 0x0000000e0e147c11 */ /* 0x002fc8000f8008ff */
[----:B------:R-:W-:Y:S02]  /*53d0*/  IADD3 R21, PT, PT, R15, R21, RZ ;  /* 0x000000150f157210 */ /* 0x000fe40007ffe0ff */
[----:B------:R-:W-:Y:S02]  /*53e0*/  F2FP.F16.F32.PACK_AB R15, R18, R27 ;  /* 0x0000001b120f723e */ /* 0x000fe400000000ff */
[----:B------:R-:W-:-:S05]  /*53f0*/  LEA.HI.X R21, R14, UR15, R21, 0x1, P0 ;  /* 0x0000000f0e157c11 */ /* 0x000fca00080f0c15 */
[----:B------:R0:W-:Y:S02]  /*5400*/  STG.E desc[UR8][R20.64], R15 ;  /* 0x0000000f14007986 */ /* 0x0001e4000c101908 */
.L_x_726:
[----:B------:R-:W-:Y:S05]  /*5410*/  BSYNC.RECONVERGENT B0 ;  /* 0x0000000000007941 */ /* 0x000fea0003800200 */
.L_x_725:
[----:B------:R-:W-:Y:S01]  /*5420*/  UISETP.NE.AND UP0, UPT, UR11, URZ, UPT ;  /* 0x000000ff0b00728c */ /* 0x000fe2000bf05270 */
[-C--:B------:R-:W-:Y:S01]  /*5430*/  FMUL.FTZ R39, R26, R9.reuse ;  /* 0x000000091a277220 */ /* 0x080fe20000410000 */
[-C--:B------:R-:W-:Y:S01]  /*5440*/  FMUL.FTZ R26, R23, R9.reuse ;  /* 0x00000009171a7220 */ /* 0x080fe20000410000 */
[----:B------:R-:W-:Y:S01]  /*5450*/  IADD3 R23, PT, PT, R16, 0xa0, RZ ;  /* 0x000000a010177810 */ /* 0x000fe20007ffe0ff */
[-C--:B0-----:R-:W-:Y:S01]  /*5460*/  FMUL.FTZ R21, R22, R9.reuse ;  /* 0x0000000916157220 */ /* 0x081fe20000410000 */
[----:B------:R-:W-:Y:S01]  /*5470*/  IADD3 R18, PT, PT, R16, 0xc0, RZ ;  /* 0x000000c010127810 */ /* 0x000fe20007ffe0ff */
        /* <DEDUP_REMOVED lines=9> */
[C-C-:B------:R-:W-:Y:S01]  /*5510*/  FFMA.FTZ R14, R29.reuse, R38, R30.reuse ;  /* 0x000000261d0e7223 */ /* 0x140fe2000001001e */
[----:B------:R-:W-:Y:S01]  /*5520*/  SHF.R.S32.HI R28, RZ, 0x1f, R23 ;  /* 0x0000001fff1c7819 */ /* 0x000fe20000011417 */
[C---:B------:R-:W-:Y:S01]  /*5530*/  FFMA.FTZ R37, R29.reuse, R27, R30 ;  /* 0x0000001b1d257223 */ /* 0x040fe2000001001e */
[----:B------:R-:W-:Y:S01]  /*5540*/  SHF.R.S32.HI R20, RZ, 0x1f, R18 ;  /* 0x0000001fff147819 */ /* 0x000fe20000011412 */
[C-C-:B------:R-:W-:Y:S01]  /*5550*/  FFMA.FTZ R34, R29.reuse, R26, R30.reuse ;  /* 0x0000001a1d227223 */ /* 0x140fe2000001001e */
[C-C-:B------:R-:W-:Y:S01]  /*5560*/  FFMA.FTZ R31, R29.reuse, R21, R30.reuse ;  /* 0x000000151d1f7223 */ /* 0x140fe2000001001e */
[C-C-:B------:R-:W-:Y:S01]  /*5570*/  FFMA.FTZ R24, R29.reuse, R22, R30.reuse ;  /* 0x000000161d187223 */ /* 0x140fe2000001001e */
[C-C-:B------:R-:W-:Y:S01]  /*5580*/  FFMA.FTZ R25, R29.reuse, R19, R30.reuse ;  /* 0x000000131d197223 */ /* 0x140fe2000001001e */
[--C-:B------:R-:W-:Y:S01]  /*5590*/  HADD2.F32 R16, -RZ, R49.reuse.H0_H0 ;  /* 0x20000031ff107230 */ /* 0x100fe20000004100 */
[----:B------:R-:W-:Y:S01]  /*55a0*/  ISETP.GE.U32.AND P0, PT, R46, UR12, PT ;  /* 0x0000000c2e007c0c */ /* 0x000fe2000bf06070 */
[----:B------:R-:W-:Y:S01]  /*55b0*/  FFMA.FTZ R30, R29, R8, R30 ;  /* 0x000000081d1e7223 */ /* 0x000fe2000001001e */
[----:B------:R-:W-:Y:S01]  /*55c0*/  ISETP.GE.AND.EX P1, PT, R5, UR13, PT, P1 ;  /* 0x0000000d05007c0c */ /* 0x000fe2000bf26310 */
[----:B------:R-:W-:Y:S01]  /*55d0*/  HADD2.F32 R49, -RZ, R49.H1_H1 ;  /* 0x30000031ff317230 */ /* 0x000fe20000004100 */
[----:B------:R-:W-:-:S02]  /*55e0*/  ISETP.GE.AND.EX P2, PT, R28, UR13, PT, P2 ;  /* 0x0000000d1c007c0c */ /* 0x000fc4000bf46320 */
[----:B------:R-:W-:Y:S01]  /*55f0*/  ISETP.GE.AND.EX P3, PT, R20, UR13, PT, P3 ;  /* 0x0000000d14007c0c */ /* 0x000fe2000bf66330 */
[----:B------:R-:W-:-:S12]  /*5600*/  BRA.U !UP0, `(.L_x_727) ;  /* 0x0000000108487547 */ /* 0x000fd8000b800000 */
        /* <DEDUP_REMOVED lines=18> */
.L_x_727:
        /* <DEDUP_REMOVED lines=18> */
.L_x_729:
[----:B------:R-:W-:Y:S05]  /*5850*/  BSYNC.RECONVERGENT B0 ;  /* 0x0000000000007941 */ /* 0x000fea0003800200 */
.L_x_728:
[--C-:B------:R-:W-:Y:S02]  /*5860*/  HADD2.F32 R14, -RZ, R35.reuse.H0_H0 ;  /* 0x20000023ff0e7230 */ /* 0x100fe40000004100 */
[----:B------:R-:W-:Y:S01]  /*5870*/  HADD2.F32 R35, -RZ, R35.H1_H1 ;  /* 0x30000023ff237230 */ /* 0x000fe20000004100 */
        /* <DEDUP_REMOVED lines=19> */
.L_x_730:
[----:B------:R-:W-:Y:S01]  /*59b0*/  BSSY.RECONVERGENT B0, `(.L_x_731) ;  /* 0x0000012000007945 */ /* 0x000fe20003800200 */
[----:B0-----:R-:W-:Y:S01]  /*59c0*/  FFMA.FTZ R16, R12, R14, -R37 ;  /* 0x0000000e0c107223 */ /* 0x001fe20000010825 */
        /* <DEDUP_REMOVED lines=16> */
.L_x_732:
[----:B------:R-:W-:Y:S05]  /*5ad0*/  BSYNC.RECONVERGENT B0 ;  /* 0x0000000000007941 */ /* 0x000fea0003800200 */
.L_x_731:
        /* <DEDUP_REMOVED lines=21> */
.L_x_733:
        /* <DEDUP_REMOVED lines=15> */
[----:B------:R-:W-:Y:S02]  /*5d20*/  F2FP.F16.F32.PACK_AB R15, R18, R21 ;  /* 0x00000015120f723e */ /* 0x000fe400000000ff */
[----:B------:R-:W-:-:S05]  /*5d30*/  LEA.HI.X R17, R14, UR15, R17, 0x1, P1 ;  /* 0x0000000f0e117c11 */ /* 0x000fca00088f0c11 */
[----:B------:R0:W-:Y:S02]  /*5d40*/  STG.E desc[UR8][R16.64], R15 ;  /* 0x0000000f10007986 */ /* 0x0001e4000c101908 */
.L_x_735:
[----:B------:R-:W-:Y:S05]  /*5d50*/  BSYNC.RECONVERGENT B0 ;  /* 0x0000000000007941 */ /* 0x000fea0003800200 */
.L_x_734:
        /* <DEDUP_REMOVED lines=21> */
.L_x_736:
        /* <DEDUP_REMOVED lines=9> */
[----:B------:R-:W-:Y:S01]  /*5f40*/  F2FP.F16.F32.PACK_AB R11, R30, R11 ;  /* 0x0000000b1e0b723e */ /* 0x000fe200000000ff */
        /* <DEDUP_REMOVED lines=8> */
.L_x_738:
[----:B------:R-:W-:Y:S05]  /*5fd0*/  BSYNC.RECONVERGENT B0 ;  /* 0x0000000000007941 */ /* 0x000fea0003800200 */
.L_x_737:
[----:B------:R-:W-:Y:S02]  /*5fe0*/  IADD3 R44, PT, PT, R2, R44, RZ ;  /* 0x0000002c022c7210 */ /* 0x000fe40007ffe0ff */
[----:B------:R-:W-:Y:S02]  /*5ff0*/  IADD3 R45, PT, PT, R45, 0x1, RZ ;  /* 0x000000012d2d7810 */ /* 0x000fe40007ffe0ff */
[----:B------:R-:W-:-:S13]  /*6000*/  ISETP.GE.AND P0, PT, R44, UR4, PT ;  /* 0x000000042c007c0c */ /* 0x000fda000bf06270 */
[----:B------:R-:W-:Y:S05]  /*6010*/  @!P0 BRA `(.L_x_739) ;  /* 0xffffffa0005c8947 */ /* 0x000fea000383ffff */
.L_x_696:
        /* <DEDUP_REMOVED lines=19> */
.L_x_741:
[----:B------:R-:W-:Y:S05]  /*6150*/  BSYNC.RECONVERGENT B0 ;  /* 0x0000000000007941 */ /* 0x000fea0003800200 */
.L_x_740:
[----:B------:R-:W-:Y:S05]  /*6160*/  @P0 EXIT ;  /* 0x000000000000094d */ /* 0x000fea0003800000 */
[----:B------:R-:W-:Y:S05]  /*6170*/  @P2 BRA `(.L_x_742) ;  /* 0x0000000000202947 */ /* 0x000fea0003800000 */
[----:B------:R-:W-:-:S05]  /*6180*/  IMAD R0, R4, R9, RZ ;  /* 0x0000000904007224 */ /* 0x000fca00078e02ff */
[----:B------:R-:W-:-:S13]  /*6190*/  ISETP.NE.AND P0, PT, R0, -0x1, PT ;  /* 0xffffffff0000780c */ /* 0x000fda0003f05270 */
[----:B------:R-:W-:Y:S05]  /*61a0*/  @!P0 BRA `(.L_x_742) ;  /* 0x0000000000148947 */ /* 0x000fea0003800000 */
.L_x_743:
[----:B-1----:R-:W2:Y:S04]  /*61b0*/  LDG.E.STRONG.GPU R5, desc[UR8][R2.64] ;  /* 0x0000000802057981 */ /* 0x002ea8000c1ef900 */
[----:B--2---:R-:W-:Y:S01]  /*61c0*/  CCTL.IVALL ;  /* 0x00000000ff00798f */ /* 0x004fe20002000000 */
[----:B------:R-:W-:Y:S05]  /*61d0*/  YIELD ;  /* 0x0000000000007946 */ /* 0x000fea0003800000 */
[----:B------:R-:W-:-:S13]  /*61e0*/  ISETP.NE.AND P0, PT, R5, R0, PT ;  /* 0x000000000500720c */ /* 0x000fda0003f05270 */
[----:B------:R-:W-:Y:S05]  /*61f0*/  @P0 BRA `(.L_x_743) ;  /* 0xfffffffc00ec0947 */ /* 0x000fea000383ffff */
.L_x_742:
        /* <DEDUP_REMOVED lines=60> */
.L_x_746:
[----:B-1----:R-:W-:Y:S02]  /*65c0*/  LEA R12, P1, R3, R26, 0x2 ;  /* 0x0000001a030c7211 */ /* 0x002fe400078210ff */
[----:B------:R-:W-:Y:S02]  /*65d0*/  IADD3 R14, P2, PT, R26, R4, RZ ;  /* 0x000000041a0e7210 */ /* 0x000fe40007f5e0ff */
[----:B0-----:R-:W-:Y:S02]  /*65e0*/  LEA R16, P3, R29, R26, 0x2 ;  /* 0x0000001a1d107211 */ /* 0x001fe400078610ff */
        /* <DEDUP_REMOVED lines=26> */
.L_x_745:
[----:B------:R-:W-:Y:S05]  /*6790*/  BSYNC.RECONVERGENT B0 ;  /* 0x0000000000007941 */ /* 0x000fea0003800200 */
.L_x_744:
        /* <DEDUP_REMOVED lines=10> */
.L_x_747:
[C---:B------:R-:W-:Y:S02]  /*6840*/  SHF.L.U32 R10, R32.reuse, 0x2, RZ ;  /* 0x00000002200a7819 */ /* 0x040fe400000006ff */
[----:B0-----:R-:W-:Y:S02]  /*6850*/  SHF.L.U64.HI R19, R32, 0x2, R11 ;  /* 0x0000000220137819 */ /* 0x001fe4000001020b */
[----:B--2---:R-:W-:-:S04]  /*6860*/  IADD3 R12, P0, PT, R10, UR4, RZ ;  /* 0x000000040a0c7c10 */ /* 0x004fc8000ff1e0ff */
[----:B------:R-:W-:Y:S02]  /*6870*/  IADD3.X R13, PT, PT, R19, UR5, RZ, P0, !PT ;  /* 0x00000005130d7c10 */ /* 0x000fe400087fe4ff */
[C---:B------:R-:W-:Y:S02]  /*6880*/  IADD3 R14, P0, PT, R12.reuse, R5, RZ ;  /* 0x000000050c0e7210 */ /* 0x040fe40007f1e0ff */
[C---:B------:R-:W-:Y:S01]  /*6890*/  IADD3 R20, P1, PT, R12.reuse, R8, RZ ;  /* 0x000000080c147210 */ /* 0x040fe20007f3e0ff */
[----:B------:R2:W4:Y:S01]  /*68a0*/  LDG.E R26, desc[UR8][R12.64] ;  /* 0x000000080c1a7981 */ /* 0x000522000c1e1900 */
[C---:B0-----:R-:W-:Y:S02]  /*68b0*/  IADD3.X R15, PT, PT, R13.reuse, R4, RZ, P0, !PT ;  /* 0x000000040d0f7210 */ /* 0x041fe400007fe4ff */
        /* <DEDUP_REMOVED lines=11> */
[----:B--2---:R-:W-:Y:S02]  /*6970*/  LOP3.LUT R13, R18, 0x3, RZ, 0xc0, !PT ;  /* 0x00000003120d7812 */ /* 0x004fe400078ec0ff */
[----:B-1----:R-:W-:Y:S02]  /*6980*/  IADD3 R24, P1, PT, R24, UR10, RZ ;  /* 0x0000000a18187c10 */ /* 0x002fe4000ff3e0ff */
[----:B------:R-:W-:Y:S02]  /*6990*/  LOP3.LUT R11, R19, 0x3, RZ, 0xc0, !PT ;  /* 0x00000003130b7812 */ /* 0x000fe400078ec0ff */
[----:B------:R-:W-:Y:S02]  /*69a0*/  IADD3 R12, P2, PT, R10, UR4, RZ ;  /* 0x000000040a0c7c10 */ /* 0x000fe4000ff5e0ff */
[----:B------:R-:W-:-:S02]  /*69b0*/  IADD3.X R23, PT, PT, R13, UR7, RZ, P0, !PT ;  /* 0x000000070d177c10 */ /* 0x000fc400087fe4ff */
[----:B------:R-:W-:Y:S02]  /*69c0*/  IADD3.X R25, PT, PT, R13, UR11, RZ, P1, !PT ;  /* 0x0000000b0d197c10 */ /* 0x000fe40008ffe4ff */
[----:B------:R-:W-:Y:S02]  /*69d0*/  IADD3.X R13, PT, PT, R11, UR5, RZ, P2, !PT ;  /* 0x000000050b0d7c10 */ /* 0x000fe400097fe4ff */
[C---:B0-----:R-:W-:Y:S02]  /*69e0*/  IADD3 R14, P0, PT, R12.reuse, R5, RZ ;  /* 0x000000050c0e7210 */ /* 0x041fe40007f1e0ff */
        /* <DEDUP_REMOVED lines=55> */
.L_x_748:
        /* <DEDUP_REMOVED lines=10> */
.L_x_3421:


//--------------------- .text._Z35group_norm_nhwc_bwd_one_pass_kernelI11Fp16IOFp32WLi512ELi16ELi256EEv26Group_norm_nhwc_bwd_params --------------------------
	.section	.text._Z35group_norm_nhwc_bwd_one_pass_kernelI11Fp16IOFp32WLi512ELi16ELi256EEv26Group_norm_nhwc_bwd_params,"ax",@progbits
	.align	128
        .global         _Z35group_norm_nhwc_bwd_one_pass_kernelI11Fp16IOFp32WLi512ELi16ELi256EEv26Group_norm_nhwc_bwd_params
        .type           _Z35group_norm_nhwc_bwd_one_pass_kernelI11Fp16IOFp32WLi512ELi16ELi256EEv26Group_norm_nhwc_bwd_params,@function
        .size           _Z35group_norm_nhwc_bwd_one_pass_kernelI11Fp16IOFp32WLi512ELi16ELi256EEv26Group_norm_nhwc_bwd_params,(.L_x_3422 - _Z35group_norm_nhwc_bwd_one_pass_kernelI11Fp16IOFp32WLi512ELi16ELi256EEv26Group_norm_nhwc_bwd_params)
        .other          _Z35group_norm_nhwc_bwd_one_pass_kernelI11Fp16IOFp32WLi512ELi16ELi256EEv26Group_norm_nhwc_bwd_params,@"STO_CUDA_ENTRY STV_DEFAULT"
_Z35group_norm_nhwc_bwd_one_pass_kernelI11Fp16IOFp32WLi512ELi16ELi256EEv26Group_norm_nhwc_bwd_params:
.text._Z35group_norm_nhwc_bwd_one_pass_kernelI11Fp16IOFp32WLi512ELi16ELi256EEv26Group_norm_nhwc_bwd_params:
        /* <DEDUP_REMOVED lines=12> */
[--C-:B------:R-:W-:Y:S01]  /*00c0*/  SHF.R.U32.HI R97, RZ, 0x3, R4.reuse ;  /* 0x00000003ff617819 */ /* 0x100fe20000011604 */
[----:B------:R-:W-:Y:S01]  /*00d0*/  UMOV UR5, 0x400 ;  /* 0x0000040000057882 */ /* 0x000fe20000000000 */
[----:B------:R-:W-:Y:S01]  /*00e0*/  SHF.L.U32 R98, R4, 0x1, RZ ;  /* 0x0000000104627819 */ /* 0x000fe200000006ff */
[----:B------:R-:W-:Y:S01]  /*00f0*/  UIADD3 UR6, UPT, UPT, UR5, 0x60, URZ ;  /* 0x0000006005067890 */ /* 0x000fe2000fffe0ff */
[----:B------:R-:W-:Y:S01]  /*0100*/  SHF.R.U32.HI R95, RZ, 0x2, R4 ;  /* 0x00000002ff5f7819 */ /* 0x000fe20000011604 */
[----:B------:R-:W-:Y:S01]  /*0110*/  HFMA2 R30, -RZ, RZ, 0, 0 ;  /* 0x00000000ff1e7431 */ /* 0x000fe200000001ff */
[----:B------:R-:W2:Y:S01]  /*0120*/  S2UR UR7, SR_CgaCtaId ;  /* 0x00000000000779c3 */ /* 0x000ea20000008800 */
[----:B------:R-:W-:Y:S01]  /*0130*/  MOV R79, R77 ;  /* 0x0000004d004f7202 */ /* 0x000fe20000000f00 */
[----:B------:R-:W3:Y:S01]  /*0140*/  LDCU.U8 UR11, c[0x0][0x414] ;  /* 0x00008280ff0b77ac */ /* 0x000ee20008000000 */
[----:B------:R-:W-:-:S02]  /*0150*/  LOP3.LUT R98, R98, 0xe, RZ, 0xc0, !PT ;  /* 0x0000000e62627812 */ /* 0x000fc400078ec0ff */
[----:B------:R-:W-:-:S03]  /*0160*/  LOP3.LUT R95, R95, 0xf8, RZ, 0xc0, !PT ;  /* 0x000000f85f5f7812 */ /* 0x000fc600078ec0ff */
[----:B------:R-:W4:Y:S08]  /*0170*/  LDC R0, c[0x0][0x374] ;  /* 0x0000dd00ff007b82 */ /* 0x000f300000000800 */
[----:B------:R-:W5:Y:S01]  /*0180*/  LDC R2, c[0x0][0x370] ;  /* 0x0000dc00ff027b82 */ /* 0x000f620000000800 */
[----:B0-----:R-:W-:-:S05]  /*0190*/  IMAD R97, R6, UR10, R97 ;  /* 0x0000000a06617c24 */ /* 0x001fca000f8e0261 */
[C---:B------:R-:W-:Y:S01]  /*01a0*/  IADD3 R93, PT, PT, R97.reuse, 0x20, RZ ;  /* 0x00000020615d7810 */ /* 0x040fe20007ffe0ff */
[----:B--2---:R-:W-:Y:S01]  /*01b0*/  ULEA UR6, UR7, UR6, 0x18 ;  /* 0x0000000607067291 */ /* 0x004fe2000f8ec0ff */
[C---:B------:R-:W-:Y:S01]  /*01c0*/  IADD3 R92, PT, PT, R97.reuse, 0x40, RZ ;  /* 0x00000040615c7810 */ /* 0x040fe20007ffe0ff */
[----:B------:R-:W-:Y:S01]  /*01d0*/  ULEA UR5, UR7, UR5, 0x18 ;  /* 0x0000000507057291 */ /* 0x000fe2000f8ec0ff */
[C---:B------:R-:W-:Y:S02]  /*01e0*/  IADD3 R91, PT, PT, R97.reuse, 0x60, RZ ;  /* 0x00000060615b7810 */ /* 0x040fe40007ffe0ff */
[C---:B------:R-:W-:Y:S02]  /*01f0*/  IADD3 R90, PT, PT, R97.reuse, 0x80, RZ ;  /* 0x00000080615a7810 */ /* 0x040fe40007ffe0ff */
[C---:B------:R-:W-:Y:S01]  /*0200*/  IADD3 R89, PT, PT, R97.reuse, 0xa0, RZ ;  /* 0x000000a061597810 */ /* 0x040fe20007ffe0ff */
[----:B----4-:R-:W-:Y:S01]  /*0210*/  IMAD R32, R0, 0x3, R77 ;  /* 0x0000000300207824 */ /* 0x010fe200078e024d */
[----:B------:R-:W-:-:S02]  /*0220*/  IADD3 R88, PT, PT, R97, 0xc0, RZ ;  /* 0x000000c061587810 */ /* 0x000fc40007ffe0ff */
[C---:B------:R-:W-:Y:S02]  /*0230*/  IADD3 R87, PT, PT, R97.reuse, 0xe0, RZ ;  /* 0x000000e061577810 */ /* 0x040fe40007ffe0ff */
[C---:B------:R-:W-:Y:S02]  /*0240*/  IADD3 R86, PT, PT, R97.reuse, 0x100, RZ ;  /* 0x0000010061567810 */ /* 0x040fe40007ffe0ff */
[C---:B------:R-:W-:Y:S02]  /*0250*/  IADD3 R85, PT, PT, R97.reuse, 0x120, RZ ;  /* 0x0000012061557810 */ /* 0x040fe40007ffe0ff */
[C---:B------:R-:W-:Y:S02]  /*0260*/  IADD3 R84, PT, PT, R97.reuse, 0x140, RZ ;  /* 0x0000014061547810 */ /* 0x040fe40007ffe0ff */
[C---:B------:R-:W-:Y:S02]  /*0270*/  IADD3 R83, PT, PT, R97.reuse, 0x160, RZ ;  /* 0x0000016061537810 */ /* 0x040fe40007ffe0ff */
[----:B------:R-:W-:-:S02]  /*0280*/  IADD3 R82, PT, PT, R97, 0x180, RZ ;  /* 0x0000018061527810 */ /* 0x000fc40007ffe0ff */
[C---:B------:R-:W-:Y:S02]  /*0290*/  IADD3 R81, PT, PT, R97.reuse, 0x1a0, RZ ;  /* 0x000001a061517810 */ /* 0x040fe40007ffe0ff */
[C---:B------:R-:W-:Y:S02]  /*02a0*/  IADD3 R80, PT, PT, R97.reuse, 0x1c0, RZ ;  /* 0x000001c061507810 */ /* 0x040fe40007ffe0ff */
[----:B------:R-:W-:Y:S02]  /*02b0*/  IADD3 R78, PT, PT, R97, 0x1e0, RZ ;  /* 0x000001e0614e7810 */ /* 0x000fe40007ffe0ff */
[----:B------:R-:W-:Y:S02]  /*02c0*/  LEA R34, R0, R77, 0x2 ;  /* 0x0000004d00227211 */ /* 0x000fe400078e10ff */
[C---:B-----5:R-:W-:Y:S02]  /*02d0*/  LOP3.LUT R94, R2.reuse, 0x7, RZ, 0xc0, !PT ;  /* 0x00000007025e7812 */ /* 0x060fe400078ec0ff */
[----:B------:R-:W-:-:S02]  /*02e0*/  LOP3.LUT R76, R2, 0x7ffffff8, RZ, 0xc0, !PT ;  /* 0x7ffffff8024c7812 */ /* 0x000fc400078ec0ff */
[----:B------:R-:W-:Y:S02]  /*02f0*/  SHF.R.S32.HI R5, RZ, 0x1f, R97 ;  /* 0x0000001fff057819 */ /* 0x000fe40000011461 */
[----:B------:R-:W-:Y:S02]  /*0300*/  LEA R96, R4, UR6, 0x4 ;  /* 0x0000000604607c11 */ /* 0x000fe4000f8e20ff */
[----:B------:R-:W-:Y:S02]  /*0310*/  SHF.R.S32.HI R7, RZ, 0x1f, R93 ;  /* 0x0000001fff077819 */ /* 0x000fe4000001145d */
[----:B------:R-:W-:Y:S02]  /*0320*/  SHF.R.S32.HI R9, RZ, 0x1f, R92 ;  /* 0x0000001fff097819 */ /* 0x000fe4000001145c */
[----:B------:R-:W-:Y:S02]  /*0330*/  SHF.R.S32.HI R11, RZ, 0x1f, R91 ;  /* 0x0000001fff0b7819 */ /* 0x000fe4000001145b */
[----:B------:R-:W-:-:S02]  /*0340*/  SHF.R.S32.HI R13, RZ, 0x1f, R90 ;  /* 0x0000001fff0d7819 */ /* 0x000fc4000001145a */
[----:B------:R-:W-:Y:S02]  /*0350*/  SHF.R.S32.HI R15, RZ, 0x1f, R89 ;  /* 0x0000001fff0f7819 */ /* 0x000fe40000011459 */
[----:B------:R-:W-:Y:S02]  /*0360*/  SHF.R.S32.HI R17, RZ, 0x1f, R88 ;  /* 0x0000001fff117819 */ /* 0x000fe40000011458 */
        /* <DEDUP_REMOVED lines=8> */
[----:B-1-3--:R-:W-:-:S07]  /*03f0*/  SHF.R.S32.HI R35, RZ, 0x1f, R78 ;  /* 0x0000001fff237819 */ /* 0x00afce000001144e */
.L_x_816:
[----:B0-----:R-:W0:Y:S01]  /*0400*/  LDC R10, c[0x0][0x410] ;  /* 0x00010400ff0a7b82 */ /* 0x001e220000000800 */
[----:B-1----:R-:W1:Y:S01]  /*0410*/  LDCU.128 UR12, c[0x0][0x400] ;  /* 0x00008000ff0c77ac */ /* 0x002e620008000c00 */
[----:B------:R-:W-:Y:S02]  /*0420*/  ISETP.GE.AND P2, PT, R79, RZ, PT ;  /* 0x000000ff4f00720c */ /* 0x000fe40003f46270 */
[----:B------:R-:W-:Y:S02]  /*0430*/  MOV R28, RZ ;  /* 0x000000ff001c7202 */ /* 0x000fe40000000f00 */
[----:B-1----:R-:W-:-:S04]  /*0440*/  ISETP.GE.U32.AND P0, PT, R97, UR12, PT ;  /* 0x0000000c61007c0c */ /* 0x002fc8000bf06070 */
[----:B------:R-:W-:Y:S02]  /*0450*/  ISETP.GE.AND.EX P0, PT, R5, UR13, PT, P0 ;  /* 0x0000000d05007c0c */ /* 0x000fe4000bf06300 */
[----:B0-----:R-:W-:-:S04]  /*0460*/  IABS R39, R10 ;  /* 0x0000000a00277213 */ /* 0x001fc80000000000 */
[----:B------:R-:W0:Y:S07]  /*0470*/  I2F.RP R6, R39 ;  /* 0x0000002700067306 */ /* 0x000e2e0000209400 */
[----:B--234-:R-:W1:Y:S01]  /*0480*/  @!P0 LDC.64 R42, c[0x0][0x3a0] ;  /* 0x0000e800ff2a8b82 */ /* 0x01ce620000000a00 */
        /* <DEDUP_REMOVED lines=8> */
[----:B------:R-:W0:Y:S04]  /*0510*/  @!P0 LDC.64 R40, c[0x0][0x3f8] ;  /* 0x0000fe00ff288b82 */ /* 0x000e280000000a00 */
        /* <DEDUP_REMOVED lines=17> */
[----:B------:R-:W-:-:S02]  /*0630*/  @!P1 IADD3 R37, PT, PT, -R37, RZ, RZ ;  /* 0x000000ff25259210 */ /* 0x000fc40007ffe1ff */
[----:B------:R-:W-:Y:S02]  /*0640*/  ISETP.GE.AND.EX P4, PT, R7, UR13, PT, P4 ;  /* 0x0000000d07007c0c */ /* 0x000fe4000bf86340 */
[C---:B------:R-:W-:Y:S02]  /*0650*/  SEL R119, R39.reuse, R6, !P3 ;  /* 0x0000000627777207 */ /* 0x040fe40005800000 */
[----:B------:R-:W-:Y:S02]  /*0660*/  SEL R39, R39, R37, !P3 ;  /* 0x0000002527277207 */ /* 0x000fe40005800000 */
[----:B------:R-:W-:Y:S02]  /*0670*/  SHF.L.U32 R51, R119, 0x4, RZ ;  /* 0x0000000477337819 */ /* 0x000fe400000006ff */
[----:B------:R-:W-:Y:S02]  /*0680*/  SHF.R.S32.HI R6, RZ, 0x1f, R39 ;  /* 0x0000001fff067819 */ /* 0x000fe40000011427 */
[----:B------:R-:W-:-:S02]  /*0690*/  ISETP.GE.U32.AND P5, PT, R92, UR12, PT ;  /* 0x0000000c5c007c0c */ /* 0x000fc4000bfa6070 */
[----:B------:R-:W-:Y:S01]  /*06a0*/  SHF.R.S32.HI R121, RZ, 0x1f, R51 ;  /* 0x0000001fff797819 */ /* 0x000fe20000011433 */
[----:B------:R-:W-:Y:S01]  /*06b0*/  IMAD R6, R6, UR14, RZ ;  /* 0x0000000e06067c24 */ /* 0x000fe2000f8e02ff */
[----:B------:R-:W-:Y:S01]  /*06c0*/  LOP3.LUT R120, R51, R98, RZ, 0xfc, !PT ;  /* 0x0000006233787212 */ /* 0x000fe200078efcff */
[----:B------:R-:W2:Y:S01]  /*06d0*/  @!P4 LDC.64 R36, c[0x0][0x3f8] ;  /* 0x0000fe00ff24cb82 */ /* 0x000ea20000000a00 */
[----:B------:R-:W-:Y:S01]  /*06e0*/  ISETP.GE.AND.EX P5, PT, R9, UR13, PT, P5 ;  /* 0x0000000d09007c0c */ /* 0x000fe2000bfa6350 */
[----:B------:R-:W-:Y:S01]  /*06f0*/  IMAD R123, R39, UR15, R6 ;  /* 0x0000000f277b7c24 */ /* 0x000fe2000f8e0206 */
[----:B------:R-:W-:Y:S01]  /*0700*/  ISETP.GE.U32.AND P2, PT, R91, UR12, PT ;  /* 0x0000000c5b007c0c */ /* 0x000fe2000bf46070 */
[----:B------:R-:W-:-:S04]  /*0710*/  IMAD.WIDE.U32 R120, R39, UR14, R120 ;  /* 0x0000000e27787c25 */ /* 0x000fc8000f8e0078 */
[----:B------:R-:W3:Y:S01]  /*0720*/  @!P0 LDC.64 R38, c[0x0][0x398] ;  /* 0x0000e600ff268b82 */ /* 0x000ee20000000a00 */
[----:B------:R-:W-:Y:S01]  /*0730*/  IADD3 R123, PT, PT, R121, R123, RZ ;  /* 0x0000007b797b7210 */ /* 0x000fe20007ffe0ff */
[----:B0-----:R-:W-:Y:S01]  /*0740*/  @!P0 IMAD R6, R5, R40, RZ ;  /* 0x0000002805068224 */ /* 0x001fe200078e02ff */
[-C--:B------:R-:W-:Y:S02]  /*0750*/  @!P0 MOV R122, R120.reuse ;  /* 0x00000078007a8202 */ /* 0x080fe40000000f00 */
[----:B------:R-:W-:Y:S01]  /*0760*/  @!P4 MOV R48, R120 ;  /* 0x000000780030c202 */ /* 0x000fe20000000f00 */
[C---:B------:R-:W-:Y:S02]  /*0770*/  @!P0 IMAD R49, R97.reuse, R41, R6 ;  /* 0x0000002961318224 */ /* 0x040fe400078e0206 */
[----:B------:R-:W-:Y:S01]  /*0780*/  @!P0 IMAD.WIDE.U32 R46, R97, R40, R122 ;  /* 0x00000028612e8225 */ /* 0x000fe200078e007a */
[----:B------:R-:W0:Y:S04]  /*0790*/  @!P4 LDC.64 R44, c[0x0][0x3a0] ;  /* 0x0000e800ff2ccb82 */ /* 0x000e280000000a00 */
[----:B------:R-:W-:-:S02]  /*07a0*/  @!P0 IADD3 R49, PT, PT, R47, R49, RZ ;  /* 0x000000312f318210 */ /* 0x000fc40007ffe0ff */
[C---:B------:R-:W-:Y:S01]  /*07b0*/  @!P0 SHF.L.U32 R47, R46.reuse, 0x1, RZ ;  /* 0x000000012e2f8819 */ /* 0x040fe200000006ff */
[----:B--2---:R-:W-:Y:S01]  /*07c0*/  @!P4 IMAD R8, R7, R36, RZ ;  /* 0x000000240708c224 */ /* 0x004fe200078e02ff */
[----:B------:R-:W2:Y:S01]  /*07d0*/  @!P5 LDC.64 R40, c[0x0][0x3f8] ;  /* 0x0000fe00ff28db82 */ /* 0x000ea20000000a00 */
[----:B------:R-:W-:Y:S02]  /*07e0*/  @!P0 SHF.L.U64.HI R6, R46, 0x1, R49 ;  /* 0x000000012e068819 */ /* 0x000fe40000010231 */
[----:B------:R-:W-:Y:S01]  /*07f0*/  @!P4 MOV R49, R123 ;  /* 0x0000007b0031c202 */ /* 0x000fe20000000f00 */
[----:B------:R-:W-:Y:S01]  /*0800*/  @!P4 IMAD R37, R93, R37, R8 ;  /* 0x000000255d25c224 */ /* 0x000fe200078e0208 */
[C---:B-1----:R-:W-:Y:S02]  /*0810*/  @!P0 IADD3 R42, P1, PT, R47.reuse, R42, RZ ;  /* 0x0000002a2f2a8210 */ /* 0x042fe40007f3e0ff */
[----:B---3--:R-:W-:Y:S01]  /*0820*/  @!P0 IADD3 R38, P3, PT, R47, R38, RZ ;  /* 0x000000262f268210 */ /* 0x008fe20007f7e0ff */
[----:B------:R-:W-:Y:S01]  /*0830*/  @!P4 IMAD.WIDE.U32 R48, R93, R36, R48 ;  /* 0x000000245d30c225 */ /* 0x000fe200078e0030 */
[----:B------:R-:W1:Y:S01]  /*0840*/  @!P4 LDC.64 R46, c[0x0][0x398] ;  /* 0x0000e600ff2ecb82 */ /* 0x000e620000000a00 */
[----:B------:R-:W-:-:S02]  /*0850*/  ISETP.GE.AND.EX P2, PT, R11, UR13, PT, P2 ;  /* 0x0000000d0b007c0c */ /* 0x000fc4000bf46320 */
[----:B------:R-:W-:Y:S02]  /*0860*/  @!P0 IADD3.X R43, PT, PT, R6, R43, RZ, P1, !PT ;  /* 0x0000002b062b8210 */ /* 0x000fe40000ffe4ff */
[----:B------:R-:W-:-:S03]  /*0870*/  @!P4 IADD3 R53, PT, PT, R49, R37, RZ ;  /* 0x000000253135c210 */ /* 0x000fc60007ffe0ff */
[----:B------:R-:W3:Y:S01]  /*0880*/  @!P5 LDC.64 R36, c[0x0][0x3a0] ;  /* 0x0000e800ff24db82 */ /* 0x000ee20000000a00 */
[----:B------:R4:W5:Y:S01]  /*0890*/  @!P0 LDG.E R28, desc[UR8][R42.64] ;  /* 0x000000082a1c8981 */ /* 0x000962000c1e1900 */
[----:B------:R-:W-:Y:S02]  /*08a0*/  @!P0 IADD3.X R39, PT, PT, R6, R39, RZ, P3, !PT ;  /* 0x0000002706278210 */ /* 0x000fe40001ffe4ff */
[C---:B------:R-:W-:Y:S02]  /*08b0*/  @!P4 SHF.L.U32 R49, R48.reuse, 0x1, RZ ;  /* 0x000000013031c819 */ /* 0x040fe400000006ff */
[----:B------:R-:W-:Y:S01]  /*08c0*/  @!P4 SHF.L.U64.HI R48, R48, 0x1, R53 ;  /* 0x000000013030c819 */ /* 0x000fe20000010235 */
[----:B--2---:R-:W-:Y:S01]  /*08d0*/  @!P5 IMAD R6, R9, R40, RZ ;  /* 0x000000280906d224 */ /* 0x004fe200078e02ff */
[----:B0-----:R-:W-:Y:S01]  /*08e0*/  @!P4 IADD3 R44, P1, PT, R49, R44, RZ ;  /* 0x0000002c312cc210 */ /* 0x001fe20007f3e0ff */
[----:B------:R-:W0:Y:S01]  /*08f0*/  @!P5 LDC.64 R54, c[0x0][0x398] ;  /* 0x0000e600ff36db82 */ /* 0x000e220000000a00 */
[----:B------:R-:W-:Y:S01]  /*0900*/  MOV R26, RZ ;  /* 0x000000ff001a7202 */ /* 0x000fe20000000f00 */
[----:B------:R-:W-:Y:S01]  /*0910*/  @!P5 IMAD R53, R92, R41, R6 ;  /* 0x000000295c35d224 */ /* 0x000fe200078e0206 */
[----:B----4-:R-:W-:-:S02]  /*0920*/  @!P5 MOV R42, R120 ;  /* 0x00000078002ad202 */ /* 0x010fc40000000f00 */
[----:B------:R-:W-:Y:S02]  /*0930*/  @!P5 MOV R43, R123 ;  /* 0x0000007b002bd202 */ /* 0x000fe40000000f00 */
[----:B------:R-:W-:Y:S01]  /*0940*/  @!P4 IADD3.X R45, PT, PT, R48, R45, RZ, P1, !PT ;  /* 0x0000002d302dc210 */ /* 0x000fe20000ffe4ff */
[----:B------:R2:W5:Y:S01]  /*0950*/  @!P0 LDG.E R26, desc[UR8][R38.64] ;  /* 0x00000008261a8981 */ /* 0x000562000c1e1900 */
[----:B------:R-:W-:Y:S01]  /*0960*/  ISETP.GE.U32.AND P1, PT, R90, UR12, PT ;  /* 0x0000000c5a007c0c */ /* 0x000fe2000bf26070 */
[----:B------:R-:W-:Y:S01]  /*0970*/  @!P5 IMAD.WIDE.U32 R40, R92, R40, R42 ;  /* 0x000000285c28d225 */ /* 0x000fe200078e002a */
[----:B------:R-:W-:Y:S01]  /*0980*/  MOV R24, RZ ;  /* 0x000000ff00187202 */ /* 0x000fe20000000f00 */
[----:B------:R-:W4:Y:S01]  /*0990*/  @!P2 LDC.64 R42, c[0x0][0x3f8] ;  /* 0x0000fe00ff2aab82 */ /* 0x000f220000000a00 */
[----:B------:R-:W-:Y:S02]  /*09a0*/  ISETP.GE.AND.EX P1, PT, R13, UR13, PT, P1 ;  /* 0x0000000d0d007c0c */ /* 0x000fe4000bf26310 */
[----:B-1----:R-:W-:-:S02]  /*09b0*/  @!P4 IADD3 R46, P0, PT, R49, R46, RZ ;  /* 0x0000002e312ec210 */ /* 0x002fc40007f1e0ff */
[----:B------:R-:W-:Y:S01]  /*09c0*/  @!P5 IADD3 R41, PT, PT, R41, R53, RZ ;  /* 0x000000352929d210 */ /* 0x000fe20007ffe0ff */
[----:B------:R1:W5:Y:S01]  /*09d0*/  @!P4 LDG.E R24, desc[UR8][R44.64] ;  /* 0x000000082c18c981 */ /* 0x000362000c1e1900 */
[----:B------:R-:W-:Y:S01]  /*09e0*/  @!P5 SHF.L.U32 R49, R40, 0x1, RZ ;  /* 0x000000012831d819 */ /* 0x000fe200000006ff */
[----:B------:R-:W1:Y:S01]  /*09f0*/  @!P2 LDC.64 R52, c[0x0][0x3a0] ;  /* 0x0000e800ff34ab82 */ /* 0x000e620000000a00 */
[----:B------:R-:W-:Y:S02]  /*0a00*/  @!P4 IADD3.X R47, PT, PT, R48, R47, RZ, P0, !PT ;  /* 0x0000002f302fc210 */ /* 0x000fe400007fe4ff */
[----:B------:R-:W-:Y:S02]  /*0a10*/  ISETP.GE.U32.AND P3, PT, R88, UR12, PT ;  /* 0x0000000c58007c0c */ /* 0x000fe4000bf66070 */
[----:B------:R-:W-:Y:S02]  /*0a20*/  @!P5 SHF.L.U64.HI R6, R40, 0x1, R41 ;  /* 0x000000012806d819 */ /* 0x000fe40000010229 */
[----:B---3--:R-:W-:Y:S01]  /*0a30*/  @!P5 IADD3 R36, P0, PT, R49, R36, RZ ;  /* 0x000000243124d210 */ /* 0x008fe20007f1e0ff */
[----:B------:R-:W3:Y:S01]  /*0a40*/  @!P1 LDC.64 R40, c[0x0][0x3f8] ;  /* 0x0000fe00ff289b82 */ /* 0x000ee20000000a00 */
[----:B------:R-:W-:-:S02]  /*0a50*/  ISETP.GE.AND.EX P3, PT, R17, UR13, PT, P3 ;  /* 0x0000000d11007c0c */ /* 0x000fc4000bf66330 */
[----:B------:R-:W-:Y:S02]  /*0a60*/  MOV R20, RZ ;  /* 0x000000ff00147202 */ /* 0x000fe40000000f00 */
[----:B------:R-:W-:Y:S01]  /*0a70*/  @!P5 IADD3.X R37, PT, PT, R6, R37, RZ, P0, !PT ;  /* 0x000000250625d210 */ /* 0x000fe200007fe4ff */
[----:B----4-:R-:W-:Y:S02]  /*0a80*/  @!P2 IMAD R8, R11, R42, RZ ;  /* 0x0000002a0b08a224 */ /* 0x010fe400078e02ff */
[----:B--2---:R-:W2:Y:S02]  /*0a90*/  @!P2 LDC.64 R38, c[0x0][0x398] ;  /* 0x0000e600ff26ab82 */ /* 0x004ea40000000a00 */
[----:B------:R4:W5:Y:S01]  /*0aa0*/  @!P5 LDG.E R20, desc[UR8][R36.64] ;  /* 0x000000082414d981 */ /* 0x000962000c1e1900 */
[----:B------:R-:W-:Y:S02]  /*0ab0*/  MOV R22, RZ ;  /* 0x000000ff00167202 */ /* 0x000fe40000000f00 */
[----:B0-----:R-:W-:Y:S01]  /*0ac0*/  @!P5 IADD3 R54, P0, PT, R49, R54, RZ ;  /* 0x000000363136d210 */ /* 0x001fe20007f1e0ff */
[----:B------:R-:W-:-:S02]  /*0ad0*/  @!P2 IMAD R49, R91, R43, R8 ;  /* 0x0000002b5b31a224 */ /* 0x000fc400078e0208 */
[----:B-1----:R-:W0:Y:S01]  /*0ae0*/  @!P3 LDC.64 R44, c[0x0][0x3f8] ;  /* 0x0000fe00ff2cbb82 */ /* 0x002e220000000a00 */
[----:B------:R1:W5:Y:S01]  /*0af0*/  @!P4 LDG.E R22, desc[UR8][R46.64] ;  /* 0x000000082e16c981 */ /* 0x000362000c1e1900 */
[----:B----4-:R-:W-:Y:S02]  /*0b00*/  @!P2 MOV R36, R120 ;  /* 0x000000780024a202 */ /* 0x010fe40000000f00 */
[----:B------:R-:W-:-:S03]  /*0b10*/  @!P2 MOV R37, R123 ;  /* 0x0000007b0025a202 */ /* 0x000fc60000000f00 */
[----:B------:R-:W-:Y:S01]  /*0b20*/  @!P2 IMAD.WIDE.U32 R42, R91, R42, R36 ;  /* 0x0000002a5b2aa225 */ /* 0x000fe200078e0024 */
[----:B------:R-:W-:Y:S02]  /*0b30*/  ISETP.GE.U32.AND P4, PT, R87, UR12, PT ;  /* 0x0000000c57007c0c */ /* 0x000fe4000bf86070 */
[----:B------:R-:W4:Y:S02]  /*0b40*/  @!P1 LDC.64 R36, c[0x0][0x3a0] ;  /* 0x0000e800ff249b82 */ /* 0x000f240000000a00 */
[----:B------:R-:W-:Y:S02]  /*0b50*/  @!P2 IADD3 R43, PT, PT, R43, R49, RZ ;  /* 0x000000312b2ba210 */ /* 0x000fe40007ffe0ff */
[----:B------:R-:W-:Y:S02]  /*0b60*/  @!P5 IADD3.X R55, PT, PT, R6, R55, RZ, P0, !PT ;  /* 0x000000370637d210 */ /* 0x000fe400007fe4ff */
[----:B------:R-:W-:Y:S02]  /*0b70*/  ISETP.GE.AND.EX P4, PT, R19, UR13, PT, P4 ;  /* 0x0000000d13007c0c */ /* 0x000fe4000bf86340 */
[----:B-1----:R-:W-:-:S02]  /*0b80*/  @!P2 SHF.L.U32 R47, R42, 0x1, RZ ;  /* 0x000000012a2fa819 */ /* 0x002fc400000006ff */
[----:B------:R-:W-:Y:S02]  /*0b90*/  @!P2 SHF.L.U64.HI R6, R42, 0x1, R43 ;  /* 0x000000012a06a819 */ /* 0x000fe4000001022b */
[----:B------:R-:W1:Y:S01]  /*0ba0*/  @!P1 LDC.64 R42, c[0x0][0x398] ;  /* 0x0000e600ff2a9b82 */ /* 0x000e620000000a00 */
[----:B------:R-:W-:Y:S01]  /*0bb0*/  @!P2 IADD3 R52, P0, PT, R47, R52, RZ ;  /* 0x000000342f34a210 */ /* 0x000fe20007f1e0ff */
[----:B---3--:R-:W-:Y:S01]  /*0bc0*/  @!P1 IMAD R8, R13, R40, RZ ;  /* 0x000000280d089224 */ /* 0x008fe200078e02ff */
[----:B------:R-:W-:Y:S02]  /*0bd0*/  @!P1 MOV R48, R120 ;  /* 0x0000007800309202 */ /* 0x000fe40000000f00 */
[----:B------:R-:W-:Y:S02]  /*0be0*/  @!P1 MOV R49, R123 ;  /* 0x0000007b00319202 */ /* 0x000fe40000000f00 */
[----:B------:R-:W-:Y:S01]  /*0bf0*/  MOV R16, RZ ;  /* 0x000000ff00107202 */ /* 0x000fe20000000f00 */
[C---:B------:R-:W-:Y:S01]  /*0c00*/  @!P1 IMAD R57, R90.reuse, R41, R8 ;  /* 0x000000295a399224 */ /* 0x040fe200078e0208 */
[----:B------:R-:W-:Y:S01]  /*0c10*/  MOV R18, RZ ;  /* 0x000000ff00127202 */ /* 0x000fe20000000f00 */
[----:B------:R-:W-:Y:S01]  /*0c20*/  @!P1 IMAD.WIDE.U32 R48, R90, R40, R48 ;  /* 0x000000285a309225 */ /* 0x000fe200078e0030 */
[----:B------:R-:W-:Y:S01]  /*0c30*/  @!P2 IADD3.X R53, PT, PT, R6, R53, RZ, P0, !PT ;  /* 0x000000350635a210 */ /* 0x000fe200007fe4ff */
[----:B------:R-:W3:Y:S01]  /*0c40*/  @!P4 LDC.64 R40, c[0x0][0x3f8] ;  /* 0x0000fe00ff28cb82 */ /* 0x000ee20000000a00 */
[----:B--2---:R-:W-:Y:S01]  /*0c50*/  @!P2 IADD3 R46, P0, PT, R47, R38, RZ ;  /* 0x000000262f2ea210 */ /* 0x004fe20007f1e0ff */
[----:B0-----:R-:W-:Y:S01]  /*0c60*/  @!P3 IMAD R8, R17, R44, RZ ;  /* 0x0000002c1108b224 */ /* 0x001fe200078e02ff */
[----:B------:R0:W5:Y:S01]  /*0c70*/  @!P5 LDG.E R18, desc[UR8][R54.64] ;  /* 0x000000083612d981 */ /* 0x000162000c1e1900 */
[----:B------:R-:W-:-:S02]  /*0c80*/  @!P1 IADD3 R49, PT, PT, R49, R57, RZ ;  /* 0x0000003931319210 */ /* 0x000fc40007ffe0ff */
[----:B------:R-:W-:Y:S01]  /*0c90*/  @!P2 IADD3.X R47, PT, PT, R6, R39, RZ, P0, !PT ;  /* 0x00000027062fa210 */ /* 0x000fe200007fe4ff */
[----:B------:R2:W5:Y:S01]  /*0ca0*/  @!P2 LDG.E R16, desc[UR8][R52.64] ;  /* 0x000000083410a981 */ /* 0x000562000c1e1900 */
[----:B------:R-:W-:Y:S01]  /*0cb0*/  ISETP.GE.U32.AND P0, PT, R86, UR12, PT ;  /* 0x0000000c56007c0c */ /* 0x000fe2000bf06070 */
[----:B------:R-:W3:Y:S01]  /*0cc0*/  @!P3 LDC.64 R38, c[0x0][0x3a0] ;  /* 0x0000e800ff26bb82 */ /* 0x000ee20000000a00 */
[----:B------:R-:W-:Y:S02]  /*0cd0*/  MOV R14, RZ ;  /* 0x000000ff000e7202 */ /* 0x000fe40000000f00 */
[----:B0-----:R-:W-:Y:S02]  /*0ce0*/  @!P1 SHF.L.U32 R55, R48, 0x1, RZ ;  /* 0x0000000130379819 */ /* 0x001fe400000006ff */
[----:B--2---:R-:W-:Y:S01]  /*0cf0*/  @!P3 MOV R52, R120 ;  /* 0x000000780034b202 */ /* 0x004fe20000000f00 */
[----:B------:R-:W-:Y:S01]  /*0d00*/  @!P3 IMAD R57, R88, R45, R8 ;  /* 0x0000002d5839b224 */ /* 0x000fe200078e0208 */
[----:B------:R-:W-:Y:S01]  /*0d10*/  @!P3 MOV R53, R123 ;  /* 0x0000007b0035b202 */ /* 0x000fe20000000f00 */
[----:B------:R-:W5:Y:S01]  /*0d20*/  @!P2 LDG.E R14, desc[UR8][R46.64] ;  /* 0x000000082e0ea981 */ /* 0x000f62000c1e1900 */
[----:B------:R-:W-:-:S02]  /*0d30*/  @!P1 SHF.L.U64.HI R6, R48, 0x1, R49 ;  /* 0x0000000130069819 */ /* 0x000fc40000010231 */
[----:B------:R-:W-:Y:S01]  /*0d40*/  ISETP.GE.AND.EX P0, PT, R21, UR13, PT, P0 ;  /* 0x0000000d15007c0c */ /* 0x000fe2000bf06300 */
[----:B------:R-:W-:Y:S01]  /*0d50*/  @!P3 IMAD.WIDE.U32 R44, R88, R44, R52 ;  /* 0x0000002c582cb225 */ /* 0x000fe200078e0034 */
[C---:B----4-:R-:W-:Y:S02]  /*0d60*/  @!P1 IADD3 R48, P5, PT, R55.reuse, R36, RZ ;  /* 0x0000002437309210 */ /* 0x050fe40007fbe0ff */
[----:B-1----:R-:W-:Y:S02]  /*0d70*/  @!P1 IADD3 R52, P2, PT, R55, R42, RZ ;  /* 0x0000002a37349210 */ /* 0x002fe40007f5e0ff */
[----:B------:R-:W-:Y:S02]  /*0d80*/  @!P1 IADD3.X R49, PT, PT, R6, R37, RZ, P5, !PT ;  /* 0x0000002506319210 */ /* 0x000fe40002ffe4ff */
[----:B------:R-:W0:Y:S01]  /*0d90*/  @!P3 LDC.64 R36, c[0x0][0x398] ;  /* 0x0000e600ff24bb82 */ /* 0x000e220000000a00 */
[----:B------:R-:W-:Y:S02]  /*0da0*/  @!P3 IADD3 R45, PT, PT, R45, R57, RZ ;  /* 0x000000392d2db210 */ /* 0x000fe40007ffe0ff */
[----:B------:R-:W-:-:S02]  /*0db0*/  MOV R12, RZ ;  /* 0x000000ff000c7202 */ /* 0x000fc40000000f00 */
[----:B------:R-:W-:Y:S02]  /*0dc0*/  @!P1 IADD3.X R53, PT, PT, R6, R43, RZ, P2, !PT ;  /* 0x0000002b06359210 */ /* 0x000fe400017fe4ff */
[C---:B------:R-:W-:Y:S01]  /*0dd0*/  @!P3 SHF.L.U32 R57, R44.reuse, 0x1, RZ ;  /* 0x000000012c39b819 */ /* 0x040fe200000006ff */
[----:B------:R-:W1:Y:S01]  /*0de0*/  @!P4 LDC.64 R42, c[0x0][0x3a0] ;  /* 0x0000e800ff2acb82 */ /* 0x000e620000000a00 */
[----:B------:R-:W-:Y:S01]  /*0df0*/  @!P3 SHF.L.U64.HI R6, R44, 0x1, R45 ;  /* 0x000000012c06b819 */ /* 0x000fe2000001022d */
[----:B------:R2:W5:Y:S01]  /*0e00*/  @!P1 LDG.E R12, desc[UR8][R48.64] ;  /* 0x00000008300c9981 */ /* 0x000562000c1e1900 */
[----:B---3--:R-:W-:-:S05]  /*0e10*/  @!P4 IMAD R8, R19, R40, RZ ;  /* 0x000000281308c224 */ /* 0x008fca00078e02ff */
[----:B------:R-:W3:Y:S01]  /*0e20*/  @!P4 LDC.64 R44, c[0x0][0x398] ;  /* 0x0000e600ff2ccb82 */ /* 0x000ee20000000a00 */
[----:B------:R-:W-:Y:S02]  /*0e30*/  ISETP.GE.U32.AND P2, PT, R85, UR12, PT ;  /* 0x0000000c55007c0c */ /* 0x000fe4000bf46070 */
[----:B--2---:R-:W-:-:S05]  /*0e40*/  @!P4 MOV R48, R120 ;  /* 0x000000780030c202 */ /* 0x004fca0000000f00 */
[----:B------:R-:W2:Y:S01]  /*0e50*/  @!P0 LDC.64 R46, c[0x0][0x3f8] ;  /* 0x0000fe00ff2e8b82 */ /* 0x000ea20000000a00 */
[----:B------:R-:W-:Y:S01]  /*0e60*/  @!P4 MOV R49, R123 ;  /* 0x0000007b0031c202 */ /* 0x000fe20000000f00 */
[----:B------:R-:W-:Y:S01]  /*0e70*/  @!P4 IMAD R59, R87, R41, R8 ;  /* 0x00000029573bc224 */ /* 0x000fe200078e0208 */
[----:B------:R-:W-:Y:S02]  /*0e80*/  @!P3 IADD3 R54, P5, PT, R57, R38, RZ ;  /* 0x000000263936b210 */ /* 0x000fe40007fbe0ff */
[----:B------:R-:W-:Y:S01]  /*0e90*/  ISETP.GE.AND.EX P2, PT, R23, UR13, PT, P2 ;  /* 0x0000000d17007c0c */ /* 0x000fe2000bf46320 */
[----:B------:R-:W-:Y:S01]  /*0ea0*/  @!P4 IMAD.WIDE.U32 R40, R87, R40, R48 ;  /* 0x000000285728c225 */ /* 0x000fe200078e0030 */
[----:B------:R-:W-:Y:S02]  /*0eb0*/  MOV R10, RZ ;  /* 0x000000ff000a7202 */ /* 0x000fe40000000f00 */
[----:B------:R-:W-:Y:S02]  /*0ec0*/  @!P3 IADD3.X R55, PT, PT, R6, R39, RZ, P5, !PT ;  /* 0x000000270637b210 */ /* 0x000fe40002ffe4ff */
[----:B------:R-:W-:-:S02]  /*0ed0*/  @!P4 IADD3 R39, PT, PT, R41, R59, RZ ;  /* 0x0000003b2927c210 */ /* 0x000fc40007ffe0ff */
[----:B------:R3:W5:Y:S01]  /*0ee0*/  @!P1 LDG.E R10, desc[UR8][R52.64] ;  /* 0x00000008340a9981 */ /* 0x000762000c1e1900 */
[----:B0-----:R-:W-:Y:S02]  /*0ef0*/  @!P3 IADD3 R48, P1, PT, R57, R36, RZ ;  /* 0x000000243930b210 */ /* 0x001fe40007f3e0ff */
[C---:B------:R-:W-:Y:S02]  /*0f00*/  @!P4 SHF.L.U32 R57, R40.reuse, 0x1, RZ ;  /* 0x000000012839c819 */ /* 0x040fe400000006ff */
[----:B------:R-:W-:Y:S02]  /*0f10*/  @!P4 SHF.L.U64.HI R50, R40, 0x1, R39 ;  /* 0x000000012832c819 */ /* 0x000fe40000010227 */
[----:B------:R-:W0:Y:S01]  /*0f20*/  @!P0 LDC.64 R40, c[0x0][0x3a0] ;  /* 0x0000e800ff288b82 */ /* 0x000e220000000a00 */
[----:B------:R-:W-:Y:S02]  /*0f30*/  @!P3 IADD3.X R49, PT, PT, R6, R37, RZ, P1, !PT ;  /* 0x000000250631b210 */ /* 0x000fe40000ffe4ff */
[----:B-1----:R-:W-:Y:S01]  /*0f40*/  @!P4 IADD3 R56, P1, PT, R57, R42, RZ ;  /* 0x0000002a3938c210 */ /* 0x002fe20007f3e0ff */
[----:B--2---:R-:W-:Y:S01]  /*0f50*/  @!P0 IMAD R42, R21, R46, RZ ;  /* 0x0000002e152a8224 */ /* 0x004fe200078e02ff */
[----:B---3--:R-:W-:-:S03]  /*0f60*/  @!P4 IADD3 R52, P6, PT, R57, R44, RZ ;  /* 0x0000002c3934c210 */ /* 0x008fc60007fde0ff */
[----:B------:R-:W1:Y:S01]  /*0f70*/  @!P2 LDC.64 R36, c[0x0][0x3f8] ;  /* 0x0000fe00ff24ab82 */ /* 0x000e620000000a00 */
[----:B------:R-:W-:Y:S01]  /*0f80*/  @!P4 IADD3.X R53, PT, PT, R50, R45, RZ, P6, !PT ;  /* 0x0000002d3235c210 */ /* 0x000fe200037fe4ff */
[----:B------:R-:W-:Y:S01]  /*0f90*/  @!P0 IMAD R45, R86, R47, R42 ;  /* 0x0000002f562d8224 */ /* 0x000fe200078e022a */
[----:B------:R-:W-:Y:S02]  /*0fa0*/  @!P4 IADD3.X R57, PT, PT, R50, R43, RZ, P1, !PT ;  /* 0x0000002b3239c210 */ /* 0x000fe40000ffe4ff */
[----:B------:R-:W-:Y:S02]  /*0fb0*/  ISETP.GE.U32.AND P5, PT, R84, UR12, PT ;  /* 0x0000000c54007c0c */ /* 0x000fe4000bfa6070 */
[----:B------:R-:W-:Y:S01]  /*0fc0*/  @!P0 MOV R42, R120 ;  /* 0x00000078002a8202 */ /* 0x000fe20000000f00 */
[----:B------:R-:W2:Y:S01]  /*0fd0*/  @!P0 LDC.64 R38, c[0x0][0x398] ;  /* 0x0000e600ff268b82 */ /* 0x000ea20000000a00 */
[----:B------:R-:W-:Y:S02]  /*0fe0*/  @!P0 MOV R43, R123 ;  /* 0x0000007b002b8202 */ /* 0x000fe40000000f00 */
[----:B------:R-:W-:-:S02]  /*0ff0*/  MOV R8, RZ ;  /* 0x000000ff00087202 */ /* 0x000fc40000000f00 */
[----:B------:R-:W-:Y:S01]  /*1000*/  ISETP.GE.AND.EX P5, PT, R25, UR13, PT, P5 ;  /* 0x0000000d19007c0c */ /* 0x000fe2000bfa6350 */
[----:B------:R-:W-:Y:S01]  /*1010*/  @!P0 IMAD.WIDE.U32 R46, R86, R46, R42 ;  /* 0x0000002e562e8225 */ /* 0x000fe200078e002a */
[----:B------:R-:W-:Y:S02]  /*1020*/  MOV R6, RZ ;  /* 0x000000ff00067202 */ /* 0x000fe40000000f00 */
[----:B------:R3:W5:Y:S02]  /*1030*/  @!P3 LDG.E R8, desc[UR8][R54.64] ;  /* 0x000000083608b981 */ /* 0x000764000c1e1900 */
[----:B------:R-:W-:Y:S02]  /*1040*/  @!P0 IADD3 R45, PT, PT, R47, R45, RZ ;  /* 0x0000002d2f2d8210 */ /* 0x000fe40007ffe0ff */
[----:B------:R0:W5:Y:S01]  /*1050*/  @!P3 LDG.E R6, desc[UR8][R48.64] ;  /* 0x000000083006b981 */ /* 0x000162000c1e1900 */
[----:B------:R-:W-:Y:S02]  /*1060*/  MOV R99, RZ ;  /* 0x000000ff00637202 */ /* 0x000fe40000000f00 */
[----:B------:R-:W-:-:S02]  /*1070*/  CS2R R100, SRZ ;  /* 0x0000000000647805 */ /* 0x000fc4000001ff00 */
[----:B------:R-:W4:Y:S01]  /*1080*/  @!P5 LDC.64 R42, c[0x0][0x3f8] ;  /* 0x0000fe00ff2adb82 */ /* 0x000f220000000a00 */
[C---:B---3--:R-:W-:Y:S01]  /*1090*/  @!P0 SHF.L.U32 R55, R46.reuse, 0x1, RZ ;  /* 0x000000012e378819 */ /* 0x048fe200000006ff */
[----:B------:R3:W5:Y:S01]  /*10a0*/  @!P4 LDG.E R99, desc[UR8][R56.64] ;  /* 0x000000083863c981 */ /* 0x000762000c1e1900 */
[----:B------:R-:W-:Y:S02]  /*10b0*/  @!P0 SHF.L.U64.HI R50, R46, 0x1, R45 ;  /* 0x000000012e328819 */ /* 0x000fe4000001022d */
[----:B0-----:R-:W-:Y:S01]  /*10c0*/  @!P0 IADD3 R48, P1, PT, R55, R40, RZ ;  /* 0x0000002837308210 */ /* 0x001fe20007f3e0ff */
[----:B-1----:R-:W-:Y:S01]  /*10d0*/  @!P2 IMAD R46, R23, R36, RZ ;  /* 0x00000024172ea224 */ /* 0x002fe200078e02ff */
[----:B------:R-:W-:Y:S01]  /*10e0*/  ISETP.GE.U32.AND P3, PT, R83, UR12, PT ;  /* 0x0000000c53007c0c */ /* 0x000fe2000bf66070 */
[----:B------:R-:W0:Y:S01]  /*10f0*/  @!P2 LDC.64 R44, c[0x0][0x3a0] ;  /* 0x0000e800ff2cab82 */ /* 0x000e220000000a00 */
[----:B------:R-:W-:Y:S01]  /*1100*/  @!P0 IADD3.X R49, PT, PT, R50, R41, RZ, P1, !PT ;  /* 0x0000002932318210 */ /* 0x000fe20000ffe4ff */
[----:B------:R1:W5:Y:S01]  /*1110*/  @!P4 LDG.E R100, desc[UR8][R52.64] ;  /* 0x000000083464c981 */ /* 0x000362000c1e1900 */
[----:B------:R-:W-:-:S02]  /*1120*/  @!P2 MOV R40, R120 ;  /* 0x000000780028a202 */ /* 0x000fc40000000f00 */
[----:B------:R-:W-:Y:S01]  /*1130*/  @!P2 MOV R41, R123 ;  /* 0x0000007b0029a202 */ /* 0x000fe20000000f00 */
[----:B---3--:R-:W-:Y:S01]  /*1140*/  @!P2 IMAD R57, R85, R37, R46 ;  /* 0x000000255539a224 */ /* 0x008fe200078e022e */
[----:B------:R-:W-:Y:S01]  /*1150*/  ISETP.GE.AND.EX P3, PT, R27, UR13, PT, P3 ;  /* 0x0000000d1b007c0c */ /* 0x000fe2000bf66330 */
[----:B------:R-:W3:Y:S01]  /*1160*/  @!P2 LDC.64 R46, c[0x0][0x398] ;  /* 0x0000e600ff2eab82 */ /* 0x000ee20000000a00 */
[----:B------:R-:W-:Y:S01]  /*1170*/  ISETP.GE.U32.AND P1, PT, R82, UR12, PT ;  /* 0x0000000c52007c0c */ /* 0x000fe2000bf26070 */
[----:B------:R-:W-:Y:S01]  /*1180*/  @!P2 IMAD.WIDE.U32 R40, R85, R36, R40 ;  /* 0x000000245528a225 */ /* 0x000fe200078e0028 */
[----:B--2---:R-:W-:Y:S01]  /*1190*/  @!P0 IADD3 R54, P4, PT, R55, R38, RZ ;  /* 0x0000002637368210 */ /* 0x004fe20007f9e0ff */
[----:B------:R2:W5:Y:S03]  /*11a0*/  @!P0 LDG.E R101, desc[UR8][R48.64] ;  /* 0x0000000830658981 */ /* 0x000566000c1e1900 */
[----:B------:R-:W-:Y:S01]  /*11b0*/  @!P2 IADD3 R41, PT, PT, R41, R57, RZ ;  /* 0x000000392929a210 */ /* 0x000fe20007ffe0ff */
[----:B------:R-:W3:Y:S01]  /*11c0*/  @!P5 LDC.64 R36, c[0x0][0x3a0] ;  /* 0x0000e800ff24db82 */ /* 0x000ee20000000a00 */
[----:B------:R-:W-:-:S02]  /*11d0*/  @!P0 IADD3.X R55, PT, PT, R50, R39, RZ, P4, !PT ;  /* 0x0000002732378210 */ /* 0x000fc400027fe4ff */
[C---:B-1----:R-:W-:Y:S02]  /*11e0*/  @!P2 SHF.L.U32 R53, R40.reuse, 0x1, RZ ;  /* 0x000000012835a819 */ /* 0x042fe400000006ff */
[----:B------:R-:W-:-:S03]  /*11f0*/  @!P2 SHF.L.U64.HI R50, R40, 0x1, R41 ;  /* 0x000000012832a819 */ /* 0x000fc60000010229 */
[----:B------:R-:W1:Y:S01]  /*1200*/  @!P5 LDC.64 R38, c[0x0][0x398] ;  /* 0x0000e600ff26db82 */ /* 0x000e620000000a00 */
[----:B------:R-:W-:Y:S02]  /*1210*/  CS2R R102, SRZ ;  /* 0x0000000000667805 */ /* 0x000fe4000001ff00 */
[----:B------:R-:W-:Y:S01]  /*1220*/  ISETP.GE.AND.EX P1, PT, R29, UR13, PT, P1 ;  /* 0x0000000d1d007c0c */ /* 0x000fe2000bf26310 */
[----:B----4-:R-:W-:-:S04]  /*1230*/  @!P5 IMAD R52, R25, R42, RZ ;  /* 0x0000002a1934d224 */ /* 0x010fc800078e02ff */
[----:B------:R-:W4:Y:S01]  /*1240*/  @!P3 LDC.64 R40, c[0x0][0x3f8] ;  /* 0x0000fe00ff28bb82 */ /* 0x000f220000000a00 */
[----:B--2---:R-:W-:Y:S02]  /*1250*/  @!P5 MOV R48, R120 ;  /* 0x000000780030d202 */ /* 0x004fe40000000f00 */
[----:B------:R-:W-:Y:S01]  /*1260*/  @!P5 MOV R49, R123 ;  /* 0x0000007b0031d202 */ /* 0x000fe20000000f00 */
[C---:B------:R-:W-:Y:S01]  /*1270*/  @!P5 IMAD R59, R84.reuse, R43, R52 ;  /* 0x0000002b543bd224 */ /* 0x040fe200078e0234 */
[----:B------:R-:W5:Y:S01]  /*1280*/  @!P0 LDG.E R102, desc[UR8][R54.64] ;  /* 0x0000000836668981 */ /* 0x000f62000c1e1900 */
[C---:B0-----:R-:W-:Y:S01]  /*1290*/  @!P2 IADD3 R56, P4, PT, R53.reuse, R44, RZ ;  /* 0x0000002c3538a210 */ /* 0x041fe20007f9e0ff */
[----:B------:R-:W-:Y:S01]  /*12a0*/  @!P5 IMAD.WIDE.U32 R42, R84, R42, R48 ;  /* 0x0000002a542ad225 */ /* 0x000fe200078e0030 */
[----:B---3--:R-:W-:Y:S02]  /*12b0*/  @!P2 IADD3 R48, P0, PT, R53, R46, RZ ;  /* 0x0000002e3530a210 */ /* 0x008fe40007f1e0ff */
[----:B------:R-:W-:-:S02]  /*12c0*/  @!P2 IADD3.X R57, PT, PT, R50, R45, RZ, P4, !PT ;  /* 0x0000002d3239a210 */ /* 0x000fc400027fe4ff */
[----:B------:R-:W-:Y:S01]  /*12d0*/  @!P2 IADD3.X R49, PT, PT, R50, R47, RZ, P0, !PT ;  /* 0x0000002f3231a210 */ /* 0x000fe200007fe4ff */
[----:B------:R-:W0:Y:S01]  /*12e0*/  @!P1 LDC.64 R44, c[0x0][0x3f8] ;  /* 0x0000fe00ff2c9b82 */ /* 0x000e220000000a00 */
[----:B------:R-:W-:Y:S02]  /*12f0*/  @!P5 IADD3 R43, PT, PT, R43, R59, RZ ;  /* 0x0000003b2b2bd210 */ /* 0x000fe40007ffe0ff */
[----:B------:R-:W-:Y:S02]  /*1300*/  CS2R R104, SRZ ;  /* 0x0000000000687805 */ /* 0x000fe4000001ff00 */
[C---:B------:R-:W-:Y:S01]  /*1310*/  @!P5 SHF.L.U32 R47, R42.reuse, 0x1, RZ ;  /* 0x000000012a2fd819 */ /* 0x040fe200000006ff */
[----:B------:R-:W5:Y:S01]  /*1320*/  @!P2 LDG.E R103, desc[UR8][R56.64] ;  /* 0x000000083867a981 */ /* 0x000f62000c1e1900 */
[----:B------:R-:W-:Y:S02]  /*1330*/  @!P5 SHF.L.U64.HI R50, R42, 0x1, R43 ;  /* 0x000000012a32d819 */ /* 0x000fe4000001022b */
[C---:B-1----:R-:W-:Y:S01]  /*1340*/  @!P5 IADD3 R46, P4, PT, R47.reuse, R38, RZ ;  /* 0x000000262f2ed210 */ /* 0x042fe20007f9e0ff */
[----:B------:R-:W1:Y:S01]  /*1350*/  @!P3 LDC.64 R42, c[0x0][0x3a0] ;  /* 0x0000e800ff2abb82 */ /* 0x000e620000000a00 */
[----:B------:R-:W-:Y:S01]  /*1360*/  @!P5 IADD3 R52, P0, PT, R47, R36, RZ ;  /* 0x000000242f34d210 */ /* 0x000fe20007f1e0ff */
[----:B----4-:R-:W-:Y:S01]  /*1370*/  @!P3 IMAD R36, R27, R40, RZ ;  /* 0x000000281b24b224 */ /* 0x010fe200078e02ff */
[----:B------:R-:W-:Y:S01]  /*1380*/  @!P5 IADD3.X R47, PT, PT, R50, R39, RZ, P4, !PT ;  /* 0x00000027322fd210 */ /* 0x000fe200027fe4ff */
[----:B------:R0:W5:Y:S01]  /*1390*/  @!P2 LDG.E R104, desc[UR8][R48.64] ;  /* 0x000000083068a981 */ /* 0x000162000c1e1900 */
[----:B------:R-:W-:-:S02]  /*13a0*/  @!P3 MOV R38, R120 ;  /* 0x000000780026b202 */ /* 0x000fc40000000f00 */
[----:B------:R-:W-:Y:S01]  /*13b0*/  @!P3 MOV R39, R123 ;  /* 0x0000007b0027b202 */ /* 0x000fe20000000f00 */
[----:B------:R-:W-:Y:S01]  /*13c0*/  @!P3 IMAD R41, R83, R41, R36 ;  /* 0x000000295329b224 */ /* 0x000fe200078e0224 */
[----:B------:R-:W-:Y:S02]  /*13d0*/  @!P5 IADD3.X R53, PT, PT, R50, R37, RZ, P0, !PT ;  /* 0x000000253235d210 */ /* 0x000fe400007fe4ff */
[----:B------:R-:W-:Y:S02]  /*13e0*/  CS2R R106, SRZ ;  /* 0x00000000006a7805 */ /* 0x000fe4000001ff00 */
[----:B------:R-:W-:Y:S01]  /*13f0*/  ISETP.GE.U32.AND P4, PT, R81, UR12, PT ;  /* 0x0000000c51007c0c */ /* 0x000fe2000bf86070 */
[----:B------:R-:W2:Y:S01]  /*1400*/  @!P3 LDC.64 R36, c[0x0][0x398] ;  /* 0x0000e600ff24bb82 */ /* 0x000ea20000000a00 */
[----:B------:R-:W-:Y:S01]  /*1410*/  @!P3 IMAD.WIDE.U32 R38, R83, R40, R38 ;  /* 0x000000285326b225 */ /* 0x000fe200078e0026 */
[----:B------:R3:W5:Y:S01]  /*1420*/  @!P5 LDG.E R105, desc[UR8][R46.64] ;  /* 0x000000082e69d981 */ /* 0x000762000c1e1900 */
[----:B------:R-:W-:-:S03]  /*1430*/  ISETP.GE.AND.EX P4, PT, R31, UR13, PT, P4 ;  /* 0x0000000d1f007c0c */ /* 0x000fc6000bf86340 */
[----:B------:R-:W-:Y:S01]  /*1440*/  @!P3 IADD3 R39, PT, PT, R39, R41, RZ ;  /* 0x000000292727b210 */ /* 0x000fe20007ffe0ff */
[----:B0-----:R-:W-:Y:S01]  /*1450*/  @!P1 IMAD R48, R29, R44, RZ ;  /* 0x0000002c1d309224 */ /* 0x001fe200078e02ff */
[C---:B------:R-:W-:Y:S01]  /*1460*/  @!P3 SHF.L.U32 R55, R38.reuse, 0x1, RZ ;  /* 0x000000012637b819 */ /* 0x040fe200000006ff */
[----:B------:R-:W0:Y:S01]  /*1470*/  @!P1 LDC.64 R40, c[0x0][0x3a0] ;  /* 0x0000e800ff289b82 */ /* 0x000e220000000a00 */
[----:B------:R-:W-:Y:S01]  /*1480*/  @!P3 SHF.L.U64.HI R50, R38, 0x1, R39 ;  /* 0x000000012632b819 */ /* 0x000fe20000010227 */
[----:B------:R2:W5:Y:S01]  /*1490*/  @!P5 LDG.E R106, desc[UR8][R52.64] ;  /* 0x00000008346ad981 */ /* 0x000562000c1e1900 */
[----:B------:R-:W-:Y:S02]  /*14a0*/  @!P1 MOV R38, R120 ;  /* 0x0000007800269202 */ /* 0x000fe40000000f00 */
[----:B------:R-:W-:Y:S02]  /*14b0*/  @!P1 MOV R39, R123 ;  /* 0x0000007b00279202 */ /* 0x000fe40000000f00 */
[----:B------:R-:W-:Y:S01]  /*14c0*/  ISETP.GE.U32.AND P2, PT, R80, UR12, PT ;  /* 0x0000000c50007c0c */ /* 0x000fe2000bf46070 */
[C---:B------:R-:W-:Y:S01]  /*14d0*/  @!P1 IMAD R57, R82.reuse, R45, R48 ;  /* 0x0000002d52399224 */ /* 0x040fe200078e0230 */
[----:B---3--:R-:W3:Y:S01]  /*14e0*/  @!P1 LDC.64 R46, c[0x0][0x398] ;  /* 0x0000e600ff2e9b82 */ /* 0x008ee20000000a00 */
[----:B------:R-:W-:Y:S01]  /*14f0*/  @!P1 IMAD.WIDE.U32 R38, R82, R44, R38 ;  /* 0x0000002c52269225 */ /* 0x000fe200078e0026 */
[----:B------:R-:W-:-:S06]  /*1500*/  ISETP.GE.AND.EX P2, PT, R33, UR13, PT, P2 ;  /* 0x0000000d21007c0c */ /* 0x000fcc000bf46320 */
[----:B------:R-:W4:Y:S01]  /*1510*/  @!P4 LDC.64 R44, c[0x0][0x3f8] ;  /* 0x0000fe00ff2ccb82 */ /* 0x000f220000000a00 */
[----:B--2---:R-:W-:-:S04]  /*1520*/  @!P3 IADD3 R52, P5, PT, R55, R36, RZ ;  /* 0x000000243734b210 */ /* 0x004fc80007fbe0ff */
[----:B------:R-:W-:-:S03]  /*1530*/  @!P3 IADD3.X R53, PT, PT, R50, R37, RZ, P5, !PT ;  /* 0x000000253235b210 */ /* 0x000fc60002ffe4ff */
[----:B------:R-:W2:Y:S01]  /*1540*/  @!P2 LDC.64 R36, c[0x0][0x3f8] ;  /* 0x0000fe00ff24ab82 */ /* 0x000ea20000000a00 */
[----:B-1----:R-:W-:Y:S02]  /*1550*/  @!P3 IADD3 R48, P0, PT, R55, R42, RZ ;  /* 0x0000002a3730b210 */ /* 0x002fe40007f1e0ff */
[----:B------:R-:W-:Y:S02]  /*1560*/  @!P1 IADD3 R39, PT, PT, R39, R57, RZ ;  /* 0x0000003927279210 */ /* 0x000fe40007ffe0ff */
[----:B------:R-:W-:Y:S02]  /*1570*/  @!P3 IADD3.X R49, PT, PT, R50, R43, RZ, P0, !PT ;  /* 0x0000002b3231b210 */ /* 0x000fe400007fe4ff */
[----:B------:R-:W-:Y:S01]  /*1580*/  CS2R R108, SRZ ;  /* 0x00000000006c7805 */ /* 0x000fe2000001ff00 */
[----:B------:R-:W1:Y:S01]  /*1590*/  LDC.64 R58, c[0x0][0x3b8] ;  /* 0x0000ee00ff3a7b82 */ /* 0x000e620000000a00 */
[C---:B------:R-:W-:Y:S01]  /*15a0*/  @!P1 SHF.L.U32 R57, R38.reuse, 0x1, RZ ;  /* 0x0000000126399819 */ /* 0x040fe200000006ff */
[----:B------:R4:W5:Y:S01]  /*15b0*/  @!P3 LDG.E R107, desc[UR8][R48.64] ;  /* 0x00000008306bb981 */ /* 0x000962000c1e1900 */
[----:B------:R-:W-:-:S02]  /*15c0*/  @!P1 SHF.L.U64.HI R50, R38, 0x1, R39 ;  /* 0x0000000126329819 */ /* 0x000fc40000010227 */
[----:B------:R-:W-:Y:S01]  /*15d0*/  ISETP.GE.U32.AND P0, PT, R89, UR12, PT ;  /* 0x0000000c59007c0c */ /* 0x000fe2000bf06070 */
[----:B------:R1:W5:Y:S02]  /*15e0*/  @!P3 LDG.E R108, desc[UR8][R52.64] ;  /* 0x00000008346cb981 */ /* 0x000364000c1e1900 */
[----:B------:R-:W2:Y:S01]  /*15f0*/  @!P4 LDC.64 R38, c[0x0][0x3a0] ;  /* 0x0000e800ff26cb82 */ /* 0x000ea20000000a00 */
[----:B0-----:R-:W-:Y:S01]  /*1600*/  @!P1 IADD3 R54, P5, PT, R57, R40, RZ ;  /* 0x0000002839369210 */ /* 0x001fe20007fbe0ff */
[----:B----4-:R-:W-:Y:S01]  /*1610*/  @!P4 IMAD R48, R31, R44, RZ ;  /* 0x0000002c1f30c224 */ /* 0x010fe200078e02ff */
[----:B---3--:R-:W-:Y:S02]  /*1620*/  @!P1 IADD3 R40, P3, PT, R57, R46, RZ ;  /* 0x0000002e39289210 */ /* 0x008fe40007f7e0ff */
[----:B------:R-:W-:Y:S01]  /*1630*/  @!P4 MOV R49, R123 ;  /* 0x0000007b0031c202 */ /* 0x000fe20000000f00 */
[----:B------:R-:W-:Y:S01]  /*1640*/  @!P4 IMAD R57, R81, R45, R48 ;  /* 0x0000002d5139c224 */ /* 0x000fe200078e0230 */
[----:B------:R-:W-:Y:S01]  /*1650*/  @!P4 MOV R48, R120 ;  /* 0x000000780030c202 */ /* 0x000fe20000000f00 */
[----:B------:R-:W0:Y:S01]  /*1660*/  @!P4 LDC.64 R42, c[0x0][0x398] ;  /* 0x0000e600ff2acb82 */ /* 0x000e220000000a00 */
[----:B------:R-:W-:-:S02]  /*1670*/  ISETP.GE.AND.EX P0, PT, R15, UR13, PT, P0 ;  /* 0x0000000d0f007c0c */ /* 0x000fc4000bf06300 */
[----:B------:R-:W-:Y:S01]  /*1680*/  @!P1 IADD3.X R55, PT, PT, R50, R41, RZ, P5, !PT ;  /* 0x0000002932379210 */ /* 0x000fe20002ffe4ff */
[----:B------:R-:W-:Y:S01]  /*1690*/  @!P4 IMAD.WIDE.U32 R48, R81, R44, R48 ;  /* 0x0000002c5130c225 */ /* 0x000fe200078e0030 */
[----:B------:R-:W-:-:S03]  /*16a0*/  ISETP.GE.U32.AND P6, PT, R78, UR12, PT ;  /* 0x0000000c4e007c0c */ /* 0x000fc6000bfc6070 */
[----:B------:R2:W5:Y:S01]  /*16b0*/  @!P1 LDG.E R109, desc[UR8][R54.64] ;  /* 0x00000008366d9981 */ /* 0x000562000c1e1900 */
[----:B------:R-:W-:Y:S02]  /*16c0*/  ISETP.GE.AND.EX P6, PT, R35, UR13, PT, P6 ;  /* 0x0000000d23007c0c */ /* 0x000fe4000bfc6360 */
[----:B------:R-:W-:Y:S02]  /*16d0*/  CS2R R110, SRZ ;  /* 0x00000000006e7805 */ /* 0x000fe4000001ff00 */
[----:B------:R-:W-:Y:S01]  /*16e0*/  @!P1 IADD3.X R41, PT, PT, R50, R47, RZ, P3, !PT ;  /* 0x0000002f32299210 */ /* 0x000fe20001ffe4ff */
[----:B-1----:R-:W-:Y:S01]  /*16f0*/  IMAD.WIDE R58, R79, 0x8, R58 ;  /* 0x000000084f3a7825 */ /* 0x002fe200078e023a */
[----:B------:R-:W-:Y:S01]  /*1700*/  @!P4 IADD3 R53, PT, PT, R49, R57, RZ ;  /* 0x000000393135c210 */ /* 0x000fe20007ffe0ff */
[----:B------:R-:W1:Y:S02]  /*1710*/  @!P2 LDC.64 R44, c[0x0][0x3a0] ;  /* 0x0000e800ff2cab82 */ /* 0x000e640000000a00 */
[----:B--2---:R-:W-:Y:S01]  /*1720*/  @!P2 IMAD R54, R33, R36, RZ ;  /* 0x000000242136a224 */ /* 0x004fe200078e02ff */
[----:B------:R-:W-:Y:S01]  /*1730*/  @!P4 SHF.L.U32 R49, R48, 0x1, RZ ;  /* 0x000000013031c819 */ /* 0x000fe200000006ff */
[----:B------:R2:W5:Y:S01]  /*1740*/  @!P1 LDG.E R110, desc[UR8][R40.64] ;  /* 0x00000008286e9981 */ /* 0x000562000c1e1900 */
[----:B------:R-:W-:Y:S01]  /*1750*/  @!P2 MOV R55, R123 ;  /* 0x0000007b0037a202 */ /* 0x000fe20000000f00 */
[----:B------:R-:W-:Y:S01]  /*1760*/  @!P2 IMAD R57, R80, R37, R54 ;  /* 0x000000255039a224 */ /* 0x000fe200078e0236 */
[----:B------:R-:W-:Y:S01]  /*1770*/  @!P2 MOV R54, R120 ;  /* 0x000000780036a202 */ /* 0x000fe20000000f00 */
[----:B------:R-:W3:Y:S01]  /*1780*/  @!P0 LDC.64 R46, c[0x0][0x3f8] ;  /* 0x0000fe00ff2e8b82 */ /* 0x000ee20000000a00 */
[----:B------:R-:W-:-:S02]  /*1790*/  @!P4 SHF.L.U64.HI R50, R48, 0x1, R53 ;  /* 0x000000013032c819 */ /* 0x000fc40000010235 */
[C---:B------:R-:W-:Y:S01]  /*17a0*/  @!P4 IADD3 R52, P1, PT, R49.reuse, R38, RZ ;  /* 0x000000263134c210 */ /* 0x040fe20007f3e0ff */
[----:B------:R-:W-:Y:S02]  /*17b0*/  @!P2 IMAD.WIDE.U32 R54, R80, R36, R54 ;  /* 0x000000245036a225 */ /* 0x000fe400078e0036 */
[----:B------:R-:W4:Y:S01]  /*17c0*/  LDG.E.64 R36, desc[UR8][R58.64] ;  /* 0x000000083a247981 */ /* 0x000f22000c1e1b00 */
[----:B------:R-:W-:Y:S01]  /*17d0*/  @!P4 IADD3.X R53, PT, PT, R50, R39, RZ, P1, !PT ;  /* 0x000000273235c210 */ /* 0x000fe20000ffe4ff */
[----:B--2---:R-:W2:Y:S01]  /*17e0*/  @!P6 LDC.64 R40, c[0x0][0x3f8] ;  /* 0x0000fe00ff28eb82 */ /* 0x004ea20000000a00 */
[----:B0-----:R-:W-:Y:S02]  /*17f0*/  @!P4 IADD3 R48, P3, PT, R49, R42, RZ ;  /* 0x0000002a3130c210 */ /* 0x001fe40007f7e0ff */
[----:B------:R-:W-:Y:S01]  /*1800*/  @!P2 IADD3 R57, PT, PT, R55, R57, RZ ;  /* 0x000000393739a210 */ /* 0x000fe20007ffe0ff */
[----:B------:R0:W5:Y:S04]  /*1810*/  @!P4 LDG.E R111, desc[UR8][R52.64] ;  /* 0x00000008346fc981 */ /* 0x000168000c1e1900 */
[----:B------:R-:W2:Y:S01]  /*1820*/  @!P2 LDC.64 R38, c[0x0][0x398] ;  /* 0x0000e600ff26ab82 */ /* 0x000ea20000000a00 */
[----:B------:R-:W-:-:S02]  /*1830*/  @!P2 SHF.L.U32 R55, R54, 0x1, RZ ;  /* 0x000000013637a819 */ /* 0x000fc400000006ff */
[----:B------:R-:W-:Y:S02]  /*1840*/  @!P4 IADD3.X R49, PT, PT, R50, R43, RZ, P3, !PT ;  /* 0x0000002b3231c210 */ /* 0x000fe40001ffe4ff */
[----:B------:R-:W-:Y:S02]  /*1850*/  @!P2 SHF.L.U64.HI R50, R54, 0x1, R57 ;  /* 0x000000013632a819 */ /* 0x000fe40000010239 */
[----:B0-----:R-:W-:Y:S01]  /*1860*/  @!P0 MOV R52, R120 ;  /* 0x0000007800348202 */ /* 0x001fe20000000f00 */
[----:B------:R-:W0:Y:S01]  /*1870*/  @!P0 LDC.64 R42, c[0x0][0x3a0] ;  /* 0x0000e800ff2a8b82 */ /* 0x000e220000000a00 */
[----:B------:R-:W-:Y:S01]  /*1880*/  @!P0 MOV R53, R123 ;  /* 0x0000007b00358202 */ /* 0x000fe20000000f00 */
[----:B---3--:R-:W-:Y:S01]  /*1890*/  @!P0 IMAD R54, R15, R46, RZ ;  /* 0x0000002e0f368224 */ /* 0x008fe200078e02ff */
[----:B-1----:R-:W-:Y:S02]  /*18a0*/  @!P2 IADD3 R56, P1, PT, R55, R44, RZ ;  /* 0x0000002c3738a210 */ /* 0x002fe40007f3e0ff */
[----:B------:R-:W-:-:S02]  /*18b0*/  ISETP.NE.AND P5, PT, RZ, UR11, PT ;  /* 0x0000000bff007c0c */ /* 0x000fc4000bfa5270 */
[----:B------:R-:W-:Y:S01]  /*18c0*/  CS2R R112, SRZ ;  /* 0x0000000000707805 */ /* 0x000fe2000001ff00 */
[C---:B------:R-:W-:Y:S01]  /*18d0*/  @!P0 IMAD R59, R89.reuse, R47, R54 ;  /* 0x0000002f593b8224 */ /* 0x040fe200078e0236 */
[----:B------:R-:W-:Y:S01]  /*18e0*/  @!P2 IADD3.X R57, PT, PT, R50, R45, RZ, P1, !PT ;  /* 0x0000002d3239a210 */ /* 0x000fe20000ffe4ff */
[----:B------:R-:W-:Y:S01]  /*18f0*/  @!P0 IMAD.WIDE.U32 R52, R89, R46, R52 ;  /* 0x0000002e59348225 */ /* 0x000fe200078e0034 */
[----:B------:R-:W1:Y:S02]  /*1900*/  @!P0 LDC.64 R44, c[0x0][0x398] ;  /* 0x0000e600ff2c8b82 */ /* 0x000e640000000a00 */
[----:B------:R3:W5:Y:S02]  /*1910*/  @!P4 LDG.E R112, desc[UR8][R48.64] ;  /* 0x000000083070c981 */ /* 0x000764000c1e1900 */
[----:B------:R-:W-:Y:S02]  /*1920*/  @!P0 IADD3 R53, PT, PT, R53, R59, RZ ;  /* 0x0000003b35358210 */ /* 0x000fe40007ffe0ff */
[----:B--2---:R-:W-:Y:S01]  /*1930*/  @!P2 IADD3 R54, P1, PT, R55, R38, RZ ;  /* 0x000000263736a210 */ /* 0x004fe20007f3e0ff */
[----:B------:R-:W-:Y:S01]  /*1940*/  @!P6 IMAD R38, R35, R40, RZ ;  /* 0x000000282326e224 */ /* 0x000fe200078e02ff */
[----:B------:R-:W2:Y:S01]  /*1950*/  @!P6 LDC.64 R46, c[0x0][0x3a0] ;  /* 0x0000e800ff2eeb82 */ /* 0x000ea20000000a00 */
[----:B------:R-:W-:Y:S01]  /*1960*/  @!P0 SHF.L.U32 R59, R52, 0x1, RZ ;  /* 0x00000001343b8819 */ /* 0x000fe200000006ff */
[----:B------:R0:W5:Y:S01]  /*1970*/  @!P2 LDG.E R113, desc[UR8][R56.64] ;  /* 0x000000083871a981 */ /* 0x000162000c1e1900 */
[----:B------:R-:W-:Y:S01]  /*1980*/  @!P2 IADD3.X R55, PT, PT, R50, R39, RZ, P1, !PT ;  /* 0x000000273237a210 */ /* 0x000fe20000ffe4ff */
[----:B------:R-:W-:-:S04]  /*1990*/  @!P6 IMAD R61, R78, R41, R38 ;  /* 0x000000294e3de224 */ /* 0x000fc800078e0226 */
[----:B---3--:R-:W3:Y:S01]  /*19a0*/  @!P6 LDC.64 R48, c[0x0][0x398] ;  /* 0x0000e600ff30eb82 */ /* 0x008ee20000000a00 */
[----:B------:R-:W-:-:S07]  /*19b0*/  @!P0 SHF.L.U64.HI R50, R52, 0x1, R53 ;  /* 0x0000000134328819 */ /* 0x000fce0000010235 */
[----:B------:R-:W3:Y:S01]  /*19c0*/  @P5 LDC.64 R38, c[0x0][0x3b0] ;  /* 0x0000ec00ff265b82 */ /* 0x000ee20000000a00 */
[----:B0-----:R-:W-:Y:S02]  /*19d0*/  @!P6 MOV R56, R120 ;  /* 0x000000780038e202 */ /* 0x001fe40000000f00 */
[----:B------:R-:W-:-:S05]  /*19e0*/  @!P6 MOV R57, R123 ;  /* 0x0000007b0039e202 */ /* 0x000fca0000000f00 */
[----:B------:R-:W0:Y:S01]  /*19f0*/  LDC.64 R52, c[0x0][0x3a8] ;  /* 0x0000ea00ff347b82 */ /* 0x000e220000000a00 */
[C---:B------:R-:W-:Y:S01]  /*1a00*/  @!P0 IADD3 R42, P1, PT, R59.reuse, R42, RZ ;  /* 0x0000002a3b2a8210 */ /* 0x040fe20007f3e0ff */
[----:B------:R-:W-:Y:S01]  /*1a10*/  @!P6 IMAD.WIDE.U32 R40, R78, R40, R56 ;  /* 0x000000284e28e225 */ /* 0x000fe200078e0038 */
[----:B------:R-:W-:Y:S02]  /*1a20*/  CS2R R114, SRZ ;  /* 0x0000000000727805 */ /* 0x000fe4000001ff00 */
[----:B------:R-:W-:Y:S02]  /*1a30*/  @!P0 IADD3.X R43, PT, PT, R50, R43, RZ, P1, !PT ;  /* 0x0000002b322b8210 */ /* 0x000fe40000ffe4ff */
[----:B-1----:R-:W-:Y:S02]  /*1a40*/  @!P0 IADD3 R44, P1, PT, R59, R44, RZ ;  /* 0x0000002c3b2c8210 */ /* 0x002fe40007f3e0ff */
[----:B------:R-:W-:Y:S01]  /*1a50*/  @!P6 IADD3 R57, PT, PT, R41, R61, RZ ;  /* 0x0000003d2939e210 */ /* 0x000fe20007ffe0ff */
[----:B------:R-:W5:Y:S01]  /*1a60*/  @!P2 LDG.E R114, desc[UR8][R54.64] ;  /* 0x000000083672a981 */ /* 0x000f62000c1e1900 */
[----:B------:R-:W-:-:S02]  /*1a70*/  @!P6 SHF.L.U32 R41, R40, 0x1, RZ ;  /* 0x000000012829e819 */ /* 0x000fc400000006ff */
[----:B------:R-:W-:Y:S01]  /*1a80*/  @!P0 IADD3.X R45, PT, PT, R50, R45, RZ, P1, !PT ;  /* 0x0000002d322d8210 */ /* 0x000fe20000ffe4ff */
[----:B------:R1:W5:Y:S01]  /*1a90*/  @!P0 LDG.E R115, desc[UR8][R42.64] ;  /* 0x000000082a738981 */ /* 0x000362000c1e1900 */
[----:B------:R-:W-:Y:S02]  /*1aa0*/  IADD3 R51, PT, PT, R98, R51, RZ ;  /* 0x0000003362337210 */ /* 0x000fe40007ffe0ff */
[----:B------:R-:W-:Y:S02]  /*1ab0*/  @!P6 SHF.L.U64.HI R40, R40, 0x1, R57 ;  /* 0x000000012828e819 */ /* 0x000fe40000010239 */
[C---:B--2---:R-:W-:Y:S02]  /*1ac0*/  @!P6 IADD3 R46, P1, PT, R41.reuse, R46, RZ ;  /* 0x0000002e292ee210 */ /* 0x044fe40007f3e0ff */
[----:B---3--:R-:W-:Y:S02]  /*1ad0*/  @!P6 IADD3 R48, P2, PT, R41, R48, RZ ;  /* 0x000000302930e210 */ /* 0x008fe40007f5e0ff */
[----:B------:R-:W-:-:S02]  /*1ae0*/  CS2R R116, SRZ ;  /* 0x0000000000747805 */ /* 0x000fc4000001ff00 */
[C---:B------:R-:W-:Y:S01]  /*1af0*/  @!P6 IADD3.X R47, PT, PT, R40.reuse, R47, RZ, P1, !PT ;  /* 0x0000002f282fe210 */ /* 0x040fe20000ffe4ff */
[C---:B-1----:R-:W-:Y:S01]  /*1b00*/  @P5 IMAD.WIDE R42, R51.reuse, 0x4, R38 ;  /* 0x00000004332a5825 */ /* 0x042fe200078e0226 */
[----:B------:R-:W-:Y:S02]  /*1b10*/  @!P6 IADD3.X R49, PT, PT, R40, R49, RZ, P2, !PT ;  /* 0x000000312831e210 */ /* 0x000fe400017fe4ff */
[----:B------:R-:W-:Y:S02]  /*1b20*/  CS2R R38, SRZ ;  /* 0x0000000000267805 */ /* 0x000fe4000001ff00 */
[----:B------:R-:W-:Y:S01]  /*1b30*/  MOV R118, RZ ;  /* 0x000000ff00767202 */ /* 0x000fe20000000f00 */
[----:B0-----:R-:W-:Y:S01]  /*1b40*/  IMAD.WIDE R40, R51, 0x4, R52 ;  /* 0x0000000433287825 */ /* 0x001fe200078e0234 */
[----:B------:R0:W5:Y:S04]  /*1b50*/  @!P0 LDG.E R116, desc[UR8][R44.64] ;  /* 0x000000082c748981 */ /* 0x000168000c1e1900 */
[----:B------:R1:W5:Y:S04]  /*1b60*/  @!P6 LDG.E R118, desc[UR8][R46.64] ;  /* 0x000000082e76e981 */ /* 0x000368000c1e1900 */
[----:B------:R1:W5:Y:S04]  /*1b70*/  @!P6 LDG.E R117, desc[UR8][R48.64] ;  /* 0x000000083075e981 */ /* 0x000368000c1e1900 */
[----:B------:R1:W5:Y:S04]  /*1b80*/  @P5 LDG.E.64 R38, desc[UR8][R42.64] ;  /* 0x000000082a265981 */ /* 0x000368000c1e1b00 */
[----:B------:R-:W5:Y:S01]  /*1b90*/  LDG.E.64 R40, desc[UR8][R40.64] ;  /* 0x0000000828287981 */ /* 0x000f62000c1e1b00 */
[----:B------:R-:W-:Y:S01]  /*1ba0*/  UISETP.NE.AND UP0, UPT, UR11, URZ, UPT ;  /* 0x000000ff0b00728c */ /* 0x000fe2000bf05270 */
[----:B----4-:R-:W-:-:S05]  /*1bb0*/  FFMA.FTZ R37, -R36, R36, R37 ;  /* 0x0000002424257223 */ /* 0x010fca0000010125 */
        /* <DEDUP_REMOVED lines=8> */
[----:B------:R-:W-:Y:S02]  /*1c40*/  HADD2.F32 R43, -RZ, R26.H0_H0 ;  /* 0x2000001aff2b7230 */ /* 0x000fe40000004100 */
[C---:B------:R-:W-:Y:S01]  /*1c50*/  FADD.FTZ R44, -R36.reuse, R45 ;  /* 0x0000002d242c7221 */ /* 0x040fe20000010100 */
[----:B------:R-:W-:Y:S02]  /*1c60*/  HADD2.F32 R49, -RZ, R24.H0_H0 ;  /* 0x20000018ff317230 */ /* 0x000fe40000004100 */
[----:B------:R-:W-:Y:S01]  /*1c70*/  FADD.FTZ R46, -R36, R47 ;  /* 0x0000002f242e7221 */ /* 0x000fe20000010100 */
[----:B------:R-:W-:-:S02]  /*1c80*/  HADD2.F32 R42, -RZ, R26.H1_H1 ;  /* 0x3000001aff2a7230 */ /* 0x000fc40000004100 */
[----:B------:R-:W-:Y:S01]  /*1c90*/  FMUL.FTZ R47, R40, R43 ;  /* 0x0000002b282f7220 */ /* 0x000fe20000410000 */
[-C--:B0-----:R-:W-:Y:S01]  /*1ca0*/  FMUL.FTZ R44, R44, R37.reuse ;  /* 0x000000252c2c7220 */ /* 0x081fe20000410000 */
[----:B------:R-:W-:Y:S01]  /*1cb0*/  FADD.FTZ R50, -R36, R49 ;  /* 0x0000003124327221 */ /* 0x000fe20000010100 */
[----:B------:R-:W-:Y:S01]  /*1cc0*/  FMUL.FTZ R45, R46, R37 ;  /* 0x000000252e2d7220 */ /* 0x000fe20000410000 */
[----:B------:R-:W-:Y:S02]  /*1cd0*/  HADD2.F32 R51, -RZ, R22.H0_H0 ;  /* 0x20000016ff337230 */ /* 0x000fe40000004100 */
[----:B------:R-:W-:Y:S01]  /*1ce0*/  FMUL.FTZ R48, R41, R42 ;  /* 0x0000002a29307220 */ /* 0x000fe20000410000 */
[----:B------:R-:W-:Y:S01]  /*1cf0*/  FADD.FTZ R49, RZ, R47 ;  /* 0x0000002fff317221 */ /* 0x000fe20000010000 */
[----:B------:R-:W-:Y:S01]  /*1d00*/  FFMA.FTZ R46, R44, R47, RZ ;  /* 0x0000002f2c2e7223 */ /* 0x000fe200000100ff */
[----:B------:R-:W-:Y:S01]  /*1d10*/  FFMA.FTZ R44, R43, R44, RZ ;  /* 0x0000002c2b2c7223 */ /* 0x000fe200000100ff */
[----:B------:R-:W-:Y:S01]  /*1d20*/  FADD.FTZ R52, RZ, R43 ;  /* 0x0000002bff347221 */ /* 0x000fe20000010000 */
[----:B------:R-:W-:Y:S01]  /*1d30*/  FADD.FTZ R49, R48, R49 ;  /* 0x0000003130317221 */ /* 0x000fe20000010000 */
[----:B------:R-:W-:Y:S01]  /*1d40*/  FFMA.FTZ R46, R45, R48, R46 ;  /* 0x000000302d2e7223 */ /* 0x000fe2000001002e */
[----:B------:R-:W-:Y:S01]  /*1d50*/  FMUL.FTZ R48, R40, R51 ;  /* 0x0000003328307220 */ /* 0x000fe20000410000 */
[----:B------:R-:W-:Y:S01]  /*1d60*/  FMUL.FTZ R47, R50, R37 ;  /* 0x00000025322f7220 */ /* 0x000fe20000410000 */
[----:B------:R-:W-:-:S02]  /*1d70*/  HADD2.F32 R43, -RZ, R24.H1_H1 ;  /* 0x30000018ff2b7230 */ /* 0x000fc40000004100 */
[----:B------:R-:W-:Y:S01]  /*1d80*/  FADD.FTZ R52, R51, R52 ;  /* 0x0000003433347221 */ /* 0x000fe20000010000 */
[----:B------:R-:W-:Y:S01]  /*1d90*/  FADD.FTZ R49, R49, R48 ;  /* 0x0000003031317221 */ /* 0x000fe20000010000 */
[----:B------:R-:W-:Y:S01]  /*1da0*/  FFMA.FTZ R48, R47, R48, R46 ;  /* 0x000000302f307223 */ /* 0x000fe2000001002e */
[----:B------:R-:W-:Y:S02]  /*1db0*/  HADD2.F32 R53, -RZ, R20.H0_H0 ;  /* 0x20000014ff357230 */ /* 0x000fe40000004100 */
[----:B------:R-:W-:Y:S01]  /*1dc0*/  FADD.FTZ R46, -R36, R43 ;  /* 0x0000002b242e7221 */ /* 0x000fe20000010100 */
[----:B------:R-:W-:Y:S01]  /*1dd0*/  FFMA.FTZ R51, R51, R47, R44 ;  /* 0x0000002f33337223 */ /* 0x000fe2000001002c */
[----:B------:R-:W-:Y:S02]  /*1de0*/  HADD2.F32 R44, -RZ, R22.H1_H1 ;  /* 0x30000016ff2c7230 */ /* 0x000fe40000004100 */
[----:B------:R-:W-:Y:S01]  /*1df0*/  FFMA.FTZ R45, R42, R45, RZ ;  /* 0x0000002d2a2d7223 */ /* 0x000fe200000100ff */
[----:B------:R-:W-:Y:S01]  /*1e00*/  FADD.FTZ R47, RZ, R42 ;  /* 0x0000002aff2f7221 */ /* 0x000fe20000010000 */
[----:B------:R-:W-:Y:S01]  /*1e10*/  FADD.FTZ R42, -R36, R53 ;  /* 0x00000035242a7221 */ /* 0x000fe20000010100 */
[----:B------:R-:W-:Y:S01]  /*1e20*/  FMUL.FTZ R43, R46, R37 ;  /* 0x000000252e2b7220 */ /* 0x000fe20000410000 */
[----:B------:R-:W-:-:S02]  /*1e30*/  HADD2.F32 R50, -RZ, R18.H0_H0 ;  /* 0x20000012ff327230 */ /* 0x000fc40000004100 */
[----:B------:R-:W-:Y:S01]  /*1e40*/  FADD.FTZ R47, R44, R47 ;  /* 0x0000002f2c2f7221 */ /* 0x000fe20000010000 */
[----:B------:R-:W-:Y:S01]  /*1e50*/  FMUL.FTZ R55, R42, R37 ;  /* 0x000000252a377220 */ /* 0x000fe20000410000 */
[----:B------:R-:W-:Y:S01]  /*1e60*/  FFMA.FTZ R45, R44, R43, R45 ;  /* 0x0000002b2c2d7223 */ /* 0x000fe2000001002d */
[----:B------:R-:W-:Y:S02]  /*1e70*/  HADD2.F32 R53, -RZ, R20.H1_H1 ;  /* 0x30000014ff357230 */ /* 0x000fe40000004100 */
[----:B------:R-:W-:Y:S01]  /*1e80*/  FMUL.FTZ R44, R41, R44 ;  /* 0x0000002c292c7220 */ /* 0x000fe20000410000 */
[----:B------:R-:W-:Y:S01]  /*1e90*/  FADD.FTZ R52, R52, R50 ;  /* 0x0000003234347221 */ /* 0x000fe20000010000 */
[----:B------:R-:W-:Y:S01]  /*1ea0*/  FFMA.FTZ R51, R50, R55, R51 ;  /* 0x0000003732337223 */ /* 0x000fe20000010033 */
[----:B------:R-:W-:Y:S01]  /*1eb0*/  FMUL.FTZ R50, R40, R50 ;  /* 0x0000003228327220 */ /* 0x000fe20000410000 */
[----:B------:R-:W-:Y:S01]  /*1ec0*/  FADD.FTZ R49, R44, R49 ;  /* 0x000000312c317221 */ /* 0x000fe20000010000 */
[----:B------:R-:W-:Y:S01]  /*1ed0*/  FFMA.FTZ R48, R43, R44, R48 ;  /* 0x0000002c2b307223 */ /* 0x000fe20000010030 */
[----:B------:R-:W-:Y:S01]  /*1ee0*/  FADD.FTZ R44, -R36, R53 ;  /* 0x00000035242c7221 */ /* 0x000fe20000010100 */
[----:B------:R-:W-:-:S02]  /*1ef0*/  HADD2.F32 R42, -RZ, R18.H1_H1 ;  /* 0x30000012ff2a7230 */ /* 0x000fc40000004100 */
[----:B------:R-:W-:Y:S01]  /*1f00*/  FADD.FTZ R46, R49, R50 ;  /* 0x00000032312e7221 */ /* 0x000fe20000010000 */
[--C-:B------:R-:W-:Y:S02]  /*1f10*/  HADD2.F32 R49, -RZ, R16.reuse.H0_H0 ;  /* 0x20000010ff317230 */ /* 0x100fe40000004100 */
[----:B------:R-:W-:Y:S01]  /*1f20*/  FMUL.FTZ R44, R44, R37 ;  /* 0x000000252c2c7220 */ /* 0x000fe20000410000 */
[----:B------:R-:W-:Y:S02]  /*1f30*/  HADD2.F32 R53, -RZ, R16.H1_H1 ;  /* 0x30000010ff357230 */ /* 0x000fe40000004100 */
[----:B------:R-:W-:Y:S01]  /*1f40*/  FFMA.FTZ R55, R55, R50, R48 ;  /* 0x0000003237377223 */ /* 0x000fe20000010030 */
[----:B------:R-:W-:Y:S01]  /*1f50*/  FMUL.FTZ R43, R41, R42 ;  /* 0x0000002a292b7220 */ /* 0x000fe20000410000 */
[----:B------:R-:W-:Y:S01]  /*1f60*/  FADD.FTZ R47, R47, R42 ;  /* 0x0000002a2f2f7221 */ /* 0x000fe20000010000 */
[----:B------:R-:W-:Y:S01]  /*1f70*/  FFMA.FTZ R45, R42, R44, R45 ;  /* 0x0000002c2a2d7223 */ /* 0x000fe2000001002d */
[----:B------:R-:W-:Y:S01]  /*1f80*/  FADD.FTZ R48, -R36, R49 ;  /* 0x0000003124307221 */ /* 0x000fe20000010100 */
[----:B------:R-:W-:-:S02]  /*1f90*/  HADD2.F32 R42, -RZ, R14.H0_H0 ;  /* 0x2000000eff2a7230 */ /* 0x000fc40000004100 */
[----:B------:R-:W-:Y:S01]  /*1fa0*/  FADD.FTZ R50, -R36, R53 ;  /* 0x0000003524327221 */ /* 0x000fe20000010100 */
[----:B------:R-:W-:Y:S01]  /*1fb0*/  FFMA.FTZ R55, R44, R43, R55 ;  /* 0x0000002b2c377223 */ /* 0x000fe20000010037 */
[----:B------:R-:W-:Y:S02]  /*1fc0*/  HADD2.F32 R44, -RZ, R14.H1_H1 ;  /* 0x3000000eff2c7230 */ /* 0x000fe40000004100 */
[----:B------:R-:W-:Y:S01]  /*1fd0*/  FADD.FTZ R46, R43, R46 ;  /* 0x0000002e2b2e7221 */ /* 0x000fe20000010000 */
[-C--:B------:R-:W-:Y:S01]  /*1fe0*/  FMUL.FTZ R48, R48, R37.reuse ;  /* 0x0000002530307220 */ /* 0x080fe20000410000 */
[----:B------:R-:W-:Y:S02]  /*1ff0*/  HADD2.F32 R53, -RZ, R12.H0_H0 ;  /* 0x2000000cff357230 */ /* 0x000fe40000004100 */
[----:B------:R-:W-:Y:S01]  /*2000*/  FMUL.FTZ R50, R50, R37 ;  /* 0x0000002532327220 */ /* 0x000fe20000410000 */
[----:B------:R-:W-:Y:S01]  /*2010*/  FMUL.FTZ R43, R40, R42 ;  /* 0x0000002a282b7220 */ /* 0x000fe20000410000 */
[----:B------:R-:W-:Y:S01]  /*2020*/  FADD.FTZ R52, R52, R42 ;  /* 0x0000002a34347221 */ /* 0x000fe20000010000 */
[----:B------:R-:W-:Y:S01]  /*2030*/  FFMA.FTZ R51, R42, R48, R51 ;  /* 0x000000302a337223 */ /* 0x000fe20000010033 */
[----:B------:R-:W-:Y:S01]  /*2040*/  FADD.FTZ R47, R47, R44 ;  /* 0x0000002c2f2f7221 */ /* 0x000fe20000010000 */
[----:B------:R-:W-:Y:S01]  /*2050*/  FFMA.FTZ R45, R44, R50, R45 ;  /* 0x000000322c2d7223 */ /* 0x000fe2000001002d */
[----:B------:R-:W-:Y:S01]  /*2060*/  FMUL.FTZ R49, R41, R44 ;  /* 0x0000002c29317220 */ /* 0x000fe20000410000 */
[----:B------:R-:W-:Y:S01]  /*2070*/  FADD.FTZ R46, R46, R43 ;  /* 0x0000002b2e2e7221 */ /* 0x000fe20000010000 */
[----:B------:R-:W-:Y:S01]  /*2080*/  FFMA.FTZ R55, R48, R43, R55 ;  /* 0x0000002b30377223 */ /* 0x000fe20000010037 */
[----:B------:R-:W-:Y:S01]  /*2090*/  FADD.FTZ R44, -R36, R53 ;  /* 0x00000035242c7221 */ /* 0x000fe20000010100 */
[----:B------:R-:W-:-:S02]  /*20a0*/  HADD2.F32 R42, -RZ, R10.H0_H0 ;  /* 0x2000000aff2a7230 */ /* 0x000fc40000004100 */
[----:B------:R-:W-:Y:S01]  /*20b0*/  FADD.FTZ R46, R49, R46 ;  /* 0x0000002e312e7221 */ /* 0x000fe20000010000 */
[----:B------:R-:W-:Y:S01]  /*20c0*/  FFMA.FTZ R55, R50, R49, R55 ;  /* 0x0000003132377223 */ /* 0x000fe20000010037 */
[----:B------:R-:W-:Y:S01]  /*20d0*/  FMUL.FTZ R44, R44, R37 ;  /* 0x000000252c2c7220 */ /* 0x000fe20000410000 */
[----:B------:R-:W-:Y:S02]  /*20e0*/  HADD2.F32 R43, -RZ, R12.H1_H1 ;  /* 0x3000000cff2b7230 */ /* 0x000fe40000004100 */
[----:B------:R-:W-:Y:S01]  /*20f0*/  FMUL.FTZ R49, R40, R42 ;  /* 0x0000002a28317220 */ /* 0x000fe20000410000 */
[----:B------:R-:W-:Y:S01]  /*2100*/  FADD.FTZ R52, R52, R42 ;  /* 0x0000002a34347221 */ /* 0x000fe20000010000 */
[----:B------:R-:W-:Y:S01]  /*2110*/  FFMA.FTZ R51, R42, R44, R51 ;  /* 0x0000002c2a337223 */ /* 0x000fe20000010033 */
[----:B------:R-:W-:Y:S02]  /*2120*/  HADD2.F32 R53, -RZ, R115.H0_H0 ;  /* 0x20000073ff357230 */ /* 0x000fe40000004100 */
[----:B------:R-:W-:Y:S01]  /*2130*/  FFMA.FTZ R55, R44, R49, R55 ;  /* 0x000000312c377223 */ /* 0x000fe20000010037 */
[----:B------:R-:W-:-:S02]  /*2140*/  HADD2.F32 R42, -RZ, R10.H1_H1 ;  /* 0x3000000aff2a7230 */ /* 0x000fc40000004100 */
[----:B------:R-:W-:Y:S01]  /*2150*/  FADD.FTZ R44, -R36, R43 ;  /* 0x0000002b242c7221 */ /* 0x000fe20000010100 */
[----:B------:R-:W-:Y:S01]  /*2160*/  FADD.FTZ R46, R46, R49 ;  /* 0x000000312e2e7221 */ /* 0x000fe20000010000 */
[--C-:B------:R-:W-:Y:S02]  /*2170*/  HADD2.F32 R48, -RZ, R116.reuse.H0_H0 ;  /* 0x20000074ff307230 */ /* 0x100fe40000004100 */
[----:B------:R-:W-:Y:S01]  /*2180*/  FADD.FTZ R50, -R36, R53 ;  /* 0x0000003524327221 */ /* 0x000fe20000010100 */
[-C--:B------:R-:W-:Y:S01]  /*2190*/  FMUL.FTZ R44, R44, R37.reuse ;  /* 0x000000252c2c7220 */ /* 0x080fe20000410000 */
[----:B------:R-:W-:Y:S02]  /*21a0*/  HADD2.F32 R49, -RZ, R115.H1_H1 ;  /* 0x30000073ff317230 */ /* 0x000fe40000004100 */
[----:B------:R-:W-:Y:S01]  /*21b0*/  FMUL.FTZ R43, R41, R42 ;  /* 0x0000002a292b7220 */ /* 0x000fe20000410000 */
[----:B------:R-:W-:Y:S01]  /*21c0*/  FMUL.FTZ R50, R50, R37 ;  /* 0x0000002532327220 */ /* 0x000fe20000410000 */
[----:B------:R-:W-:Y:S01]  /*21d0*/  FFMA.FTZ R45, R42, R44, R45 ;  /* 0x0000002c2a2d7223 */ /* 0x000fe2000001002d */
[----:B------:R-:W-:Y:S01]  /*21e0*/  FMUL.FTZ R53, R40, R48 ;  /* 0x0000003028357220 */ /* 0x000fe20000410000 */
[----:B------:R-:W-:Y:S01]  /*21f0*/  FADD.FTZ R46, R43, R46 ;  /* 0x0000002e2b2e7221 */ /* 0x000fe20000010000 */
[----:B------:R-:W-:Y:S01]  /*2200*/  FFMA.FTZ R55, R44, R43, R55 ;  /* 0x0000002b2c377223 */ /* 0x000fe20000010037 */
[----:B------:R-:W-:Y:S01]  /*2210*/  FADD.FTZ R44, -R36, R49 ;  /* 0x00000031242c7221 */ /* 0x000fe20000010100 */
[----:B------:R-:W-:Y:S01]  /*2220*/  FADD.FTZ R47, R47, R42 ;  /* 0x0000002a2f2f7221 */ /* 0x000fe20000010000 */
[----:B------:R-:W-:-:S02]  /*2230*/  HADD2.F32 R42, -RZ, R116.H1_H1 ;  /* 0x30000074ff2a7230 */ /* 0x000fc40000004100 */
[----:B------:R-:W-:Y:S01]  /*2240*/  FADD.FTZ R46, R46, R53 ;  /* 0x000000352e2e7221 */ /* 0x000fe20000010000 */
[----:B------:R-:W-:Y:S01]  /*2250*/  FFMA.FTZ R55, R50, R53, R55 ;  /* 0x0000003532377223 */ /* 0x000fe20000010037 */
[----:B------:R-:W-:Y:S01]  /*2260*/  FMUL.FTZ R44, R44, R37 ;  /* 0x000000252c2c7220 */ /* 0x000fe20000410000 */
[--C-:B------:R-:W-:Y:S02]  /*2270*/  HADD2.F32 R49, -RZ, R8.reuse.H0_H0 ;  /* 0x20000008ff317230 */ /* 0x100fe40000004100 */
[----:B------:R-:W-:Y:S01]  /*2280*/  FMUL.FTZ R43, R41, R42 ;  /* 0x0000002a292b7220 */ /* 0x000fe20000410000 */
[----:B------:R-:W-:Y:S02]  /*2290*/  HADD2.F32 R53, -RZ, R8.H1_H1 ;  /* 0x30000008ff357230 */ /* 0x000fe40000004100 */
[----:B------:R-:W-:Y:S01]  /*22a0*/  FADD.FTZ R52, R52, R48 ;  /* 0x0000003034347221 */ /* 0x000fe20000010000 */
[----:B------:R-:W-:Y:S01]  /*22b0*/  FFMA.FTZ R51, R48, R50, R51 ;  /* 0x0000003230337223 */ /* 0x000fe20000010033 */
        /* <DEDUP_REMOVED lines=82> */
[----:B------:R-:W-:Y:S02]  /*27e0*/  HADD2.F32 R42, -RZ, R105.H1_H1 ;  /* 0x30000069ff2a7230 */ /* 0x000fe40000004100 */
[----:B------:R-:W-:Y:S01]  /*27f0*/  FFMA.FTZ R55, R44, R49, R55 ;  /* 0x000000312c377223 */ /* 0x000fe20000010037 */
[----:B------:R-:W-:Y:S01]  /*2800*/  FADD.FTZ R44, -R36, R43 ;  /* 0x0000002b242c7221 */ /* 0x000fe20000010100 */
[----:B------:R-:W-:-:S02]  /*2810*/  HADD2.F32 R53, -RZ, R107.H0_H0 ;  /* 0x2000006bff357230 */ /* 0x000fc40000004100 */
[----:B------:R-:W-:Y:S01]  /*2820*/  FADD.FTZ R46, R46, R49 ;  /* 0x000000312e2e7221 */ /* 0x000fe20000010000 */
[----:B------:R-:W-:Y:S02]  /*2830*/  HADD2.F32 R49, -RZ, R107.H1_H1 ;  /* 0x3000006bff317230 */ /* 0x000fe40000004100 */
[----:B------:R-:W-:Y:S01]  /*2840*/  FMUL.FTZ R44, R44, R37 ;  /* 0x000000252c2c7220 */ /* 0x000fe20000410000 */
[----:B------:R-:W-:Y:S01]  /*2850*/  FMUL.FTZ R43, R41, R42 ;  /* 0x0000002a292b7220 */ /* 0x000fe20000410000 */
[--C-:B------:R-:W-:Y:S02]  /*2860*/  HADD2.F32 R48, -RZ, R108.reuse.H0_H0 ;  /* 0x2000006cff307230 */ /* 0x100fe40000004100 */
[----:B------:R-:W-:Y:S01]  /*2870*/  FADD.FTZ R50, -R36, R53 ;  /* 0x0000003524327221 */ /* 0x000fe20000010100 */
[----:B------:R-:W-:Y:S01]  /*2880*/  FFMA.FTZ R45, R42, R44, R45 ;  /* 0x0000002c2a2d7223 */ /* 0x000fe2000001002d */
[----:B------:R-:W-:Y:S01]  /*2890*/  FFMA.FTZ R55, R44, R43, R55 ;  /* 0x0000002b2c377223 */ /* 0x000fe20000010037 */
[----:B------:R-:W-:Y:S01]  /*28a0*/  FADD.FTZ R44, -R36, R49 ;  /* 0x00000031242c7221 */ /* 0x000fe20000010100 */
[----:B------:R-:W-:Y:S01]  /*28b0*/  FMUL.FTZ R50, R50, R37 ;  /* 0x0000002532327220 */ /* 0x000fe20000410000 */
[----:B------:R-:W-:Y:S01]  /*28c0*/  FADD.FTZ R47, R47, R42 ;  /* 0x0000002a2f2f7221 */ /* 0x000fe20000010000 */
[----:B------:R-:W-:Y:S01]  /*28d0*/  FMUL.FTZ R53, R40, R48 ;  /* 0x0000003028357220 */ /* 0x000fe20000410000 */
[----:B------:R-:W-:Y:S01]  /*28e0*/  FADD.FTZ R46, R43, R46 ;  /* 0x0000002e2b2e7221 */ /* 0x000fe20000010000 */
[----:B------:R-:W-:-:S02]  /*28f0*/  HADD2.F32 R42, -RZ, R108.H1_H1 ;  /* 0x3000006cff2a7230 */ /* 0x000fc40000004100 */
[----:B------:R-:W-:Y:S01]  /*2900*/  FMUL.FTZ R44, R44, R37 ;  /* 0x000000252c2c7220 */ /* 0x000fe20000410000 */
[----:B------:R-:W-:Y:S01]  /*2910*/  FFMA.FTZ R55, R50, R53, R55 ;  /* 0x0000003532377223 */ /* 0x000fe20000010037 */
[----:B------:R-:W-:Y:S01]  /*2920*/  FADD.FTZ R46, R46, R53 ;  /* 0x000000352e2e7221 */ /* 0x000fe20000010000 */
[--C-:B------:R-:W-:Y:S02]  /*2930*/  HADD2.F32 R53, -RZ, R109.reuse.H0_H0 ;  /* 0x2000006dff357230 */ /* 0x100fe40000004100 */
[----:B------:R-:W-:Y:S01]  /*2940*/  FFMA.FTZ R43, R42, R44, R45 ;  /* 0x0000002c2a2b7223 */ /* 0x000fe2000001002d */
[----:B------:R-:W-:Y:S02]  /*2950*/  HADD2.F32 R45, -RZ, R109.H1_H1 ;  /* 0x3000006dff2d7230 */ /* 0x000fe40000004100 */
[----:B------:R-:W-:Y:S01]  /*2960*/  FADD.FTZ R52, R52, R48 ;  /* 0x0000003034347221 */ /* 0x000fe20000010000 */
[----:B------:R-:W-:Y:S01]  /*2970*/  FFMA.FTZ R51, R48, R50, R51 ;  /* 0x0000003230337223 */ /* 0x000fe20000010033 */
[----:B------:R-:W-:Y:S01]  /*2980*/  FMUL.FTZ R49, R41, R42 ;  /* 0x0000002a29317220 */ /* 0x000fe20000410000 */
[----:B------:R-:W-:Y:S01]  /*2990*/  FADD.FTZ R47, R47, R42 ;  /* 0x0000002a2f2f7221 */ /* 0x000fe20000010000 */
[----:B------:R-:W-:Y:S01]  /*29a0*/  FADD.FTZ R48, -R36, R53 ;  /* 0x0000003524307221 */ /* 0x000fe20000010100 */
[----:B------:R-:W-:-:S02]  /*29b0*/  HADD2.F32 R42, -RZ, R110.H0_H0 ;  /* 0x2000006eff2a7230 */ /* 0x000fc40000004100 */
[----:B------:R-:W-:Y:S01]  /*29c0*/  FADD.FTZ R50, -R36, R45 ;  /* 0x0000002d24327221 */ /* 0x000fe20000010100 */
[----:B------:R-:W-:Y:S01]  /*29d0*/  FFMA.FTZ R55, R44, R49, R55 ;  /* 0x000000312c377223 */ /* 0x000fe20000010037 */
[----:B------:R-:W-:Y:S01]  /*29e0*/  FADD.FTZ R46, R49, R46 ;  /* 0x0000002e312e7221 */ /* 0x000fe20000010000 */
[----:B------:R-:W-:Y:S02]  /*29f0*/  HADD2.F32 R44, -RZ, R110.H1_H1 ;  /* 0x3000006eff2c7230 */ /* 0x000fe40000004100 */
[-C--:B------:R-:W-:Y:S01]  /*2a00*/  FMUL.FTZ R48, R48, R37.reuse ;  /* 0x0000002530307220 */ /* 0x080fe20000410000 */
[----:B------:R-:W-:Y:S01]  /*2a10*/  FMUL.FTZ R49, R40, R42 ;  /* 0x0000002a28317220 */ /* 0x000fe20000410000 */
[----:B------:R-:W-:Y:S02]  /*2a20*/  HADD2.F32 R53, -RZ, R111.H0_H0 ;  /* 0x2000006fff357230 */ /* 0x000fe40000004100 */
[----:B------:R-:W-:Y:S01]  /*2a30*/  FMUL.FTZ R50, R50, R37 ;  /* 0x0000002532327220 */ /* 0x000fe20000410000 */
[----:B------:R-:W-:Y:S01]  /*2a40*/  FADD.FTZ R52, R52, R42 ;  /* 0x0000002a34347221 */ /* 0x000fe20000010000 */
[----:B------:R-:W-:Y:S01]  /*2a50*/  FFMA.FTZ R45, R42, R48, R51 ;  /* 0x000000302a2d7223 */ /* 0x000fe20000010033 */
[----:B------:R-:W-:Y:S01]  /*2a60*/  FADD.FTZ R42, R47, R44 ;  /* 0x0000002c2f2a7221 */ /* 0x000fe20000010000 */
[----:B------:R-:W-:Y:S01]  /*2a70*/  FFMA.FTZ R55, R48, R49, R55 ;  /* 0x0000003130377223 */ /* 0x000fe20000010037 */
[----:B------:R-:W-:Y:S01]  /*2a80*/  FFMA.FTZ R43, R44, R50, R43 ;  /* 0x000000322c2b7223 */ /* 0x000fe2000001002b */
[----:B------:R-:W-:Y:S01]  /*2a90*/  FMUL.FTZ R47, R41, R44 ;  /* 0x0000002c292f7220 */ /* 0x000fe20000410000 */
[----:B------:R-:W-:Y:S01]  /*2aa0*/  FADD.FTZ R46, R46, R49 ;  /* 0x000000312e2e7221 */ /* 0x000fe20000010000 */
[----:B------:R-:W-:-:S02]  /*2ab0*/  HADD2.F32 R48, -RZ, R112.H0_H0 ;  /* 0x20000070ff307230 */ /* 0x000fc40000004100 */
[----:B------:R-:W-:Y:S01]  /*2ac0*/  FADD.FTZ R44, -R36, R53 ;  /* 0x00000035242c7221 */ /* 0x000fe20000010100 */
[----:B------:R-:W-:Y:S01]  /*2ad0*/  FFMA.FTZ R55, R50, R47, R55 ;  /* 0x0000002f32377223 */ /* 0x000fe20000010037 */
[----:B------:R-:W-:Y:S01]  /*2ae0*/  FADD.FTZ R46, R47, R46 ;  /* 0x0000002e2f2e7221 */ /* 0x000fe20000010000 */
[----:B------:R-:W-:Y:S02]  /*2af0*/  HADD2.F32 R47, -RZ, R111.H1_H1 ;  /* 0x3000006fff2f7230 */ /* 0x000fe40000004100 */
[----:B------:R-:W-:Y:S01]  /*2b00*/  FMUL.FTZ R50, R44, R37 ;  /* 0x000000252c327220 */ /* 0x000fe20000410000 */
[----:B------:R-:W-:Y:S01]  /*2b10*/  FMUL.FTZ R49, R40, R48 ;  /* 0x0000003028317220 */ /* 0x000fe20000410000 */
[----:B------:R-:W-:Y:S01]  /*2b20*/  FADD.FTZ R44, R52, R48 ;  /* 0x00000030342c7221 */ /* 0x000fe20000010000 */
[----:B------:R-:W-:Y:S02]  /*2b30*/  HADD2.F32 R54, -RZ, R114.H0_H0 ;  /* 0x20000072ff367230 */ /* 0x000fe40000004100 */
[----:B------:R-:W-:Y:S01]  /*2b40*/  FFMA.FTZ R45, R48, R50, R45 ;  /* 0x00000032302d7223 */ /* 0x000fe2000001002d */
[----:B------:R-:W-:Y:S01]  /*2b50*/  FADD.FTZ R51, R46, R49 ;  /* 0x000000312e337221 */ /* 0x000fe20000010000 */
[----:B------:R-:W-:Y:S01]  /*2b60*/  FFMA.FTZ R52, R50, R49, R55 ;  /* 0x0000003132347223 */ /* 0x000fe20000010037 */
[----:B------:R-:W-:Y:S01]  /*2b70*/  FADD.FTZ R46, -R36, R47 ;  /* 0x0000002f242e7221 */ /* 0x000fe20000010100 */
[----:B------:R-:W-:-:S02]  /*2b80*/  HADD2.F32 R49, -RZ, R113.H0_H0 ;  /* 0x20000071ff317230 */ /* 0x000fc40000004100 */
[----:B------:R-:W-:Y:S01]  /*2b90*/  FMUL.FTZ R56, R40, R54 ;  /* 0x0000003628387220 */ /* 0x000fe20000410000 */
[----:B------:R-:W-:Y:S02]  /*2ba0*/  HADD2.F32 R48, -RZ, R112.H1_H1 ;  /* 0x30000070ff307230 */ /* 0x000fe40000004100 */
[-C--:B------:R-:W-:Y:S01]  /*2bb0*/  FMUL.FTZ R47, R46, R37.reuse ;  /* 0x000000252e2f7220 */ /* 0x080fe20000410000 */
[----:B------:R-:W-:Y:S02]  /*2bc0*/  HADD2.F32 R53, -RZ, R113.H1_H1 ;  /* 0x30000071ff357230 */ /* 0x000fe40000004100 */
[----:B------:R-:W-:Y:S01]  /*2bd0*/  FADD.FTZ R46, -R36, R49 ;  /* 0x00000031242e7221 */ /* 0x000fe20000010100 */
[----:B------:R-:W-:Y:S02]  /*2be0*/  HADD2.F32 R57, -RZ, R118.H0_H0 ;  /* 0x20000076ff397230 */ /* 0x000fe40000004100 */
[----:B------:R-:W-:Y:S01]  /*2bf0*/  FMUL.FTZ R50, R41, R48 ;  /* 0x0000003029327220 */ /* 0x000fe20000410000 */
[----:B------:R-:W-:Y:S01]  /*2c00*/  FADD.FTZ R49, R42, R48 ;  /* 0x000000302a317221 */ /* 0x000fe20000010000 */
[----:B------:R-:W-:Y:S01]  /*2c10*/  FMUL.FTZ R55, R46, R37 ;  /* 0x000000252e377220 */ /* 0x000fe20000410000 */
[----:B------:R-:W-:-:S02]  /*2c20*/  HADD2.F32 R46, -RZ, R114.H1_H1 ;  /* 0x30000072ff2e7230 */ /* 0x000fc40000004100 */
[----:B------:R-:W-:Y:S01]  /*2c30*/  FADD.FTZ R51, R50, R51 ;  /* 0x0000003332337221 */ /* 0x000fe20000010000 */
[----:B------:R-:W-:Y:S01]  /*2c40*/  FFMA.FTZ R52, R47, R50, R52 ;  /* 0x000000322f347223 */ /* 0x000fe20000010034 */
[----:B------:R-:W-:Y:S01]  /*2c50*/  FADD.FTZ R50, -R36, R53 ;  /* 0x0000003524327221 */ /* 0x000fe20000010100 */
[----:B------:R-:W-:Y:S01]  /*2c60*/  FFMA.FTZ R43, R48, R47, R43 ;  /* 0x0000002f302b7223 */ /* 0x000fe2000001002b */
[----:B------:R-:W-:Y:S01]  /*2c70*/  FADD.FTZ R58, R51, R56 ;  /* 0x00000038333a7221 */ /* 0x000fe20000010000 */
[----:B------:R-:W-:Y:S01]  /*2c80*/  FFMA.FTZ R53, R55, R56, R52 ;  /* 0x0000003837357223 */ /* 0x000fe20000010034 */
[----:B------:R-:W-:Y:S01]  /*2c90*/  FMUL.FTZ R51, R41, R46 ;  /* 0x0000002e29337220 */ /* 0x000fe20000410000 */
[----:B------:R-:W-:Y:S01]  /*2ca0*/  FMUL.FTZ R50, R50, R37 ;  /* 0x0000002532327220 */ /* 0x000fe20000410000 */
[----:B------:R-:W-:Y:S02]  /*2cb0*/  HADD2.F32 R42, -RZ, R117.H0_H0 ;  /* 0x20000075ff2a7230 */ /* 0x000fe40000004100 */
[----:B------:R-:W-:Y:S01]  /*2cc0*/  FADD.FTZ R52, -R36, R57 ;  /* 0x0000003924347221 */ /* 0x000fe20000010100 */
[----:B------:R-:W-:-:S02]  /*2cd0*/  HADD2.F32 R47, -RZ, R118.H1_H1 ;  /* 0x30000076ff2f7230 */ /* 0x000fc40000004100 */
[----:B------:R-:W-:Y:S01]  /*2ce0*/  FADD.FTZ R58, R51, R58 ;  /* 0x0000003a333a7221 */ /* 0x000fe20000010000 */
[----:B------:R-:W-:Y:S01]  /*2cf0*/  FFMA.FTZ R53, R50, R51, R53 ;  /* 0x0000003332357223 */ /* 0x000fe20000010035 */
[----:B------:R-:W-:Y:S02]  /*2d00*/  HADD2.F32 R48, -RZ, R117.H1_H1 ;  /* 0x30000075ff307230 */ /* 0x000fe40000004100 */
[----:B------:R-:W-:Y:S01]  /*2d10*/  FMUL.FTZ R56, R52, R37 ;  /* 0x0000002534387220 */ /* 0x000fe20000410000 */
[----:B------:R-:W-:Y:S01]  /*2d20*/  FMUL.FTZ R51, R40, R42 ;  /* 0x0000002a28337220 */ /* 0x000fe20000410000 */
[----:B------:R-:W-:Y:S01]  /*2d30*/  FADD.FTZ R52, -R36, R47 ;  /* 0x0000002f24347221 */ /* 0x000fe20000010100 */
[----:B------:R-:W-:Y:S01]  /*2d40*/  FADD.FTZ R44, R44, R54 ;  /* 0x000000362c2c7221 */ /* 0x000fe20000010000 */
        /* <DEDUP_REMOVED lines=14> */
.L_x_750:
[--C-:B-1---5:R-:W-:Y:S02]  /*2e30*/  HADD2.F32 R43, -RZ, R28.reuse.H0_H0 ;  /* 0x2000001cff2b7230 */ /* 0x122fe40000004100 */
[----:B------:R-:W-:Y:S02]  /*2e40*/  HADD2.F32 R45, -RZ, R28.H1_H1 ;  /* 0x3000001cff2d7230 */ /* 0x000fe40000004100 */
[--C-:B------:R-:W-:Y:S02]  /*2e50*/  HADD2.F32 R47, -RZ, R24.reuse.H0_H0 ;  /* 0x20000018ff2f7230 */ /* 0x100fe40000004100 */
[C---:B------:R-:W-:Y:S01]  /*2e60*/  FADD.FTZ R42, -R36.reuse, R43 ;  /* 0x0000002b242a7221 */ /* 0x040fe20000010100 */
[----:B------:R-:W-:Y:S02]  /*2e70*/  HADD2.F32 R49, -RZ, R24.H1_H1 ;  /* 0x30000018ff317230 */ /* 0x000fe40000004100 */
[----:B------:R-:W-:Y:S01]  /*2e80*/  FADD.FTZ R44, -R36, R45 ;  /* 0x0000002d242c7221 */ /* 0x000fe20000010100 */
[----:B------:R-:W-:-:S02]  /*2e90*/  HADD2.F32 R63, -RZ, R16.H1_H1 ;  /* 0x30000010ff3f7230 */ /* 0x000fc40000004100 */
[-C--:B0-----:R-:W-:Y:S01]  /*2ea0*/  FMUL.FTZ R43, R42, R37.reuse ;  /* 0x000000252a2b7220 */ /* 0x081fe20000410000 */
[----:B------:R-:W-:Y:S01]  /*2eb0*/  FADD.FTZ R48, -R36, R47 ;  /* 0x0000002f24307221 */ /* 0x000fe20000010100 */
[----:B------:R-:W-:Y:S01]  /*2ec0*/  FMUL.FTZ R42, R44, R37 ;  /* 0x000000252c2a7220 */ /* 0x000fe20000410000 */
[----:B------:R-:W-:Y:S01]  /*2ed0*/  FADD.FTZ R68, -R36, R49 ;  /* 0x0000003124447221 */ /* 0x000fe20000010100 */
[--C-:B------:R-:W-:Y:S01]  /*2ee0*/  FFMA.FTZ R46, R40, R43, R38.reuse ;  /* 0x0000002b282e7223 */ /* 0x100fe20000010026 */
[----:B------:R-:W-:Y:S01]  /*2ef0*/  FMUL.FTZ R75, R48, R37 ;  /* 0x00000025304b7220 */ /* 0x000fe20000410000 */
[----:B------:R-:W-:Y:S01]  /*2f00*/  FFMA.FTZ R55, R41, R42, R39 ;  /* 0x0000002a29377223 */ /* 0x000fe20000010027 */
[----:B------:R-:W-:Y:S02]  /*2f10*/  HADD2.F32 R51, -RZ, R20.H0_H0 ;  /* 0x20000014ff337230 */ /* 0x000fe40000004100 */
[----:B------:R-:W-:Y:S01]  /*2f20*/  FMUL.FTZ R44, R46, -1.4426950216293334961 ;  /* 0xbfb8aa3b2e2c7820 */ /* 0x000fe20000410000 */
[----:B------:R-:W-:Y:S01]  /*2f30*/  FFMA.FTZ R53, R40, R75, R38 ;  /* 0x0000004b28357223 */ /* 0x000fe20000010026 */
[----:B------:R-:W-:Y:S01]  /*2f40*/  FMUL.FTZ R45, R55, -1.4426950216293334961 ;  /* 0xbfb8aa3b372d7820 */ /* 0x000fe20000410000 */
[----:B------:R-:W-:-:S02]  /*2f50*/  HADD2.F32 R65, -RZ, R12.H0_H0 ;  /* 0x2000000cff417230 */ /* 0x000fc40000004100 */
[-C--:B------:R-:W-:Y:S01]  /*2f60*/  FMUL.FTZ R68, R68, R37.reuse ;  /* 0x0000002544447220 */ /* 0x080fe20000410000 */
[----:B------:R-:W-:Y:S01]  /*2f70*/  FMUL.FTZ R48, R53, -1.4426950216293334961 ;  /* 0xbfb8aa3b35307820 */ /* 0x000fe20000410000 */
[----:B------:R-:W0:Y:S01]  /*2f80*/  MUFU.EX2 R44, R44 ;  /* 0x0000002c002c7308 */ /* 0x000e220000000800 */
[----:B------:R-:W-:Y:S02]  /*2f90*/  HADD2.F32 R47, -RZ, R20.H1_H1 ;  /* 0x30000014ff2f7230 */ /* 0x000fe40000004100 */
[C---:B------:R-:W-:Y:S01]  /*2fa0*/  FADD.FTZ R62, -R36.reuse, R63 ;  /* 0x0000003f243e7221 */ /* 0x040fe20000010100 */
[C---:B------:R-:W-:Y:S01]  /*2fb0*/  FADD.FTZ R50, -R36.reuse, R51 ;  /* 0x0000003324327221 */ /* 0x040fe20000010100 */
[----:B------:R-:W1:Y:S01]  /*2fc0*/  MUFU.EX2 R52, R45 ;  /* 0x0000002d00347308 */ /* 0x000e620000000800 */
[----:B------:R-:W-:Y:S01]  /*2fd0*/  FFMA.FTZ R54, R41, R68, R39 ;  /* 0x0000004429367223 */ /* 0x000fe20000010027 */
[C---:B------:R-:W-:Y:S01]  /*2fe0*/  FADD.FTZ R66, -R36.reuse, R65 ;  /* 0x0000004124427221 */ /* 0x040fe20000010100 */
[----:B------:R-:W-:Y:S01]  /*2ff0*/  FADD.FTZ R56, -R36, R47 ;  /* 0x0000002f24387221 */ /* 0x000fe20000010100 */
[----:B------:R-:W2:Y:S01]  /*3000*/  MUFU.EX2 R48, R48 ;  /* 0x0000003000307308 */ /* 0x000ea20000000800 */
[-C--:B------:R-:W-:Y:S01]  /*3010*/  FMUL.FTZ R51, R50, R37.reuse ;  /* 0x0000002532337220 */ /* 0x080fe20000410000 */
[----:B------:R-:W-:Y:S01]  /*3020*/  FMUL.FTZ R60, R54, -1.4426950216293334961 ;  /* 0xbfb8aa3b363c7820 */ /* 0x000fe20000410000 */
[----:B------:R-:W-:Y:S01]  /*3030*/  FMUL.FTZ R56, R56, R37 ;  /* 0x0000002538387220 */ /* 0x000fe20000410000 */
[----:B------:R-:W-:-:S02]  /*3040*/  HADD2.F32 R47, -RZ, R16.H0_H0 ;  /* 0x20000010ff2f7230 */ /* 0x000fc40000004100 */
[----:B------:R-:W-:Y:S01]  /*3050*/  FFMA.FTZ R50, R40, R51, R38 ;  /* 0x0000003328327223 */ /* 0x000fe20000010026 */
[----:B0-----:R-:W-:Y:S01]  /*3060*/  FADD.FTZ R44, R44, 1 ;  /* 0x3f8000002c2c7421 */ /* 0x001fe20000010000 */
[----:B------:R-:W-:Y:S01]  /*3070*/  FFMA.FTZ R49, R41, R56, R39 ;  /* 0x0000003829317223 */ /* 0x000fe20000010027 */
[----:B------:R-:W0:Y:S01]  /*3080*/  MUFU.EX2 R60, R60 ;  /* 0x0000003c003c7308 */ /* 0x000e220000000800 */
[----:B------:R-:W-:Y:S01]  /*3090*/  FMUL.FTZ R59, R50, -1.4426950216293334961 ;  /* 0xbfb8aa3b323b7820 */ /* 0x000fe20000410000 */
[----:B-1----:R-:W-:Y:S01]  /*30a0*/  FADD.FTZ R52, R52, 1 ;  /* 0x3f80000034347421 */ /* 0x002fe20000010000 */
[----:B------:R-:W-:Y:S01]  /*30b0*/  FADD.FTZ R58, -R36, R47 ;  /* 0x0000002f243a7221 */ /* 0x000fe20000010100 */
[----:B------:R-:W1:Y:S01]  /*30c0*/  MUFU.RCP R44, R44 ;  /* 0x0000002c002c7308 */ /* 0x000e620000001000 */
[----:B------:R-:W-:Y:S01]  /*30d0*/  FMUL.FTZ R47, R49, -1.4426950216293334961 ;  /* 0xbfb8aa3b312f7820 */ /* 0x000fe20000410000 */
[----:B--2---:R-:W-:Y:S01]  /*30e0*/  FADD.FTZ R65, R48, 1 ;  /* 0x3f80000030417421 */ /* 0x004fe20000010000 */
[----:B------:R-:W-:Y:S01]  /*30f0*/  FMUL.FTZ R69, R66, R37 ;  /* 0x0000002542457220 */ /* 0x000fe20000410000 */
[----:B------:R-:W-:-:S02]  /*3100*/  HADD2.F32 R67, -RZ, R26.H1_H1 ;  /* 0x3000001aff437230 */ /* 0x000fc40000004100 */
[-C--:B------:R-:W-:Y:S01]  /*3110*/  FMUL.FTZ R61, R58, R37.reuse ;  /* 0x000000253a3d7220 */ /* 0x080fe20000410000 */
[----:B------:R-:W-:Y:S02]  /*3120*/  HADD2.F32 R57, -RZ, R26.H0_H0 ;  /* 0x2000001aff397230 */ /* 0x000fe40000004100 */
[----:B------:R-:W-:Y:S01]  /*3130*/  FMUL.FTZ R62, R62, R37 ;  /* 0x000000253e3e7220 */ /* 0x000fe20000410000 */
[----:B------:R2:W3:Y:S01]  /*3140*/  MUFU.RCP R64, R52 ;  /* 0x0000003400407308 */ /* 0x0004e20000001000 */
[----:B------:R-:W-:Y:S01]  /*3150*/  FFMA.FTZ R45, R40, R61, R38 ;  /* 0x0000003d282d7223 */ /* 0x000fe20000010026 */
[----:B0-----:R-:W-:Y:S01]  /*3160*/  FADD.FTZ R60, R60, 1 ;  /* 0x3f8000003c3c7421 */ /* 0x001fe20000010000 */
[----:B------:R-:W-:Y:S02]  /*3170*/  HADD2.F32 R71, -RZ, R22.H1_H1 ;  /* 0x30000016ff477230 */ /* 0x000fe40000004100 */
[----:B------:R-:W-:Y:S01]  /*3180*/  FMUL.FTZ R58, R45, -1.4426950216293334961 ;  /* 0xbfb8aa3b2d3a7820 */ /* 0x000fe20000410000 */
[----:B------:R-:W-:-:S02]  /*3190*/  HADD2.F32 R70, -RZ, R18.H0_H0 ;  /* 0x20000012ff467230 */ /* 0x000fc40000004100 */
[----:B------:R-:W0:Y:S01]  /*31a0*/  MUFU.EX2 R59, R59 ;  /* 0x0000003b003b7308 */ /* 0x000e220000000800 */
[----:B------:R-:W-:Y:S02]  /*31b0*/  HADD2.F32 R124, -RZ, R116.H0_H0 ;  /* 0x20000074ff7c7230 */ /* 0x000fe40000004100 */
[----:B-1----:R-:W-:Y:S01]  /*31c0*/  FADD.FTZ R63, -R44, 1 ;  /* 0x3f8000002c3f7421 */ /* 0x002fe20000010100 */
[----:B------:R-:W-:Y:S01]  /*31d0*/  FMUL.FTZ R57, R57, R44 ;  /* 0x0000002c39397220 */ /* 0x000fe20000410000 */
[----:B------:R-:W1:Y:S01]  /*31e0*/  MUFU.EX2 R47, R47 ;  /* 0x0000002f002f7308 */ /* 0x000e620000000800 */
[----:B------:R-:W-:Y:S01]  /*31f0*/  FFMA.FTZ R44, R41, R62, R39 ;  /* 0x0000003e292c7223 */ /* 0x000fe20000010027 */
[----:B------:R-:W-:Y:S02]  /*3200*/  FFMA.FTZ R46, R46, R63, 1 ;  /* 0x3f8000002e2e7423 */ /* 0x000fe4000001003f */
[----:B------:R0:W4:Y:S01]  /*3210*/  MUFU.RCP R63, R65 ;  /* 0x00000041003f7308 */ /* 0x0001220000001000 */
[----:B--2---:R-:W-:Y:S01]  /*3220*/  FMUL.FTZ R52, R44, -1.4426950216293334961 ;  /* 0xbfb8aa3b2c347820 */ /* 0x004fe20000410000 */
[----:B---3--:R-:W-:Y:S01]  /*3230*/  FADD.FTZ R66, -R64, 1 ;  /* 0x3f80000040427421 */ /* 0x008fe20000010100 */
[----:B------:R-:W-:Y:S01]  /*3240*/  FMUL.FTZ R57, R57, R46 ;  /* 0x0000002e39397220 */ /* 0x000fe20000410000 */
[----:B------:R-:W-:-:S02]  /*3250*/  FFMA.FTZ R46, R40, R69, R38 ;  /* 0x00000045282e7223 */ /* 0x000fc40000010026 */
[----:B------:R-:W-:Y:S01]  /*3260*/  FFMA.FTZ R66, R55, R66, 1 ;  /* 0x3f80000037427423 */ /* 0x000fe20000010042 */
[----:B------:R-:W-:Y:S01]  /*3270*/  FMUL.FTZ R55, R67, R64 ;  /* 0x0000004043377220 */ /* 0x000fe20000410000 */
[----:B------:R-:W2:Y:S01]  /*3280*/  MUFU.RCP R60, R60 ;  /* 0x0000003c003c7308 */ /* 0x000ea20000001000 */
[----:B0-----:R-:W-:Y:S01]  /*3290*/  FADD.FTZ R65, R59, 1 ;  /* 0x3f8000003b417421 */ /* 0x001fe20000010000 */
[----:B------:R-:W-:Y:S02]  /*32a0*/  HADD2.F32 R67, -RZ, R12.H1_H1 ;  /* 0x3000000cff437230 */ /* 0x000fe40000004100 */
[----:B------:R-:W-:Y:S01]  /*32b0*/  FMUL.FTZ R55, R55, R66 ;  /* 0x0000004237377220 */ /* 0x000fe20000410000 */
[----:B------:R-:W-:Y:S02]  /*32c0*/  FMUL.FTZ R48, R46, -1.4426950216293334961 ;  /* 0xbfb8aa3b2e307820 */ /* 0x000fe40000410000 */
[----:B------:R-:W-:Y:S01]  /*32d0*/  FADD.FTZ R66, -R36, R67 ;  /* 0x0000004324427221 */ /* 0x000fe20000010100 */
[----:B------:R-:W0:Y:S01]  /*32e0*/  MUFU.EX2 R58, R58 ;  /* 0x0000003a003a7308 */ /* 0x000e220000000800 */
[----:B----4-:R-:W-:-:S02]  /*32f0*/  FADD.FTZ R64, -R63, 1 ;  /* 0x3f8000003f407421 */ /* 0x010fc40000010100 */
[----:B------:R-:W-:Y:S01]  /*3300*/  FMUL.FTZ R66, R66, R37 ;  /* 0x0000002542427220 */ /* 0x000fe20000410000 */
[----:B------:R-:W3:Y:S01]  /*3310*/  MUFU.RCP R65, R65 ;  /* 0x0000004100417308 */ /* 0x000ee20000001000 */
[----:B------:R-:W-:Y:S01]  /*3320*/  FFMA.FTZ R53, R53, R64, 1 ;  /* 0x3f80000035357423 */ /* 0x000fe20000010040 */
[----:B------:R-:W-:Y:S02]  /*3330*/  HADD2.F32 R64, -RZ, R22.H0_H0 ;  /* 0x20000016ff407230 */ /* 0x000fe40000004100 */
[----:B--2---:R-:W-:-:S03]  /*3340*/  FADD.FTZ R67, -R60, 1 ;  /* 0x3f8000003c437421 */ /* 0x004fc60000010100 */
[----:B------:R-:W-:Y:S01]  /*3350*/  FMUL.FTZ R64, R64, R63 ;  /* 0x0000003f40407220 */ /* 0x000fe20000410000 */
[----:B-1----:R-:W-:Y:S01]  /*3360*/  FADD.FTZ R63, R47, 1 ;  /* 0x3f8000002f3f7421 */ /* 0x002fe20000010000 */
[----:B------:R-:W1:Y:S01]  /*3370*/  MUFU.EX2 R52, R52 ;  /* 0x0000003400347308 */ /* 0x000e620000000800 */
[----:B------:R-:W-:Y:S01]  /*3380*/  FFMA.FTZ R47, R41, R66, R39 ;  /* 0x00000042292f7223 */ /* 0x000fe20000010027 */
[----:B0-----:R-:W-:Y:S01]  /*3390*/  FADD.FTZ R72, R58, 1 ;  /* 0x3f8000003a487421 */ /* 0x001fe20000010000 */
[----:B------:R-:W-:Y:S01]  /*33a0*/  FFMA.FTZ R54, R54, R67, 1 ;  /* 0x3f80000036367423 */ /* 0x000fe20000010043 */
[----:B------:R-:W0:Y:S01]  /*33b0*/  MUFU.EX2 R48, R48 ;  /* 0x0000003000307308 */ /* 0x000e220000000800 */
[----:B------:R-:W-:Y:S01]  /*33c0*/  FMUL.FTZ R59, R47, -1.4426950216293334961 ;  /* 0xbfb8aa3b2f3b7820 */ /* 0x000fe20000410000 */
[----:B------:R-:W-:Y:S02]  /*33d0*/  FMUL.FTZ R67, R71, R60 ;  /* 0x0000003c47437220 */ /* 0x000fe40000410000 */
[----:B------:R-:W2:Y:S01]  /*33e0*/  MUFU.RCP R63, R63 ;  /* 0x0000003f003f7308 */ /* 0x000ea20000001000 */
[----:B---3--:R-:W-:Y:S01]  /*33f0*/  FADD.FTZ R71, -R65, 1 ;  /* 0x3f80000041477421 */ /* 0x008fe20000010100 */
[----:B------:R-:W-:-:S03]  /*3400*/  FMUL.FTZ R65, R70, R65 ;  /* 0x0000004146417220 */ /* 0x000fc60000410000 */
[----:B------:R-:W-:Y:S01]  /*3410*/  FFMA.FTZ R58, R50, R71, 1 ;  /* 0x3f800000323a7423 */ /* 0x000fe20000010047 */
[----:B-1----:R-:W-:Y:S01]  /*3420*/  FADD.FTZ R73, R52, 1 ;  /* 0x3f80000034497421 */ /* 0x002fe20000010000 */
[----:B------:R-:W-:Y:S01]  /*3430*/  HADD2.F32 R71, -RZ, R115.H0_H0 ;  /* 0x20000073ff477230 */ /* 0x000fe20000004100 */
[----:B------:R-:W1:Y:S01]  /*3440*/  MUFU.RCP R60, R72 ;  /* 0x00000048003c7308 */ /* 0x000e620000001000 */
[----:B------:R-:W-:Y:S01]  /*3450*/  FMUL.FTZ R58, R65, R58 ;  /* 0x0000003a413a7220 */ /* 0x000fe20000410000 */
[----:B0-----:R-:W-:Y:S01]  /*3460*/  FADD.FTZ R48, R48, 1 ;  /* 0x3f80000030307421 */ /* 0x001fe20000010000 */
[----:B------:R-:W-:-:S05]  /*3470*/  HADD2.F32 R65, -RZ, R14.H1_H1 ;  /* 0x3000000eff417230 */ /* 0x000fca0000004100 */
[----:B------:R-:W0:Y:S01]  /*3480*/  MUFU.EX2 R59, R59 ;  /* 0x0000003b003b7308 */ /* 0x000e220000000800 */
[----:B--2---:R-:W-:-:S03]  /*3490*/  FADD.FTZ R52, -R63, 1 ;  /* 0x3f8000003f347421 */ /* 0x004fc60000010100 */
[----:B------:R-:W2:Y:S01]  /*34a0*/  MUFU.RCP R50, R73 ;  /* 0x0000004900327308 */ /* 0x000ea20000001000 */
[----:B------:R-:W-:Y:S01]  /*34b0*/  FFMA.FTZ R70, R49, R52, 1 ;  /* 0x3f80000031467423 */ /* 0x000fe20000010034 */
[----:B------:R-:W-:-:S05]  /*34c0*/  HADD2.F32 R52, -RZ, R18.H1_H1 ;  /* 0x30000012ff347230 */ /* 0x000fca0000004100 */
[----:B------:R-:W-:Y:S01]  /*34d0*/  FMUL.FTZ R63, R52, R63 ;  /* 0x0000003f343f7220 */ /* 0x000fe20000410000 */
[----:B------:R-:W-:Y:S01]  /*34e0*/  FMUL.FTZ R52, R64, R53 ;  /* 0x0000003540347220 */ /* 0x000fe20000410000 */
[----:B------:R-:W3:Y:S01]  /*34f0*/  MUFU.RCP R48, R48 ;  /* 0x0000003000307308 */ /* 0x000ee20000001000 */
[----:B------:R-:W-:Y:S01]  /*3500*/  FMUL.FTZ R53, R67, R54 ;  /* 0x0000003643357220 */ /* 0x000fe20000410000 */
[----:B------:R-:W-:Y:S01]  /*3510*/  FMUL.FTZ R54, R63, R70 ;  /* 0x000000463f367220 */ /* 0x000fe20000410000 */
[----:B-1----:R-:W-:Y:S01]  /*3520*/  FADD.FTZ R64, -R60, 1 ;  /* 0x3f8000003c407421 */ /* 0x002fe20000010100 */
[----:B0-----:R-:W-:Y:S01]  /*3530*/  FADD.FTZ R63, R59, 1 ;  /* 0x3f8000003b3f7421 */ /* 0x001fe20000010000 */
[----:B------:R-:W-:Y:S02]  /*3540*/  HADD2.F32 R59, -RZ, R14.H0_H0 ;  /* 0x2000000eff3b7230 */ /* 0x000fe40000004100 */
[----:B------:R-:W-:Y:S01]  /*3550*/  FFMA.FTZ R64, R45, R64, 1 ;  /* 0x3f8000002d407423 */ /* 0x000fe20000010040 */
[----:B--2---:R-:W-:Y:S01]  /*3560*/  FADD.FTZ R49, -R50, 1 ;  /* 0x3f80000032317421 */ /* 0x004fe20000010100 */
[----:B------:R0:W1:Y:S01]  /*3570*/  MUFU.RCP R45, R63 ;  /* 0x0000003f002d7308 */ /* 0x0000620000001000 */
[----:B------:R-:W-:Y:S01]  /*3580*/  FMUL.FTZ R59, R59, R60 ;  /* 0x0000003c3b3b7220 */ /* 0x000fe20000410000 */
[----:B------:R-:W-:Y:S01]  /*3590*/  FMUL.FTZ R60, R65, R50 ;  /* 0x00000032413c7220 */ /* 0x000fe20000410000 */
[----:B------:R-:W-:Y:S01]  /*35a0*/  FFMA.FTZ R49, R44, R49, 1 ;  /* 0x3f8000002c317423 */ /* 0x000fe20000010031 */
[----:B------:R-:W-:Y:S01]  /*35b0*/  FADD.FTZ R50, -R36, R71 ;  /* 0x0000004724327221 */ /* 0x000fe20000010100 */
[----:B------:R-:W-:-:S02]  /*35c0*/  HADD2.F32 R65, -RZ, R10.H0_H0 ;  /* 0x2000000aff417230 */ /* 0x000fc40000004100 */
[----:B------:R-:W-:Y:S01]  /*35d0*/  FMUL.FTZ R59, R59, R64 ;  /* 0x000000403b3b7220 */ /* 0x000fe20000410000 */
[----:B------:R-:W-:Y:S01]  /*35e0*/  FMUL.FTZ R60, R60, R49 ;  /* 0x000000313c3c7220 */ /* 0x000fe20000410000 */
[----:B------:R-:W-:Y:S02]  /*35f0*/  HADD2.F32 R49, -RZ, R115.H1_H1 ;  /* 0x30000073ff317230 */ /* 0x000fe40000004100 */
[----:B---3--:R-:W-:Y:S01]  /*3600*/  FADD.FTZ R67, -R48, 1 ;  /* 0x3f80000030437421 */ /* 0x008fe20000010100 */
[----:B0-----:R-:W-:Y:S01]  /*3610*/  FMUL.FTZ R63, R50, R37 ;  /* 0x00000025323f7220 */ /* 0x001fe20000410000 */
[----:B------:R-:W-:Y:S01]  /*3620*/  FMUL.FTZ R48, R65, R48 ;  /* 0x0000003041307220 */ /* 0x000fe20000410000 */
[----:B------:R-:W-:Y:S02]  /*3630*/  HADD2.F32 R71, -RZ, R8.H1_H1 ;  /* 0x30000008ff477230 */ /* 0x000fe40000004100 */
[----:B------:R-:W-:Y:S01]  /*3640*/  FADD.FTZ R50, -R36, R49 ;  /* 0x0000003124327221 */ /* 0x000fe20000010100 */
[----:B------:R-:W-:Y:S01]  /*3650*/  FFMA.FTZ R67, R46, R67, 1 ;  /* 0x3f8000002e437423 */ /* 0x000fe20000010043 */
[----:B------:R-:W-:-:S02]  /*3660*/  HADD2.F32 R46, -RZ, R10.H1_H1 ;  /* 0x3000000aff2e7230 */ /* 0x000fc40000004100 */
[----:B------:R-:W-:Y:S01]  /*3670*/  FFMA.FTZ R64, R40, R63, R38 ;  /* 0x0000003f28407223 */ /* 0x000fe20000010026 */
[----:B------:R-:W-:Y:S01]  /*3680*/  FMUL.FTZ R50, R50, R37 ;  /* 0x0000002532327220 */ /* 0x000fe20000410000 */
[----:B-1----:R-:W-:Y:S01]  /*3690*/  FADD.FTZ R44, -R45, 1 ;  /* 0x3f8000002d2c7421 */ /* 0x002fe20000010100 */
[----:B------:R-:W-:Y:S01]  /*36a0*/  FMUL.FTZ R67, R48, R67 ;  /* 0x0000004330437220 */ /* 0x000fe20000410000 */
[----:B------:R-:W-:Y:S01]  /*36b0*/  FMUL.FTZ R65, R46, R45 ;  /* 0x0000002d2e417220 */ /* 0x000fe20000410000 */
[----:B------:R-:W-:Y:S01]  /*36c0*/  FFMA.FTZ R46, R41, R50, R39 ;  /* 0x00000032292e7223 */ /* 0x000fe20000010027 */
[----:B------:R-:W-:Y:S01]  /*36d0*/  FFMA.FTZ R44, R47, R44, 1 ;  /* 0x3f8000002f2c7423 */ /* 0x000fe2000001002c */
[----:B------:R-:W-:Y:S01]  /*36e0*/  FMUL.FTZ R47, R64, -1.4426950216293334961 ;  /* 0xbfb8aa3b402f7820 */ /* 0x000fe20000410000 */
[----:B------:R-:W-:Y:S02]  /*36f0*/  HADD2.F32 R45, -RZ, R8.H0_H0 ;  /* 0x20000008ff2d7230 */ /* 0x000fe40000004100 */
[----:B------:R-:W-:Y:S01]  /*3700*/  FMUL.FTZ R65, R65, R44 ;  /* 0x0000002c41417220 */ /* 0x000fe20000410000 */
[----:B------:R-:W-:-:S02]  /*3710*/  FMUL.FTZ R44, R46, -1.4426950216293334961 ;  /* 0xbfb8aa3b2e2c7820 */ /* 0x000fc40000410000 */
[----:B------:R-:W0:Y:S01]  /*3720*/  MUFU.EX2 R47, R47 ;  /* 0x0000002f002f7308 */ /* 0x000e220000000800 */
[----:B------:R-:W-:-:S03]  /*3730*/  FADD.FTZ R48, -R36, R45 ;  /* 0x0000002d24307221 */ /* 0x000fc60000010100 */
[----:B------:R-:W1:Y:S01]  /*3740*/  MUFU.EX2 R44, R44 ;  /* 0x0000002c002c7308 */ /* 0x000e620000000800 */
[----:B------:R-:W-:Y:S01]  /*3750*/  FMUL.FTZ R49, R48, R37 ;  /* 0x0000002530317220 */ /* 0x000fe20000410000 */
[----:B------:R-:W-:-:S03]  /*3760*/  FADD.FTZ R48, -R36, R71 ;  /* 0x0000004724307221 */ /* 0x000fc60000010100 */
[----:B------:R-:W-:Y:S01]  /*3770*/  FFMA.FTZ R70, R40, R49, R38 ;  /* 0x0000003128467223 */ /* 0x000fe20000010026 */
[----:B------:R-:W-:-:S03]  /*3780*/  FMUL.FTZ R48, R48, R37 ;  /* 0x0000002530307220 */ /* 0x000fc60000410000 */
[----:B------:R-:W-:Y:S01]  /*3790*/  FMUL.FTZ R73, R70, -1.4426950216293334961 ;  /* 0xbfb8aa3b46497820 */ /* 0x000fe20000410000 */
[----:B0-----:R-:W-:Y:S01]  /*37a0*/  FADD.FTZ R45, R47, 1 ;  /* 0x3f8000002f2d7421 */ /* 0x001fe20000010000 */
[----:B-1----:R-:W-:Y:S01]  /*37b0*/  FADD.FTZ R72, R44, 1 ;  /* 0x3f8000002c487421 */ /* 0x002fe20000010000 */
[----:B------:R-:W-:-:S04]  /*37c0*/  FFMA.FTZ R44, R41, R48, R39 ;  /* 0x00000030292c7223 */ /* 0x000fc80000010027 */
[----:B------:R-:W0:Y:S01]  /*37d0*/  MUFU.RCP R45, R45 ;  /* 0x0000002d002d7308 */ /* 0x000e220000001000 */
[----:B------:R-:W-:-:S07]  /*37e0*/  FMUL.FTZ R71, R44, -1.4426950216293334961 ;  /* 0xbfb8aa3b2c477820 */ /* 0x000fce0000410000 */
[----:B------:R-:W1:Y:S08]  /*37f0*/  MUFU.RCP R72, R72 ;  /* 0x0000004800487308 */ /* 0x000e700000001000 */
[----:B------:R-:W2:Y:S01]  /*3800*/  MUFU.EX2 R73, R73 ;  /* 0x0000004900497308 */ /* 0x000ea20000000800 */
[----:B0-----:R-:W-:Y:S01]  /*3810*/  FADD.FTZ R47, -R45, 1 ;  /* 0x3f8000002d2f7421 */ /* 0x001fe20000010100 */
[----:B------:R-:W-:-:S02]  /*3820*/  FMUL.FTZ R45, R124, R45 ;  /* 0x0000002d7c2d7220 */ /* 0x000fc40000410000 */
[----:B------:R-:W0:Y:S01]  /*3830*/  MUFU.EX2 R71, R71 ;  /* 0x0000004700477308 */ /* 0x000e220000000800 */
[----:B------:R-:W-:-:S04]  /*3840*/  FFMA.FTZ R64, R64, R47, 1 ;  /* 0x3f80000040407423 */ /* 0x000fc8000001002f */
[----:B------:R-:W-:Y:S01]  /*3850*/  FMUL.FTZ R64, R45, R64 ;  /* 0x000000402d407220 */ /* 0x000fe20000410000 */
[----:B--2---:R-:W-:Y:S01]  /*3860*/  FADD.FTZ R74, R73, 1 ;  /* 0x3f800000494a7421 */ /* 0x004fe20000010000 */
[----:B-1----:R-:W-:-:S03]  /*3870*/  FADD.FTZ R73, -R72, 1 ;  /* 0x3f80000048497421 */ /* 0x002fc60000010100 */
[----:B------:R1:W2:Y:S01]  /*3880*/  MUFU.RCP R47, R74 ;  /* 0x0000004a002f7308 */ /* 0x0002a20000001000 */
[----:B------:R-:W-:Y:S01]  /*3890*/  FFMA.FTZ R46, R46, R73, 1 ;  /* 0x3f8000002e2e7423 */ /* 0x000fe20000010049 */
[----:B------:R-:W-:Y:S02]  /*38a0*/  HADD2.F32 R73, -RZ, R116.H1_H1 ;  /* 0x30000074ff497230 */ /* 0x000fe40000004100 */
[----:B0-----:R-:W-:-:S03]  /*38b0*/  FADD.FTZ R124, R71, 1 ;  /* 0x3f800000477c7421 */ /* 0x001fc60000010000 */
[----:B------:R-:W-:Y:S02]  /*38c0*/  FMUL.FTZ R71, R73, R72 ;  /* 0x0000004849477220 */ /* 0x000fe40000410000 */
[----:B------:R-:W0:Y:S01]  /*38d0*/  MUFU.RCP R72, R124 ;  /* 0x0000007c00487308 */ /* 0x000e220000001000 */
[----:B-1----:R-:W-:Y:S02]  /*38e0*/  HADD2.F32 R74, -RZ, R6.H0_H0 ;  /* 0x20000006ff4a7230 */ /* 0x002fe40000004100 */
[----:B------:R-:W-:Y:S01]  /*38f0*/  FMUL.FTZ R46, R71, R46 ;  /* 0x0000002e472e7220 */ /* 0x000fe20000410000 */
[----:B------:R-:W-:Y:S01]  /*3900*/  FMUL.FTZ R71, R41, R55 ;  /* 0x0000003729477220 */ /* 0x000fe20000410000 */
[----:B--2---:R-:W-:-:S04]  /*3910*/  FADD.FTZ R73, -R47, 1 ;  /* 0x3f8000002f497421 */ /* 0x004fc80000010100 */
[----:B------:R-:W-:Y:S01]  /*3920*/  FFMA.FTZ R70, R70, R73, 1 ;  /* 0x3f80000046467423 */ /* 0x000fe20000010049 */
[----:B------:R-:W-:Y:S01]  /*3930*/  FMUL.FTZ R73, R74, R47 ;  /* 0x0000002f4a497220 */ /* 0x000fe20000410000 */
[----:B------:R-:W-:Y:S02]  /*3940*/  HADD2.F32 R47, -RZ, R6.H1_H1 ;  /* 0x30000006ff2f7230 */ /* 0x000fe40000004100 */
[----:B0-----:R-:W-:Y:S01]  /*3950*/  FADD.FTZ R125, -R72, 1 ;  /* 0x3f800000487d7421 */ /* 0x001fe20000010100 */
[----:B------:R-:W-:Y:S02]  /*3960*/  FMUL.FTZ R45, R73, R70 ;  /* 0x00000046492d7220 */ /* 0x000fe40000410000 */
[----:B------:R-:W-:Y:S01]  /*3970*/  FMUL.FTZ R47, R47, R72 ;  /* 0x000000482f2f7220 */ /* 0x000fe20000410000 */
[----:B------:R-:W-:Y:S01]  /*3980*/  FMUL.FTZ R70, R40, R57 ;  /* 0x0000003928467220 */ /* 0x000fe20000410000 */
[----:B------:R-:W-:-:S03]  /*3990*/  FFMA.FTZ R44, R44, R125, 1 ;  /* 0x3f8000002c2c7423 */ /* 0x000fc6000001007d */
[----:B------:R-:W-:Y:S01]  /*39a0*/  FFMA.FTZ R73, R43, R70, RZ ;  /* 0x000000462b497223 */ /* 0x000fe200000100ff */
[----:B------:R-:W-:Y:S01]  /*39b0*/  FMUL.FTZ R44, R47, R44 ;  /* 0x0000002c2f2c7220 */ /* 0x000fe20000410000 */
[----:B------:R-:W-:Y:S02]  /*39c0*/  HADD2.F32 R47, -RZ, R99.H0_H0 ;  /* 0x20000063ff2f7230 */ /* 0x000fe40000004100 */
[----:B------:R-:W-:Y:S01]  /*39d0*/  FADD.FTZ R72, RZ, R70 ;  /* 0x00000046ff487221 */ /* 0x000fe20000010000 */
[----:B------:R-:W-:Y:S01]  /*39e0*/  FFMA.FTZ R124, R42, R71, R73 ;  /* 0x000000472a7c7223 */ /* 0x000fe20000010049 */
[----:B------:R-:W-:Y:S01]  /*39f0*/  FFMA.FTZ R70, R43, R57, RZ ;  /* 0x000000392b467223 */ /* 0x000fe200000100ff */
[----:B------:R-:W-:Y:S01]  /*3a00*/  FADD.FTZ R73, RZ, R57 ;  /* 0x00000039ff497221 */ /* 0x000fe20000010000 */
[----:B------:R-:W-:Y:S01]  /*3a10*/  FADD.FTZ R74, -R36, R47 ;  /* 0x0000002f244a7221 */ /* 0x000fe20000010100 */
[----:B------:R-:W-:Y:S01]  /*3a20*/  FADD.FTZ R72, R71, R72 ;  /* 0x0000004847487221 */ /* 0x000fe20000010000 */
[-C--:B------:R-:W-:Y:S01]  /*3a30*/  FFMA.FTZ R70, R75, R52.reuse, R70 ;  /* 0x000000344b467223 */ /* 0x080fe20000010046 */
[----:B------:R-:W-:Y:S01]  /*3a40*/  FADD.FTZ R73, R73, R52 ;  /* 0x0000003449497221 */ /* 0x000fe20000010000 */
[----:B------:R-:W-:Y:S01]  /*3a50*/  FMUL.FTZ R47, R74, R37 ;  /* 0x000000254a2f7220 */ /* 0x000fe20000410000 */
[----:B------:R-:W-:Y:S01]  /*3a60*/  FMUL.FTZ R57, R40, R52 ;  /* 0x0000003428397220 */ /* 0x000fe20000410000 */
[----:B------:R-:W-:-:S02]  /*3a70*/  HADD2.F32 R43, -RZ, R100.H0_H0 ;  /* 0x20000064ff2b7230 */ /* 0x000fc40000004100 */
[----:B------:R-:W-:Y:S01]  /*3a80*/  FFMA.FTZ R70, R51, R58, R70 ;  /* 0x0000003a33467223 */ /* 0x000fe20000010046 */
[----:B------:R-:W-:Y:S01]  /*3a90*/  FFMA.FTZ R71, R40, R47, R38 ;  /* 0x0000002f28477223 */ /* 0x000fe20000010026 */
[----:B------:R-:W-:Y:S01]  /*3aa0*/  FFMA.FTZ R75, R75, R57, R124 ;  /* 0x000000394b4b7223 */ /* 0x000fe2000001007c */
[----:B------:R-:W-:Y:S01]  /*3ab0*/  FADD.FTZ R72, R72, R57 ;  /* 0x0000003948487221 */ /* 0x000fe20000010000 */
[----:B------:R-:W-:Y:S01]  /*3ac0*/  FFMA.FTZ R57, R42, R55, RZ ;  /* 0x000000372a397223 */ /* 0x000fe200000100ff */
[----:B------:R-:W-:Y:S01]  /*3ad0*/  FMUL.FTZ R125, R71, -1.4426950216293334961 ;  /* 0xbfb8aa3b477d7820 */ /* 0x000fe20000410000 */
[----:B------:R-:W-:Y:S01]  /*3ae0*/  FADD.FTZ R42, RZ, R55 ;  /* 0x00000037ff2a7221 */ /* 0x000fe20000010000 */
[----:B------:R-:W-:Y:S02]  /*3af0*/  HADD2.F32 R55, -RZ, R100.H1_H1 ;  /* 0x30000064ff377230 */ /* 0x000fe40000004100 */
[----:B------:R-:W-:Y:S01]  /*3b00*/  FFMA.FTZ R57, R68, R53, R57 ;  /* 0x0000003544397223 */ /* 0x000fe20000010039 */
[----:B------:R-:W-:Y:S01]  /*3b10*/  FFMA.FTZ R70, R61, R59, R70 ;  /* 0x0000003b3d467223 */ /* 0x000fe20000010046 */
[----:B------:R-:W0:Y:S03]  /*3b20*/  MUFU.EX2 R125, R125 ;  /* 0x0000007d007d7308 */ /* 0x000e260000000800 */
[----:B------:R-:W-:-:S04]  /*3b30*/  FFMA.FTZ R70, R69, R67, R70 ;  /* 0x0000004345467223 */ /* 0x000fc80000010046 */
[----:B------:R-:W-:-:S04]  /*3b40*/  FFMA.FTZ R70, R63, R64, R70 ;  /* 0x000000403f467223 */ /* 0x000fc80000010046 */
[----:B------:R-:W-:Y:S01]  /*3b50*/  FFMA.FTZ R70, R49, R45, R70 ;  /* 0x0000002d31467223 */ /* 0x000fe20000010046 */
[----:B0-----:R-:W-:Y:S01]  /*3b60*/  FADD.FTZ R74, R125, 1 ;  /* 0x3f8000007d4a7421 */ /* 0x001fe20000010000 */
[----:B------:R-:W-:-:S04]  /*3b70*/  FMUL.FTZ R125, R41, R53 ;  /* 0x00000035297d7220 */ /* 0x000fc80000410000 */
[----:B------:R-:W-:Y:S01]  /*3b80*/  FADD.FTZ R72, R125, R72 ;  /* 0x000000487d487221 */ /* 0x000fe20000010000 */
[----:B------:R-:W0:Y:S02]  /*3b90*/  MUFU.RCP R74, R74 ;  /* 0x0000004a004a7308 */ /* 0x000e240000001000 */
[----:B0-----:R-:W-:Y:S01]  /*3ba0*/  FADD.FTZ R52, -R74, 1 ;  /* 0x3f8000004a347421 */ /* 0x001fe20000010100 */
[----:B------:R-:W-:-:S03]  /*3bb0*/  FMUL.FTZ R43, R43, R74 ;  /* 0x0000004a2b2b7220 */ /* 0x000fc60000410000 */
[----:B------:R-:W-:Y:S01]  /*3bc0*/  FFMA.FTZ R52, R71, R52, 1 ;  /* 0x3f80000047347423 */ /* 0x000fe20000010034 */
[----:B------:R-:W-:-:S03]  /*3bd0*/  HADD2.F32 R71, -RZ, R99.H1_H1 ;  /* 0x30000063ff477230 */ /* 0x000fc60000004100 */
[----:B------:R-:W-:Y:S02]  /*3be0*/  FMUL.FTZ R43, R43, R52 ;  /* 0x000000342b2b7220 */ /* 0x000fe40000410000 */
[----:B------:R-:W-:Y:S02]  /*3bf0*/  FADD.FTZ R74, -R36, R71 ;  /* 0x00000047244a7221 */ /* 0x000fe40000010100 */
[----:B------:R-:W-:Y:S02]  /*3c00*/  FFMA.FTZ R70, R47, R43, R70 ;  /* 0x0000002b2f467223 */ /* 0x000fe40000010046 */
[----:B------:R-:W-:-:S04]  /*3c10*/  FMUL.FTZ R52, R74, R37 ;  /* 0x000000254a347220 */ /* 0x000fc80000410000 */
[----:B------:R-:W-:-:S04]  /*3c20*/  FFMA.FTZ R74, R41, R52, R39 ;  /* 0x00000034294a7223 */ /* 0x000fc80000010027 */
[----:B------:R-:W-:-:S06]  /*3c30*/  FMUL.FTZ R71, R74, -1.4426950216293334961 ;  /* 0xbfb8aa3b4a477820 */ /* 0x000fcc0000410000 */
[----:B------:R-:W0:Y:S02]  /*3c40*/  MUFU.EX2 R71, R71 ;  /* 0x0000004700477308 */ /* 0x000e240000000800 */
[----:B0-----:R-:W-:Y:S01]  /*3c50*/  FADD.FTZ R124, R71, 1 ;  /* 0x3f800000477c7421 */ /* 0x001fe20000010000 */
[----:B------:R-:W-:Y:S01]  /*3c60*/  FADD.FTZ R71, R42, R53 ;  /* 0x000000352a477221 */ /* 0x000fe20000010000 */
[----:B------:R-:W-:-:S03]  /*3c70*/  FFMA.FTZ R42, R68, R125, R75 ;  /* 0x0000007d442a7223 */ /* 0x000fc6000001004b */
[----:B------:R-:W-:Y:S01]  /*3c80*/  FADD.FTZ R71, R71, R54 ;  /* 0x0000003647477221 */ /* 0x000fe20000010000 */
[----:B------:R-:W0:Y:S02]  /*3c90*/  MUFU.RCP R124, R124 ;  /* 0x0000007c007c7308 */ /* 0x000e240000001000 */
[----:B0-----:R-:W-:Y:S01]  /*3ca0*/  FADD.FTZ R53, -R124, 1 ;  /* 0x3f8000007c357421 */ /* 0x001fe20000010100 */
[----:B------:R-:W-:-:S03]  /*3cb0*/  FMUL.FTZ R55, R55, R124 ;  /* 0x0000007c37377220 */ /* 0x000fc60000410000 */
[----:B------:R-:W-:Y:S01]  /*3cc0*/  FFMA.FTZ R74, R74, R53, 1 ;  /* 0x3f8000004a4a7423 */ /* 0x000fe20000010035 */
[----:B------:R-:W-:-:S03]  /*3cd0*/  HADD2.F32 R53, -RZ, R101.H0_H0 ;  /* 0x20000065ff357230 */ /* 0x000fc60000004100 */
[----:B------:R-:W-:Y:S02]  /*3ce0*/  FMUL.FTZ R55, R55, R74 ;  /* 0x0000004a37377220 */ /* 0x000fe40000410000 */
[----:B------:R-:W-:-:S04]  /*3cf0*/  FADD.FTZ R68, -R36, R53 ;  /* 0x0000003524447221 */ /* 0x000fc80000010100 */
[----:B------:R-:W-:Y:S01]  /*3d00*/  FMUL.FTZ R53, R68, R37 ;  /* 0x0000002544357220 */ /* 0x000fe20000410000 */
[----:B------:R-:W-:Y:S01]  /*3d10*/  FADD.FTZ R68, R73, R58 ;  /* 0x0000003a49447221 */ /* 0x000fe20000010000 */
[C---:B------:R-:W-:Y:S02]  /*3d20*/  FMUL.FTZ R73, R40.reuse, R58 ;  /* 0x0000003a28497220 */ /* 0x040fe40000410000 */
[----:B------:R-:W-:Y:S01]  /*3d30*/  FFMA.FTZ R124, R40, R53, R38 ;  /* 0x00000035287c7223 */ /* 0x000fe20000010026 */
[----:B------:R-:W-:Y:S01]  /*3d40*/  FADD.FTZ R68, R68, R59 ;  /* 0x0000003b44447221 */ /* 0x000fe20000010000 */
[----:B------:R-:W-:Y:S01]  /*3d50*/  FFMA.FTZ R75, R51, R73, R42 ;  /* 0x00000049334b7223 */ /* 0x000fe2000001002a */
[--C-:B------:R-:W-:Y:S02]  /*3d60*/  HADD2.F32 R51, -RZ, R102.reuse.H0_H0 ;  /* 0x20000066ff337230 */ /* 0x100fe40000004100 */
[----:B------:R-:W-:Y:S01]  /*3d70*/  FMUL.FTZ R125, R124, -1.4426950216293334961 ;  /* 0xbfb8aa3b7c7d7820 */ /* 0x000fe20000410000 */
[----:B------:R-:W-:Y:S01]  /*3d80*/  FADD.FTZ R72, R72, R73 ;  /* 0x0000004948487221 */ /* 0x000fe20000010000 */
[----:B------:R-:W-:Y:S01]  /*3d90*/  FFMA.FTZ R73, R56, R54, R57 ;  /* 0x0000003638497223 */ /* 0x000fe20000010039 */
[----:B------:R-:W-:-:S02]  /*3da0*/  HADD2.F32 R57, -RZ, R102.H1_H1 ;  /* 0x30000066ff397230 */ /* 0x000fc40000004100 */
[----:B------:R-:W-:Y:S01]  /*3db0*/  FMUL.FTZ R59, R40, R59 ;  /* 0x0000003b283b7220 */ /* 0x000fe20000410000 */
[----:B------:R-:W0:Y:S01]  /*3dc0*/  MUFU.EX2 R125, R125 ;  /* 0x0000007d007d7308 */ /* 0x000e220000000800 */
[----:B------:R-:W-:-:S04]  /*3dd0*/  FFMA.FTZ R73, R62, R60, R73 ;  /* 0x0000003c3e497223 */ /* 0x000fc80000010049 */
[----:B------:R-:W-:-:S04]  /*3de0*/  FFMA.FTZ R73, R66, R65, R73 ;  /* 0x0000004142497223 */ /* 0x000fc80000010049 */
[----:B------:R-:W-:-:S04]  /*3df0*/  FFMA.FTZ R73, R50, R46, R73 ;  /* 0x0000002e32497223 */ /* 0x000fc80000010049 */
[----:B------:R-:W-:Y:S01]  /*3e00*/  FFMA.FTZ R73, R48, R44, R73 ;  /* 0x0000002c30497223 */ /* 0x000fe20000010049 */
[----:B0-----:R-:W-:Y:S01]  /*3e10*/  FADD.FTZ R74, R125, 1 ;  /* 0x3f8000007d4a7421 */ /* 0x001fe20000010000 */
[----:B------:R-:W-:Y:S02]  /*3e20*/  HADD2.F32 R125, -RZ, R101.H1_H1 ;  /* 0x30000065ff7d7230 */ /* 0x000fe40000004100 */
[----:B------:R-:W-:-:S03]  /*3e30*/  FFMA.FTZ R73, R52, R55, R73 ;  /* 0x0000003734497223 */ /* 0x000fc60000010049 */
[----:B------:R-:W0:Y:S01]  /*3e40*/  MUFU.RCP R74, R74 ;  /* 0x0000004a004a7308 */ /* 0x000e220000001000 */
[----:B------:R-:W-:Y:S01]  /*3e50*/  FADD.FTZ R58, -R36, R125 ;  /* 0x0000007d243a7221 */ /* 0x000fe20000010100 */
[----:B0-----:R-:W-:Y:S01]  /*3e60*/  FADD.FTZ R42, -R74, 1 ;  /* 0x3f8000004a2a7421 */ /* 0x001fe20000010100 */
[----:B------:R-:W-:-:S03]  /*3e70*/  FMUL.FTZ R51, R51, R74 ;  /* 0x0000004a33337220 */ /* 0x000fc60000410000 */
[----:B------:R-:W-:Y:S01]  /*3e80*/  FFMA.FTZ R42, R124, R42, 1 ;  /* 0x3f8000007c2a7423 */ /* 0x000fe2000001002a */
[----:B------:R-:W-:-:S03]  /*3e90*/  FMUL.FTZ R124, R41, R54 ;  /* 0x00000036297c7220 */ /* 0x000fc60000410000 */
[----:B------:R-:W-:Y:S01]  /*3ea0*/  FMUL.FTZ R51, R51, R42 ;  /* 0x0000002a33337220 */ /* 0x000fe20000410000 */
[----:B------:R-:W-:Y:S01]  /*3eb0*/  FMUL.FTZ R42, R58, R37 ;  /* 0x000000253a2a7220 */ /* 0x000fe20000410000 */
[----:B------:R-:W-:Y:S01]  /*3ec0*/  FFMA.FTZ R56, R56, R124, R75 ;  /* 0x0000007c38387223 */ /* 0x000fe2000001004b */
[----:B------:R-:W-:Y:S02]  /*3ed0*/  HADD2.F32 R75, -RZ, R103.H0_H0 ;  /* 0x20000067ff4b7230 */ /* 0x000fe40000004100 */
[----:B------:R-:W-:Y:S01]  /*3ee0*/  FADD.FTZ R72, R124, R72 ;  /* 0x000000487c487221 */ /* 0x000fe20000010000 */
[----:B------:R-:W-:Y:S01]  /*3ef0*/  FFMA.FTZ R74, R41, R42, R39 ;  /* 0x0000002a294a7223 */ /* 0x000fe20000010027 */
[----:B------:R-:W-:Y:S01]  /*3f00*/  FFMA.FTZ R61, R61, R59, R56 ;  /* 0x0000003b3d3d7223 */ /* 0x000fe20000010038 */
[----:B------:R-:W-:Y:S02]  /*3f10*/  FFMA.FTZ R70, R53, R51, R70 ;  /* 0x0000003335467223 */ /* 0x000fe40000010046 */
[----:B------:R-:W-:-:S06]  /*3f20*/  FMUL.FTZ R125, R74, -1.4426950216293334961 ;  /* 0xbfb8aa3b4a7d7820 */ /* 0x000fcc0000410000 */
[----:B------:R-:W0:Y:S02]  /*3f30*/  MUFU.EX2 R125, R125 ;  /* 0x0000007d007d7308 */ /* 0x000e240000000800 */
[----:B0-----:R-:W-:Y:S01]  /*3f40*/  FADD.FTZ R58, R125, 1 ;  /* 0x3f8000007d3a7421 */ /* 0x001fe20000010000 */
[----:B------:R-:W-:-:S05]  /*3f50*/  HADD2.F32 R125, -RZ, R104.H0_H0 ;  /* 0x20000068ff7d7230 */ /* 0x000fca0000004100 */
[----:B------:R-:W0:Y:S02]  /*3f60*/  MUFU.RCP R58, R58 ;  /* 0x0000003a003a7308 */ /* 0x000e240000001000 */
[----:B0-----:R-:W-:Y:S01]  /*3f70*/  FMUL.FTZ R54, R57, R58 ;  /* 0x0000003a39367220 */ /* 0x001fe20000410000 */
[----:B------:R-:W-:-:S04]  /*3f80*/  FADD.FTZ R57, -R58, 1 ;  /* 0x3f8000003a397421 */ /* 0x000fc80000010100 */
[----:B------:R-:W-:Y:S01]  /*3f90*/  FFMA.FTZ R57, R74, R57, 1 ;  /* 0x3f8000004a397423 */ /* 0x000fe20000010039 */
[----:B------:R-:W-:-:S03]  /*3fa0*/  FADD.FTZ R74, -R36, R75 ;  /* 0x0000004b244a7221 */ /* 0x000fc60000010100 */
[----:B------:R-:W-:Y:S01]  /*3fb0*/  FMUL.FTZ R54, R54, R57 ;  /* 0x0000003936367220 */ /* 0x000fe20000410000 */
[----:B------:R-:W-:-:S03]  /*3fc0*/  FMUL.FTZ R57, R74, R37 ;  /* 0x000000254a397220 */ /* 0x000fc60000410000 */
[----:B------:R-:W-:Y:S01]  /*3fd0*/  FFMA.FTZ R73, R42, R54, R73 ;  /* 0x000000362a497223 */ /* 0x000fe20000010049 */
[----:B------:R-:W-:-:S04]  /*3fe0*/  FFMA.FTZ R74, R40, R57, R38 ;  /* 0x00000039284a7223 */ /* 0x000fc80000010026 */
[----:B------:R-:W-:-:S06]  /*3ff0*/  FMUL.FTZ R75, R74, -1.4426950216293334961 ;  /* 0xbfb8aa3b4a4b7820 */ /* 0x000fcc0000410000 */
[----:B------:R-:W0:Y:S02]  /*4000*/  MUFU.EX2 R75, R75 ;  /* 0x0000004b004b7308 */ /* 0x000e240000000800 */
[----:B0-----:R-:W-:Y:S01]  /*4010*/  FADD.FTZ R58, R75, 1 ;  /* 0x3f8000004b3a7421 */ /* 0x001fe20000010000 */
[----:B------:R-:W-:-:S05]  /*4020*/  HADD2.F32 R75, -RZ, R103.H1_H1 ;  /* 0x30000067ff4b7230 */ /* 0x000fca0000004100 */
[----:B------:R-:W0:Y:S02]  /*4030*/  MUFU.RCP R58, R58 ;  /* 0x0000003a003a7308 */ /* 0x000e240000001000 */
[----:B0-----:R-:W-:Y:S01]  /*4040*/  FMUL.FTZ R56, R125, R58 ;  /* 0x0000003a7d387220 */ /* 0x001fe20000410000 */
[----:B------:R-:W-:-:S04]  /*4050*/  FADD.FTZ R125, -R58, 1 ;  /* 0x3f8000003a7d7421 */ /* 0x000fc80000010100 */
[----:B------:R-:W-:Y:S01]  /*4060*/  FFMA.FTZ R125, R74, R125, 1 ;  /* 0x3f8000004a7d7423 */ /* 0x000fe2000001007d */
[----:B------:R-:W-:-:S03]  /*4070*/  FADD.FTZ R74, -R36, R75 ;  /* 0x0000004b244a7221 */ /* 0x000fc60000010100 */
[----:B------:R-:W-:Y:S01]  /*4080*/  FMUL.FTZ R56, R56, R125 ;  /* 0x0000007d38387220 */ /* 0x000fe20000410000 */
[----:B------:R-:W-:Y:S01]  /*4090*/  FMUL.FTZ R58, R74, R37 ;  /* 0x000000254a3a7220 */ /* 0x000fe20000410000 */
[----:B------:R-:W-:Y:S01]  /*40a0*/  FADD.FTZ R74, R72, R59 ;  /* 0x0000003b484a7221 */ /* 0x000fe20000010000 */
[----:B------:R-:W-:Y:S01]  /*40b0*/  FADD.FTZ R72, R71, R60 ;  /* 0x0000003c47487221 */ /* 0x000fe20000010000 */
[C---:B------:R-:W-:Y:S01]  /*40c0*/  FMUL.FTZ R60, R41.reuse, R60 ;  /* 0x0000003c293c7220 */ /* 0x040fe20000410000 */
[----:B------:R-:W-:Y:S01]  /*40d0*/  FFMA.FTZ R75, R41, R58, R39 ;  /* 0x0000003a294b7223 */ /* 0x000fe20000010027 */
[----:B------:R-:W-:Y:S01]  /*40e0*/  FMUL.FTZ R125, R40, R67 ;  /* 0x00000043287d7220 */ /* 0x000fe20000410000 */
[----:B------:R-:W-:Y:S01]  /*40f0*/  FFMA.FTZ R70, R57, R56, R70 ;  /* 0x0000003839467223 */ /* 0x000fe20000010046 */
[----:B------:R-:W-:Y:S01]  /*4100*/  FFMA.FTZ R62, R62, R60, R61 ;  /* 0x0000003c3e3e7223 */ /* 0x000fe2000001003d */
[----:B------:R-:W-:Y:S01]  /*4110*/  FMUL.FTZ R124, R75, -1.4426950216293334961 ;  /* 0xbfb8aa3b4b7c7820 */ /* 0x000fe20000410000 */
[----:B------:R-:W-:-:S02]  /*4120*/  HADD2.F32 R61, -RZ, R104.H1_H1 ;  /* 0x30000068ff3d7230 */ /* 0x000fc40000004100 */
[----:B------:R-:W-:-:S03]  /*4130*/  FADD.FTZ R74, R60, R74 ;  /* 0x0000004a3c4a7221 */ /* 0x000fc60000010000 */
[----:B------:R-:W0:Y:S01]  /*4140*/  MUFU.EX2 R124, R124 ;  /* 0x0000007c007c7308 */ /* 0x000e220000000800 */
[----:B------:R-:W-:Y:S01]  /*4150*/  FADD.FTZ R74, R74, R125 ;  /* 0x0000007d4a4a7221 */ /* 0x000fe20000010000 */
[----:B0-----:R-:W-:-:S06]  /*4160*/  FADD.FTZ R59, R124, 1 ;  /* 0x3f8000007c3b7421 */ /* 0x001fcc0000010000 */
[----:B------:R-:W0:Y:S02]  /*4170*/  MUFU.RCP R59, R59 ;  /* 0x0000003b003b7308 */ /* 0x000e240000001000 */
[----:B0-----:R-:W-:Y:S01]  /*4180*/  FADD.FTZ R71, -R59, 1 ;  /* 0x3f8000003b477421 */ /* 0x001fe20000010100 */
[----:B------:R-:W-:-:S03]  /*4190*/  FMUL.FTZ R61, R61, R59 ;  /* 0x0000003b3d3d7220 */ /* 0x000fc60000410000 */
[----:B------:R-:W-:Y:S01]  /*41a0*/  FFMA.FTZ R71, R75, R71, 1 ;  /* 0x3f8000004b477423 */ /* 0x000fe20000010047 */
[----:B------:R-:W-:-:S03]  /*41b0*/  HADD2.F32 R75, -RZ, R106.H0_H0 ;  /* 0x2000006aff4b7230 */ /* 0x000fc60000004100 */
[----:B------:R-:W-:Y:S01]  /*41c0*/  FMUL.FTZ R59, R61, R71 ;  /* 0x000000473d3b7220 */ /* 0x000fe20000410000 */
[----:B------:R-:W-:Y:S01]  /*41d0*/  FADD.FTZ R71, R68, R67 ;  /* 0x0000004344477221 */ /* 0x000fe20000010000 */
[----:B------:R-:W-:Y:S01]  /*41e0*/  FADD.FTZ R124, -R36, R75 ;  /* 0x0000004b247c7221 */ /* 0x000fe20000010100 */
[----:B------:R-:W-:Y:S01]  /*41f0*/  FFMA.FTZ R67, R69, R125, R62 ;  /* 0x0000007d45437223 */ /* 0x000fe2000001003e */
[----:B------:R-:W-:Y:S02]  /*4200*/  HADD2.F32 R69, -RZ, R105.H0_H0 ;  /* 0x20000069ff457230 */ /* 0x000fe40000004100 */
[----:B------:R-:W-:Y:S01]  /*4210*/  FFMA.FTZ R73, R58, R59, R73 ;  /* 0x0000003b3a497223 */ /* 0x000fe20000010049 */
        /* <DEDUP_REMOVED lines=10> */
[----:B------:R-:W-:Y:S01]  /*42c0*/  FADD.FTZ R68, -R36, R69 ;  /* 0x0000004524447221 */ /* 0x000fe20000010100 */
[----:B------:R-:W-:Y:S01]  /*42d0*/  FADD.FTZ R69, R72, R65 ;  /* 0x0000004148457221 */ /* 0x000fe20000010000 */
[----:B------:R-:W-:Y:S01]  /*42e0*/  FMUL.FTZ R60, R62, R75 ;  /* 0x0000004b3e3c7220 */ /* 0x000fe20000410000 */
[----:B------:R-:W-:Y:S01]  /*42f0*/  FMUL.FTZ R72, R41, R65 ;  /* 0x0000004129487220 */ /* 0x000fe20000410000 */
[----:B------:R-:W-:Y:S02]  /*4300*/  FMUL.FTZ R62, R68, R37 ;  /* 0x00000025443e7220 */ /* 0x000fe40000410000 */
[----:B------:R-:W-:Y:S01]  /*4310*/  FFMA.FTZ R70, R61, R60, R70 ;  /* 0x0000003c3d467223 */ /* 0x000fe20000010046 */
[----:B------:R-:W-:Y:S01]  /*4320*/  FFMA.FTZ R68, R66, R72, R67 ;  /* 0x0000004842447223 */ /* 0x000fe20000010043 */
[----:B------:R-:W-:Y:S01]  /*4330*/  FFMA.FTZ R124, R41, R62, R39 ;  /* 0x0000003e297c7223 */ /* 0x000fe20000010027 */
[----:B------:R-:W-:-:S02]  /*4340*/  HADD2.F32 R66, -RZ, R105.H1_H1 ;  /* 0x30000069ff427230 */ /* 0x000fc40000004100 */
[----:B------:R-:W-:Y:S01]  /*4350*/  FADD.FTZ R74, R72, R74 ;  /* 0x0000004a484a7221 */ /* 0x000fe20000010000 */
[----:B------:R-:W-:-:S06]  /*4360*/  FMUL.FTZ R125, R124, -1.4426950216293334961 ;  /* 0xbfb8aa3b7c7d7820 */ /* 0x000fcc0000410000 */
[----:B------:R-:W0:Y:S02]  /*4370*/  MUFU.EX2 R125, R125 ;  /* 0x0000007d007d7308 */ /* 0x000e240000000800 */
        /* <DEDUP_REMOVED lines=8> */
[----:B------:R-:W-:Y:S02]  /*4400*/  FFMA.FTZ R73, R62, R65, R73 ;  /* 0x000000413e497223 */ /* 0x000fe40000010049 */
[----:B------:R-:W-:Y:S01]  /*4410*/  FMUL.FTZ R67, R66, R37 ;  /* 0x0000002542437220 */ /* 0x000fe20000410000 */
[----:B------:R-:W-:Y:S01]  /*4420*/  FADD.FTZ R66, R71, R64 ;  /* 0x0000004047427221 */ /* 0x000fe20000010000 */
[C---:B------:R-:W-:Y:S02]  /*4430*/  FMUL.FTZ R71, R40.reuse, R64 ;  /* 0x0000004028477220 */ /* 0x040fe40000410000 */
[----:B------:R-:W-:Y:S01]  /*4440*/  FFMA.FTZ R124, R40, R67, R38 ;  /* 0x00000043287c7223 */ /* 0x000fe20000010026 */
[----:B------:R-:W-:Y:S01]  /*4450*/  FADD.FTZ R66, R66, R45 ;  /* 0x0000002d42427221 */ /* 0x000fe20000010000 */
[----:B------:R-:W-:Y:S01]  /*4460*/  FFMA.FTZ R75, R63, R71, R68 ;  /* 0x000000473f4b7223 */ /* 0x000fe20000010044 */
[----:B------:R-:W-:-:S02]  /*4470*/  HADD2.F32 R63, -RZ, R108.H0_H0 ;  /* 0x2000006cff3f7230 */ /* 0x000fc40000004100 */
[----:B------:R-:W-:Y:S01]  /*4480*/  FMUL.FTZ R125, R124, -1.4426950216293334961 ;  /* 0xbfb8aa3b7c7d7820 */ /* 0x000fe20000410000 */
[----:B------:R-:W-:Y:S01]  /*4490*/  FADD.FTZ R74, R74, R71 ;  /* 0x000000474a4a7221 */ /* 0x000fe20000010000 */
[----:B------:R-:W-:Y:S01]  /*44a0*/  FADD.FTZ R71, R69, R46 ;  /* 0x0000002e45477221 */ /* 0x000fe20000010000 */
[----:B------:R-:W-:Y:S02]  /*44b0*/  HADD2.F32 R69, -RZ, R108.H1_H1 ;  /* 0x3000006cff457230 */ /* 0x000fe40000004100 */
[----:B------:R-:W-:Y:S01]  /*44c0*/  FADD.FTZ R66, R66, R43 ;  /* 0x0000002b42427221 */ /* 0x000fe20000010000 */
[----:B------:R-:W0:Y:S02]  /*44d0*/  MUFU.EX2 R125, R125 ;  /* 0x0000007d007d7308 */ /* 0x000e240000000800 */
[----:B0-----:R-:W-:Y:S01]  /*44e0*/  FADD.FTZ R72, R125, 1 ;  /* 0x3f8000007d487421 */ /* 0x001fe20000010000 */
[----:B------:R-:W-:-:S05]  /*44f0*/  HADD2.F32 R125, -RZ, R107.H1_H1 ;  /* 0x3000006bff7d7230 */ /* 0x000fca0000004100 */
        /* <DEDUP_REMOVED lines=12> */
[----:B------:R-:W-:-:S03]  /*45c0*/  FFMA.FTZ R70, R67, R63, R70 ;  /* 0x0000003f43467223 */ /* 0x000fc60000010046 */
[----:B------:R-:W-:-:S06]  /*45d0*/  FMUL.FTZ R125, R72, -1.4426950216293334961 ;  /* 0xbfb8aa3b487d7820 */ /* 0x000fcc0000410000 */
[----:B------:R-:W0:Y:S02]  /*45e0*/  MUFU.EX2 R125, R125 ;  /* 0x0000007d007d7308 */ /* 0x000e240000000800 */
[----:B0-----:R-:W-:-:S06]  /*45f0*/  FADD.FTZ R68, R125, 1 ;  /* 0x3f8000007d447421 */ /* 0x001fcc0000010000 */
[----:B------:R-:W0:Y:S02]  /*4600*/  MUFU.RCP R68, R68 ;  /* 0x0000004400447308 */ /* 0x000e240000001000 */
[----:B0-----:R-:W-:Y:S01]  /*4610*/  FMUL.FTZ R46, R69, R68 ;  /* 0x00000044452e7220 */ /* 0x001fe20000410000 */
[----:B------:R-:W-:-:S04]  /*4620*/  FADD.FTZ R69, -R68, 1 ;  /* 0x3f80000044457421 */ /* 0x000fc80000010100 */
[----:B------:R-:W-:Y:S01]  /*4630*/  FFMA.FTZ R69, R72, R69, 1 ;  /* 0x3f80000048457423 */ /* 0x000fe20000010045 */
[----:B------:R-:W-:Y:S01]  /*4640*/  FADD.FTZ R72, -R36, R75 ;  /* 0x0000004b24487221 */ /* 0x000fe20000010100 */
[----:B------:R-:W-:Y:S01]  /*4650*/  FMUL.FTZ R75, R40, R45 ;  /* 0x0000002d284b7220 */ /* 0x000fe20000410000 */
[----:B------:R-:W-:Y:S02]  /*4660*/  HADD2.F32 R45, -RZ, R110.H0_H0 ;  /* 0x2000006eff2d7230 */ /* 0x000fe40000004100 */
[----:B------:R-:W-:Y:S01]  /*4670*/  FMUL.FTZ R46, R46, R69 ;  /* 0x000000452e2e7220 */ /* 0x000fe20000410000 */
[----:B------:R-:W-:Y:S01]  /*4680*/  FMUL.FTZ R69, R72, R37 ;  /* 0x0000002548457220 */ /* 0x000fe20000410000 */
[----:B------:R-:W-:Y:S01]  /*4690*/  FFMA.FTZ R49, R49, R75, R50 ;  /* 0x0000004b31317223 */ /* 0x000fe20000010032 */
[----:B------:R-:W-:Y:S01]  /*46a0*/  FADD.FTZ R74, R74, R75 ;  /* 0x0000004b4a4a7221 */ /* 0x000fe20000010000 */
[----:B------:R-:W-:Y:S01]  /*46b0*/  FFMA.FTZ R73, R64, R46, R73 ;  /* 0x0000002e40497223 */ /* 0x000fe20000010049 */
[----:B------:R-:W-:-:S04]  /*46c0*/  FFMA.FTZ R68, R40, R69, R38 ;  /* 0x0000004528447223 */ /* 0x000fc80000010026 */
[----:B------:R-:W-:-:S06]  /*46d0*/  FMUL.FTZ R124, R68, -1.4426950216293334961 ;  /* 0xbfb8aa3b447c7820 */ /* 0x000fcc0000410000 */
[----:B------:R-:W0:Y:S02]  /*46e0*/  MUFU.EX2 R124, R124 ;  /* 0x0000007c007c7308 */ /* 0x000e240000000800 */
[----:B0-----:R-:W-:Y:S01]  /*46f0*/  FADD.FTZ R72, R124, 1 ;  /* 0x3f8000007c487421 */ /* 0x001fe20000010000 */
[----:B------:R-:W-:-:S04]  /*4700*/  FMUL.FTZ R124, R41, R44 ;  /* 0x0000002c297c7220 */ /* 0x000fc80000410000 */
[----:B------:R-:W-:Y:S01]  /*4710*/  FFMA.FTZ R48, R48, R124, R49 ;  /* 0x0000007c30307223 */ /* 0x000fe20000010031 */
[----:B------:R-:W0:Y:S01]  /*4720*/  MUFU.RCP R72, R72 ;  /* 0x0000004800487308 */ /* 0x000e220000001000 */
[----:B------:R-:W-:Y:S02]  /*4730*/  HADD2.F32 R49, -RZ, R110.H1_H1 ;  /* 0x3000006eff317230 */ /* 0x000fe40000004100 */
[----:B------:R-:W-:Y:S01]  /*4740*/  FADD.FTZ R74, R124, R74 ;  /* 0x0000004a7c4a7221 */ /* 0x000fe20000010000 */
[----:B0-----:R-:W-:Y:S01]  /*4750*/  FADD.FTZ R125, -R72, 1 ;  /* 0x3f800000487d7421 */ /* 0x001fe20000010100 */
[----:B------:R-:W-:-:S03]  /*4760*/  FMUL.FTZ R45, R45, R72 ;  /* 0x000000482d2d7220 */ /* 0x000fc60000410000 */
[----:B------:R-:W-:Y:S01]  /*4770*/  FFMA.FTZ R68, R68, R125, 1 ;  /* 0x3f80000044447423 */ /* 0x000fe2000001007d */
[----:B------:R-:W-:-:S03]  /*4780*/  HADD2.F32 R125, -RZ, R109.H1_H1 ;  /* 0x3000006dff7d7230 */ /* 0x000fc60000004100 */
[----:B------:R-:W-:Y:S01]  /*4790*/  FMUL.FTZ R45, R45, R68 ;  /* 0x000000442d2d7220 */ /* 0x000fe20000410000 */
[----:B------:R-:W-:Y:S01]  /*47a0*/  FADD.FTZ R68, R71, R44 ;  /* 0x0000002c47447221 */ /* 0x000fe20000010000 */
[----:B------:R-:W-:Y:S01]  /*47b0*/  FADD.FTZ R50, -R36, R125 ;  /* 0x0000007d24327221 */ /* 0x000fe20000010100 */
[----:B------:R-:W-:Y:S02]  /*47c0*/  HADD2.F32 R71, -RZ, R111.H0_H0 ;  /* 0x2000006fff477230 */ /* 0x000fe40000004100 */
[----:B------:R-:W-:Y:S01]  /*47d0*/  FFMA.FTZ R70, R69, R45, R70 ;  /* 0x0000002d45467223 */ /* 0x000fe20000010046 */
[----:B------:R-:W-:Y:S02]  /*47e0*/  FMUL.FTZ R50, R50, R37 ;  /* 0x0000002532327220 */ /* 0x000fe40000410000 */
[----:B------:R-:W-:Y:S02]  /*47f0*/  FADD.FTZ R71, -R36, R71 ;  /* 0x0000004724477221 */ /* 0x000fe40000010100 */
        /* <DEDUP_REMOVED lines=24> */
[----:B------:R-:W-:Y:S01]  /*4980*/  FFMA.FTZ R72, R72, R125, 1 ;  /* 0x3f80000048487423 */ /* 0x000fe2000001007d */
[----:B------:R-:W-:Y:S02]  /*4990*/  HADD2.F32 R125, -RZ, R111.H1_H1 ;  /* 0x3000006fff7d7230 */ /* 0x000fe40000004100 */
[----:B------:R-:W-:Y:S01]  /*49a0*/  FFMA.FTZ R52, R52, R68, R47 ;  /* 0x0000004434347223 */ /* 0x000fe2000001002f */
[----:B------:R-:W-:Y:S01]  /*49b0*/  FMUL.FTZ R43, R43, R72 ;  /* 0x000000482b2b7220 */ /* 0x000fe20000410000 */
[----:B------:R-:W-:-:S02]  /*49c0*/  HADD2.F32 R47, -RZ, R112.H1_H1 ;  /* 0x30000070ff2f7230 */ /* 0x000fc40000004100 */
[----:B------:R-:W-:Y:S01]  /*49d0*/  FADD.FTZ R48, -R36, R125 ;  /* 0x0000007d24307221 */ /* 0x000fe20000010100 */
[----:B------:R-:W-:Y:S01]  /*49e0*/  FADD.FTZ R74, R68, R74 ;  /* 0x0000004a444a7221 */ /* 0x000fe20000010000 */
[----:B------:R-:W-:Y:S01]  /*49f0*/  FMUL.FTZ R125, R40, R51 ;  /* 0x00000033287d7220 */ /* 0x000fe20000410000 */
[----:B------:R-:W-:Y:S01]  /*4a00*/  FFMA.FTZ R70, R49, R43, R70 ;  /* 0x0000002b31467223 */ /* 0x000fe20000010046 */
[----:B------:R-:W-:Y:S02]  /*4a10*/  FMUL.FTZ R48, R48, R37 ;  /* 0x0000002530307220 */ /* 0x000fe40000410000 */
[----:B------:R-:W-:Y:S01]  /*4a20*/  FFMA.FTZ R53, R53, R125, R52 ;  /* 0x0000007d35357223 */ /* 0x000fe20000010034 */
[----:B------:R-:W-:Y:S01]  /*4a30*/  FADD.FTZ R74, R74, R125 ;  /* 0x0000007d4a4a7221 */ /* 0x000fe20000010000 */
        /* <DEDUP_REMOVED lines=10> */
[----:B------:R-:W-:Y:S01]  /*4ae0*/  FADD.FTZ R124, -R36, R75 ;  /* 0x0000004b247c7221 */ /* 0x000fe20000010100 */
[----:B------:R-:W-:Y:S01]  /*4af0*/  FADD.FTZ R75, R66, R51 ;  /* 0x00000033424b7221 */ /* 0x000fe20000010000 */
[----:B------:R-:W-:Y:S02]  /*4b00*/  HADD2.F32 R51, -RZ, R114.H0_H0 ;  /* 0x20000072ff337230 */ /* 0x000fe40000004100 */
[----:B------:R-:W-:Y:S01]  /*4b10*/  FFMA.FTZ R73, R48, R47, R73 ;  /* 0x0000002f30497223 */ /* 0x000fe20000010049 */
[----:B------:R-:W-:Y:S01]  /*4b20*/  FMUL.FTZ R55, R124, R37 ;  /* 0x000000257c377220 */ /* 0x000fe20000410000 */
[----:B------:R-:W-:Y:S02]  /*4b30*/  HADD2.F32 R66, -RZ, R113.H1_H1 ;  /* 0x30000071ff427230 */ /* 0x000fe40000004100 */
[----:B------:R-:W-:Y:S01]  /*4b40*/  FADD.FTZ R75, R75, R56 ;  /* 0x000000384b4b7221 */ /* 0x000fe20000010000 */
[----:B------:R-:W-:-:S02]  /*4b50*/  FFMA.FTZ R72, R40, R55, R38 ;  /* 0x0000003728487223 */ /* 0x000fc40000010026 */
[----:B------:R-:W-:Y:S02]  /*4b60*/  FADD.FTZ R66, -R36, R66 ;  /* 0x0000004224427221 */ /* 0x000fe40000010100 */
[----:B------:R-:W-:-:S06]  /*4b70*/  FMUL.FTZ R124, R72, -1.4426950216293334961 ;  /* 0xbfb8aa3b487c7820 */ /* 0x000fcc0000410000 */
        /* <DEDUP_REMOVED lines=10> */
[----:B------:R-:W-:Y:S01]  /*4c20*/  FADD.FTZ R66, R71, R54 ;  /* 0x0000003647427221 */ /* 0x000fe20000010000 */
[----:B------:R-:W-:Y:S01]  /*4c30*/  FFMA.FTZ R54, R42, R124, R53 ;  /* 0x0000007c2a367223 */ /* 0x000fe20000010035 */
[----:B------:R-:W-:Y:S02]  /*4c40*/  HADD2.F32 R53, -RZ, R114.H1_H1 ;  /* 0x30000072ff357230 */ /* 0x000fe40000004100 */
[----:B------:R-:W-:Y:S01]  /*4c50*/  FFMA.FTZ R72, R41, R52, R39 ;  /* 0x0000003429487223 */ /* 0x000fe20000010027 */
[----:B------:R-:W-:Y:S02]  /*4c60*/  HADD2.F32 R71, -RZ, R118.H0_H0 ;  /* 0x20000076ff477230 */ /* 0x000fe40000004100 */
[----:B------:R-:W-:Y:S01]  /*4c70*/  FADD.FTZ R66, R66, R59 ;  /* 0x0000003b42427221 */ /* 0x000fe20000010000 */
[----:B------:R-:W-:Y:S01]  /*4c80*/  FFMA.FTZ R70, R55, R51, R70 ;  /* 0x0000003337467223 */ /* 0x000fe20000010046 */
[----:B------:R-:W-:-:S06]  /*4c90*/  FMUL.FTZ R125, R72, -1.4426950216293334961 ;  /* 0xbfb8aa3b487d7820 */ /* 0x000fcc0000410000 */
[----:B------:R-:W0:Y:S02]  /*4ca0*/  MUFU.EX2 R125, R125 ;  /* 0x0000007d007d7308 */ /* 0x000e240000000800 */
[----:B0-----:R-:W-:Y:S01]  /*4cb0*/  FADD.FTZ R68, R125, 1 ;  /* 0x3f8000007d447421 */ /* 0x001fe20000010000 */
[----:B------:R-:W-:Y:S01]  /*4cc0*/  FMUL.FTZ R125, R40, R56 ;  /* 0x00000038287d7220 */ /* 0x000fe20000410000 */
[----:B------:R-:W-:-:S03]  /*4cd0*/  HADD2.F32 R56, -RZ, R117.H0_H0 ;  /* 0x20000075ff387230 */ /* 0x000fc60000004100 */
[----:B------:R-:W-:Y:S01]  /*4ce0*/  FFMA.FTZ R57, R57, R125, R54 ;  /* 0x0000007d39397223 */ /* 0x000fe20000010036 */
[----:B------:R-:W0:Y:S01]  /*4cf0*/  MUFU.RCP R68, R68 ;  /* 0x0000004400447308 */ /* 0x000e220000001000 */
[----:B------:R-:W-:Y:S01]  /*4d00*/  FADD.FTZ R74, R74, R125 ;  /* 0x0000007d4a4a7221 */ /* 0x000fe20000010000 */
        /* <DEDUP_REMOVED lines=11> */
[C---:B------:R-:W-:Y:S01]  /*4dc0*/  FMUL.FTZ R72, R41.reuse, R59 ;  /* 0x0000003b29487220 */ /* 0x040fe20000410000 */
[----:B------:R-:W-:Y:S01]  /*4dd0*/  FADD.FTZ R59, R66, R65 ;  /* 0x00000041423b7221 */ /* 0x000fe20000010000 */
[----:B------:R-:W-:Y:S02]  /*4de0*/  FMUL.FTZ R65, R41, R65 ;  /* 0x0000004129417220 */ /* 0x000fe40000410000 */
[----:B------:R-:W-:Y:S01]  /*4df0*/  FFMA.FTZ R58, R58, R72, R57 ;  /* 0x000000483a3a7223 */ /* 0x000fe20000010039 */
[----:B------:R-:W0:Y:S01]  /*4e00*/  MUFU.RCP R68, R68 ;  /* 0x0000004400447308 */ /* 0x000e220000001000 */
[----:B------:R-:W-:Y:S02]  /*4e10*/  HADD2.F32 R57, -RZ, R117.H1_H1 ;  /* 0x30000075ff397230 */ /* 0x000fe40000004100 */
[----:B------:R-:W-:Y:S01]  /*4e20*/  FADD.FTZ R74, R72, R74 ;  /* 0x0000004a484a7221 */ /* 0x000fe20000010000 */
[----:B------:R-:W-:Y:S01]  /*4e30*/  FADD.FTZ R59, R59, R46 ;  /* 0x0000002e3b3b7221 */ /* 0x000fe20000010000 */
[----:B0-----:R-:W-:Y:S01]  /*4e40*/  FADD.FTZ R54, -R68, 1 ;  /* 0x3f80000044367421 */ /* 0x001fe20000010100 */
[----:B------:R-:W-:-:S03]  /*4e50*/  FMUL.FTZ R56, R56, R68 ;  /* 0x0000004438387220 */ /* 0x000fc60000410000 */
[----:B------:R-:W-:Y:S01]  /*4e60*/  FFMA.FTZ R71, R71, R54, 1 ;  /* 0x3f80000047477423 */ /* 0x000fe20000010036 */
[----:B------:R-:W-:-:S03]  /*4e70*/  HADD2.F32 R54, -RZ, R118.H1_H1 ;  /* 0x30000076ff367230 */ /* 0x000fc60000004100 */
[----:B------:R-:W-:Y:S02]  /*4e80*/  FMUL.FTZ R56, R56, R71 ;  /* 0x0000004738387220 */ /* 0x000fe40000410000 */
[----:B------:R-:W-:-:S04]  /*4e90*/  FADD.FTZ R54, -R36, R54 ;  /* 0x0000003624367221 */ /* 0x000fc80000010100 */
[----:B------:R-:W-:-:S04]  /*4ea0*/  FMUL.FTZ R54, R54, R37 ;  /* 0x0000002536367220 */ /* 0x000fc80000410000 */
        /* <DEDUP_REMOVED lines=12> */
[----:B------:R-:W-:Y:S01]  /*4f70*/  FADD.FTZ R74, R74, R71 ;  /* 0x000000474a4a7221 */ /* 0x000fe20000010000 */
[----:B------:R-:W-:Y:S01]  /*4f80*/  FMUL.FTZ R61, R41, R46 ;  /* 0x0000002e293d7220 */ /* 0x000fe20000410000 */
[----:B------:R-:W-:Y:S01]  /*4f90*/  FADD.FTZ R68, R68, R63 ;  /* 0x0000003f44447221 */ /* 0x000fe20000010000 */
[----:B------:R-:W-:Y:S01]  /*4fa0*/  FFMA.FTZ R58, R62, R65, R58 ;  /* 0x000000413e3a7223 */ /* 0x000fe2000001003a */
[----:B------:R-:W-:Y:S01]  /*4fb0*/  FMUL.FTZ R63, R40, R63 ;  /* 0x0000003f283f7220 */ /* 0x000fe20000410000 */
[----:B------:R-:W-:Y:S01]  /*4fc0*/  FADD.FTZ R74, R65, R74 ;  /* 0x0000004a414a7221 */ /* 0x000fe20000010000 */
[----:B------:R-:W-:Y:S02]  /*4fd0*/  FADD.FTZ R68, R68, R45 ;  /* 0x0000002d44447221 */ /* 0x000fe40000010000 */
[----:B------:R-:W-:Y:S01]  /*4fe0*/  FFMA.FTZ R58, R67, R63, R58 ;  /* 0x0000003f433a7223 */ /* 0x000fe2000001003a */
[----:B------:R-:W-:Y:S01]  /*4ff0*/  FADD.FTZ R74, R74, R63 ;  /* 0x0000003f4a4a7221 */ /* 0x000fe20000010000 */
[C---:B------:R-:W-:Y:S01]  /*5000*/  FMUL.FTZ R63, R40.reuse, R45 ;  /* 0x0000002d283f7220 */ /* 0x040fe20000410000 */
[----:B------:R-:W-:Y:S01]  /*5010*/  FMUL.FTZ R45, R40, R43 ;  /* 0x0000002b282d7220 */ /* 0x000fe20000410000 */
        /* <DEDUP_REMOVED lines=8> */
[----:B------:R-:W-:Y:S01]  /*50a0*/  FFMA.FTZ R58, R50, R61, R58 ;  /* 0x0000003d323a7223 */ /* 0x000fe2000001003a */
[----:B------:R-:W-:Y:S01]  /*50b0*/  FADD.FTZ R74, R61, R74 ;  /* 0x0000004a3d4a7221 */ /* 0x000fe20000010000 */
[----:B------:R-:W-:-:S02]  /*50c0*/  FADD.FTZ R51, R68, R51 ;  /* 0x0000003344337221 */ /* 0x000fc40000010000 */
[----:B------:R-:W-:Y:S01]  /*50d0*/  FFMA.FTZ R58, R49, R45, R58 ;  /* 0x0000002d313a7223 */ /* 0x000fe2000001003a */
[C---:B------:R-:W-:Y:S01]  /*50e0*/  FMUL.FTZ R49, R41.reuse, R47 ;  /* 0x0000002f29317220 */ /* 0x040fe20000410000 */
[----:B------:R-:W-:Y:S01]  /*50f0*/  FADD.FTZ R74, R74, R45 ;  /* 0x0000002d4a4a7221 */ /* 0x000fe20000010000 */
[----:B------:R-:W-:Y:S01]  /*5100*/  FMUL.FTZ R45, R41, R42 ;  /* 0x0000002a292d7220 */ /* 0x000fe20000410000 */
[----:B------:R-:W-:Y:S01]  /*5110*/  FADD.FTZ R47, R44, R47 ;  /* 0x0000002f2c2f7221 */ /* 0x000fe20000010000 */
[----:B------:R-:W-:Y:S01]  /*5120*/  FFMA.FTZ R58, R48, R49, R58 ;  /* 0x00000031303a7223 */ /* 0x000fe2000001003a */
[----:B------:R-:W-:Y:S01]  /*5130*/  FADD.FTZ R74, R49, R74 ;  /* 0x0000004a314a7221 */ /* 0x000fe20000010000 */
[----:B------:R-:W-:Y:S01]  /*5140*/  FADD.FTZ R46, R51, R56 ;  /* 0x00000038332e7221 */ /* 0x000fe20000010000 */
[----:B------:R-:W-:Y:S01]  /*5150*/  FADD.FTZ R42, R47, R42 ;  /* 0x0000002a2f2a7221 */ /* 0x000fe20000010000 */
[----:B------:R-:W-:Y:S01]  /*5160*/  FFMA.FTZ R49, R55, R43, R58 ;  /* 0x0000002b37317223 */ /* 0x000fe2000001003a */
[----:B------:R-:W-:Y:S01]  /*5170*/  FADD.FTZ R74, R74, R43 ;  /* 0x0000002b4a4a7221 */ /* 0x000fe20000010000 */
[----:B------:R-:W-:Y:S01]  /*5180*/  FMUL.FTZ R43, R40, R56 ;  /* 0x00000038282b7220 */ /* 0x000fe20000410000 */
[----:B------:R-:W-:Y:S01]  /*5190*/  FADD.FTZ R47, R42, R57 ;  /* 0x000000392a2f7221 */ /* 0x000fe20000010000 */
[----:B------:R-:W-:Y:S01]  /*51a0*/  FFMA.FTZ R44, R52, R45, R49 ;  /* 0x0000002d342c7223 */ /* 0x000fe20000010031 */
[----:B------:R-:W-:Y:S01]  /*51b0*/  FADD.FTZ R74, R45, R74 ;  /* 0x0000004a2d4a7221 */ /* 0x000fe20000010000 */
[----:B------:R-:W-:-:S02]  /*51c0*/  FMUL.FTZ R45, R41, R57 ;  /* 0x00000039292d7220 */ /* 0x000fc40000410000 */
[C---:B------:R-:W-:Y:S01]  /*51d0*/  FFMA.FTZ R49, R53.reuse, R43, R44 ;  /* 0x0000002b35317223 */ /* 0x040fe2000001002c */
[----:B------:R-:W-:Y:S01]  /*51e0*/  FADD.FTZ R74, R74, R43 ;  /* 0x0000002b4a4a7221 */ /* 0x000fe20000010000 */
[----:B------:R-:W-:Y:S02]  /*51f0*/  FFMA.FTZ R44, R53, R56, R70 ;  /* 0x00000038352c7223 */ /* 0x000fe40000010046 */
[C---:B------:R-:W-:Y:S01]  /*5200*/  FFMA.FTZ R50, R54.reuse, R45, R49 ;  /* 0x0000002d36327223 */ /* 0x040fe20000010031 */
[----:B------:R-:W-:Y:S01]  /*5210*/  FADD.FTZ R58, R45, R74 ;  /* 0x0000004a2d3a7221 */ /* 0x000fe20000010000 */
[----:B------:R-:W-:-:S07]  /*5220*/  FFMA.FTZ R45, R54, R57, R73 ;  /* 0x00000039362d7223 */ /* 0x000fce0000010049 */
.L_x_751:
        /* <DEDUP_REMOVED lines=35> */
.L_x_753:
[----:B------:R-:W-:Y:S05]  /*5460*/  BSYNC.RECONVERGENT B0 ;  /* 0x0000000000007941 */ /* 0x000fea0003800200 */
.L_x_752:
[----:B------:R-:W-:Y:S06]  /*5470*/  BAR.SYNC.DEFER_BLOCKING 0x0 ;  /* 0x0000000000007b1d */ /* 0x000fec0000010000 */
[----:B------:R-:W-:Y:S04]  /*5480*/  BSSY.RECONVERGENT B0, `(.L_x_754) ;  /* 0x0000017000007945 */ /* 0x000fe80003800200 */
[----:B------:R-:W-:Y:S05]  /*5490*/  @P2 BRA `(.L_x_755) ;  /* 0x0000000000542947 */ /* 0x000fea0003800000 */
[----:B------:R-:W4:Y:S01]  /*54a0*/  S2UR UR7, SR_CgaCtaId ;  /* 0x00000000000779c3 */ /* 0x000f220000008800 */
[----:B------:R-:W-:Y:S02]  /*54b0*/  UMOV UR6, 0x400 ;  /* 0x0000040000067882 */ /* 0x000fe40000000000 */
[----:B----4-:R-:W-:-:S09]  /*54c0*/  ULEA UR6, UR7, UR6, 0x18 ;  /* 0x0000000607067291 */ /* 0x010fd2000f8ec0ff */
[----:B-12---:R-:W1:Y:S04]  /*54d0*/  LDS.128 R48, [UR6+0x10] ;  /* 0x00001006ff307984 */ /* 0x006e680008000c00 */
[----:B------:R-:W2:Y:S04]  /*54e0*/  LDS.128 R52, [UR6+0x20] ;  /* 0x00002006ff347984 */ /* 0x000ea80008000c00 */
[----:B------:R-:W4:Y:S04]  /*54f0*/  LDS.128 R56, [UR6+0x30] ;  /* 0x00003006ff387984 */ /* 0x000f280008000c00 */
[----:B------:R-:W5:Y:S01]  /*5500*/  LDS.64 R60, [UR6+0x40] ;  /* 0x00004006ff3c7984 */ /* 0x000f620008000a00 */
[----:B-1----:R-:W-:Y:S01]  /*5510*/  FADD.FTZ R63, R42, R48 ;  /* 0x000000302a3f7221 */ /* 0x002fe20000010000 */
[----:B0--3--:R-:W-:-:S03]  /*5520*/  FADD.FTZ R42, R43, R49 ;  /* 0x000000312b2a7221 */ /* 0x009fc60000010000 */
        /* <DEDUP_REMOVED lines=10> */
[----:B-----5:R-:W-:Y:S01]  /*55d0*/  FADD.FTZ R42, R63, R60 ;  /* 0x0000003c3f2a7221 */ /* 0x020fe20000010000 */
[----:B------:R-:W-:-:S07]  /*55e0*/  FADD.FTZ R43, R48, R61 ;  /* 0x0000003d302b7221 */ /* 0x000fce0000010000 */
.L_x_755:
[----:B------:R-:W-:Y:S05]  /*55f0*/  BSYNC.RECONVERGENT B0 ;  /* 0x0000000000007941 */ /* 0x000fea0003800200 */
.L_x_754:
[----:B------:R-:W-:Y:S01]  /*5600*/  BAR.SYNC.DEFER_BLOCKING 0x0 ;  /* 0x0000000000007b1d */ /* 0x000fe20000010000 */
[----:B------:R-:W-:-:S05]  /*5610*/  LEA R119, R119, R4, 0x3 ;  /* 0x0000000477777211 */ /* 0x000fca00078e18ff */
[----:B------:R-:W-:Y:S04]  /*5620*/  BSSY.RECONVERGENT B0, `(.L_x_756) ;  /* 0x000009d000007945 */ /* 0x000fe80003800200 */
[----:B------:R-:W-:Y:S05]  /*5630*/  @P1 BRA `(.L_x_757) ;  /* 0x00000008006c1947 */ /* 0x000fea0003800000 */
[----:B-12---:R-:W1:Y:S04]  /*5640*/  LDS.128 R48, [R96+0x80] ;  /* 0x0000800060307984 */ /* 0x006e680000000c00 */
[----:B------:R-:W2:Y:S04]  /*5650*/  LDS.128 R52, [R96+0x100] ;  /* 0x0001000060347984 */ /* 0x000ea80000000c00 */
[----:B------:R-:W4:Y:S04]  /*5660*/  LDS.128 R56, [R96+0x180] ;  /* 0x0001800060387984 */ /* 0x000f280000000c00 */
[----:B------:R-:W5:Y:S04]  /*5670*/  LDS.128 R60, [R96+0x200] ;  /* 0x00020000603c7984 */ /* 0x000f680000000c00 */
[----:B------:R-:W0:Y:S04]  /*5680*/  LDS.128 R64, [R96+0x280] ;  /* 0x0002800060407984 */ /* 0x000e280000000c00 */
[----:B------:R-:W3:Y:S04]  /*5690*/  LDS.128 R68, [R96+0x300] ;  /* 0x0003000060447984 */ /* 0x000ee80000000c00 */
        /* <DEDUP_REMOVED lines=13> */
[----:B-----5:R-:W-:Y:S01]  /*5770*/  FADD.FTZ R125, R125, R60 ;  /* 0x0000003c7d7d7221 */ /* 0x020fe20000010000 */
[----:B------:R-:W-:Y:S01]  /*5780*/  FADD.FTZ R52, R44, R61 ;  /* 0x0000003d2c347221 */ /* 0x000fe20000010000 */
[----:B------:R-:W-:Y:S01]  /*5790*/  FADD.FTZ R53, R49, R62 ;  /* 0x0000003e31357221 */ /* 0x000fe20000010000 */
[----:B------:R-:W1:Y:S01]  /*57a0*/  LDS.128 R44, [R96+0x400] ;  /* 0x00040000602c7984 */ /* 0x000e620000000c00 */
[----:B------:R-:W-:Y:S01]  /*57b0*/  FADD.FTZ R54, R48, R63 ;  /* 0x0000003f30367221 */ /* 0x000fe20000010000 */
[----:B0-----:R-:W-:Y:S01]  /*57c0*/  FADD.FTZ R56, R52, R65 ;  /* 0x0000004134387221 */ /* 0x001fe20000010000 */
[----:B------:R-:W-:Y:S01]  /*57d0*/  FADD.FTZ R57, R53, R66 ;  /* 0x0000004235397221 */ /* 0x000fe20000010000 */
[----:B------:R-:W0:Y:S01]  /*57e0*/  LDS.128 R48, [R96+0x480] ;  /* 0x0004800060307984 */ /* 0x000e220000000c00 */
[----:B------:R-:W-:Y:S01]  /*57f0*/  FADD.FTZ R58, R54, R67 ;  /* 0x00000043363a7221 */ /* 0x000fe20000010000 */
[----:B------:R-:W-:Y:S01]  /*5800*/  FADD.FTZ R125, R125, R64 ;  /* 0x000000407d7d7221 */ /* 0x000fe20000010000 */
[----:B---3--:R-:W-:Y:S01]  /*5810*/  FADD.FTZ R56, R56, R69 ;  /* 0x0000004538387221 */ /* 0x008fe20000010000 */
[----:B------:R-:W2:Y:S01]  /*5820*/  LDS.128 R52, [R96+0x500] ;  /* 0x0005000060347984 */ /* 0x000ea20000000c00 */
[----:B------:R-:W-:Y:S01]  /*5830*/  FADD.FTZ R69, R57, R70 ;  /* 0x0000004639457221 */ /* 0x000fe20000010000 */
[----:B------:R-:W-:Y:S01]  /*5840*/  FADD.FTZ R125, R125, R68 ;  /* 0x000000447d7d7221 */ /* 0x000fe20000010000 */
[----:B------:R-:W-:Y:S01]  /*5850*/  FADD.FTZ R68, R58, R71 ;  /* 0x000000473a447221 */ /* 0x000fe20000010000 */
[----:B------:R-:W3:Y:S01]  /*5860*/  LDS.128 R60, [R96+0x580] ;  /* 0x00058000603c7984 */ /* 0x000ee20000000c00 */
[----:B------:R-:W-:Y:S01]  /*5870*/  FADD.FTZ R70, R56, R73 ;  /* 0x0000004938467221 */ /* 0x000fe20000010000 */
[----:B------:R-:W-:Y:S01]  /*5880*/  FADD.FTZ R125, R125, R72 ;  /* 0x000000487d7d7221 */ /* 0x000fe20000010000 */
[----:B------:R-:W-:Y:S01]  /*5890*/  FADD.FTZ R69, R69, R74 ;  /* 0x0000004a45457221 */ /* 0x000fe20000010000 */
[----:B------:R-:W4:Y:S01]  /*58a0*/  LDS.128 R56, [R96+0x600] ;  /* 0x0006000060387984 */ /* 0x000f220000000c00 */
[----:B------:R-:W-:-:S03]  /*58b0*/  FADD.FTZ R68, R68, R75 ;  /* 0x0000004b44447221 */ /* 0x000fc60000010000 */
[----:B------:R-:W5:Y:S01]  /*58c0*/  LDS.128 R64, [R96+0x680] ;  /* 0x0006800060407984 */ /* 0x000f620000000c00 */
[----:B-1----:R-:W-:Y:S01]  /*58d0*/  FADD.FTZ R125, R125, R44 ;  /* 0x0000002c7d7d7221 */ /* 0x002fe20000010000 */
[----:B------:R-:W-:Y:S01]  /*58e0*/  FADD.FTZ R70, R70, R45 ;  /* 0x0000002d46467221 */ /* 0x000fe20000010000 */
[----:B------:R-:W-:Y:S01]  /*58f0*/  FADD.FTZ R69, R69, R46 ;  /* 0x0000002e45457221 */ /* 0x000fe20000010000 */
[----:B------:R-:W-:Y:S01]  /*5900*/  FADD.FTZ R68, R68, R47 ;  /* 0x0000002f44447221 */ /* 0x000fe20000010000 */
[----:B0-----:R-:W-:Y:S01]  /*5910*/  FADD.FTZ R125, R125, R48 ;  /* 0x000000307d7d7221 */ /* 0x001fe20000010000 */
[----:B------:R-:W-:Y:S01]  /*5920*/  FADD.FTZ R70, R70, R49 ;  /* 0x0000003146467221 */ /* 0x000fe20000010000 */
[----:B------:R-:W-:Y:S01]  /*5930*/  FADD.FTZ R69, R69, R50 ;  /* 0x0000003245457221 */ /* 0x000fe20000010000 */
[----:B------:R-:W-:Y:S01]  /*5940*/  FADD.FTZ R68, R68, R51 ;  /* 0x0000003344447221 */ /* 0x000fe20000010000 */
[----:B------:R-:W0:Y:S01]  /*5950*/  LDS.128 R44, [R96+0x700] ;  /* 0x00070000602c7984 */ /* 0x000e220000000c00 */
[----:B--2---:R-:W-:Y:S01]  /*5960*/  FADD.FTZ R125, R125, R52 ;  /* 0x000000347d7d7221 */ /* 0x004fe20000010000 */
[----:B------:R-:W-:Y:S01]  /*5970*/  FADD.FTZ R70, R70, R53 ;  /* 0x0000003546467221 */ /* 0x000fe20000010000 */
[----:B------:R-:W-:Y:S01]  /*5980*/  FADD.FTZ R69, R69, R54 ;  /* 0x0000003645457221 */ /* 0x000fe20000010000 */
[----:B------:R-:W-:Y:S01]  /*5990*/  FADD.FTZ R68, R68, R55 ;  /* 0x0000003744447221 */ /* 0x000fe20000010000 */
[----:B------:R-:W1:Y:S01]  /*59a0*/  LDS.128 R48, [R96+0x780] ;  /* 0x0007800060307984 */ /* 0x000e620000000c00 */
[----:B---3--:R-:W-:Y:S01]  /*59b0*/  FADD.FTZ R125, R125, R60 ;  /* 0x0000003c7d7d7221 */ /* 0x008fe20000010000 */
[----:B------:R-:W-:Y:S01]  /*59c0*/  FADD.FTZ R70, R70, R61 ;  /* 0x0000003d46467221 */ /* 0x000fe20000010000 */
[----:B------:R-:W-:Y:S01]  /*59d0*/  FADD.FTZ R69, R69, R62 ;  /* 0x0000003e45457221 */ /* 0x000fe20000010000 */
[----:B------:R-:W-:Y:S01]  /*59e0*/  FADD.FTZ R68, R68, R63 ;  /* 0x0000003f44447221 */ /* 0x000fe20000010000 */
[----:B------:R-:W2:Y:S01]  /*59f0*/  LDS.128 R52, [R96+0x800] ;  /* 0x0008000060347984 */ /* 0x000ea20000000c00 */
[----:B----4-:R-:W-:Y:S01]  /*5a00*/  FADD.FTZ R125, R125, R56 ;  /* 0x000000387d7d7221 */ /* 0x010fe20000010000 */
[----:B------:R-:W-:Y:S01]  /*5a10*/  FADD.FTZ R56, R70, R57 ;  /* 0x0000003946387221 */ /* 0x000fe20000010000 */
[----:B------:R-:W-:Y:S01]  /*5a20*/  FADD.FTZ R73, R69, R58 ;  /* 0x0000003a45497221 */ /* 0x000fe20000010000 */
[----:B------:R-:W-:Y:S01]  /*5a30*/  FADD.FTZ R72, R68, R59 ;  /* 0x0000003b44487221 */ /* 0x000fe20000010000 */
[----:B-----5:R-:W-:Y:S01]  /*5a40*/  FADD.FTZ R125, R125, R64 ;  /* 0x000000407d7d7221 */ /* 0x020fe20000010000 */
[----:B------:R-:W3:Y:S01]  /*5a50*/  LDS.128 R68, [R96+0x880] ;  /* 0x0008800060447984 */ /* 0x000ee20000000c00 */
[----:B------:R-:W-:Y:S01]  /*5a60*/  FADD.FTZ R64, R56, R65 ;  /* 0x0000004138407221 */ /* 0x000fe20000010000 */
[----:B------:R-:W-:Y:S01]  /*5a70*/  FADD.FTZ R73, R73, R66 ;  /* 0x0000004249497221 */ /* 0x000fe20000010000 */
[----:B------:R-:W-:Y:S01]  /*5a80*/  FADD.FTZ R72, R72, R67 ;  /* 0x0000004348487221 */ /* 0x000fe20000010000 */
[----:B------:R-:W4:Y:S04]  /*5a90*/  LDS.128 R56, [R96+0x900] ;  /* 0x0009000060387984 */ /* 0x000f280000000c00 */
[----:B------:R-:W5:Y:S01]  /*5aa0*/  LDS.128 R60, [R96+0x980] ;  /* 0x00098000603c7984 */ /* 0x000f620000000c00 */
        /* <DEDUP_REMOVED lines=13> */
[----:B------:R-:W-:Y:S02]  /*5b80*/  FADD.FTZ R72, R72, R55 ;  /* 0x0000003748487221 */ /* 0x000fe40000010000 */
[----:B------:R-:W2:Y:S01]  /*5b90*/  LDS.128 R52, [R96+0xb00] ;  /* 0x000b000060347984 */ /* 0x000ea20000000c00 */
[----:B---3--:R-:W-:Y:S01]  /*5ba0*/  FADD.FTZ R64, R64, R69 ;  /* 0x0000004540407221 */ /* 0x008fe20000010000 */
[----:B------:R-:W-:Y:S01]  /*5bb0*/  FADD.FTZ R125, R125, R68 ;  /* 0x000000447d7d7221 */ /* 0x000fe20000010000 */
[----:B------:R-:W-:Y:S01]  /*5bc0*/  FADD.FTZ R73, R73, R70 ;  /* 0x0000004649497221 */ /* 0x000fe20000010000 */
[----:B------:R-:W-:Y:S01]  /*5bd0*/  FADD.FTZ R74, R72, R71 ;  /* 0x00000047484a7221 */ /* 0x000fe20000010000 */
[----:B----4-:R-:W-:Y:S01]  /*5be0*/  FADD.FTZ R72, R64, R57 ;  /* 0x0000003940487221 */ /* 0x010fe20000010000 */
[----:B------:R-:W3:Y:S01]  /*5bf0*/  LDS.128 R68, [R96+0xb80] ;  /* 0x000b800060447984 */ /* 0x000ee20000000c00 */
[----:B------:R-:W-:Y:S01]  /*5c00*/  FADD.FTZ R125, R125, R56 ;  /* 0x000000387d7d7221 */ /* 0x000fe20000010000 */
[----:B------:R-:W-:Y:S01]  /*5c10*/  FADD.FTZ R73, R73, R58 ;  /* 0x0000003a49497221 */ /* 0x000fe20000010000 */
[----:B------:R-:W-:Y:S01]  /*5c20*/  FADD.FTZ R74, R74, R59 ;  /* 0x0000003b4a4a7221 */ /* 0x000fe20000010000 */
[----:B------:R-:W4:Y:S01]  /*5c30*/  LDS.128 R64, [R96+0xc00] ;  /* 0x000c000060407984 */ /* 0x000f220000000c00 */
[----:B-----5:R-:W-:Y:S01]  /*5c40*/  FADD.FTZ R125, R125, R60 ;  /* 0x0000003c7d7d7221 */ /* 0x020fe20000010000 */
[----:B------:R-:W-:Y:S01]  /*5c50*/  FADD.FTZ R72, R72, R61 ;  /* 0x0000003d48487221 */ /* 0x000fe20000010000 */
[----:B------:R-:W-:Y:S01]  /*5c60*/  FADD.FTZ R73, R73, R62 ;  /* 0x0000003e49497221 */ /* 0x000fe20000010000 */
[----:B------:R-:W-:Y:S01]  /*5c70*/  FADD.FTZ R74, R74, R63 ;  /* 0x0000003f4a4a7221 */ /* 0x000fe20000010000 */
[----:B------:R-:W5:Y:S04]  /*5c80*/  LDS.128 R56, [R96+0xc80] ;  /* 0x000c800060387984 */ /* 0x000f680000000c00 */
[----:B------:R-:W-:Y:S01]  /*5c90*/  LDS.128 R60, [R96+0xe80] ;  /* 0x000e8000603c7984 */ /* 0x000fe20000000c00 */
        /* <DEDUP_REMOVED lines=19> */
[----:B----4-:R-:W-:Y:S01]  /*5dd0*/  FADD.FTZ R125, R125, R64 ;  /* 0x000000407d7d7221 */ /* 0x010fe20000010000 */
[----:B------:R-:W-:Y:S01]  /*5de0*/  FADD.FTZ R72, R72, R65 ;  /* 0x0000004148487221 */ /* 0x000fe20000010000 */
[----:B------:R-:W-:Y:S01]  /*5df0*/  FADD.FTZ R73, R73, R66 ;  /* 0x0000004249497221 */ /* 0x000fe20000010000 */
[----:B------:R-:W-:Y:S01]  /*5e00*/  FADD.FTZ R74, R74, R67 ;  /* 0x000000434a4a7221 */ /* 0x000fe20000010000 */
[----:B------:R-:W-:Y:S01]  /*5e10*/  LDS.128 R68, [R96+0xf80] ;  /* 0x000f800060447984 */ /* 0x000fe20000000c00 */
[----:B-----5:R-:W-:Y:S01]  /*5e20*/  FADD.FTZ R125, R125, R56 ;  /* 0x000000387d7d7221 */ /* 0x020fe20000010000 */
[----:B------:R-:W-:Y:S01]  /*5e30*/  FADD.FTZ R72, R72, R57 ;  /* 0x0000003948487221 */ /* 0x000fe20000010000 */
[----:B------:R-:W-:Y:S01]  /*5e40*/  FADD.FTZ R73, R73, R58 ;  /* 0x0000003a49497221 */ /* 0x000fe20000010000 */
[----:B------:R-:W3:Y:S01]  /*5e50*/  LDS.128 R64, [R96+0xf00] ;  /* 0x000f000060407984 */ /* 0x000ee20000000c00 */
[----:B------:R-:W-:Y:S01]  /*5e60*/  FADD.FTZ R74, R74, R59 ;  /* 0x0000003b4a4a7221 */ /* 0x000fe20000010000 */
        /* <DEDUP_REMOVED lines=12> */
[----:B------:R-:W-:Y:S01]  /*5f30*/  FADD.FTZ R125, R125, R60 ;  /* 0x0000003c7d7d7221 */ /* 0x000fe20000010000 */
[----:B------:R-:W-:Y:S01]  /*5f40*/  FADD.FTZ R72, R72, R61 ;  /* 0x0000003d48487221 */ /* 0x000fe20000010000 */
[----:B------:R-:W-:Y:S01]  /*5f50*/  FADD.FTZ R73, R73, R62 ;  /* 0x0000003e49497221 */ /* 0x000fe20000010000 */
[----:B------:R-:W-:Y:S01]  /*5f60*/  FADD.FTZ R74, R74, R63 ;  /* 0x0000003f4a4a7221 */ /* 0x000fe20000010000 */
[----:B---3--:R-:W-:Y:S01]  /*5f70*/  FADD.FTZ R125, R125, R64 ;  /* 0x000000407d7d7221 */ /* 0x008fe20000010000 */
[----:B------:R-:W-:Y:S01]  /*5f80*/  FADD.FTZ R72, R72, R65 ;  /* 0x0000004148487221 */ /* 0x000fe20000010000 */
[----:B------:R-:W-:Y:S01]  /*5f90*/  FADD.FTZ R73, R73, R66 ;  /* 0x0000004249497221 */ /* 0x000fe20000010000 */
[----:B------:R-:W-:Y:S01]  /*5fa0*/  FADD.FTZ R74, R74, R67 ;  /* 0x000000434a4a7221 */ /* 0x000fe20000010000 */
[----:B------:R-:W-:Y:S01]  /*5fb0*/  FADD.FTZ R44, R125, R68 ;  /* 0x000000447d2c7221 */ /* 0x000fe20000010000 */
[----:B------:R-:W-:Y:S01]  /*5fc0*/  FADD.FTZ R45, R72, R69 ;  /* 0x00000045482d7221 */ /* 0x000fe20000010000 */
[----:B------:R-:W-:Y:S01]  /*5fd0*/  FADD.FTZ R46, R73, R70 ;  /* 0x00000046492e7221 */ /* 0x000fe20000010000 */
[----:B------:R-:W-:-:S07]  /*5fe0*/  FADD.FTZ R47, R74, R71 ;  /* 0x000000474a2f7221 */ /* 0x000fce0000010000 */
.L_x_757:
[----:B------:R-:W-:Y:S05]  /*5ff0*/  BSYNC.RECONVERGENT B0 ;  /* 0x0000000000007941 */ /* 0x000fea0003800200 */
.L_x_756:
[----:B------:R-:W-:Y:S04]  /*6000*/  BSSY.RECONVERGENT B0, `(.L_x_758) ;  /* 0x000001c000007945 */ /* 0x000fe80003800200 */
[----:B------:R-:W-:Y:S05]  /*6010*/  @P1 BRA `(.L_x_759) ;  /* 0x0000000000681947 */ /* 0x000fea0003800000 */
[----:B-1----:R-:W1:Y:S08]  /*6020*/  LDC.64 R48, c[0x0][0x3f8] ;  /* 0x0000fe00ff307b82 */ /* 0x002e700000000a00 */
        /* <DEDUP_REMOVED lines=25> */
.L_x_759:
[----:B------:R-:W-:Y:S05]  /*61c0*/  BSYNC.RECONVERGENT B0 ;  /* 0x0000000000007941 */ /* 0x000fea0003800200 */
.L_x_758:
[----:B------:R-:W-:Y:S05]  /*61d0*/  @!P3 BRA `(.L_x_760) ;  /* 0x000000080090b947 */ /* 0x000fea0003800000 */
[----:B----4-:R-:W4:Y:S01]  /*61e0*/  LDC.64 R52, c[0x0][0x3d0] ;  /* 0x0000f400ff347b82 */ /* 0x010f220000000a00 */
[----:B------:R-:W-:Y:S02]  /*61f0*/  LOP3.LUT R45, R30, 0x1, RZ, 0xc0, !PT ;  /* 0x000000011e2d7812 */ /* 0x000fe400078ec0ff */
[----:B------:R-:W-:-:S03]  /*6200*/  ISETP.GE.U32.AND P3, PT, R2, 0x8, PT ;  /* 0x000000080200780c */ /* 0x000fc60003f66070 */
[----:B------:R-:W-:-:S04]  /*6210*/  IMAD R47, R45, R0, RZ ;  /* 0x000000002d2f7224 */ /* 0x000fc800078e02ff */
[----:B------:R-:W-:-:S05]  /*6220*/  IMAD R44, R47, R2, RZ ;  /* 0x000000022f2c7224 */ /* 0x000fca00078e02ff */
[----:B------:R-:W-:-:S05]  /*6230*/  SHF.L.U32 R45, R44, 0x1, RZ ;  /* 0x000000012c2d7819 */ /* 0x000fca00000006ff */
[----:B----4-:R-:W-:Y:S01]  /*6240*/  IMAD.WIDE R52, R45, 0x4, R52 ;  /* 0x000000042d347825 */ /* 0x010fe200078e0234 */
[----:B------:R-:W-:Y:S06]  /*6250*/  @P2 BRA `(.L_x_761) ;  /* 0x0000000000502947 */ /* 0x000fec0003800000 */
[----:B------:R-:W4:Y:S01]  /*6260*/  LDC.64 R44, c[0x0][0x3c8] ;  /* 0x0000f200ff2c7b82 */ /* 0x000f220000000a00 */
[----:B-1----:R-:W-:Y:S01]  /*6270*/  LOP3.LUT P1, R48, R30, 0x2, RZ, 0xc0, !PT ;  /* 0x000000021e307812 */ /* 0x002fe2000782c0ff */
[----:B------:R-:W-:Y:S01]  /*6280*/  IMAD R49, R0, UR10, R77 ;  /* 0x0000000a00317c24 */ /* 0x000fe2000f8e024d */
        /* <DEDUP_REMOVED lines=12> */
.L_x_762:
[----:B----4-:R-:W4:Y:S04]  /*6350*/  LDG.E.STRONG.GPU R46, desc[UR8][R44.64] ;  /* 0x000000082c2e7981 */ /* 0x010f28000c1ef900 */
[----:B----4-:R-:W-:Y:S01]  /*6360*/  CCTL.IVALL ;  /* 0x00000000ff00798f */ /* 0x010fe20002000000 */
[----:B------:R-:W-:Y:S05]  /*6370*/  YIELD ;  /* 0x0000000000007946 */ /* 0x000fea0003800000 */
[----:B------:R-:W-:-:S13]  /*6380*/  ISETP.NE.AND P1, PT, R46, R51, PT ;  /* 0x000000332e00720c */ /* 0x000fda0003f25270 */
[----:B------:R-:W-:Y:S05]  /*6390*/  @P1 BRA `(.L_x_762) ;  /* 0xfffffffc00ec1947 */ /* 0x000fea000383ffff */
.L_x_761:
[----:B------:R-:W-:Y:S05]  /*63a0*/  WARPSYNC.ALL ;  /* 0x0000000000007948 */ /* 0x000fea0003800000 */
[----:B------:R-:W-:Y:S01]  /*63b0*/  BAR.SYNC.DEFER_BLOCKING 0x0 ;  /* 0x0000000000007b1d */ /* 0x000fe20000010000 */
[----:B--2---:R-:W-:-:S05]  /*63c0*/  HFMA2 R50, -RZ, RZ, 0, 0 ;  /* 0x00000000ff327431 */ /* 0x004fca00000001ff */
        /* <DEDUP_REMOVED lines=9> */
[----:B------:R-:W-:Y:S02]  /*6460*/  MOV R59, R32 ;  /* 0x00000020003b7202 */ /* 0x000fe40000000f00 */
[----:B------:R-:W-:-:S07]  /*6470*/  MOV R67, R34 ;  /* 0x0000002200437202 */ /* 0x000fce0000000f00 */
.L_x_764:
[----:B------:R-:W-:Y:S02]  /*6480*/  ISETP.EQ.OR P4, PT, RZ, UR6, P2 ;  /* 0x00000006ff007c0c */ /* 0x000fe40009782670 */
[C---:B----4-:R-:W-:Y:S02]  /*6490*/  IADD3 R44, PT, PT, R71.reuse, 0x1, RZ ;  /* 0x00000001472c7810 */ /* 0x050fe40007ffe0ff */
        /* <DEDUP_REMOVED lines=8> */
[--C-:B-1----:R-:W-:Y:S02]  /*6520*/  @!P1 IMAD.WIDE.U32 R48, R63, 0x8, R52.reuse ;  /* 0x000000083f309825 */ /* 0x102fe400078e0034 */
[----:B------:R-:W2:Y:S02]  /*6530*/  @!P6 LDG.E.64 R46, desc[UR8][R46.64] ;  /* 0x000000082e2ee981 */ /* 0x000ea4000c1e1b00 */
[----:B------:R-:W-:Y:S02]  /*6540*/  @!P3 IMAD.WIDE.U32 R50, R59, 0x8, R52 ;  /* 0x000000083b32b825 */ /* 0x000fe400078e0034 */
[----:B------:R-:W4:Y:S04]  /*6550*/  @!P1 LDG.E.64 R48, desc[UR8][R48.64] ;  /* 0x0000000830309981 */ /* 0x000f28000c1e1b00 */
[----:B------:R-:W5:Y:S01]  /*6560*/  @!P3 LDG.E.64 R50, desc[UR8][R50.64] ;  /* 0x000000083232b981 */ /* 0x000f62000c1e1b00 */
[----:B------:R-:W-:Y:S01]  /*6570*/  IADD3 R54, PT, PT, R71, 0x4, RZ ;  /* 0x0000000447367810 */ /* 0x000fe20007ffe0ff */
[----:B0--3--:R-:W-:Y:S01]  /*6580*/  @!P4 FADD.FTZ R42, R42, R44 ;  /* 0x0000002c2a2ac221 */ /* 0x009fe20000010000 */
[----:B------:R-:W-:-:S02]  /*6590*/  @!P4 FADD.FTZ R43, R43, R45 ;  /* 0x0000002d2b2bc221 */ /* 0x000fc40000010000 */
[----:B------:R-:W-:Y:S02]  /*65a0*/  ISETP.EQ.OR P4, PT, R54, UR10, P2 ;  /* 0x0000000a36007c0c */ /* 0x000fe40009782670 */
[----:B------:R-:W-:Y:S01]  /*65b0*/  IADD3 R54, PT, PT, R71, 0x5, RZ ;  /* 0x0000000547367810 */ /* 0x000fe20007ffe0ff */
[----:B--2---:R-:W-:Y:S01]  /*65c0*/  @!P6 FADD.FTZ R42, R42, R46 ;  /* 0x0000002e2a2ae221 */ /* 0x004fe20000010000 */
[----:B------:R-:W-:Y:S01]  /*65d0*/  @!P6 FADD.FTZ R43, R43, R47 ;  /* 0x0000002f2b2be221 */ /* 0x000fe20000010000 */
[----:B------:R-:W-:Y:S02]  /*65e0*/  IADD3 R44, PT, PT, R71, 0x6, RZ ;  /* 0x00000006472c7810 */ /* 0x000fe40007ffe0ff */
[----:B------:R-:W-:Y:S01]  /*65f0*/  ISETP.EQ.OR P6, PT, R54, UR10, P2 ;  /* 0x0000000a36007c0c */ /* 0x000fe200097c2670 */
[----:B----4-:R-:W-:Y:S01]  /*6600*/  @!P1 FADD.FTZ R42, R42, R48 ;  /* 0x000000302a2a9221 */ /* 0x010fe20000010000 */
[----:B------:R-:W-:Y:S01]  /*6610*/  @!P1 FADD.FTZ R43, R43, R49 ;  /* 0x000000312b2b9221 */ /* 0x000fe20000010000 */
[----:B------:R-:W-:-:S02]  /*6620*/  ISETP.EQ.OR P1, PT, R44, UR10, P2 ;  /* 0x0000000a2c007c0c */ /* 0x000fc40009722670 */
[----:B------:R-:W-:Y:S01]  /*6630*/  IADD3 R44, PT, PT, R71, 0x7, RZ ;  /* 0x00000007472c7810 */ /* 0x000fe20007ffe0ff */
[----:B-----5:R-:W-:Y:S01]  /*6640*/  @!P3 FADD.FTZ R42, R42, R50 ;  /* 0x000000322a2ab221 */ /* 0x020fe20000010000 */
        /* <DEDUP_REMOVED lines=30> */
[----:B------:R-:W-:-:S07]  /*6830*/  MOV R50, R76 ;  /* 0x0000004c00327202 */ /* 0x000fce0000000f00 */
.L_x_763:
        /* <DEDUP_REMOVED lines=25> */
[----:B-1----:R-:W-:-:S06]  /*69d0*/  @!P6 IMAD.WIDE.U32 R48, R51, 0x8, R52 ;  /* 0x000000083330e825 */ /* 0x002fcc00078e0034 */
        /* <DEDUP_REMOVED lines=8> */
.L_x_765:
        /* <DEDUP_REMOVED lines=18> */
.L_x_766:
        /* <DEDUP_REMOVED lines=9> */
.L_x_767:
[----:B------:R-:W-:Y:S05]  /*6c10*/  BSYNC.RECONVERGENT B0 ;  /* 0x0000000000007941 */ /* 0x000fea0003800200 */
.L_x_760:
[----:B------:R-:W5:Y:S01]  /*6c20*/  S2UR UR7, SR_CgaCtaId ;  /* 0x00000000000779c3 */ /* 0x000f620000008800 */
[----:B------:R-:W-:Y:S01]  /*6c30*/  UMOV UR6, 0x400 ;  /* 0x0000040000067882 */ /* 0x000fe20000000000 */
[----:B------:R-:W0:Y:S01]  /*6c40*/  LDCU.64 UR12, c[0x0][0x400] ;  /* 0x00008000ff0c77ac */ /* 0x000e220008000a00 */
[--C-:B----4-:R-:W-:Y:S02]  /*6c50*/  HADD2.F32 R49, -RZ, R28.reuse.H0_H0 ;  /* 0x2000001cff317230 */ /* 0x110fe40000004100 */
[----:B------:R-:W-:Y:S01]  /*6c60*/  HADD2.F32 R51, -RZ, R28.H1_H1 ;  /* 0x3000001cff337230 */ /* 0x000fe20000004100 */
[----:B0-----:R-:W-:Y:S01]  /*6c70*/  ISETP.GE.U32.AND P1, PT, R97, UR12, PT ;  /* 0x0000000c61007c0c */ /* 0x001fe2000bf26070 */
[----:B-----5:R-:W-:-:S03]  /*6c80*/  ULEA UR6, UR7, UR6, 0x18 ;  /* 0x0000000607067291 */ /* 0x020fc6000f8ec0ff */
[----:B------:R-:W-:-:S06]  /*6c90*/  ISETP.GE.AND.EX P1, PT, R5, UR13, PT, P1 ;  /* 0x0000000d05007c0c */ /* 0x000fcc000bf26310 */
[----:B------:R3:W-:Y:S01]  /*6ca0*/  @!P2 STS.64 [UR6+0x50], R42 ;  /* 0x0000502aff00a988 */ /* 0x0007e20008000a06 */
[----:B------:R-:W-:Y:S01]  /*6cb0*/  BAR.SYNC.DEFER_BLOCKING 0x0 ;  /* 0x0000000000007b1d */ /* 0x000fe20000010000 */
[----:B------:R-:W-:Y:S01]  /*6cc0*/  ISETP.GE.U32.AND P2, PT, R93, UR12, PT ;  /* 0x0000000c5d007c0c */ /* 0x000fe2000bf46070 */
[----:B---3--:R-:W-:Y:S01]  /*6cd0*/  FADD.FTZ R42, -R36, R51 ;  /* 0x00000033242a7221 */ /* 0x008fe20000010100 */
[--C-:B------:R-:W-:Y:S02]  /*6ce0*/  HADD2.F32 R43, -RZ, R26.reuse.H0_H0 ;  /* 0x2000001aff2b7230 */ /* 0x100fe40000004100 */
[----:B------:R-:W-:Y:S01]  /*6cf0*/  HADD2.F32 R26, -RZ, R26.H1_H1 ;  /* 0x3000001aff1a7230 */ /* 0x000fe20000004100 */
[----:B------:R-:W0:Y:S01]  /*6d00*/  LDS.64 R44, [UR6+0x50] ;  /* 0x00005006ff2c7984 */ /* 0x000e220008000a00 */
[----:B------:R-:W0:Y:S02]  /*6d10*/  LDCU UR6, c[0x0][0x42c] ;  /* 0x00008580ff0677ac */ /* 0x000e240008000800 */
[----:B0-----:R-:W-:Y:S01]  /*6d20*/  FMUL.FTZ R28, R44, UR6 ;  /* 0x000000062c1c7c20 */ /* 0x001fe20008410000 */
[----:B------:R-:W-:Y:S01]  /*6d30*/  FADD.FTZ R44, -R36, R49 ;  /* 0x00000031242c7221 */ /* 0x000fe20000010100 */
[----:B------:R-:W-:-:S03]  /*6d40*/  FMUL.FTZ R47, R45, UR6 ;  /* 0x000000062d2f7c20 */ /* 0x000fc60008410000 */
[-C--:B------:R-:W-:Y:S01]  /*6d50*/  FMUL.FTZ R45, R44, R37.reuse ;  /* 0x000000252c2d7220 */ /* 0x080fe20000410000 */
[----:B------:R-:W-:-:S03]  /*6d60*/  FMUL.FTZ R44, R42, R37 ;  /* 0x000000252a2c7220 */ /* 0x000fc60000410000 */
[C-C-:B------:R-:W-:Y:S01]  /*6d70*/  FFMA.FTZ R55, R28.reuse, R45, R47.reuse ;  /* 0x0000002d1c377223 */ /* 0x140fe2000001002f */
[----:B--2---:R-:W-:Y:S01]  /*6d80*/  FFMA.FTZ R50, R28, R44, R47 ;  /* 0x0000002c1c327223 */ /* 0x004fe2000001002f */
[----:B------:R-:W-:Y:S06]  /*6d90*/  @!P5 BRA `(.L_x_768) ;  /* 0x000000000048d947 */ /* 0x000fec0003800000 */
[----:B------:R-:W-:Y:S01]  /*6da0*/  FFMA.FTZ R42, R40, R45, R38 ;  /* 0x0000002d282a7223 */ /* 0x000fe20000010026 */
[----:B------:R-:W-:-:S03]  /*6db0*/  FFMA.FTZ R44, R41, R44, R39 ;  /* 0x0000002c292c7223 */ /* 0x000fc60000010027 */
[----:B------:R-:W-:Y:S01]  /*6dc0*/  FMUL.FTZ R45, R42, -1.4426950216293334961 ;  /* 0xbfb8aa3b2a2d7820 */ /* 0x000fe20000410000 */
[----:B-1----:R-:W-:-:S05]  /*6dd0*/  FMUL.FTZ R48, R44, -1.4426950216293334961 ;  /* 0xbfb8aa3b2c307820 */ /* 0x002fca0000410000 */
        /* <DEDUP_REMOVED lines=14> */
.L_x_768:
[----:B------:R-:W-:Y:S01]  /*6ec0*/  BSSY.RECONVERGENT B0, `(.L_x_769) ;  /* 0x0000013000007945 */ /* 0x000fe20003800200 */
[----:B------:R-:W-:Y:S01]  /*6ed0*/  FFMA.FTZ R44, R40, R43, -R55 ;  /* 0x0000002b282c7223 */ /* 0x000fe20000010837 */
[----:B------:R-:W-:Y:S02]  /*6ee0*/  HADD2.F32 R51, -RZ, R24.H0_H0 ;  /* 0x20000018ff337230 */ /* 0x000fe40000004100 */
[----:B------:R-:W-:Y:S01]  /*6ef0*/  FFMA.FTZ R26, R41, R26, -R50 ;  /* 0x0000001a291a7223 */ /* 0x000fe20000010832 */
[----:B------:R-:W-:Y:S06]  /*6f00*/  @P1 BRA `(.L_x_770) ;  /* 0x0000000000381947 */ /* 0x000fec0003800000 */
[----:B------:R-:W0:Y:S01]  /*6f10*/  LDCU.64 UR14, c[0x0][0x3f8] ;  /* 0x00007f00ff0e77ac */ /* 0x000e220008000a00 */
[----:B------:R-:W-:Y:S01]  /*6f20*/  MOV R42, R120 ;  /* 0x00000078002a7202 */ /* 0x000fe20000000f00 */
[----:B------:R-:W-:Y:S01]  /*6f30*/  FMUL.FTZ R49, R44, R37 ;  /* 0x000000252c317220 */ /* 0x000fe20000410000 */
[----:B------:R-:W-:Y:S01]  /*6f40*/  MOV R43, R123 ;  /* 0x0000007b002b7202 */ /* 0x000fe20000000f00 */
[----:B------:R-:W2:Y:S01]  /*6f50*/  LDCU.64 UR6, c[0x0][0x380] ;  /* 0x00007000ff0677ac */ /* 0x000ea20008000a00 */
[----:B------:R-:W-:Y:S01]  /*6f60*/  FMUL.FTZ R26, R26, R37 ;  /* 0x000000251a1a7220 */ /* 0x000fe20000410000 */
[----:B0-----:R-:W-:Y:S02]  /*6f70*/  IMAD R46, R5, UR14, RZ ;  /* 0x0000000e052e7c24 */ /* 0x001fe4000f8e02ff */
[----:B------:R-:W-:-:S04]  /*6f80*/  IMAD.WIDE.U32 R42, R97, UR14, R42 ;  /* 0x0000000e612a7c25 */ /* 0x000fc8000f8e002a */
[----:B------:R-:W-:Y:S01]  /*6f90*/  IMAD R45, R97, UR15, R46 ;  /* 0x0000000f612d7c24 */ /* 0x000fe2000f8e022e */
[----:B--2---:R-:W-:-:S04]  /*6fa0*/  LEA R44, P1, R42, UR6, 0x1 ;  /* 0x000000062a2c7c11 */ /* 0x004fc8000f8208ff */
[----:B------:R-:W-:Y:S02]  /*6fb0*/  IADD3 R45, PT, PT, R43, R45, RZ ;  /* 0x0000002d2b2d7210 */ /* 0x000fe40007ffe0ff */
[----:B------:R-:W-:Y:S02]  /*6fc0*/  F2FP.F16.F32.PACK_AB R43, R26, R49 ;  /* 0x000000311a2b723e */ /* 0x000fe400000000ff */
[----:B------:R-:W-:-:S05]  /*6fd0*/  LEA.HI.X R45, R42, UR7, R45, 0x1, P1 ;  /* 0x000000072a2d7c11 */ /* 0x000fca00088f0c2d */
[----:B------:R0:W-:Y:S02]  /*6fe0*/  STG.E desc[UR8][R44.64], R43 ;  /* 0x0000002b2c007986 */ /* 0x0001e4000c101908 */
.L_x_770:
[----:B------:R-:W-:Y:S05]  /*6ff0*/  BSYNC.RECONVERGENT B0 ;  /* 0x0000000000007941 */ /* 0x000fea0003800200 */
.L_x_769:
[----:B0-----:R-:W-:Y:S02]  /*7000*/  HADD2.F32 R45, -RZ, R24.H1_H1 ;  /* 0x30000018ff2d7230 */ /* 0x001fe40000004100 */
[----:B------:R-:W-:Y:S01]  /*7010*/  FADD.FTZ R24, -R36, R51 ;  /* 0x0000003324187221 */ /* 0x000fe20000010100 */
[----:B------:R-:W-:Y:S01]  /*7020*/  ISETP.GE.U32.AND P1, PT, R92, UR12, PT ;  /* 0x0000000c5c007c0c */ /* 0x000fe2000bf26070 */
[--C-:B------:R-:W-:Y:S01]  /*7030*/  HADD2.F32 R43, -RZ, R22.reuse.H0_H0 ;  /* 0x20000016ff2b7230 */ /* 0x100fe20000004100 */
[----:B------:R-:W-:Y:S01]  /*7040*/  ISETP.GE.AND.EX P2, PT, R7, UR13, PT, P2 ;  /* 0x0000000d07007c0c */ /* 0x000fe2000bf46320 */
[----:B------:R-:W-:Y:S01]  /*7050*/  FMUL.FTZ R49, R24, R37 ;  /* 0x0000002518317220 */ /* 0x000fe20000410000 */
[----:B------:R-:W-:Y:S01]  /*7060*/  FADD.FTZ R24, -R36, R45 ;  /* 0x0000002d24187221 */ /* 0x000fe20000010100 */
[----:B------:R-:W-:Y:S01]  /*7070*/  ISETP.GE.AND.EX P1, PT, R9, UR13, PT, P1 ;  /* 0x0000000d09007c0c */ /* 0x000fe2000bf26310 */
[----:B------:R-:W-:Y:S02]  /*7080*/  HADD2.F32 R22, -RZ, R22.H1_H1 ;  /* 0x30000016ff167230 */ /* 0x000fe40000004100 */
[----:B------:R-:W-:Y:S01]  /*7090*/  FFMA.FTZ R55, R28, R49, R47 ;  /* 0x000000311c377223 */ /* 0x000fe2000001002f */
[----:B------:R-:W-:-:S02]  /*70a0*/  HADD2.F32 R57, -RZ, R20.H0_H0 ;  /* 0x20000014ff397230 */ /* 0x000fc40000004100 */
[----:B-1----:R-:W-:Y:S01]  /*70b0*/  FMUL.FTZ R48, R24, R37 ;  /* 0x0000002518307220 */ /* 0x002fe20000410000 */
        /* <DEDUP_REMOVED lines=19> */
.L_x_771:
[----:B------:R-:W-:Y:S01]  /*71f0*/  FFMA.FTZ R26, R28, R48, R47 ;  /* 0x000000301c1a7223 */ /* 0x000fe2000001002f */
[----:B------:R-:W-:Y:S01]  /*7200*/  BSSY.RECONVERGENT B0, `(.L_x_772) ;  /* 0x0000014000007945 */ /* 0x000fe20003800200 */
[----:B------:R-:W-:Y:S02]  /*7210*/  HADD2.F32 R51, -RZ, R20.H1_H1 ;  /* 0x30000014ff337230 */ /* 0x000fe40000004100 */
[----:B------:R-:W-:Y:S01]  /*7220*/  FFMA.FTZ R24, R40, R43, -R55 ;  /* 0x0000002b28187223 */ /* 0x000fe20000010837 */
[----:B------:R-:W-:Y:S01]  /*7230*/  FADD.FTZ R46, -R36, R57 ;  /* 0x00000039242e7221 */ /* 0x000fe20000010100 */
[----:B------:R-:W-:Y:S01]  /*7240*/  FFMA.FTZ R20, R41, R22, -R26 ;  /* 0x0000001629147223 */ /* 0x000fe2000001081a */
        /* <DEDUP_REMOVED lines=15> */
.L_x_773:
[----:B------:R-:W-:Y:S05]  /*7340*/  BSYNC.RECONVERGENT B0 ;  /* 0x0000000000007941 */ /* 0x000fea0003800200 */
.L_x_772:
[----:B0-----:R-:W-:Y:S01]  /*7350*/  FMUL.FTZ R45, R46, R37 ;  /* 0x000000252e2d7220 */ /* 0x001fe20000410000 */
[----:B------:R-:W-:Y:S01]  /*7360*/  FADD.FTZ R20, -R36, R51 ;  /* 0x0000003324147221 */ /* 0x000fe20000010100 */
[--C-:B------:R-:W-:Y:S02]  /*7370*/  HADD2.F32 R43, -RZ, R18.reuse.H0_H0 ;  /* 0x20000012ff2b7230 */ /* 0x100fe40000004100 */
[----:B------:R-:W-:Y:S02]  /*7380*/  HADD2.F32 R18, -RZ, R18.H1_H1 ;  /* 0x30000012ff127230 */ /* 0x000fe40000004100 */
        /* <DEDUP_REMOVED lines=21> */
.L_x_774:
        /* <DEDUP_REMOVED lines=21> */
.L_x_776:
[----:B------:R-:W-:Y:S05]  /*7630*/  BSYNC.RECONVERGENT B0 ;  /* 0x0000000000007941 */ /* 0x000fea0003800200 */
.L_x_775:
[--C-:B0-----:R-:W-:Y:S02]  /*7640*/  HADD2.F32 R45, -RZ, R12.reuse.H1_H1 ;  /* 0x3000000cff2d7230 */ /* 0x101fe40000004100 */
[C---:B------:R-:W-:Y:S01]  /*7650*/  FADD.FTZ R72, -R36.reuse, R51 ;  /* 0x0000003324487221 */ /* 0x040fe20000010100 */
[----:B------:R-:W-:Y:S02]  /*7660*/  HADD2.F32 R43, -RZ, R12.H0_H0 ;  /* 0x2000000cff2b7230 */ /* 0x000fe40000004100 */
[C---:B------:R-:W-:Y:S01]  /*7670*/  FADD.FTZ R74, -R36.reuse, R49 ;  /* 0x00000031244a7221 */ /* 0x040fe20000010100 */
[----:B------:R-:W-:Y:S02]  /*7680*/  HADD2.F32 R53, -RZ, R115.H0_H0 ;  /* 0x20000073ff357230 */ /* 0x000fe40000004100 */
[----:B------:R-:W-:Y:S01]  /*7690*/  FADD.FTZ R42, -R36, R45 ;  /* 0x0000002d242a7221 */ /* 0x000fe20000010100 */
[----:B------:R-:W-:Y:S01]  /*76a0*/  HADD2.F32 R59, -RZ, R99.H0_H0 ;  /* 0x20000063ff3b7230 */ /* 0x000fe20000004100 */
[----:B------:R-:W-:Y:S01]  /*76b0*/  ISETP.GE.U32.AND P1, PT, R91, UR12, PT ;  /* 0x0000000c5b007c0c */ /* 0x000fe2000bf26070 */
[----:B------:R-:W-:Y:S01]  /*76c0*/  HADD2.F32 R61, -RZ, R101.H0_H0 ;  /* 0x20000065ff3d7230 */ /* 0x000fe20000004100 */
[----:B------:R-:W-:Y:S01]  /*76d0*/  ISETP.GE.U32.AND P6, PT, R90, UR12, PT ;  /* 0x0000000c5a007c0c */ /* 0x000fe2000bfc6070 */
[----:B------:R-:W-:-:S02]  /*76e0*/  HADD2.F32 R63, -RZ, R103.H0_H0 ;  /* 0x20000067ff3f7230 */ /* 0x000fc40000004100 */
[----:B------:R-:W-:Y:S01]  /*76f0*/  FMUL.FTZ R45, R72, R37 ;  /* 0x00000025482d7220 */ /* 0x000fe20000410000 */
[----:B------:R-:W-:Y:S02]  /*7700*/  HADD2.F32 R69, -RZ, R107.H0_H0 ;  /* 0x2000006bff457230 */ /* 0x000fe40000004100 */
[C---:B------:R-:W-:Y:S01]  /*7710*/  FADD.FTZ R44, -R36.reuse, R43 ;  /* 0x0000002b242c7221 */ /* 0x040fe20000010100 */
[----:B------:R-:W-:Y:S02]  /*7720*/  HADD2.F32 R71, -RZ, R109.H0_H0 ;  /* 0x2000006dff477230 */ /* 0x000fe40000004100 */
[C---:B------:R-:W-:Y:S01]  /*7730*/  FADD.FTZ R70, -R36.reuse, R53 ;  /* 0x0000003524467221 */ /* 0x040fe20000010100 */
[----:B------:R-:W-:Y:S02]  /*7740*/  HADD2.F32 R73, -RZ, R111.H0_H0 ;  /* 0x2000006fff497230 */ /* 0x000fe40000004100 */
[----:B------:R-:W-:Y:S01]  /*7750*/  FADD.FTZ R66, -R36, R59 ;  /* 0x0000003b24427221 */ /* 0x000fe20000010100 */
[----:B------:R-:W-:-:S02]  /*7760*/  HADD2.F32 R75, -RZ, R113.H0_H0 ;  /* 0x20000071ff4b7230 */ /* 0x000fc40000004100 */
[C---:B------:R-:W-:Y:S01]  /*7770*/  FADD.FTZ R58, -R36.reuse, R61 ;  /* 0x0000003d243a7221 */ /* 0x040fe20000010100 */
[----:B------:R-:W-:Y:S02]  /*7780*/  HADD2.F32 R115, -RZ, R115.H1_H1 ;  /* 0x30000073ff737230 */ /* 0x000fe40000004100 */
[C---:B------:R-:W-:Y:S01]  /*7790*/  FADD.FTZ R20, -R36.reuse, R69 ;  /* 0x0000004524147221 */ /* 0x040fe20000010100 */
[--C-:B------:R-:W-:Y:S02]  /*77a0*/  HADD2.F32 R55, -RZ, R8.reuse.H0_H0 ;  /* 0x20000008ff377230 */ /* 0x100fe40000004100 */
[C---:B------:R-:W-:Y:S01]  /*77b0*/  FADD.FTZ R24, -R36.reuse, R71 ;  /* 0x0000004724187221 */ /* 0x040fe20000010100 */
[----:B------:R-:W-:Y:S02]  /*77c0*/  HADD2.F32 R57, -RZ, R8.H1_H1 ;  /* 0x30000008ff397230 */ /* 0x000fe40000004100 */
[----:B------:R-:W-:Y:S01]  /*77d0*/  FADD.FTZ R68, -R36, R115 ;  /* 0x0000007324447221 */ /* 0x000fe20000010100 */
[----:B------:R-:W-:-:S02]  /*77e0*/  HADD2.F32 R99, -RZ, R99.H1_H1 ;  /* 0x30000063ff637230 */ /* 0x000fc40000004100 */
[C---:B------:R-:W-:Y:S01]  /*77f0*/  FADD.FTZ R62, -R36.reuse, R55 ;  /* 0x00000037243e7221 */ /* 0x040fe20000010100 */
[----:B------:R-:W-:Y:S02]  /*7800*/  HADD2.F32 R101, -RZ, R101.H1_H1 ;  /* 0x30000065ff657230 */ /* 0x000fe40000004100 */
[C---:B------:R-:W-:Y:S01]  /*7810*/  FADD.FTZ R64, -R36.reuse, R57 ;  /* 0x0000003924407221 */ /* 0x040fe20000010100 */
[----:B------:R-:W-:Y:S02]  /*7820*/  HADD2.F32 R103, -RZ, R103.H1_H1 ;  /* 0x30000067ff677230 */ /* 0x000fe40000004100 */
[C---:B------:R-:W-:Y:S01]  /*7830*/  FADD.FTZ R56, -R36.reuse, R99 ;  /* 0x0000006324387221 */ /* 0x040fe20000010100 */
[--C-:B------:R-:W-:Y:S02]  /*7840*/  HADD2.F32 R65, -RZ, R106.reuse.H0_H0 ;  /* 0x2000006aff417230 */ /* 0x100fe40000004100 */
[----:B------:R-:W-:Y:S01]  /*7850*/  FADD.FTZ R60, -R36, R101 ;  /* 0x00000065243c7221 */ /* 0x000fe20000010100 */
[----:B------:R-:W-:-:S02]  /*7860*/  HADD2.F32 R67, -RZ, R106.H1_H1 ;  /* 0x3000006aff437230 */ /* 0x000fc40000004100 */
[C---:B------:R-:W-:Y:S01]  /*7870*/  FADD.FTZ R8, -R36.reuse, R63 ;  /* 0x0000003f24087221 */ /* 0x040fe20000010100 */
[----:B------:R-:W-:Y:S02]  /*7880*/  HADD2.F32 R107, -RZ, R107.H1_H1 ;  /* 0x3000006bff6b7230 */ /* 0x000fe40000004100 */
[C---:B------:R-:W-:Y:S01]  /*7890*/  FADD.FTZ R12, -R36.reuse, R103 ;  /* 0x00000067240c7221 */ /* 0x040fe20000010100 */
[----:B------:R-:W-:Y:S02]  /*78a0*/  HADD2.F32 R109, -RZ, R109.H1_H1 ;  /* 0x3000006dff6d7230 */ /* 0x000fe40000004100 */
[C---:B------:R-:W-:Y:S01]  /*78b0*/  FADD.FTZ R16, -R36.reuse, R65 ;  /* 0x0000004124107221 */ /* 0x040fe20000010100 */
[----:B------:R-:W-:Y:S02]  /*78c0*/  HADD2.F32 R111, -RZ, R111.H1_H1 ;  /* 0x3000006fff6f7230 */ /* 0x000fe40000004100 */
[----:B------:R-:W-:Y:S01]  /*78d0*/  FADD.FTZ R18, -R36, R67 ;  /* 0x0000004324127221 */ /* 0x000fe20000010100 */
[----:B------:R-:W-:-:S02]  /*78e0*/  HADD2.F32 R113, -RZ, R113.H1_H1 ;  /* 0x30000071ff717230 */ /* 0x000fc40000004100 */
[C---:B------:R-:W-:Y:S01]  /*78f0*/  FADD.FTZ R22, -R36.reuse, R107 ;  /* 0x0000006b24167221 */ /* 0x040fe20000010100 */
[--C-:B------:R-:W-:Y:S02]  /*7900*/  HADD2.F32 R119, -RZ, R118.reuse.H0_H0 ;  /* 0x20000076ff777230 */ /* 0x100fe40000004100 */
[C---:B------:R-:W-:Y:S01]  /*7910*/  FADD.FTZ R26, -R36.reuse, R109 ;  /* 0x0000006d241a7221 */ /* 0x040fe20000010100 */
[----:B------:R-:W-:Y:S02]  /*7920*/  HADD2.F32 R125, -RZ, R118.H1_H1 ;  /* 0x30000076ff7d7230 */ /* 0x000fe40000004100 */
[C---:B------:R-:W-:Y:S01]  /*7930*/  FADD.FTZ R46, -R36.reuse, R73 ;  /* 0x00000049242e7221 */ /* 0x040fe20000010100 */
[C---:B------:R-:W-:Y:S01]  /*7940*/  FADD.FTZ R48, -R36.reuse, R111 ;  /* 0x0000006f24307221 */ /* 0x040fe20000010100 */
[C---:B------:R-:W-:Y:S01]  /*7950*/  FADD.FTZ R50, -R36.reuse, R75 ;  /* 0x0000004b24327221 */ /* 0x040fe20000010100 */
[C---:B------:R-:W-:Y:S01]  /*7960*/  FADD.FTZ R52, -R36.reuse, R113 ;  /* 0x0000007124347221 */ /* 0x040fe20000010100 */
[----:B------:R-:W-:Y:S01]  /*7970*/  FADD.FTZ R54, -R36, R119 ;  /* 0x0000007724367221 */ /* 0x000fe20000010100 */
[--C-:B------:R-:W-:Y:S01]  /*7980*/  HADD2.F32 R43, -RZ, R14.reuse.H0_H0 ;  /* 0x2000000eff2b7230 */ /* 0x100fe20000004100 */
[----:B------:R-:W-:Y:S01]  /*7990*/  ISETP.GE.U32.AND P4, PT, R88, UR12, PT ;  /* 0x0000000c58007c0c */ /* 0x000fe2000bf86070 */
[----:B------:R-:W-:Y:S01]  /*79a0*/  FADD.FTZ R36, -R36, R125 ;  /* 0x0000007d24247221 */ /* 0x000fe20000010100 */
[----:B------:R-:W-:Y:S01]  /*79b0*/  ISETP.GE.U32.AND P3, PT, R87, UR12, PT ;  /* 0x0000000c57007c0c */ /* 0x000fe2000bf66070 */
[----:B------:R-:W-:Y:S01]  /*79c0*/  HADD2.F32 R14, -RZ, R14.H1_H1 ;  /* 0x3000000eff0e7230 */ /* 0x000fe20000004100 */
[----:B------:R-:W-:Y:S01]  /*79d0*/  ISETP.GE.U32.AND P2, PT, R86, UR12, PT ;  /* 0x0000000c56007c0c */ /* 0x000fe2000bf46070 */
[----:B------:R-:W-:Y:S01]  /*79e0*/  FFMA.FTZ R59, R28, R45, R47 ;  /* 0x0000002d1c3b7223 */ /* 0x000fe2000001002f */
[----:B------:R-:W-:Y:S01]  /*79f0*/  ISETP.GE.AND.EX P1, PT, R11, UR13, PT, P1 ;  /* 0x0000000d0b007c0c */ /* 0x000fe2000bf26310 */
[----:B------:R-:W-:Y:S01]  /*7a00*/  FMUL.FTZ R118, R74, R37 ;  /* 0x000000254a767220 */ /* 0x000fe20000410000 */
[----:B------:R-:W-:Y:S01]  /*7a10*/  ISETP.GE.AND.EX P6, PT, R13, UR13, PT, P6 ;  /* 0x0000000d0d007c0c */ /* 0x000fe2000bfc6360 */
[----:B------:R-:W-:-:S12]  /*7a20*/  @!P5 BRA `(.L_x_777) ;  /* 0x000000000048d947 */ /* 0x000fd80003800000 */
        /* <DEDUP_REMOVED lines=18> */
.L_x_777:
        /* <DEDUP_REMOVED lines=21> */
.L_x_779:
[----:B------:R-:W-:Y:S05]  /*7ca0*/  BSYNC.RECONVERGENT B0 ;  /* 0x0000000000007941 */ /* 0x000fea0003800200 */
.L_x_778:
        /* <DEDUP_REMOVED lines=23> */
.L_x_780:
        /* <DEDUP_REMOVED lines=18> */
.L_x_782:
[----:B------:R-:W-:Y:S05]  /*7f40*/  BSYNC.RECONVERGENT B0 ;  /* 0x0000000000007941 */ /* 0x000fea0003800200 */
.L_x_781:
        /* <DEDUP_REMOVED lines=23> */
.L_x_783:
[----:B------:R-:W-:Y:S04]  /*80c0*/  BSSY.RECONVERGENT B0, `(.L_x_784) ;  /* 0x0000014000007945 */ /* 0x000fe80003800200 */
[----:B------:R-:W-:Y:S05]  /*80d0*/  @P0 BRA `(.L_x_785) ;  /* 0x0000000000480947 */ /* 0x000fea0003800000 */
[----:B------:R-:W0:Y:S01]  /*80e0*/  LDCU.64 UR6, c[0x0][0x3f8] ;  /* 0x00007f00ff0677ac */ /* 0x000e220008000a00 */
[C-C-:B------:R-:W-:Y:S01]  /*80f0*/  FFMA.FTZ R45, R28.reuse, R55, R47.reuse ;  /* 0x000000371c2d7223 */ /* 0x140fe2000001002f */
[----:B------:R-:W-:Y:S01]  /*8100*/  MOV R42, R120 ;  /* 0x00000078002a7202 */ /* 0x000fe20000000f00 */
[----:B------:R-:W-:Y:S01]  /*8110*/  FFMA.FTZ R14, R28, R68, R47 ;  /* 0x000000441c0e7223 */ /* 0x000fe2000001002f */
[----:B------:R-:W1:Y:S01]  /*8120*/  LDCU.64 UR14, c[0x0][0x380] ;  /* 0x00007000ff0e77ac */ /* 0x000e620008000a00 */
[----:B------:R-:W-:Y:S01]  /*8130*/  FFMA.FTZ R10, R40, R43, -R45 ;  /* 0x0000002b280a7223 */ /* 0x000fe2000001082d */
[----:B------:R-:W-:Y:S01]  /*8140*/  MOV R43, R123 ;  /* 0x0000007b002b7202 */ /* 0x000fe20000000f00 */
[----:B------:R-:W-:Y:S02]  /*8150*/  FFMA.FTZ R14, R41, R116, -R14 ;  /* 0x00000074290e7223 */ /* 0x000fe4000001080e */
[-C--:B------:R-:W-:Y:S02]  /*8160*/  FMUL.FTZ R49, R10, R37.reuse ;  /* 0x000000250a317220 */ /* 0x080fe40000410000 */
        /* <DEDUP_REMOVED lines=9> */
.L_x_785:
[----:B------:R-:W-:Y:S05]  /*8200*/  BSYNC.RECONVERGENT B0 ;  /* 0x0000000000007941 */ /* 0x000fea0003800200 */
.L_x_784:
[----:B------:R-:W-:Y:S01]  /*8210*/  UISETP.NE.AND UP0, UPT, UR11, URZ, UPT ;  /* 0x000000ff0b00728c */ /* 0x000fe2000bf05270 */
[-C--:B0-----:R-:W-:Y:S01]  /*8220*/  FMUL.FTZ R45, R62, R37.reuse ;  /* 0x000000253e2d7220 */ /* 0x081fe20000410000 */
[----:B------:R-:W-:Y:S01]  /*8230*/  FMUL.FTZ R64, R64, R37 ;  /* 0x0000002540407220 */ /* 0x000fe20000410000 */
[--C-:B------:R-:W-:Y:S01]  /*8240*/  HADD2.F32 R43, -RZ, R6.reuse.H0_H0 ;  /* 0x20000006ff2b7230 */ /* 0x100fe20000004100 */
[----:B------:R-:W-:Y:S01]  /*8250*/  ISETP.GE.AND.EX P4, PT, R17, UR13, PT, P4 ;  /* 0x0000000d11007c0c */ /* 0x000fe2000bf86340 */
[C-C-:B------:R-:W-:Y:S01]  /*8260*/  FFMA.FTZ R55, R28.reuse, R45, R47.reuse ;  /* 0x0000002d1c377223 */ /* 0x140fe2000001002f */
[----:B------:R-:W-:Y:S01]  /*8270*/  ISETP.GE.AND.EX P3, PT, R19, UR13, PT, P3 ;  /* 0x0000000d13007c0c */ /* 0x000fe2000bf66330 */
[----:B------:R-:W-:Y:S01]  /*8280*/  FFMA.FTZ R62, R28, R64, R47 ;  /* 0x000000401c3e7223 */ /* 0x000fe2000001002f */
        /* <DEDUP_REMOVED lines=21> */
.L_x_786:
[----:B------:R-:W-:Y:S01]  /*83e0*/  BSSY.RECONVERGENT B0, `(.L_x_787) ;  /* 0x0000013000007945 */ /* 0x000fe20003800200 */
        /* <DEDUP_REMOVED lines=18> */
.L_x_788:
[----:B------:R-:W-:Y:S05]  /*8510*/  BSYNC.RECONVERGENT B0 ;  /* 0x0000000000007941 */ /* 0x000fea0003800200 */
.L_x_787:
[--C-:B0-----:R-:W-:Y:S02]  /*8520*/  HADD2.F32 R43, -RZ, R100.reuse.H0_H0 ;  /* 0x20000064ff2b7230 */ /* 0x101fe40000004100 */
[----:B------:R-:W-:Y:S01]  /*8530*/  FFMA.FTZ R53, R28, R51, R47 ;  /* 0x000000331c357223 */ /* 0x000fe2000001002f */
[----:B------:R-:W-:Y:S02]  /*8540*/  HADD2.F32 R100, -RZ, R100.H1_H1 ;  /* 0x30000064ff647230 */ /* 0x000fe40000004100 */
        /* <DEDUP_REMOVED lines=20> */
.L_x_789:
        /* <DEDUP_REMOVED lines=21> */
.L_x_791:
[----:B------:R-:W-:Y:S05]  /*87e0*/  BSYNC.RECONVERGENT B0 ;  /* 0x0000000000007941 */ /* 0x000fea0003800200 */
.L_x_790:
[--C-:B0-----:R-:W-:Y:S02]  /*87f0*/  HADD2.F32 R43, -RZ, R102.reuse.H0_H0 ;  /* 0x20000066ff2b7230 */ /* 0x101fe40000004100 */
[C-C-:B------:R-:W-:Y:S01]  /*8800*/  FFMA.FTZ R53, R28.reuse, R51, R47.reuse ;  /* 0x000000331c357223 */ /* 0x140fe2000001002f */
[----:B------:R-:W-:Y:S01]  /*8810*/  FFMA.FTZ R56, R28, R60, R47 ;  /* 0x0000003c1c387223 */ /* 0x000fe2000001002f */
        /* <DEDUP_REMOVED lines=20> */
.L_x_792:
        /* <DEDUP_REMOVED lines=18> */
.L_x_794:
[----:B------:R-:W-:Y:S05]  /*8a80*/  BSYNC.RECONVERGENT B0 ;  /* 0x0000000000007941 */ /* 0x000fea0003800200 */
.L_x_793:
        /* <DEDUP_REMOVED lines=32> */
[--C-:B------:R-:W-:Y:S01]  /*8c90*/  FFMA.FTZ R49, R28, R54, R47.reuse ;  /* 0x000000361c317223 */ /* 0x100fe2000001002f */
[--C-:B------:R-:W-:Y:S01]  /*8ca0*/  HADD2.F32 R43, -RZ, R104.reuse.H0_H0 ;  /* 0x20000068ff2b7230 */ /* 0x100fe20000004100 */
[----:B------:R-:W-:Y:S01]  /*8cb0*/  ISETP.GE.U32.AND P3, PT, R78, UR12, PT ;  /* 0x0000000c4e007c0c */ /* 0x000fe2000bf66070 */
[----:B------:R-:W-:Y:S01]  /*8cc0*/  FFMA.FTZ R28, R28, R36, R47 ;  /* 0x000000241c1c7223 */ /* 0x000fe2000001002f */
[----:B------:R-:W-:Y:S01]  /*8cd0*/  ISETP.GE.AND.EX P2, PT, R23, UR13, PT, P2 ;  /* 0x0000000d17007c0c */ /* 0x000fe2000bf46320 */
[----:B------:R-:W-:Y:S01]  /*8ce0*/  HADD2.F32 R104, -RZ, R104.H1_H1 ;  /* 0x30000068ff687230 */ /* 0x000fe20000004100 */
[----:B------:R-:W-:-:S02]  /*8cf0*/  ISETP.GE.AND.EX P1, PT, R25, UR13, PT, P1 ;  /* 0x0000000d19007c0c */ /* 0x000fc4000bf26310 */
[----:B------:R-:W-:Y:S02]  /*8d00*/  ISETP.GE.AND.EX P0, PT, R27, UR13, PT, P0 ;  /* 0x0000000d1b007c0c */ /* 0x000fe4000bf06300 */
[----:B------:R-:W-:Y:S02]  /*8d10*/  ISETP.GE.AND.EX P6, PT, R29, UR13, PT, P6 ;  /* 0x0000000d1d007c0c */ /* 0x000fe4000bfc6360 */
[----:B------:R-:W-:Y:S02]  /*8d20*/  ISETP.GE.AND.EX P4, PT, R31, UR13, PT, P4 ;  /* 0x0000000d1f007c0c */ /* 0x000fe4000bf86340 */
        /* <DEDUP_REMOVED lines=20> */
.L_x_795:
        /* <DEDUP_REMOVED lines=18> */
.L_x_797:
[----:B------:R-:W-:Y:S05]  /*8f90*/  BSYNC.RECONVERGENT B0 ;  /* 0x0000000000007941 */ /* 0x000fea0003800200 */
.L_x_796:
        /* <DEDUP_REMOVED lines=21> */
.L_x_798:
[----:B------:R-:W-:Y:S01]  /*90f0*/  BSSY.RECONVERGENT B0, `(.L_x_799) ;  /* 0x0000012000007945 */ /* 0x000fe20003800200 */
[----:B------:R-:W-:Y:S01]  /*9100*/  FFMA.FTZ R16, R40, R42, -R59 ;  /* 0x0000002a28107223 */ /* 0x000fe2000001083b */
[----:B------:R-:W-:Y:S02]  /*9110*/  FFMA.FTZ R14, R41, R105, -R14 ;  /* 0x00000069290e7223 */ /* 0x000fe4000001080e */
[----:B------:R-:W-:Y:S05]  /*9120*/  @P1 BRA `(.L_x_800) ;  /* 0x0000000000381947 */ /* 0x000fea0003800000 */
[----:B------:R-:W1:Y:S01]  /*9130*/  LDCU.64 UR6, c[0x0][0x3f8] ;  /* 0x00007f00ff0677ac */ /* 0x000e620008000a00 */
[----:B------:R-:W-:Y:S01]  /*9140*/  MOV R42, R120 ;  /* 0x00000078002a7202 */ /* 0x000fe20000000f00 */
[----:B0-----:R-:W-:Y:S01]  /*9150*/  FMUL.FTZ R47, R16, R37 ;  /* 0x00000025102f7220 */ /* 0x001fe20000410000 */
[----:B------:R-:W-:Y:S01]  /*9160*/  MOV R43, R123 ;  /* 0x0000007b002b7202 */ /* 0x000fe20000000f00 */
[----:B------:R-:W0:Y:S01]  /*9170*/  LDCU.64 UR14, c[0x0][0x380] ;  /* 0x00007000ff0e77ac */ /* 0x000e220008000a00 */
[----:B------:R-:W-:Y:S01]  /*9180*/  FMUL.FTZ R14, R14, R37 ;  /* 0x000000250e0e7220 */ /* 0x000fe20000410000 */
[----:B-1----:R-:W-:Y:S02]  /*9190*/  IMAD R45, R25, UR6, RZ ;  /* 0x00000006192d7c24 */ /* 0x002fe4000f8e02ff */
[----:B------:R-:W-:-:S04]  /*91a0*/  IMAD.WIDE.U32 R42, R84, UR6, R42 ;  /* 0x00000006542a7c25 */ /* 0x000fc8000f8e002a */
[----:B------:R-:W-:Y:S01]  /*91b0*/  IMAD R45, R84, UR7, R45 ;  /* 0x00000007542d7c24 */ /* 0x000fe2000f8e022d */
[----:B0-----:R-:W-:-:S04]  /*91c0*/  LEA R44, P1, R42, UR14, 0x1 ;  /* 0x0000000e2a2c7c11 */ /* 0x001fc8000f8208ff */
[----:B------:R-:W-:Y:S02]  /*91d0*/  IADD3 R45, PT, PT, R43, R45, RZ ;  /* 0x0000002d2b2d7210 */ /* 0x000fe40007ffe0ff */
[----:B------:R-:W-:Y:S02]  /*91e0*/  F2FP.F16.F32.PACK_AB R43, R14, R47 ;  /* 0x0000002f0e2b723e */ /* 0x000fe400000000ff */
[----:B------:R-:W-:-:S05]  /*91f0*/  LEA.HI.X R45, R42, UR15, R45, 0x1, P1 ;  /* 0x0000000f2a2d7c11 */ /* 0x000fca00088f0c2d */
[----:B------:R1:W-:Y:S02]  /*9200*/  STG.E desc[UR8][R44.64], R43 ;  /* 0x0000002b2c007986 */ /* 0x0003e4000c101908 */
.L_x_800:
[----:B------:R-:W-:Y:S05]  /*9210*/  BSYNC.RECONVERGENT B0 ;  /* 0x0000000000007941 */ /* 0x000fea0003800200 */
.L_x_799:
[--C-:B------:R-:W-:Y:S02]  /*9220*/  HADD2.F32 R14, -RZ, R108.reuse.H0_H0 ;  /* 0x2000006cff0e7230 */ /* 0x100fe40000004100 */
[----:B------:R-:W-:Y:S01]  /*9230*/  HADD2.F32 R108, -RZ, R108.H1_H1 ;  /* 0x3000006cff6c7230 */ /* 0x000fe20000004100 */
[----:B------:R-:W-:Y:S06]  /*9240*/  BRA.U !UP0, `(.L_x_801) ;  /* 0x0000000108487547 */ /* 0x000fec000b800000 */
[----:B------:R-:W-:Y:S01]  /*9250*/  FFMA.FTZ R20, R40, R20, R38 ;  /* 0x0000001428147223 */ /* 0x000fe20000010026 */
[----:B------:R-:W-:-:S03]  /*9260*/  FFMA.FTZ R22, R41, R22, R39 ;  /* 0x0000001629167223 */ /* 0x000fc60000010027 */
[----:B------:R-:W-:Y:S01]  /*9270*/  FMUL.FTZ R16, R20, -1.4426950216293334961 ;  /* 0xbfb8aa3b14107820 */ /* 0x000fe20000410000 */
[----:B------:R-:W-:-:S05]  /*9280*/  FMUL.FTZ R42, R22, -1.4426950216293334961 ;  /* 0xbfb8aa3b162a7820 */ /* 0x000fca0000410000 */
[----:B------:R-:W2:Y:S04]  /*9290*/  MUFU.EX2 R16, R16 ;  /* 0x0000001000107308 */ /* 0x000ea80000000800 */
[----:B------:R-:W0:Y:S01]  /*92a0*/  MUFU.EX2 R42, R42 ;  /* 0x0000002a002a7308 */ /* 0x000e220000000800 */
[----:B--2---:R-:W-:Y:S01]  /*92b0*/  FADD.FTZ R18, R16, 1 ;  /* 0x3f80000010127421 */ /* 0x004fe20000010000 */
[----:B01----:R-:W-:-:S03]  /*92c0*/  FADD.FTZ R44, R42, 1 ;  /* 0x3f8000002a2c7421 */ /* 0x003fc60000010000 */
        /* <DEDUP_REMOVED lines=10> */
.L_x_801:
[----:B------:R-:W-:Y:S01]  /*9370*/  BSSY.RECONVERGENT B0, `(.L_x_802) ;  /* 0x0000012000007945 */ /* 0x000fe20003800200 */
[----:B------:R-:W-:Y:S01]  /*9380*/  FFMA.FTZ R14, R40, R14, -R57 ;  /* 0x0000000e280e7223 */ /* 0x000fe20000010839 */
[----:B------:R-:W-:Y:S02]  /*9390*/  FFMA.FTZ R12, R41, R108, -R12 ;  /* 0x0000006c290c7223 */ /* 0x000fe4000001080c */
[----:B------:R-:W-:Y:S05]  /*93a0*/  @P0 BRA `(.L_x_803) ;  /* 0x0000000000380947 */ /* 0x000fea0003800000 */
[----:B------:R-:W2:Y:S01]  /*93b0*/  LDCU.64 UR6, c[0x0][0x3f8] ;  /* 0x00007f00ff0677ac */ /* 0x000ea20008000a00 */
[----:B------:R-:W-:Y:S01]  /*93c0*/  MOV R42, R120 ;  /* 0x00000078002a7202 */ /* 0x000fe20000000f00 */
[----:B0-----:R-:W-:Y:S01]  /*93d0*/  FMUL.FTZ R47, R14, R37 ;  /* 0x000000250e2f7220 */ /* 0x001fe20000410000 */
[----:B-1----:R-:W-:Y:S01]  /*93e0*/  MOV R43, R123 ;  /* 0x0000007b002b7202 */ /* 0x002fe20000000f00 */
[----:B------:R-:W0:Y:S01]  /*93f0*/  LDCU.64 UR14, c[0x0][0x380] ;  /* 0x00007000ff0e77ac */ /* 0x000e220008000a00 */
[----:B------:R-:W-:Y:S01]  /*9400*/  FMUL.FTZ R12, R12, R37 ;  /* 0x000000250c0c7220 */ /* 0x000fe20000410000 */
[----:B--2---:R-:W-:Y:S02]  /*9410*/  IMAD R16, R27, UR6, RZ ;  /* 0x000000061b107c24 */ /* 0x004fe4000f8e02ff */
[----:B------:R-:W-:-:S04]  /*9420*/  IMAD.WIDE.U32 R42, R83, UR6, R42 ;  /* 0x00000006532a7c25 */ /* 0x000fc8000f8e002a */
[----:B------:R-:W-:Y:S01]  /*9430*/  IMAD R45, R83, UR7, R16 ;  /* 0x00000007532d7c24 */ /* 0x000fe2000f8e0210 */
[----:B0-----:R-:W-:-:S04]  /*9440*/  LEA R44, P0, R42, UR14, 0x1 ;  /* 0x0000000e2a2c7c11 */ /* 0x001fc8000f8008ff */
[----:B------:R-:W-:Y:S02]  /*9450*/  IADD3 R45, PT, PT, R43, R45, RZ ;  /* 0x0000002d2b2d7210 */ /* 0x000fe40007ffe0ff */
[----:B------:R-:W-:Y:S02]  /*9460*/  F2FP.F16.F32.PACK_AB R43, R12, R47 ;  /* 0x0000002f0c2b723e */ /* 0x000fe400000000ff */
[----:B------:R-:W-:-:S05]  /*9470*/  LEA.HI.X R45, R42, UR15, R45, 0x1, P0 ;  /* 0x0000000f2a2d7c11 */ /* 0x000fca00080f0c2d */
[----:B------:R2:W-:Y:S02]  /*9480*/  STG.E desc[UR8][R44.64], R43 ;  /* 0x0000002b2c007986 */ /* 0x0005e4000c101908 */
.L_x_803:
[----:B------:R-:W-:Y:S05]  /*9490*/  BSYNC.RECONVERGENT B0 ;  /* 0x0000000000007941 */ /* 0x000fea0003800200 */
.L_x_802:
[--C-:B------:R-:W-:Y:S02]  /*94a0*/  HADD2.F32 R12, -RZ, R110.reuse.H0_H0 ;  /* 0x2000006eff0c7230 */ /* 0x100fe40000004100 */
[----:B------:R-:W-:Y:S01]  /*94b0*/  HADD2.F32 R110, -RZ, R110.H1_H1 ;  /* 0x3000006eff6e7230 */ /* 0x000fe20000004100 */
[----:B------:R-:W-:Y:S06]  /*94c0*/  BRA.U !UP0, `(.L_x_804) ;  /* 0x0000000108487547 */ /* 0x000fec000b800000 */
[----:B------:R-:W-:Y:S01]  /*94d0*/  FFMA.FTZ R24, R40, R24, R38 ;  /* 0x0000001828187223 */ /* 0x000fe20000010026 */
[----:B------:R-:W-:-:S03]  /*94e0*/  FFMA.FTZ R26, R41, R26, R39 ;  /* 0x0000001a291a7223 */ /* 0x000fc60000010027 */
[----:B------:R-:W-:Y:S01]  /*94f0*/  FMUL.FTZ R14, R24, -1.4426950216293334961 ;  /* 0xbfb8aa3b180e7820 */ /* 0x000fe20000410000 */
[----:B------:R-:W-:-:S05]  /*9500*/  FMUL.FTZ R18, R26, -1.4426950216293334961 ;  /* 0xbfb8aa3b1a127820 */ /* 0x000fca0000410000 */
[----:B------:R-:W3:Y:S04]  /*9510*/  MUFU.EX2 R14, R14 ;  /* 0x0000000e000e7308 */ /* 0x000ee80000000800 */
[----:B------:R-:W4:Y:S01]  /*9520*/  MUFU.EX2 R18, R18 ;  /* 0x0000001200127308 */ /* 0x000f220000000800 */
[----:B---3--:R-:W-:Y:S01]  /*9530*/  FADD.FTZ R16, R14, 1 ;  /* 0x3f8000000e107421 */ /* 0x008fe20000010000 */
[----:B----4-:R-:W-:-:S03]  /*9540*/  FADD.FTZ R20, R18, 1 ;  /* 0x3f80000012147421 */ /* 0x010fc60000010000 */
[----:B-12---:R-:W1:Y:S08]  /*9550*/  MUFU.RCP R43, R16 ;  /* 0x00000010002b7308 */ /* 0x006e700000001000 */
[----:B0-----:R-:W0:Y:S01]  /*9560*/  MUFU.RCP R45, R20 ;  /* 0x00000014002d7308 */ /* 0x001e220000001000 */
[----:B-1----:R-:W-:Y:S01]  /*9570*/  FADD.FTZ R47, -R43, 1 ;  /* 0x3f8000002b2f7421 */ /* 0x002fe20000010100 */
[----:B------:R-:W-:-:S03]  /*9580*/  FMUL.FTZ R12, R12, R43 ;  /* 0x0000002b0c0c7220 */ /* 0x000fc60000410000 */
[----:B------:R-:W-:Y:S01]  /*9590*/  FFMA.FTZ R47, R24, R47, 1 ;  /* 0x3f800000182f7423 */ /* 0x000fe2000001002f */
[----:B0-----:R-:W-:Y:S01]  /*95a0*/  FADD.FTZ R57, -R45, 1 ;  /* 0x3f8000002d397421 */ /* 0x001fe20000010100 */
[----:B------:R-:W-:Y:S02]  /*95b0*/  FMUL.FTZ R110, R110, R45 ;  /* 0x0000002d6e6e7220 */ /* 0x000fe40000410000 */
[----:B------:R-:W-:Y:S01]  /*95c0*/  FMUL.FTZ R12, R12, R47 ;  /* 0x0000002f0c0c7220 */ /* 0x000fe20000410000 */
[----:B------:R-:W-:-:S04]  /*95d0*/  FFMA.FTZ R57, R26, R57, 1 ;  /* 0x3f8000001a397423 */ /* 0x000fc80000010039 */
[----:B------:R-:W-:-:S07]  /*95e0*/  FMUL.FTZ R110, R110, R57 ;  /* 0x000000396e6e7220 */ /* 0x000fce0000410000 */
.L_x_804:
[----:B------:R-:W-:Y:S01]  /*95f0*/  BSSY.RECONVERGENT B0, `(.L_x_805) ;  /* 0x0000012000007945 */ /* 0x000fe20003800200 */
[----:B------:R-:W-:Y:S01]  /*9600*/  FFMA.FTZ R12, R40, R12, -R55 ;  /* 0x0000000c280c7223 */ /* 0x000fe20000010837 */
[----:B------:R-:W-:Y:S02]  /*9610*/  FFMA.FTZ R10, R41, R110, -R10 ;  /* 0x0000006e290a7223 */ /* 0x000fe4000001080a */
[----:B------:R-:W-:Y:S05]  /*9620*/  @P6 BRA `(.L_x_806) ;  /* 0x0000000000386947 */ /* 0x000fea0003800000 */
[----:B------:R-:W3:Y:S01]  /*9630*/  LDCU.64 UR6, c[0x0][0x3f8] ;  /* 0x00007f00ff0677ac */ /* 0x000ee20008000a00 */
[----:B------:R-:W-:Y:S01]  /*9640*/  MOV R42, R120 ;  /* 0x00000078002a7202 */ /* 0x000fe20000000f00 */
[----:B0-----:R-:W-:Y:S01]  /*9650*/  FMUL.FTZ R47, R12, R37 ;  /* 0x000000250c2f7220 */ /* 0x001fe20000410000 */
[----:B-12---:R-:W-:Y:S01]  /*9660*/  MOV R43, R123 ;  /* 0x0000007b002b7202 */ /* 0x006fe20000000f00 */
[----:B------:R-:W0:Y:S01]  /*9670*/  LDCU.64 UR14, c[0x0][0x380] ;  /* 0x00007000ff0e77ac */ /* 0x000e220008000a00 */
[----:B------:R-:W-:Y:S01]  /*9680*/  FMUL.FTZ R10, R10, R37 ;  /* 0x000000250a0a7220 */ /* 0x000fe20000410000 */
[----:B---3--:R-:W-:Y:S02]  /*9690*/  IMAD R45, R29, UR6, RZ ;  /* 0x000000061d2d7c24 */ /* 0x008fe4000f8e02ff */
[----:B------:R-:W-:-:S04]  /*96a0*/  IMAD.WIDE.U32 R42, R82, UR6, R42 ;  /* 0x00000006522a7c25 */ /* 0x000fc8000f8e002a */
[----:B------:R-:W-:Y:S01]  /*96b0*/  IMAD R45, R82, UR7, R45 ;  /* 0x00000007522d7c24 */ /* 0x000fe2000f8e022d */
[----:B0-----:R-:W-:-:S04]  /*96c0*/  LEA R44, P0, R42, UR14, 0x1 ;  /* 0x0000000e2a2c7c11 */ /* 0x001fc8000f8008ff */
[----:B------:R-:W-:Y:S02]  /*96d0*/  IADD3 R45, PT, PT, R43, R45, RZ ;  /* 0x0000002d2b2d7210 */ /* 0x000fe40007ffe0ff */
[----:B------:R-:W-:Y:S02]  /*96e0*/  F2FP.F16.F32.PACK_AB R43, R10, R47 ;  /* 0x0000002f0a2b723e */ /* 0x000fe400000000ff */
[----:B------:R-:W-:-:S05]  /*96f0*/  LEA.HI.X R45, R42, UR15, R45, 0x1, P0 ;  /* 0x0000000f2a2d7c11 */ /* 0x000fca00080f0c2d */
[----:B------:R3:W-:Y:S02]  /*9700*/  STG.E desc[UR8][R44.64], R43 ;  /* 0x0000002b2c007986 */ /* 0x0007e4000c101908 */
.L_x_806:
[----:B------:R-:W-:Y:S05]  /*9710*/  BSYNC.RECONVERGENT B0 ;  /* 0x0000000000007941 */ /* 0x000fea0003800200 */
.L_x_805:
[--C-:B------:R-:W-:Y:S02]  /*9720*/  HADD2.F32 R10, -RZ, R112.reuse.H0_H0 ;  /* 0x20000070ff0a7230 */ /* 0x100fe40000004100 */
[----:B------:R-:W-:Y:S01]  /*9730*/  HADD2.F32 R112, -RZ, R112.H1_H1 ;  /* 0x30000070ff707230 */ /* 0x000fe20000004100 */
[----:B------:R-:W-:Y:S06]  /*9740*/  BRA.U !UP0, `(.L_x_807) ;  /* 0x0000000108487547 */ /* 0x000fec000b800000 */
[----:B------:R-:W-:Y:S01]  /*9750*/  FFMA.FTZ R46, R40, R46, R38 ;  /* 0x0000002e282e7223 */ /* 0x000fe20000010026 */
[----:B------:R-:W-:-:S03]  /*9760*/  FFMA.FTZ R48, R41, R48, R39 ;  /* 0x0000003029307223 */ /* 0x000fc60000010027 */
[----:B------:R-:W-:Y:S01]  /*9770*/  FMUL.FTZ R12, R46, -1.4426950216293334961 ;  /* 0xbfb8aa3b2e0c7820 */ /* 0x000fe20000410000 */
[----:B------:R-:W-:-:S05]  /*9780*/  FMUL.FTZ R16, R48, -1.4426950216293334961 ;  /* 0xbfb8aa3b30107820 */ /* 0x000fca0000410000 */
[----:B------:R-:W4:Y:S04]  /*9790*/  MUFU.EX2 R12, R12 ;  /* 0x0000000c000c7308 */ /* 0x000f280000000800 */
[----:B------:R-:W5:Y:S01]  /*97a0*/  MUFU.EX2 R16, R16 ;  /* 0x0000001000107308 */ /* 0x000f620000000800 */
[----:B----4-:R-:W-:Y:S01]  /*97b0*/  FADD.FTZ R14, R12, 1 ;  /* 0x3f8000000c0e7421 */ /* 0x010fe20000010000 */
[----:B-----5:R-:W-:-:S03]  /*97c0*/  FADD.FTZ R18, R16, 1 ;  /* 0x3f80000010127421 */ /* 0x020fc60000010000 */
[----:B-123--:R-:W1:Y:S08]  /*97d0*/  MUFU.RCP R43, R14 ;  /* 0x0000000e002b7308 */ /* 0x00ee700000001000 */
        /* <DEDUP_REMOVED lines=9> */
.L_x_807:
[----:B------:R-:W-:Y:S01]  /*9870*/  BSSY.RECONVERGENT B0, `(.L_x_808) ;  /* 0x0000012000007945 */ /* 0x000fe20003800200 */
[----:B------:R-:W-:Y:S01]  /*9880*/  FFMA.FTZ R10, R40, R10, -R53 ;  /* 0x0000000a280a7223 */ /* 0x000fe20000010835 */
[----:B------:R-:W-:Y:S02]  /*9890*/  FFMA.FTZ R8, R41, R112, -R8 ;  /* 0x0000007029087223 */ /* 0x000fe40000010808 */
[----:B------:R-:W-:Y:S05]  /*98a0*/  @P4 BRA `(.L_x_809) ;  /* 0x0000000000384947 */ /* 0x000fea0003800000 */
[----:B------:R-:W4:Y:S01]  /*98b0*/  LDCU.64 UR6, c[0x0][0x3f8] ;  /* 0x00007f00ff0677ac */ /* 0x000f220008000a00 */
[----:B------:R-:W-:Y:S01]  /*98c0*/  MOV R42, R120 ;  /* 0x00000078002a7202 */ /* 0x000fe20000000f00 */
[----:B0-----:R-:W-:Y:S01]  /*98d0*/  FMUL.FTZ R47, R10, R37 ;  /* 0x000000250a2f7220 */ /* 0x001fe20000410000 */
[----:B-123--:R-:W-:Y:S01]  /*98e0*/  MOV R43, R123 ;  /* 0x0000007b002b7202 */ /* 0x00efe20000000f00 */
[----:B------:R-:W0:Y:S01]  /*98f0*/  LDCU.64 UR14, c[0x0][0x380] ;  /* 0x00007000ff0e77ac */ /* 0x000e220008000a00 */
[----:B------:R-:W-:Y:S01]  /*9900*/  FMUL.FTZ R8, R8, R37 ;  /* 0x0000002508087220 */ /* 0x000fe20000410000 */
[----:B----4-:R-:W-:Y:S02]  /*9910*/  IMAD R12, R31, UR6, RZ ;  /* 0x000000061f0c7c24 */ /* 0x010fe4000f8e02ff */
[----:B------:R-:W-:-:S04]  /*9920*/  IMAD.WIDE.U32 R42, R81, UR6, R42 ;  /* 0x00000006512a7c25 */ /* 0x000fc8000f8e002a */
[----:B------:R-:W-:Y:S01]  /*9930*/  IMAD R45, R81, UR7, R12 ;  /* 0x00000007512d7c24 */ /* 0x000fe2000f8e020c */
[----:B0-----:R-:W-:-:S04]  /*9940*/  LEA R44, P0, R42, UR14, 0x1 ;  /* 0x0000000e2a2c7c11 */ /* 0x001fc8000f8008ff */
[----:B------:R-:W-:Y:S02]  /*9950*/  IADD3 R45, PT, PT, R43, R45, RZ ;  /* 0x0000002d2b2d7210 */ /* 0x000fe40007ffe0ff */
[----:B------:R-:W-:Y:S02]  /*9960*/  F2FP.F16.F32.PACK_AB R43, R8, R47 ;  /* 0x0000002f082b723e */ /* 0x000fe400000000ff */
[----:B------:R-:W-:-:S05]  /*9970*/  LEA.HI.X R45, R42, UR15, R45, 0x1, P0 ;  /* 0x0000000f2a2d7c11 */ /* 0x000fca00080f0c2d */
[----:B------:R4:W-:Y:S02]  /*9980*/  STG.E desc[UR8][R44.64], R43 ;  /* 0x0000002b2c007986 */ /* 0x0009e4000c101908 */
.L_x_809:
[----:B------:R-:W-:Y:S05]  /*9990*/  BSYNC.RECONVERGENT B0 ;  /* 0x0000000000007941 */ /* 0x000fea0003800200 */
.L_x_808:
[--C-:B------:R-:W-:Y:S02]  /*99a0*/  HADD2.F32 R8, -RZ, R114.reuse.H0_H0 ;  /* 0x20000072ff087230 */ /* 0x100fe40000004100 */
[----:B------:R-:W-:Y:S01]  /*99b0*/  HADD2.F32 R114, -RZ, R114.H1_H1 ;  /* 0x30000072ff727230 */ /* 0x000fe20000004100 */
[----:B------:R-:W-:Y:S06]  /*99c0*/  BRA.U !UP0, `(.L_x_810) ;  /* 0x0000000108487547 */ /* 0x000fec000b800000 */
[----:B------:R-:W-:Y:S01]  /*99d0*/  FFMA.FTZ R50, R40, R50, R38 ;  /* 0x0000003228327223 */ /* 0x000fe20000010026 */
[----:B------:R-:W-:-:S03]  /*99e0*/  FFMA.FTZ R52, R41, R52, R39 ;  /* 0x0000003429347223 */ /* 0x000fc60000010027 */
[----:B------:R-:W-:Y:S01]  /*99f0*/  FMUL.FTZ R10, R50, -1.4426950216293334961 ;  /* 0xbfb8aa3b320a7820 */ /* 0x000fe20000410000 */
[----:B------:R-:W-:-:S05]  /*9a00*/  FMUL.FTZ R14, R52, -1.4426950216293334961 ;  /* 0xbfb8aa3b340e7820 */ /* 0x000fca0000410000 */
[----:B------:R-:W5:Y:S04]  /*9a10*/  MUFU.EX2 R10, R10 ;  /* 0x0000000a000a7308 */ /* 0x000f680000000800 */
[----:B------:R-:W0:Y:S01]  /*9a20*/  MUFU.EX2 R14, R14 ;  /* 0x0000000e000e7308 */ /* 0x000e220000000800 */
[----:B-----5:R-:W-:Y:S01]  /*9a30*/  FADD.FTZ R12, R10, 1 ;  /* 0x3f8000000a0c7421 */ /* 0x020fe20000010000 */
[----:B0-----:R-:W-:-:S03]  /*9a40*/  FADD.FTZ R16, R14, 1 ;  /* 0x3f8000000e107421 */ /* 0x001fc60000010000 */
[----:B-1234-:R-:W0:Y:S08]  /*9a50*/  MUFU.RCP R43, R12 ;  /* 0x0000000c002b7308 */ /* 0x01ee300000001000 */
        /* <DEDUP_REMOVED lines=9> */
.L_x_810:
[----:B------:R-:W-:Y:S01]  /*9af0*/  BSSY.RECONVERGENT B0, `(.L_x_811) ;  /* 0x0000012000007945 */ /* 0x000fe20003800200 */
[----:B------:R-:W-:Y:S01]  /*9b00*/  FFMA.FTZ R8, R40, R8, -R51 ;  /* 0x0000000828087223 */ /* 0x000fe20000010833 */
[----:B------:R-:W-:Y:S02]  /*9b10*/  FFMA.FTZ R6, R41, R114, -R6 ;  /* 0x0000007229067223 */ /* 0x000fe40000010806 */
[----:B------:R-:W-:Y:S05]  /*9b20*/  @P5 BRA `(.L_x_812) ;  /* 0x0000000000385947 */ /* 0x000fea0003800000 */
[----:B------:R-:W5:Y:S01]  /*9b30*/  LDCU.64 UR6, c[0x0][0x3f8] ;  /* 0x00007f00ff0677ac */ /* 0x000f620008000a00 */
[----:B------:R-:W-:Y:S01]  /*9b40*/  MOV R42, R120 ;  /* 0x00000078002a7202 */ /* 0x000fe20000000f00 */
[----:B0-----:R-:W-:Y:S01]  /*9b50*/  FMUL.FTZ R47, R8, R37 ;  /* 0x00000025082f7220 */ /* 0x001fe20000410000 */
[----:B-1234-:R-:W-:Y:S01]  /*9b60*/  MOV R43, R123 ;  /* 0x0000007b002b7202 */ /* 0x01efe20000000f00 */
[----:B------:R-:W0:Y:S01]  /*9b70*/  LDCU.64 UR14, c[0x0][0x380] ;  /* 0x00007000ff0e77ac */ /* 0x000e220008000a00 */
[----:B------:R-:W-:Y:S01]  /*9b80*/  FMUL.FTZ R6, R6, R37 ;  /* 0x0000002506067220 */ /* 0x000fe20000410000 */
[----:B-----5:R-:W-:Y:S02]  /*9b90*/  IMAD R45, R33, UR6, RZ ;  /* 0x00000006212d7c24 */ /* 0x020fe4000f8e02ff */
[----:B------:R-:W-:-:S04]  /*9ba0*/  IMAD.WIDE.U32 R42, R80, UR6, R42 ;  /* 0x00000006502a7c25 */ /* 0x000fc8000f8e002a */
[----:B------:R-:W-:Y:S01]  /*9bb0*/  IMAD R45, R80, UR7, R45 ;  /* 0x00000007502d7c24 */ /* 0x000fe2000f8e022d */
[----:B0-----:R-:W-:-:S04]  /*9bc0*/  LEA R44, P0, R42, UR14, 0x1 ;  /* 0x0000000e2a2c7c11 */ /* 0x001fc8000f8008ff */
[----:B------:R-:W-:Y:S02]  /*9bd0*/  IADD3 R45, PT, PT, R43, R45, RZ ;  /* 0x0000002d2b2d7210 */ /* 0x000fe40007ffe0ff */
[----:B------:R-:W-:Y:S02]  /*9be0*/  F2FP.F16.F32.PACK_AB R43, R6, R47 ;  /* 0x0000002f062b723e */ /* 0x000fe400000000ff */
[----:B------:R-:W-:-:S05]  /*9bf0*/  LEA.HI.X R45, R42, UR15, R45, 0x1, P0 ;  /* 0x0000000f2a2d7c11 */ /* 0x000fca00080f0c2d */
[----:B------:R0:W-:Y:S02]  /*9c00*/  STG.E desc[UR8][R44.64], R43 ;  /* 0x0000002b2c007986 */ /* 0x0001e4000c101908 */
.L_x_812:
[----:B------:R-:W-:Y:S05]  /*9c10*/  BSYNC.RECONVERGENT B0 ;  /* 0x0000000000007941 */ /* 0x000fea0003800200 */
.L_x_811:
        /* <DEDUP_REMOVED lines=10> */
[----:B0-----:R-:W-:-:S05]  /*9cc0*/  FADD.FTZ R10, R8, 1 ;  /* 0x3f800000080a7421 */ /* 0x001fca0000010000 */
[----:B------:R-:W1:Y:S08]  /*9cd0*/  MUFU.RCP R14, R14 ;  /* 0x0000000e000e7308 */ /* 0x000e700000001000 */
[----:B------:R-:W0:Y:S01]  /*9ce0*/  MUFU.RCP R39, R10 ;  /* 0x0000000a00277308 */ /* 0x000e220000001000 */
[----:B-1234-:R-:W-:Y:S01]  /*9cf0*/  FADD.FTZ R45, -R14, 1 ;  /* 0x3f8000000e2d7421 */ /* 0x01efe20000010100 */
[----:B------:R-:W-:-:S03]  /*9d00*/  FMUL.FTZ R117, R117, R14 ;  /* 0x0000000e75757220 */ /* 0x000fc60000410000 */
[----:B------:R-:W-:Y:S01]  /*9d10*/  FFMA.FTZ R36, R36, R45, 1 ;  /* 0x3f80000024247423 */ /* 0x000fe2000001002d */
[----:B0-----:R-:W-:Y:S01]  /*9d20*/  FADD.FTZ R43, -R39, 1 ;  /* 0x3f800000272b7421 */ /* 0x001fe20000010100 */
[----:B------:R-:W-:Y:S02]  /*9d30*/  FMUL.FTZ R6, R6, R39 ;  /* 0x0000002706067220 */ /* 0x000fe40000410000 */
[----:B------:R-:W-:Y:S01]  /*9d40*/  FMUL.FTZ R117, R117, R36 ;  /* 0x0000002475757220 */ /* 0x000fe20000410000 */
[----:B------:R-:W-:-:S04]  /*9d50*/  FFMA.FTZ R43, R38, R43, 1 ;  /* 0x3f800000262b7423 */ /* 0x000fc8000001002b */
[----:B------:R-:W-:-:S07]  /*9d60*/  FMUL.FTZ R6, R6, R43 ;  /* 0x0000002b06067220 */ /* 0x000fce0000410000 */
.L_x_813:
[----:B------:R-:W-:Y:S01]  /*9d70*/  ISETP.GE.AND.EX P3, PT, R35, UR13, PT, P3 ;  /* 0x0000000d23007c0c */ /* 0x000fe2000bf66330 */
[----:B------:R-:W-:Y:S01]  /*9d80*/  FFMA.FTZ R6, R40, R6, -R49 ;  /* 0x0000000628067223 */ /* 0x000fe20000010831 */
[----:B------:R-:W-:Y:S01]  /*9d90*/  FFMA.FTZ R28, R41, R117, -R28 ;  /* 0x00000075291c7223 */ /* 0x000fe2000001081c */
[----:B------:R-:W-:Y:S02]  /*9da0*/  BSSY.RECONVERGENT B0, `(.L_x_814) ;  /* 0x000000f000007945 */ /* 0x000fe40003800200 */
[-C--:B------:R-:W-:Y:S01]  /*9db0*/  FMUL.FTZ R6, R6, R37.reuse ;  /* 0x0000002506067220 */ /* 0x080fe20000410000 */
[----:B------:R-:W-:-:S07]  /*9dc0*/  FMUL.FTZ R39, R28, R37 ;  /* 0x000000251c277220 */ /* 0x000fce0000410000 */
[----:B------:R-:W-:Y:S05]  /*9dd0*/  @P3 BRA `(.L_x_815) ;  /* 0x00000000002c3947 */ /* 0x000fea0003800000 */
[----:B------:R-:W5:Y:S01]  /*9de0*/  LDCU.64 UR6, c[0x0][0x3f8] ;  /* 0x00007f00ff0677ac */ /* 0x000f620008000a00 */
[----:B------:R-:W-:Y:S02]  /*9df0*/  MOV R121, R123 ;  /* 0x0000007b00797202 */ /* 0x000fe40000000f00 */
[----:B------:R-:W-:Y:S01]  /*9e00*/  F2FP.F16.F32.PACK_AB R39, R39, R6 ;  /* 0x000000062727723e */ /* 0x000fe200000000ff */
[----:B------:R-:W0:Y:S01]  /*9e10*/  LDCU.64 UR12, c[0x0][0x380] ;  /* 0x00007000ff0c77ac */ /* 0x000e220008000a00 */
[----:B-----5:R-:W-:Y:S02]  /*9e20*/  IMAD R37, R35, UR6, RZ ;  /* 0x0000000623257c24 */ /* 0x020fe4000f8e02ff */
[----:B------:R-:W-:-:S04]  /*9e30*/  IMAD.WIDE.U32 R120, R78, UR6, R120 ;  /* 0x000000064e787c25 */ /* 0x000fc8000f8e0078 */
[----:B------:R-:W-:Y:S01]  /*9e40*/  IMAD R37, R78, UR7, R37 ;  /* 0x000000074e257c24 */ /* 0x000fe2000f8e0225 */
[----:B0-----:R-:W-:-:S04]  /*9e50*/  LEA R36, P0, R120, UR12, 0x1 ;  /* 0x0000000c78247c11 */ /* 0x001fc8000f8008ff */
[----:B------:R-:W-:-:S04]  /*9e60*/  IADD3 R37, PT, PT, R121, R37, RZ ;  /* 0x0000002579257210 */ /* 0x000fc80007ffe0ff */
[----:B------:R-:W-:-:S05]  /*9e70*/  LEA.HI.X R37, R120, UR13, R37, 0x1, P0 ;  /* 0x0000000d78257c11 */ /* 0x000fca00080f0c25 */
[----:B------:R0:W-:Y:S02]  /*9e80*/  STG.E desc[UR8][R36.64], R39 ;  /* 0x0000002724007986 */ /* 0x0001e4000c101908 */
.L_x_815:
[----:B------:R-:W-:Y:S05]  /*9e90*/  BSYNC.RECONVERGENT B0 ;  /* 0x0000000000007941 */ /* 0x000fea0003800200 */
.L_x_814:
[----:B------:R-:W-:Y:S02]  /*9ea0*/  IADD3 R79, PT, PT, R0, R79, RZ ;  /* 0x0000004f004f7210 */ /* 0x000fe40007ffe0ff */
[----:B------:R-:W-:Y:S02]  /*9eb0*/  IADD3 R30, PT, PT, R30, 0x1, RZ ;  /* 0x000000011e1e7810 */ /* 0x000fe40007ffe0ff */
[----:B------:R-:W-:-:S13]  /*9ec0*/  ISETP.GE.AND P0, PT, R79, UR4, PT ;  /* 0x000000044f007c0c */ /* 0x000fda000bf06270 */
[----:B------:R-:W-:Y:S05]  /*9ed0*/  @!P0 BRA `(.L_x_816) ;  /* 0xffffff6400488947 */ /* 0x000fea000383ffff */
.L_x_749:
[----:B------:R-:W5:Y:S01]  /*9ee0*/  LDC R6, c[0x0][0x370] ;  /* 0x0000dc00ff067b82 */ /* 0x000f620000000800 */
[----:B------:R-:W-:Y:S01]  /*9ef0*/  ISETP.NE.AND P2, PT, R4, RZ, PT ;  /* 0x000000ff0400720c */ /* 0x000fe20003f45270 */
[----:B------:R-:W-:Y:S06]  /*9f00*/  BSSY.RECONVERGENT B0, `(.L_x_817) ;  /* 0x0000011000007945 */ /* 0x000fec0003800200 */
[----:B------:R-:W0:Y:S08]  /*9f10*/  LDC R7, c[0x0][0x374] ;  /* 0x0000dd00ff077b82 */ /* 0x000e300000000800 */
[----:B------:R-:W1:Y:S01]  /*9f20*/  LDC.64 R2, c[0x0][0x3c8] ;  /* 0x0000f200ff027b82 */ /* 0x000e620000000a00 */
[----:B-----5:R-:W-:-:S02]  /*9f30*/  IADD3 R5, PT, PT, R6, -0x1, RZ ;  /* 0xffffffff06057810 */ /* 0x020fc40007ffe0ff */
[----:B------:R-:W-:Y:S02]  /*9f40*/  ISETP.NE.AND P1, PT, R6, 0x1, PT ;  /* 0x000000010600780c */ /* 0x000fe40003f25270 */
[----:B0-----:R-:W-:-:S04]  /*9f50*/  IADD3 R0, PT, PT, R7, -0x1, RZ ;  /* 0xffffffff07007810 */ /* 0x001fc80007ffe0ff */
[----:B------:R-:W-:Y:S02]  /*9f60*/  ISETP.NE.AND P0, PT, R77, R0, PT ;  /* 0x000000004d00720c */ /* 0x000fe40003f05270 */
[----:B------:R-:W-:Y:S02]  /*9f70*/  SHF.L.U32 R0, R7, 0x1, RZ ;  /* 0x0000000107007819 */ /* 0x000fe400000006ff */
[----:B------:R-:W-:Y:S02]  /*9f80*/  ISETP.NE.OR P0, PT, R5, UR10, P0 ;  /* 0x0000000a05007c0c */ /* 0x000fe40008705670 */
[----:B------:R-:W-:-:S05]  /*9f90*/  SEL R5, R0, RZ, P1 ;  /* 0x000000ff00057207 */ /* 0x000fca0000800000 */
[----:B-1----:R-:W-:Y:S01]  /*9fa0*/  IMAD.WIDE.U32 R2, R5, 0x4, R2 ;  /* 0x0000000405027825 */ /* 0x002fe200078e0002 */
[----:B------:R-:W-:Y:S06]  /*9fb0*/  @P2 BRA `(.L_x_818) ;  /* 0x0000000000142947 */ /* 0x000fec0003800000 */
[----:B------:R-:W-:Y:S01]  /*9fc0*/  HFMA2 R5, -RZ, RZ, 0, 5.9604644775390625e-08 ;  /* 0x00000001ff057431 */ /* 0x000fe200000001ff */
[----:B------:R-:W-:Y:S06]  /*9fd0*/  MEMBAR.ALL.GPU ;  /* 0x0000000000007992 */ /* 0x000fec000000a000 */
[----:B------:R-:W-:-:S00]  /*9fe0*/  ERRBAR ;  /* 0x00000000000079ab */ /* 0x000fc00000000000 */
[----:B------:R-:W-:Y:S06]  /*9ff0*/  CGAERRBAR ;  /* 0x00000000000075ab */ /* 0x000fec0000000000 */
[----:B------:R0:W-:Y:S02]  /*a000*/  REDG.E.ADD.S32.STRONG.GPU desc[UR8][R2.64], R5 ;  /* 0x000000050200798e */ /* 0x0001e4000c12e308 */
.L_x_818:
[----:B------:R-:W-:Y:S05]  /*a010*/  BSYNC.RECONVERGENT B0 ;  /* 0x0000000000007941 */ /* 0x000fea0003800200 */
.L_x_817:
[----:B------:R-:W-:Y:S05]  /*a020*/  @P0 EXIT ;  /* 0x000000000000094d */ /* 0x000fea0003800000 */
[----:B------:R-:W-:Y:S05]  /*a030*/  @P2 BRA `(.L_x_819) ;  /* 0x0000000000202947 */ /* 0x000fea0003800000 */
[----:B------:R-:W-:-:S05]  /*a040*/  IMAD R0, R6, R7, RZ ;  /* 0x0000000706007224 */ /* 0x000fca00078e02ff */
[----:B------:R-:W-:-:S13]  /*a050*/  ISETP.NE.AND P0, PT, R0, -0x1, PT ;  /* 0xffffffff0000780c */ /* 0x000fda0003f05270 */
[----:B------:R-:W-:Y:S05]  /*a060*/  @!P0 BRA `(.L_x_819) ;  /* 0x0000000000148947 */ /* 0x000fea0003800000 */
.L_x_820:
[----:B0-----:R-:W5:Y:S04]  /*a070*/  LDG.E.STRONG.GPU R5, desc[UR8][R2.64] ;  /* 0x0000000802057981 */ /* 0x001f68000c1ef900 */
[----:B-----5:R-:W-:Y:S01]  /*a080*/  CCTL.IVALL ;  /* 0x00000000ff00798f */ /* 0x020fe20002000000 */
[----:B------:R-:W-:Y:S05]  /*a090*/  YIELD ;  /* 0x0000000000007946 */ /* 0x000fea0003800000 */
[----:B------:R-:W-:-:S13]  /*a0a0*/  ISETP.NE.AND P0, PT, R5, R0, PT ;  /* 0x000000000500720c */ /* 0x000fda0003f05270 */
[----:B------:R-:W-:Y:S05]  /*a0b0*/  @P0 BRA `(.L_x_820) ;  /* 0xfffffffc00ec0947 */ /* 0x000fea000383ffff */
.L_x_819:
        /* <DEDUP_REMOVED lines=42> */
[----:B------:R-:W5:Y:S01]  /*a360*/  LDCU.64 UR10, c[0x0][0x388] ;  /* 0x00007100ff0a77ac */ /* 0x000f620008000a00 */
        /* <DEDUP_REMOVED lines=12> */
[----:B-----5:R-:W-:Y:S02]  /*a430*/  IADD3 R20, P1, PT, R20, UR10, RZ ;  /* 0x0000000a14147c10 */ /* 0x020fe4000ff3e0ff */
[----:B------:R-:W-:-:S02]  /*a440*/  IADD3 R28, PT, PT, R7, R5, RZ ;  /* 0x00000005071c7210 */ /* 0x000fc40007ffe0ff */
[----:B------:R-:W-:Y:S02]  /*a450*/  IADD3.X R21, PT, PT, R21, UR11, RZ, P1, !PT ;  /* 0x0000000b15157c10 */ /* 0x000fe40008ffe4ff */
[----:B------:R-:W-:Y:S02]  /*a460*/  IADD3.X R5, PT, PT, RZ, -0x1, RZ, P3, !PT ;  /* 0xffffffffff057810 */ /* 0x000fe40001ffe4ff */
[----:B------:R-:W-:-:S07]  /*a470*/  IADD3.X R29, PT, PT, RZ, R29, RZ, P2, !PT ;  /* 0x0000001dff1d7210 */ /* 0x000fce00017fe4ff */
.L_x_823:
[----:B0-----:R-:W-:Y:S02]  /*a480*/  LEA R10, P1, R3, R24, 0x2 ;  /* 0x00000018030a7211 */ /* 0x001fe400078210ff */
[----:B------:R-:W-:Y:S02]  /*a490*/  IADD3 R12, P2, PT, R24, R6, RZ ;  /* 0x00000006180c7210 */ /* 0x000fe40007f5e0ff */
[----:B------:R-:W-:Y:S02]  /*a4a0*/  LEA R14, P3, R27, R24, 0x2 ;  /* 0x000000181b0e7211 */ /* 0x000fe400078610ff */
[C---:B------:R-:W-:Y:S02]  /*a4b0*/  IADD3.X R11, PT, PT, R25.reuse, R30, RZ, P1, !PT ;  /* 0x0000001e190b7210 */ /* 0x040fe40000ffe4ff */
[----:B------:R-:W-:Y:S02]  /*a4c0*/  MOV R8, R24 ;  /* 0x0000001800087202 */ /* 0x000fe40000000f00 */
[----:B------:R-:W-:Y:S01]  /*a4d0*/  MOV R9, R25 ;  /* 0x0000001900097202 */ /* 0x000fe20000000f00 */
[----:B------:R0:W5:Y:S01]  /*a4e0*/  LDG.E R17, desc[UR8][R10.64] ;  /* 0x000000080a117981 */ /* 0x000162000c1e1900 */
[----:B------:R-:W-:-:S02]  /*a4f0*/  IADD3.X R13, PT, PT, R25, R28, RZ, P2, !PT ;  /* 0x0000001c190d7210 */ /* 0x000fc400017fe4ff */
[----:B------:R-:W-:Y:S01]  /*a500*/  IADD3.X R15, PT, PT, R25, R26, RZ, P3, !PT ;  /* 0x0000001a190f7210 */ /* 0x000fe20001ffe4ff */
[----:B------:R1:W5:Y:S04]  /*a510*/  LDG.E R16, desc[UR8][R8.64] ;  /* 0x0000000808107981 */ /* 0x000368000c1e1900 */
[----:B------:R-:W2:Y:S04]  /*a520*/  LDG.E R18, desc[UR8][R12.64] ;  /* 0x000000080c127981 */ /* 0x000ea8000c1e1900 */
[----:B------:R-:W2:Y:S01]  /*a530*/  LDG.E R19, desc[UR8][R14.64] ;  /* 0x000000080e137981 */ /* 0x000ea2000c1e1900 */
        /* <DEDUP_REMOVED lines=14> */
[----:B-----5:R0:W-:Y:S04]  /*a620*/  STG.E.64 desc[UR8][R8.64], R16 ;  /* 0x0000001008007986 */ /* 0x0201e8000c101b08 */
[----:B--2---:R0:W-:Y:S01]  /*a630*/  STG.E.64 desc[UR8][R10.64], R18 ;  /* 0x000000120a007986 */ /* 0x0041e2000c101b08 */
[----:B------:R-:W-:Y:S05]  /*a640*/  @P1 BRA `(.L_x_823) ;  /* 0xfffffffc008c1947 */ /* 0x000fea000383ffff */
.L_x_822:
[----:B------:R-:W-:Y:S05]  /*a650*/  BSYNC.RECONVERGENT B0 ;  /* 0x0000000000007941 */ /* 0x000fea0003800200 */
.L_x_821:
[----:B------:R-:W-:Y:S05]  /*a660*/  @!P0 EXIT ;  /* 0x000000000000894d */ /* 0x000fea0003800000 */
[C---:B------:R-:W-:Y:S01]  /*a670*/  SHF.L.U64.HI R33, R34.reuse, 0x2, R35 ;  /* 0x0000000222217819 */ /* 0x040fe20000010223 */
[----:B------:R-:W1:Y:S01]  /*a680*/  LDCU.64 UR4, c[0x0][0x3d8] ;  /* 0x00007b00ff0477ac */ /* 0x000e620008000a00 */
[----:B------:R-:W-:Y:S02]  /*a690*/  SHF.L.U32 R31, R34, 0x2, RZ ;  /* 0x00000002221f7819 */ /* 0x000fe400000006ff */
[C---:B------:R-:W-:Y:S01]  /*a6a0*/  SHF.L.U64.HI R39, R27.reuse, 0x2, R32 ;  /* 0x000000021b277819 */ /* 0x040fe20000010220 */
[----:B------:R-:W0:Y:S01]  /*a6b0*/  LDCU.64 UR6, c[0x0][0x388] ;  /* 0x00007100ff0677ac */ /* 0x000e220008000a00 */
[----:B------:R-:W-:Y:S02]  /*a6c0*/  SHF.L.U32 R41, R27, 0x2, RZ ;  /* 0x000000021b297819 */ /* 0x000fe400000006ff */
[C---:B------:R-:W-:Y:S01]  /*a6d0*/  SHF.L.U64.HI R35, R3.reuse, 0x2, R0 ;  /* 0x0000000203237819 */ /* 0x040fe20000010200 */
[----:B------:R-:W0:Y:S01]  /*a6e0*/  LDCU.64 UR10, c[0x0][0x390] ;  /* 0x00007200ff0a77ac */ /* 0x000e220008000a00 */
[----:B------:R-:W-:-:S07]  /*a6f0*/  SHF.L.U32 R37, R3, 0x2, RZ ;  /* 0x0000000203257819 */ /* 0x000fce00000006ff */
.L_x_824:
[C---:B0-----:R-:W-:Y:S02]  /*a700*/  SHF.L.U32 R18, R4.reuse, 0x2, RZ ;  /* 0x0000000204127819 */ /* 0x041fe400000006ff */
[----:B------:R-:W-:Y:S02]  /*a710*/  SHF.L.U64.HI R2, R4, 0x2, R29 ;  /* 0x0000000204027819 */ /* 0x000fe4000001021d */
[----:B-1----:R-:W-:-:S04]  /*a720*/  IADD3 R6, P0, PT, R18, UR4, RZ ;  /* 0x0000000412067c10 */ /* 0x002fc8000ff1e0ff */
[----:B------:R-:W-:Y:S02]  /*a730*/  IADD3.X R7, PT, PT, R2, UR5, RZ, P0, !PT ;  /* 0x0000000502077c10 */ /* 0x000fe400087fe4ff */
[C---:B------:R-:W-:Y:S02]  /*a740*/  IADD3 R8, P0, PT, R6.reuse, R37, RZ ;  /* 0x0000002506087210 */ /* 0x040fe40007f1e0ff */
[C---:B------:R-:W-:Y:S01]  /*a750*/  IADD3 R12, P1, PT, R6.reuse, R41, RZ ;  /* 0x00000029060c7210 */ /* 0x040fe20007f3e0ff */
[----:B------:R0:W5:Y:S01]  /*a760*/  LDG.E R20, desc[UR8][R6.64] ;  /* 0x0000000806147981 */ /* 0x000162000c1e1900 */
[C---:B------:R-:W-:Y:S02]  /*a770*/  IADD3.X R9, PT, PT, R7.reuse, R35, RZ, P0, !PT ;  /* 0x0000002307097210 */ /* 0x040fe400007fe4ff */
[----:B------:R-:W-:Y:S02]  /*a780*/  IADD3 R10, P0, PT, R6, R31, RZ ;  /* 0x0000001f060a7210 */ /* 0x000fe40007f1e0ff */
[C---:B------:R-:W-:Y:S01]  /*a790*/  IADD3.X R13, PT, PT, R7.reuse, R39, RZ, P1, !PT ;  /* 0x00000027070d7210 */ /* 0x040fe20000ffe4ff */
[----:B------:R1:W5:Y:S01]  /*a7a0*/  LDG.E R21, desc[UR8][R8.64] ;  /* 0x0000000808157981 */ /* 0x000362000c1e1900 */
[----:B------:R-:W-:-:S03]  /*a7b0*/  IADD3.X R11, PT, PT, R7, R33, RZ, P0, !PT ;  /* 0x00000021070b7210 */ /* 0x000fc600007fe4ff */
[----:B------:R-:W2:Y:S04]  /*a7c0*/  LDG.E R23, desc[UR8][R12.64] ;  /* 0x000000080c177981 */ /* 0x000ea8000c1e1900 */
[----:B------:R3:W2:Y:S01]  /*a7d0*/  LDG.E R22, desc[UR8][R10.64] ;  /* 0x000000080a167981 */ /* 0x0006a2000c1e1900 */
[C---:B------:R-:W-:Y:S02]  /*a7e0*/  SHF.L.U32 R28, R4.reuse, 0x3, RZ ;  /* 0x00000003041c7819 */ /* 0x040fe400000006ff */
[----:B------:R-:W-:Y:S02]  /*a7f0*/  SHF.L.U64.HI R29, R4, 0x3, R29 ;  /* 0x00000003041d7819 */ /* 0x000fe4000001021d */
[----:B------:R-:W-:Y:S02]  /*a800*/  LOP3.LUT R16, R28, 0xfffffff8, RZ, 0xc0, !PT ;  /* 0xfffffff81c107812 */ /* 0x000fe400078ec0ff */
[----:B------:R-:W-:-:S02]  /*a810*/  LOP3.LUT R18, R18, 0xfffffffc, RZ, 0xc0, !PT ;  /* 0xfffffffc12127812 */ /* 0x000fc400078ec0ff */
[----:B------:R-:W-:Y:S02]  /*a820*/  LOP3.LUT R5, R29, 0x3, RZ, 0xc0, !PT ;  /* 0x000000031d057812 */ /* 0x000fe400078ec0ff */
[----:B------:R-:W-:Y:S02]  /*a830*/  IADD3 R14, P0, PT, R16, UR6, RZ ;  /* 0x00000006100e7c10 */ /* 0x000fe4000ff1e0ff */
[----:B------:R-:W-:Y:S02]  /*a840*/  LOP3.LUT R2, R2, 0x3, RZ, 0xc0, !PT ;  /* 0x0000000302027812 */ /* 0x000fe400078ec0ff */
[----:B------:R-:W-:Y:S02]  /*a850*/  IADD3 R16, P1, PT, R16, UR10, RZ ;  /* 0x0000000a10107c10 */ /* 0x000fe4000ff3e0ff */
[----:B------:R-:W-:Y:S02]  /*a860*/  IADD3 R18, P2, PT, R18, UR4, RZ ;  /* 0x0000000412127c10 */ /* 0x000fe4000ff5e0ff */
[----:B------:R-:W-:-:S02]  /*a870*/  IADD3.X R15, PT, PT, R5, UR7, RZ, P0, !PT ;  /* 0x00000007050f7c10 */ /* 0x000fc400087fe4ff */
[----:B------:R-:W-:Y:S02]  /*a880*/  IADD3.X R17, PT, PT, R5, UR11, RZ, P1, !PT ;  /* 0x0000000b05117c10 */ /* 0x000fe40008ffe4ff */
[----:B------:R-:W-:Y:S02]  /*a890*/  IADD3.X R19, PT, PT, R2, UR5, RZ, P2, !PT ;  /* 0x0000000502137c10 */ /* 0x000fe400097fe4ff */
[C---:B0-----:R-:W-:Y:S02]  /*a8a0*/  IADD3 R6, P0, PT, R18.reuse, R37, RZ ;  /* 0x0000002512067210 */ /* 0x041fe40007f1e0ff */
[C---:B-1----:R-:W-:Y:S02]  /*a8b0*/  IADD3 R8, P1, PT, R18.reuse, R31, RZ ;  /* 0x0000001f12087210 */ /* 0x042fe40007f3e0ff */
[----:B---3--:R-:W-:Y:S02]  /*a8c0*/  IADD3 R10, P2, PT, R18, R41, RZ ;  /* 0x00000029120a7210 */ /* 0x008fe40007f5e0ff */
[----:B------:R-:W-:-:S02]  /*a8d0*/  IADD3.X R7, PT, PT, R19, R35, RZ, P0, !PT ;  /* 0x0000002313077210 */ /* 0x000fc400007fe4ff */
[C---:B------:R-:W-:Y:S02]  /*a8e0*/  IADD3.X R9, PT, PT, R19.reuse, R33, RZ, P1, !PT ;  /* 0x0000002113097210 */ /* 0x040fe40000ffe4ff */
[----:B------:R-:W-:Y:S01]  /*a8f0*/  IADD3.X R11, PT, PT, R19, R39, RZ, P2, !PT ;  /* 0x00000027130b7210 */ /* 0x000fe200017fe4ff */
[----:B-----5:R0:W-:Y:S04]  /*a900*/  STG.E.64 desc[UR8][R14.64], R20 ;  /* 0x000000140e007986 */ /* 0x0201e8000c101b08 */
[----:B--2---:R1:W-:Y:S04]  /*a910*/  STG.E.64 desc[UR8][R16.64], R22 ;  /* 0x0000001610007986 */ /* 0x0043e8000c101b08 */
        /* <DEDUP_REMOVED lines=16> */
[----:B-1----:R-:W5:Y:S04]  /*aa20*/  LDG.E R22, desc[UR8][R8.64+0x800] ;  /* 0x0008000808167981 */ /* 0x002f68000c1e1900 */
[----:B------:R-:W5:Y:S01]  /*aa30*/  LDG.E R23, desc[UR8][R10.64+0x800] ;  /* 0x000800080a177981 */ /* 0x000f62000c1e1900 */
        /* <DEDUP_REMOVED lines=9> */
[----:B-----5:R1:W-:Y:S04]  /*aad0*/  STG.E.64 desc[UR8][R12.64], R22 ;  /* 0x000000160c007986 */ /* 0x0203e8000c101b08 */
        /* <DEDUP_REMOVED lines=20> */
.L_x_825:
        /* <DEDUP_REMOVED lines=14> */
.L_x_3422:


//--------------------- .text._Z35group_norm_nhwc_bwd_one_pass_kernelI11Fp16IOBf16WLi64ELi16ELi256EEv26Group_norm_nhwc_bwd_params --------------------------
	.section	.text._Z35group_norm_nhwc_bwd_one_pass_kernelI11Fp16IOBf16WLi64ELi16ELi256EEv26Group_norm_nhwc_bwd_params,"ax",@progbits
	.align	128
        .global         _Z35group_norm_nhwc_bwd_one_pass_kernelI11Fp16IOBf16WLi64ELi16ELi256EEv26Group_norm_nhwc_bwd_params
        .type           _Z35group_norm_nhwc_bwd_one_pass_kernelI11Fp16IOBf16WLi64ELi16ELi256EEv26Group_norm_nhwc_bwd_params,@function
        .size           _Z35group_norm_nhwc_bwd_one_pass_kernelI11Fp16IOBf16WLi64ELi16ELi256EEv26Group_norm_nhwc_bwd_params,(.L_x_3423 - _Z35group_norm_nhwc_bwd_one_pass_kernelI11Fp16IOBf16WLi64ELi16ELi256EEv26Group_norm_nhwc_bwd_params)
        .other          _Z35group_norm_nhwc_bwd_one_pass_kernelI11Fp16IOBf16WLi64ELi16ELi256EEv26Group_norm_nhwc_bwd_params,@"STO_CUDA_ENTRY STV_DEFAULT"
_Z35group_norm_nhwc_bwd_one_pass_kernelI11Fp16IOBf16WLi64ELi16ELi256EEv26Group_norm_nhwc_bwd_params:
.text._Z35group_norm_nhwc_bwd_one_pass_kernelI11Fp16IOBf16WLi64ELi16ELi256EEv26Group_norm_nhwc_bwd_params:
        /* <DEDUP_REMOVED lines=28> */
.L_x_851:
[----:B0-----:R-:W0:Y:S01]  /*01c0*/  LDC R10, c[0x0][0x410] ;  /* 0x00010400ff0a7b82 */ /* 0x001e220000000800 */
[----:B------:R-:W1:Y:S01]  /*01d0*/  LDCU.64 UR6, c[0x0][0x3b8] ;  /* 0x00007700ff0677ac */ /* 0x000e620008000a00 */
[----:B------:R-:W2:Y:S01]  /*01e0*/  LDCU.128 UR24, c[0x0][0x400] ;  /* 0x00008000ff1877ac */ /* 0x000ea20008000c00 */
[----:B-1----:R-:W-:Y:S01]  /*01f0*/  UIMAD.WIDE UR6, UR10, 0x8, UR6 ;  /* 0x000000080a0678a5 */ /* 0x002fe2000f8e0206 */
[----:B--2---:R-:W-:Y:S02]  /*0200*/  ISETP.GE.U32.AND P0, PT, R32, UR24, PT ;  /* 0x0000001820007c0c */ /* 0x004fe4000bf06070 */
[----:B0-----:R-:W-:-:S03]  /*0210*/  IABS R11, R10 ;  /* 0x0000000a000b7213 */ /* 0x001fc60000000000 */
[----:B------:R-:W-:Y:S01]  /*0220*/  MOV R8, UR6 ;  /* 0x0000000600087c02 */ /* 0x000fe20008000f00 */
[----:B------:R-:W0:Y:S01]  /*0230*/  I2F.RP R4, R11 ;  /* 0x0000000b00047306 */ /* 0x000e220000209400 */
[----:B------:R-:W-:-:S06]  /*0240*/  MOV R9, UR7 ;  /* 0x0000000700097c02 */ /* 0x000fcc0008000f00 */
[----:B------:R-:W2:Y:S01]  /*0250*/  LDG.E.64 R8, desc[UR16][R8.64] ;  /* 0x0000001008087981 */ /* 0x000ea2000c1e1b00 */
[----:B0-----:R-:W0:Y:S02]  /*0260*/  MUFU.RCP R4, R4 ;  /* 0x0000000400047308 */ /* 0x001e240000001000 */
[----:B0-----:R-:W-:-:S06]  /*0270*/  IADD3 R2, PT, PT, R4, 0xffffffe, RZ ;  /* 0x0ffffffe04027810 */ /* 0x001fcc0007ffe0ff */
[----:B------:R0:W1:Y:S02]  /*0280*/  F2I.FTZ.U32.TRUNC.NTZ R3, R2 ;  /* 0x0000000200037305 */ /* 0x000064000021f000 */
[----:B0-----:R-:W-:Y:S01]  /*0290*/  HFMA2 R2, -RZ, RZ, 0, 0 ;  /* 0x00000000ff027431 */ /* 0x001fe200000001ff */
[----:B-1----:R-:W-:-:S05]  /*02a0*/  IADD3 R6, PT, PT, RZ, -R3, RZ ;  /* 0x80000003ff067210 */ /* 0x002fca0007ffe0ff */
[----:B------:R-:W-:Y:S01]  /*02b0*/  IMAD R5, R6, R11, RZ ;  /* 0x0000000b06057224 */ /* 0x000fe200078e02ff */
[----:B------:R-:W-:-:S03]  /*02c0*/  IABS R6, UR10 ;  /* 0x0000000a00067c13 */ /* 0x000fc60008000000 */
[----:B------:R-:W-:-:S06]  /*02d0*/  IMAD.HI.U32 R3, R3, R5, R2 ;  /* 0x0000000503037227 */ /* 0x000fcc00078e0002 */
[----:B------:R-:W-:-:S05]  /*02e0*/  IMAD.HI.U32 R5, R3, R6, RZ ;  /* 0x0000000603057227 */ /* 0x000fca00078e00ff */
[----:B------:R-:W-:-:S05]  /*02f0*/  IADD3 R3, PT, PT, -R5, RZ, RZ ;  /* 0x000000ff05037210 */ /* 0x000fca0007ffe1ff */
[----:B------:R-:W-:Y:S01]  /*0300*/  IMAD R2, R11, R3, R6 ;  /* 0x000000030b027224 */ /* 0x000fe200078e0206 */
[----:B------:R-:W-:-:S04]  /*0310*/  SHF.R.S32.HI R3, RZ, 0x1f, R32 ;  /* 0x0000001fff037819 */ /* 0x000fc80000011420 */
        /* <DEDUP_REMOVED lines=13> */
[----:B------:R-:W-:Y:S02]  /*03f0*/  IADD3 R29, PT, PT, R32, 0x20, RZ ;  /* 0x00000020201d7810 */ /* 0x000fe40007ffe0ff */
[----:B------:R-:W-:Y:S02]  /*0400*/  @P4 IADD3 R5, PT, PT, R5, 0x1, RZ ;  /* 0x0000000105054810 */ /* 0x000fe40007ffe0ff */
[----:B------:R-:W-:Y:S02]  /*0410*/  ISETP.NE.AND P4, PT, R10, RZ, PT ;  /* 0x000000ff0a00720c */ /* 0x000fe40003f85270 */
[----:B------:R-:W-:Y:S02]  /*0420*/  LOP3.LUT R11, RZ, R10, RZ, 0x33, !PT ;  /* 0x0000000aff0b7212 */ /* 0x000fe400078e33ff */
[----:B------:R-:W-:Y:S02]  /*0430*/  @!P2 IADD3 R2, PT, PT, -R2, RZ, RZ ;  /* 0x000000ff0202a210 */ /* 0x000fe40007ffe1ff */
[----:B------:R-:W-:-:S02]  /*0440*/  @!P3 IADD3 R5, PT, PT, -R5, RZ, RZ ;  /* 0x000000ff0505b210 */ /* 0x000fc40007ffe1ff */
[----:B------:R-:W-:Y:S02]  /*0450*/  ISETP.GE.U32.AND P1, PT, R29, UR24, PT ;  /* 0x000000181d007c0c */ /* 0x000fe4000bf26070 */
[----:B------:R-:W-:Y:S02]  /*0460*/  SHF.R.S32.HI R23, RZ, 0x1f, R29 ;  /* 0x0000001fff177819 */ /* 0x000fe4000001141d */
[----:B------:R-:W-:Y:S02]  /*0470*/  SEL R6, R11, R2, !P4 ;  /* 0x000000020b067207 */ /* 0x000fe40006000000 */
[----:B------:R-:W-:Y:S02]  /*0480*/  SHF.L.U32 R24, R7, 0x1, RZ ;  /* 0x0000000107187819 */ /* 0x000fe400000006ff */
[----:B------:R-:W-:Y:S02]  /*0490*/  SEL R5, R11, R5, !P4 ;  /* 0x000000050b057207 */ /* 0x000fe40006000000 */
[----:B------:R-:W-:Y:S01]  /*04a0*/  ISETP.GE.AND.EX P1, PT, R23, UR25, PT, P1 ;  /* 0x0000001917007c0c */ /* 0x000fe2000bf26310 */
[----:B0-----:R-:W-:Y:S01]  /*04b0*/  @!P0 IMAD R3, R3, R14, RZ ;  /* 0x0000000e03038224 */ /* 0x001fe200078e02ff */
[----:B------:R-:W-:Y:S01]  /*04c0*/  SHF.L.U32 R17, R6, 0x4, RZ ;  /* 0x0000000406117819 */ /* 0x000fe200000006ff */
[----:B------:R-:W0:Y:S01]  /*04d0*/  @!P0 LDC.64 R10, c[0x0][0x398] ;  /* 0x0000e600ff0a8b82 */ /* 0x000e220000000a00 */
[----:B------:R-:W-:-:S02]  /*04e0*/  LOP3.LUT R24, R24, 0xe, RZ, 0xc0, !PT ;  /* 0x0000000e18187812 */ /* 0x000fc400078ec0ff */
[----:B------:R-:W-:Y:S02]  /*04f0*/  SHF.R.S32.HI R2, RZ, 0x1f, R5 ;  /* 0x0000001fff027819 */ /* 0x000fe40000011405 */
[----:B------:R-:W-:Y:S02]  /*0500*/  SHF.R.S32.HI R35, RZ, 0x1f, R17 ;  /* 0x0000001fff237819 */ /* 0x000fe40000011411 */
[----:B------:R-:W-:Y:S01]  /*0510*/  LOP3.LUT R34, R17, R24, RZ, 0xfc, !PT ;  /* 0x0000001811227212 */ /* 0x000fe200078efcff */
[----:B------:R-:W-:Y:S02]  /*0520*/  IMAD R2, R2, UR26, RZ ;  /* 0x0000001a02027c24 */ /* 0x000fe4000f8e02ff */
[----:B------:R-:W3:Y:S02]  /*0530*/  @!P1 LDC.64 R18, c[0x0][0x3f8] ;  /* 0x0000fe00ff129b82 */ /* 0x000ee40000000a00 */
[----:B------:R-:W-:-:S04]  /*0540*/  IMAD.WIDE.U32 R34, R5, UR26, R34 ;  /* 0x0000001a05227c25 */ /* 0x000fc8000f8e0022 */
[----:B------:R-:W-:Y:S01]  /*0550*/  IMAD R5, R5, UR27, R2 ;  /* 0x0000001b05057c24 */ /* 0x000fe2000f8e0202 */
[----:B------:R-:W-:-:S04]  /*0560*/  @!P0 MOV R36, R34 ;  /* 0x0000002200248202 */ /* 0x000fc80000000f00 */
[----:B------:R-:W-:Y:S01]  /*0570*/  IADD3 R37, PT, PT, R35, R5, RZ ;  /* 0x0000000523257210 */ /* 0x000fe20007ffe0ff */
[C---:B------:R-:W-:Y:S01]  /*0580*/  @!P0 IMAD R3, R32.reuse, R15, R3 ;  /* 0x0000000f20038224 */ /* 0x040fe200078e0203 */
[----:B------:R-:W-:Y:S01]  /*0590*/  ISETP.NE.AND P2, PT, RZ, UR20, PT ;  /* 0x00000014ff007c0c */ /* 0x000fe2000bf45270 */
[----:B------:R-:W4:Y:S01]  /*05a0*/  @!P1 LDC.64 R4, c[0x0][0x398] ;  /* 0x0000e600ff049b82 */ /* 0x000f220000000a00 */
[----:B------:R-:W-:-:S05]  /*05b0*/  @!P0 IMAD.WIDE.U32 R14, R32, R14, R36 ;  /* 0x0000000e200e8225 */ /* 0x000fca00078e0024 */
[----:B------:R-:W-:Y:S02]  /*05c0*/  @!P0 IADD3 R15, PT, PT, R15, R3, RZ ;  /* 0x000000030f0f8210 */ /* 0x000fe40007ffe0ff */
[C---:B------:R-:W-:Y:S01]  /*05d0*/  @!P0 SHF.L.U32 R25, R14.reuse, 0x1, RZ ;  /* 0x000000010e198819 */ /* 0x040fe200000006ff */
[----:B------:R-:W4:Y:S01]  /*05e0*/  @!P1 LDC.64 R2, c[0x0][0x3a0] ;  /* 0x0000e800ff029b82 */ /* 0x000f220000000a00 */
[----:B------:R-:W-:Y:S01]  /*05f0*/  @!P0 SHF.L.U64.HI R16, R14, 0x1, R15 ;  /* 0x000000010e108819 */ /* 0x000fe2000001020f */
[----:B---3--:R-:W-:-:S06]  /*0600*/  @!P1 IMAD R22, R23, R18, RZ ;  /* 0x0000001217169224 */ /* 0x008fcc00078e02ff */
[----:B------:R-:W3:Y:S08]  /*0610*/  @P2 LDC.64 R12, c[0x0][0x3b0] ;  /* 0x0000ec00ff0c2b82 */ /* 0x000ef00000000a00 */
[----:B------:R-:W4:Y:S01]  /*0620*/  LDC.64 R14, c[0x0][0x3a8] ;  /* 0x0000ea00ff0e7b82 */ /* 0x000f220000000a00 */
[----:B------:R-:W-:Y:S01]  /*0630*/  @!P1 IMAD R27, R29, R19, R22 ;  /* 0x000000131d1b9224 */ /* 0x000fe200078e0216 */
[----:B------:R-:W-:-:S02]  /*0640*/  @!P1 MOV R22, R34 ;  /* 0x0000002200169202 */ /* 0x000fc40000000f00 */
[----:B------:R-:W-:-:S03]  /*0650*/  @!P1 MOV R23, R37 ;  /* 0x0000002500179202 */ /* 0x000fc60000000f00 */
[----:B------:R-:W-:Y:S01]  /*0660*/  @!P1 IMAD.WIDE.U32 R18, R29, R18, R22 ;  /* 0x000000121d129225 */ /* 0x000fe200078e0016 */
[----:B-1----:R-:W-:Y:S02]  /*0670*/  @!P0 IADD3 R20, P3, PT, R25, R20, RZ ;  /* 0x0000001419148210 */ /* 0x002fe40007f7e0ff */
[----:B------:R-:W-:Y:S02]  /*0680*/  IADD3 R17, PT, PT, R24, R17, RZ ;  /* 0x0000001118117210 */ /* 0x000fe40007ffe0ff */
[----:B------:R-:W-:Y:S02]  /*0690*/  @!P1 IADD3 R27, PT, PT, R19, R27, RZ ;  /* 0x0000001b131b9210 */ /* 0x000fe40007ffe0ff */
[----:B------:R-:W-:Y:S01]  /*06a0*/  @!P1 SHF.L.U32 R19, R18, 0x1, RZ ;  /* 0x0000000112139819 */ /* 0x000fe200000006ff */
[----:B---3--:R-:W-:Y:S01]  /*06b0*/  @P2 IMAD.WIDE R12, R17, 0x2, R12 ;  /* 0x00000002110c2825 */ /* 0x008fe200078e020c */
[----:B------:R-:W-:Y:S02]  /*06c0*/  @!P0 IADD3.X R21, PT, PT, R16, R21, RZ, P3, !PT ;  /* 0x0000001510158210 */ /* 0x000fe40001ffe4ff */
[----:B------:R-:W-:-:S02]  /*06d0*/  @!P1 SHF.L.U64.HI R18, R18, 0x1, R27 ;  /* 0x0000000112129819 */ /* 0x000fc4000001021b */
[----:B0-----:R-:W-:Y:S02]  /*06e0*/  @!P0 IADD3 R10, P3, PT, R25, R10, RZ ;  /* 0x0000000a190a8210 */ /* 0x001fe40007f7e0ff */
[----:B----4-:R-:W-:Y:S01]  /*06f0*/  @!P1 IADD3 R2, P4, PT, R19, R2, RZ ;  /* 0x0000000213029210 */ /* 0x010fe20007f9e0ff */
[----:B------:R-:W-:Y:S01]  /*0700*/  IMAD.WIDE R14, R17, 0x2, R14 ;  /* 0x00000002110e7825 */ /* 0x000fe200078e020e */
[----:B------:R-:W-:Y:S02]  /*0710*/  @!P1 IADD3 R4, P5, PT, R19, R4, RZ ;  /* 0x0000000413049210 */ /* 0x000fe40007fbe0ff */
[----:B------:R-:W-:Y:S02]  /*0720*/  CS2R R28, SRZ ;  /* 0x00000000001c7805 */ /* 0x000fe4000001ff00 */
[----:B------:R-:W-:Y:S01]  /*0730*/  @!P0 IADD3.X R11, PT, PT, R16, R11, RZ, P3, !PT ;  /* 0x0000000b100b8210 */ /* 0x000fe20001ffe4ff */
[----:B------:R-:W3:Y:S01]  /*0740*/  @P2 LDG.E.U16 R19, desc[UR16][R12.64+0x2] ;  /* 0x000002100c132981 */ /* 0x000ee2000c1e1500 */
[----:B------:R-:W-:-:S02]  /*0750*/  @!P1 IADD3.X R3, PT, PT, R18, R3, RZ, P4, !PT ;  /* 0x0000000312039210 */ /* 0x000fc400027fe4ff */
[----:B------:R-:W-:Y:S01]  /*0760*/  @!P1 IADD3.X R5, PT, PT, R18, R5, RZ, P5, !PT ;  /* 0x0000000512059210 */ /* 0x000fe20002ffe4ff */
[----:B------:R-:W4:Y:S04]  /*0770*/  LDG.E.U16 R16, desc[UR16][R14.64] ;  /* 0x000000100e107981 */ /* 0x000f28000c1e1500 */
[----:B------:R-:W4:Y:S04]  /*0780*/  @P2 LDG.E.U16 R18, desc[UR16][R12.64] ;  /* 0x000000100c122981 */ /* 0x000f28000c1e1500 */
[----:B------:R-:W4:Y:S04]  /*0790*/  LDG.E.U16 R17, desc[UR16][R14.64+0x2] ;  /* 0x000002100e117981 */ /* 0x000f28000c1e1500 */
[----:B------:R-:W5:Y:S04]  /*07a0*/  @!P0 LDG.E R29, desc[UR16][R20.64] ;  /* 0x00000010141d8981 */ /* 0x000f68000c1e1900 */
[----:B------:R-:W5:Y:S01]  /*07b0*/  @!P0 LDG.E R28, desc[UR16][R10.64] ;  /* 0x000000100a1c8981 */ /* 0x000f62000c1e1900 */
[----:B------:R-:W-:-:S06]  /*07c0*/  CS2R R26, SRZ ;  /* 0x00000000001a7805 */ /* 0x000fcc000001ff00 */
[----:B------:R4:W5:Y:S04]  /*07d0*/  @!P1 LDG.E R27, desc[UR16][R2.64] ;  /* 0x00000010021b9981 */ /* 0x000968000c1e1900 */
[----:B------:R0:W5:Y:S01]  /*07e0*/  @!P1 LDG.E R26, desc[UR16][R4.64] ;  /* 0x00000010041a9981 */ /* 0x000162000c1e1900 */
[----:B--2---:R-:W-:-:S13]  /*07f0*/  R2UR UR32, R8 ;  /* 0x00000000082072ca */ /* 0x004fda00000e0000 */
[----:B------:R-:W-:-:S05]  /*0800*/  MOV R8, UR32 ;  /* 0x0000002000087c02 */ /* 0x000fca0008000f00 */
[----:B------:R-:W-:-:S05]  /*0810*/  FFMA.FTZ R9, -R8, UR32, R9 ;  /* 0x0000002008097c23 */ /* 0x000fca0008010109 */
[----:B------:R-:W-:-:S13]  /*0820*/  FSETP.GTU.FTZ.AND P1, PT, R9, RZ, PT ;  /* 0x000000ff0900720b */ /* 0x000fda0003f3c000 */
[----:B------:R-:W-:-:S05]  /*0830*/  VOTEU.ANY UP0, P1 ;  /* 0x0000000000ff7886 */ /* 0x000fca0000800100 */
[----:B------:R-:W1:Y:S01]  /*0840*/  @UP0 LDCU UR6, c[0x0][0x3c0] ;  /* 0x00007800ff0607ac */ /* 0x000e620008000800 */
[----:B------:R-:W-:-:S13]  /*0850*/  PLOP3.LUT P1, PT, PT, PT, UP0, 0x80, 0x8 ;  /* 0x000000000008781c */ /* 0x000fda0003f2f008 */
[----:B-1----:R-:W-:-:S06]  /*0860*/  @P1 FADD.FTZ R8, R9, UR6 ;  /* 0x0000000609081e21 */ /* 0x002fcc0008010000 */
[----:B------:R-:W1:Y:S01]  /*0870*/  @P1 MUFU.RSQ R8, R8 ;  /* 0x0000000800081308 */ /* 0x000e620000001400 */
[----:B------:R-:W-:Y:S01]  /*0880*/  UISETP.NE.AND UP1, UPT, UR20, URZ, UPT ;  /* 0x000000ff1400728c */ /* 0x000fe2000bf25270 */
[----:B------:R-:W-:Y:S01]  /*0890*/  CS2R R24, SRZ ;  /* 0x0000000000187805 */ /* 0x000fe2000001ff00 */
[----:B------:R-:W-:Y:S01]  /*08a0*/  UMOV UR22, 0x3f800000 ;  /* 0x3f80000000167882 */ /* 0x000fe20000000000 */
[----:B-1----:R-:W-:-:S13]  /*08b0*/  @P1 R2UR UR6, R8 ;  /* 0x00000000080612ca */ /* 0x002fda00000e0000 */
[----:B------:R-:W-:Y:S01]  /*08c0*/  @UP0 UMOV UR22, UR6 ;  /* 0x0000000600160c82 */ /* 0x000fe20008000000 */
[----:B---3--:R-:W-:Y:S02]  /*08d0*/  @P2 SHF.L.U32 R24, R19, 0x10, RZ ;  /* 0x0000001013182819 */ /* 0x008fe400000006ff */
[----:B----4-:R-:W-:Y:S02]  /*08e0*/  SHF.L.U32 R2, R16, 0x10, RZ ;  /* 0x0000001010027819 */ /* 0x010fe400000006ff */
[----:B------:R-:W-:Y:S02]  /*08f0*/  @P2 SHF.L.U32 R25, R18, 0x10, RZ ;  /* 0x0000001012192819 */ /* 0x000fe400000006ff */
[----:B------:R-:W-:Y:S01]  /*0900*/  SHF.L.U32 R3, R17, 0x10, RZ ;  /* 0x0000001011037819 */ /* 0x000fe200000006ff */
[----:B0-----:R-:W-:Y:S06]  /*0910*/  BRA.U UP1, `(.L_x_827) ;  /* 0x0000000101947547 */ /* 0x001fec000b800000 */
        /* <DEDUP_REMOVED lines=37> */
.L_x_827:
        /* <DEDUP_REMOVED lines=9> */
[--C-:B------:R-:W-:Y:S01]  /*0c00*/  FFMA.FTZ R14, R2, R5, R25.reuse ;  /* 0x00000005020e7223 */ /* 0x100fe20000010019 */
[----:B------:R-:W-:Y:S01]  /*0c10*/  FMUL.FTZ R4, R4, UR22 ;  /* 0x0000001604047c20 */ /* 0x000fe20008410000 */
[----:B------:R-:W-:Y:S01]  /*0c20*/  FADD.FTZ R10, R8, -UR32 ;  /* 0x80000020080a7e21 */ /* 0x000fe20008010000 */
[----:B------:R-:W-:Y:S02]  /*0c30*/  FMUL.FTZ R8, R9, UR22 ;  /* 0x0000001609087c20 */ /* 0x000fe40008410000 */
[----:B------:R-:W-:Y:S01]  /*0c40*/  FFMA.FTZ R12, R3, R4, R24 ;  /* 0x00000004030c7223 */ /* 0x000fe20000010018 */
[----:B------:R-:W-:Y:S01]  /*0c50*/  FMUL.FTZ R13, R14, -1.4426950216293334961 ;  /* 0xbfb8aa3b0e0d7820 */ /* 0x000fe20000410000 */
[----:B------:R-:W-:Y:S01]  /*0c60*/  FMUL.FTZ R9, R10, UR22 ;  /* 0x000000160a097c20 */ /* 0x000fe20008410000 */
[----:B------:R-:W-:Y:S01]  /*0c70*/  FFMA.FTZ R11, R2, R8, R25 ;  /* 0x00000008020b7223 */ /* 0x000fe20000010019 */
[----:B------:R-:W-:-:S02]  /*0c80*/  FMUL.FTZ R19, R12, -1.4426950216293334961 ;  /* 0xbfb8aa3b0c137820 */ /* 0x000fc40000410000 */
[----:B------:R-:W-:Y:S01]  /*0c90*/  FFMA.FTZ R10, R3, R9, R24 ;  /* 0x00000009030a7223 */ /* 0x000fe20000010018 */
[----:B------:R-:W0:Y:S01]  /*0ca0*/  MUFU.EX2 R13, R13 ;  /* 0x0000000d000d7308 */ /* 0x000e220000000800 */
[----:B------:R-:W-:Y:S02]  /*0cb0*/  FMUL.FTZ R20, R11, -1.4426950216293334961 ;  /* 0xbfb8aa3b0b147820 */ /* 0x000fe40000410000 */
[----:B------:R-:W-:Y:S01]  /*0cc0*/  FMUL.FTZ R21, R10, -1.4426950216293334961 ;  /* 0xbfb8aa3b0a157820 */ /* 0x000fe20000410000 */
[----:B------:R-:W1:Y:S04]  /*0cd0*/  MUFU.EX2 R19, R19 ;  /* 0x0000001300137308 */ /* 0x000e680000000800 */
[----:B------:R-:W2:Y:S04]  /*0ce0*/  MUFU.EX2 R20, R20 ;  /* 0x0000001400147308 */ /* 0x000ea80000000800 */
[----:B------:R-:W3:Y:S01]  /*0cf0*/  MUFU.EX2 R21, R21 ;  /* 0x0000001500157308 */ /* 0x000ee20000000800 */
[----:B0-----:R-:W-:Y:S01]  /*0d00*/  FADD.FTZ R18, R13, 1 ;  /* 0x3f8000000d127421 */ /* 0x001fe20000010000 */
[----:B-1----:R-:W-:-:S03]  /*0d10*/  FADD.FTZ R15, R19, 1 ;  /* 0x3f800000130f7421 */ /* 0x002fc60000010000 */
[----:B------:R-:W0:Y:S01]  /*0d20*/  MUFU.RCP R17, R18 ;  /* 0x0000001200117308 */ /* 0x000e220000001000 */
[----:B--2---:R-:W-:Y:S01]  /*0d30*/  FADD.FTZ R16, R20, 1 ;  /* 0x3f80000014107421 */ /* 0x004fe20000010000 */
[----:B------:R-:W-:Y:S02]  /*0d40*/  HADD2.F32 R20, -RZ, R28.H1_H1 ;  /* 0x3000001cff147230 */ /* 0x000fe40000004100 */
[----:B---3--:R-:W-:-:S04]  /*0d50*/  FADD.FTZ R13, R21, 1 ;  /* 0x3f800000150d7421 */ /* 0x008fc80000010000 */
[----:B------:R-:W1:Y:S01]  /*0d60*/  MUFU.RCP R15, R15 ;  /* 0x0000000f000f7308 */ /* 0x000e620000001000 */
[----:B------:R-:W-:-:S07]  /*0d70*/  HADD2.F32 R21, -RZ, R26.H0_H0 ;  /* 0x2000001aff157230 */ /* 0x000fce0000004100 */
[----:B------:R-:W2:Y:S01]  /*0d80*/  MUFU.RCP R16, R16 ;  /* 0x0000001000107308 */ /* 0x000ea20000001000 */
[----:B0-----:R-:W-:Y:S01]  /*0d90*/  FADD.FTZ R19, -R17, 1 ;  /* 0x3f80000011137421 */ /* 0x001fe20000010100 */
[----:B------:R-:W-:Y:S01]  /*0da0*/  FMUL.FTZ R17, R22, R17 ;  /* 0x0000001116117220 */ /* 0x000fe20000410000 */
[----:B------:R-:W-:Y:S02]  /*0db0*/  HADD2.F32 R22, -RZ, R26.H1_H1 ;  /* 0x3000001aff167230 */ /* 0x000fe40000004100 */
[----:B------:R-:W-:-:S03]  /*0dc0*/  FFMA.FTZ R14, R14, R19, 1 ;  /* 0x3f8000000e0e7423 */ /* 0x000fc60000010013 */
[----:B------:R-:W0:Y:S01]  /*0dd0*/  MUFU.RCP R13, R13 ;  /* 0x0000000d000d7308 */ /* 0x000e220000001000 */
[----:B-1----:R-:W-:Y:S01]  /*0de0*/  FADD.FTZ R19, -R15, 1 ;  /* 0x3f8000000f137421 */ /* 0x002fe20000010100 */
[----:B------:R-:W-:Y:S01]  /*0df0*/  FMUL.FTZ R15, R20, R15 ;  /* 0x0000000f140f7220 */ /* 0x000fe20000410000 */
[----:B------:R-:W-:Y:S02]  /*0e00*/  FMUL.FTZ R14, R17, R14 ;  /* 0x0000000e110e7220 */ /* 0x000fe40000410000 */
[----:B------:R-:W-:Y:S01]  /*0e10*/  FFMA.FTZ R18, R12, R19, 1 ;  /* 0x3f8000000c127423 */ /* 0x000fe20000010013 */
[----:B--2---:R-:W-:Y:S01]  /*0e20*/  FADD.FTZ R20, -R16, 1 ;  /* 0x3f80000010147421 */ /* 0x004fe20000010100 */
[----:B------:R-:W-:Y:S01]  /*0e30*/  FMUL.FTZ R12, R21, R16 ;  /* 0x00000010150c7220 */ /* 0x000fe20000410000 */
[----:B0-----:R-:W-:Y:S01]  /*0e40*/  FMUL.FTZ R16, R22, R13 ;  /* 0x0000000d16107220 */ /* 0x001fe20000410000 */
[----:B------:R-:W-:Y:S01]  /*0e50*/  FADD.FTZ R17, -R13, 1 ;  /* 0x3f8000000d117421 */ /* 0x000fe20000010100 */
[----:B------:R-:W-:Y:S01]  /*0e60*/  FFMA.FTZ R13, R11, R20, 1 ;  /* 0x3f8000000b0d7423 */ /* 0x000fe20000010014 */
[----:B------:R-:W-:Y:S01]  /*0e70*/  FMUL.FTZ R11, R15, R18 ;  /* 0x000000120f0b7220 */ /* 0x000fe20000410000 */
[----:B------:R-:W-:Y:S01]  /*0e80*/  FMUL.FTZ R18, R2, R14 ;  /* 0x0000000e02127220 */ /* 0x000fe20000410000 */
[----:B------:R-:W-:Y:S01]  /*0e90*/  FFMA.FTZ R19, R10, R17, 1 ;  /* 0x3f8000000a137423 */ /* 0x000fe20000010011 */
[----:B------:R-:W-:Y:S01]  /*0ea0*/  FMUL.FTZ R13, R12, R13 ;  /* 0x0000000d0c0d7220 */ /* 0x000fe20000410000 */
[----:B------:R-:W-:Y:S01]  /*0eb0*/  FMUL.FTZ R15, R3, R11 ;  /* 0x0000000b030f7220 */ /* 0x000fe20000410000 */
[----:B------:R-:W-:Y:S01]  /*0ec0*/  FFMA.FTZ R17, R5, R18, RZ ;  /* 0x0000001205117223 */ /* 0x000fe200000100ff */
[----:B------:R-:W-:Y:S01]  /*0ed0*/  FMUL.FTZ R16, R16, R19 ;  /* 0x0000001310107220 */ /* 0x000fe20000410000 */
[----:B------:R-:W-:Y:S01]  /*0ee0*/  FMUL.FTZ R19, R2, R13 ;  /* 0x0000000d02137220 */ /* 0x000fe20000410000 */
[----:B------:R-:W-:Y:S01]  /*0ef0*/  FADD.FTZ R18, RZ, R18 ;  /* 0x00000012ff127221 */ /* 0x000fe20000010000 */
[C---:B------:R-:W-:Y:S01]  /*0f00*/  FFMA.FTZ R17, R4.reuse, R15, R17 ;  /* 0x0000000f04117223 */ /* 0x040fe20000010011 */
[----:B------:R-:W-:Y:S01]  /*0f10*/  FMUL.FTZ R12, R3, R16 ;  /* 0x00000010030c7220 */ /* 0x000fe20000410000 */
[----:B------:R-:W-:Y:S01]  /*0f20*/  FFMA.FTZ R4, R4, R11, RZ ;  /* 0x0000000b04047223 */ /* 0x000fe200000100ff */
[----:B------:R-:W-:Y:S01]  /*0f30*/  FADD.FTZ R18, R15, R18 ;  /* 0x000000120f127221 */ /* 0x000fe20000010000 */
[----:B------:R-:W-:Y:S01]  /*0f40*/  FFMA.FTZ R10, R8, R19, R17 ;  /* 0x00000013080a7223 */ /* 0x000fe20000010011 */
[----:B------:R-:W-:Y:S01]  /*0f50*/  FFMA.FTZ R15, R5, R14, RZ ;  /* 0x0000000e050f7223 */ /* 0x000fe200000100ff */
[----:B------:R-:W-:Y:S01]  /*0f60*/  FADD.FTZ R11, RZ, R11 ;  /* 0x0000000bff0b7221 */ /* 0x000fe20000010000 */
[----:B------:R-:W-:Y:S01]  /*0f70*/  FADD.FTZ R19, R18, R19 ;  /* 0x0000001312137221 */ /* 0x000fe20000010000 */
[C---:B------:R-:W-:Y:S01]  /*0f80*/  FFMA.FTZ R5, R9.reuse, R12, R10 ;  /* 0x0000000c09057223 */ /* 0x040fe2000001000a */
[----:B------:R-:W-:Y:S01]  /*0f90*/  FADD.FTZ R10, RZ, R14 ;  /* 0x0000000eff0a7221 */ /* 0x000fe20000010000 */
[----:B------:R-:W-:Y:S01]  /*0fa0*/  FFMA.FTZ R8, R8, R13, R15 ;  /* 0x0000000d08087223 */ /* 0x000fe2000001000f */
[----:B------:R-:W-:Y:S01]  /*0fb0*/  FADD.FTZ R12, R12, R19 ;  /* 0x000000130c0c7221 */ /* 0x000fe20000010000 */
[----:B------:R-:W-:Y:S01]  /*0fc0*/  FFMA.FTZ R9, R9, R16, R4 ;  /* 0x0000001009097223 */ /* 0x000fe20000010004 */
[----:B------:R-:W-:Y:S01]  /*0fd0*/  FADD.FTZ R10, R10, R13 ;  /* 0x0000000d0a0a7221 */ /* 0x000fe20000010000 */
[----:B------:R-:W-:-:S07]  /*0fe0*/  FADD.FTZ R11, R11, R16 ;  /* 0x000000100b0b7221 */ /* 0x000fce0000010000 */
.L_x_828:
        /* <DEDUP_REMOVED lines=35> */
.L_x_830:
[----:B------:R-:W-:Y:S05]  /*1220*/  BSYNC.RECONVERGENT B0 ;  /* 0x0000000000007941 */ /* 0x000fea0003800200 */
.L_x_829:
        /* <DEDUP_REMOVED lines=25> */
.L_x_832:
[----:B------:R-:W-:Y:S05]  /*13c0*/  BSYNC.RECONVERGENT B0 ;  /* 0x0000000000007941 */ /* 0x000fea0003800200 */
.L_x_831:
        /* <DEDUP_REMOVED lines=158> */
.L_x_834:
[----:B------:R-:W-:Y:S05]  /*1db0*/  BSYNC.RECONVERGENT B0 ;  /* 0x0000000000007941 */ /* 0x000fea0003800200 */
.L_x_833:
[----:B------:R-:W-:Y:S04]  /*1dc0*/  BSSY.RECONVERGENT B0, `(.L_x_835) ;  /* 0x000001c000007945 */ /* 0x000fe80003800200 */
[----:B------:R-:W-:Y:S05]  /*1dd0*/  @P5 BRA `(.L_x_836) ;  /* 0x0000000000685947 */ /* 0x000fea0003800000 */
[----:B-12---:R-:W1:Y:S08]  /*1de0*/  LDC.64 R12, c[0x0][0x3f8] ;  /* 0x0000fe00ff0c7b82 */ /* 0x006e700000000a00 */
[----:B------:R-:W2:Y:S01]  /*1df0*/  LDC.64 R14, c[0x0][0x3d8] ;  /* 0x0000f600ff0e7b82 */ /* 0x000ea20000000a00 */
        /* <DEDUP_REMOVED lines=24> */
.L_x_836:
[----:B------:R-:W-:Y:S05]  /*1f80*/  BSYNC.RECONVERGENT B0 ;  /* 0x0000000000007941 */ /* 0x000fea0003800200 */
.L_x_835:
[----:B------:R-:W-:-:S09]  /*1f90*/  UISETP.GE.U32.AND UP0, UPT, UR19, 0x2, UPT ;  /* 0x000000021300788c */ /* 0x000fd2000bf06070 */
[----:B------:R-:W-:Y:S05]  /*1fa0*/  BRA.U !UP0, `(.L_x_837) ;  /* 0x0000000d08407547 */ /* 0x000fea000b800000 */
[----:B------:R-:W5:Y:S01]  /*1fb0*/  LDCU.64 UR6, c[0x0][0x3d0] ;  /* 0x00007a00ff0677ac */ /* 0x000f620008000a00 */
[----:B------:R-:W-:Y:S01]  /*1fc0*/  MOV R6, UR19 ;  /* 0x0000001300067c02 */ /* 0x000fe20008000f00 */
[----:B------:R-:W-:-:S03]  /*1fd0*/  ULOP3.LUT UR11, UR4, 0x1, URZ, 0xc0, !UPT ;  /* 0x00000001040b7892 */ /* 0x000fc6000f8ec0ff */
[----:B------:R-:W-:Y:S01]  /*1fe0*/  ISETP.GE.U32.AND P4, PT, R6, 0x8, PT ;  /* 0x000000080600780c */ /* 0x000fe20003f86070 */
[----:B------:R-:W-:-:S04]  /*1ff0*/  UIMAD UR14, UR11, UR18, URZ ;  /* 0x000000120b0e72a4 */ /* 0x000fc8000f8e02ff */
[----:B------:R-:W-:-:S04]  /*2000*/  UIMAD UR11, UR14, UR19, URZ ;  /* 0x000000130e0b72a4 */ /* 0x000fc8000f8e02ff */
[----:B------:R-:W-:-:S04]  /*2010*/  USHF.L.U32 UR11, UR11, 0x1, URZ ;  /* 0x000000010b0b7899 */ /* 0x000fc800080006ff */
[----:B-----5:R-:W-:Y:S01]  /*2020*/  UIMAD.WIDE UR6, UR11, 0x4, UR6 ;  /* 0x000000040b0678a5 */ /* 0x020fe2000f8e0206 */
[----:B------:R-:W-:Y:S11]  /*2030*/  @P3 BRA `(.L_x_838) ;  /* 0x0000000000603947 */ /* 0x000ff60003800000 */
[----:B----4-:R-:W4:Y:S01]  /*2040*/  LDC.64 R8, c[0x0][0x3c8] ;  /* 0x0000f200ff087b82 */ /* 0x010f220000000a00 */
[----:B------:R-:W-:Y:S01]  /*2050*/  MOV R6, UR4 ;  /* 0x0000000400067c02 */ /* 0x000fe20008000f00 */
[----:B------:R-:W-:Y:S02]  /*2060*/  UIADD3 UR11, UPT, UPT, UR14, UR5, URZ ;  /* 0x000000050e0b7290 */ /* 0x000fe4000fffe0ff */
[----:B------:R-:W-:Y:S01]  /*2070*/  UIMAD UR12, UR15, UR18, UR5 ;  /* 0x000000120f0c72a4 */ /* 0x000fe2000f8e0205 */
[----:B------:R-:W-:-:S03]  /*2080*/  LOP3.LUT P1, R6, R6, 0x2, RZ, 0xc0, !PT ;  /* 0x0000000206067812 */ /* 0x000fc6000782c0ff */
[----:B------:R-:W-:Y:S01]  /*2090*/  UIMAD.WIDE.U32 UR12, UR12, 0x8, UR6 ;  /* 0x000000080c0c78a5 */ /* 0x000fe2000f8e0006 */
[----:B------:R-:W-:Y:S02]  /*20a0*/  SEL R15, RZ, UR19, P1 ;  /* 0x00000013ff0f7c07 */ /* 0x000fe40008800000 */
[----:B------:R-:W-:Y:S02]  /*20b0*/  MOV R11, UR11 ;  /* 0x0000000b000b7c02 */ /* 0x000fe40008000f00 */
[----:B------:R-:W-:Y:S02]  /*20c0*/  ISETP.NE.AND P1, PT, R15, -0x1, PT ;  /* 0xffffffff0f00780c */ /* 0x000fe40003f25270 */
[----:B------:R-:W-:Y:S02]  /*20d0*/  MOV R10, UR12 ;  /* 0x0000000c000a7c02 */ /* 0x000fe40008000f00 */
[----:B-1----:R-:W-:Y:S01]  /*20e0*/  IADD3 R13, PT, PT, -R6, 0x1, RZ ;  /* 0x00000001060d7810 */ /* 0x002fe20007ffe1ff */
        /* <DEDUP_REMOVED lines=8> */
.L_x_839:
[----:B------:R-:W4:Y:S04]  /*2170*/  LDG.E.STRONG.GPU R6, desc[UR16][R8.64] ;  /* 0x0000001008067981 */ /* 0x000f28000c1ef900 */
[----:B----4-:R-:W-:Y:S01]  /*2180*/  CCTL.IVALL ;  /* 0x00000000ff00798f */ /* 0x010fe20002000000 */
[----:B------:R-:W-:Y:S05]  /*2190*/  YIELD ;  /* 0x0000000000007946 */ /* 0x000fea0003800000 */
[----:B------:R-:W-:-:S13]  /*21a0*/  ISETP.NE.AND P1, PT, R6, R15, PT ;  /* 0x0000000f0600720c */ /* 0x000fda0003f25270 */
[----:B------:R-:W-:Y:S05]  /*21b0*/  @P1 BRA `(.L_x_839) ;  /* 0xfffffffc00ec1947 */ /* 0x000fea000383ffff */
.L_x_838:
        /* <DEDUP_REMOVED lines=14> */
.L_x_841:
[----:B-1--4-:R-:W-:Y:S02]  /*22a0*/  IADD3 R8, PT, PT, R6, 0x1, RZ ;  /* 0x0000000106087810 */ /* 0x012fe40007ffe0ff */
        /* <DEDUP_REMOVED lines=18> */
[----:B--2---:R-:W-:Y:S02]  /*23d0*/  MOV R12, UR28 ;  /* 0x0000001c000c7c02 */ /* 0x004fe40008000f00 */
[----:B------:R-:W-:Y:S01]  /*23e0*/  MOV R13, UR29 ;  /* 0x0000001d000d7c02 */ /* 0x000fe20008000f00 */
[----:B------:R-:W2:Y:S01]  /*23f0*/  @!P4 LDG.E.64 R10, desc[UR16][R10.64] ;  /* 0x000000100a0ac981 */ /* 0x000ea2000c1e1b00 */
[----:B------:R-:W-:-:S04]  /*2400*/  @!UP0 UIMAD.WIDE.U32 UR28, UR25, 0x8, UR6 ;  /* 0x00000008191c88a5 */ /* 0x000fc8000f8e0006 */
[----:B------:R-:W4:Y:S02]  /*2410*/  @!P6 LDG.E.64 R12, desc[UR16][R12.64] ;  /* 0x000000100c0ce981 */ /* 0x000f24000c1e1b00 */
[----:B------:R-:W-:Y:S02]  /*2420*/  MOV R14, UR28 ;  /* 0x0000001c000e7c02 */ /* 0x000fe40008000f00 */
[----:B------:R-:W-:-:S06]  /*2430*/  MOV R15, UR29 ;  /* 0x0000001d000f7c02 */ /* 0x000fcc0008000f00 */
        /* <DEDUP_REMOVED lines=58> */
.L_x_840:
[----:B------:R-:W-:-:S04]  /*27e0*/  ULOP3.LUT UR11, UR19, 0x7, URZ, 0xc0, !UPT ;  /* 0x00000007130b7892 */ /* 0x000fc8000f8ec0ff */
[----:B------:R-:W-:-:S09]  /*27f0*/  UISETP.NE.AND UP0, UPT, UR11, URZ, UPT ;  /* 0x000000ff0b00728c */ /* 0x000fd2000bf05270 */
[----:B------:R-:W-:Y:S05]  /*2800*/  BRA.U !UP0, `(.L_x_837) ;  /* 0x0000000508287547 */ /* 0x000fea000b800000 */
[----:B------:R-:W-:Y:S02]  /*2810*/  UIADD3 UR11, UPT, UPT, UR11, -0x1, URZ ;  /* 0xffffffff0b0b7890 */ /* 0x000fe4000fffe0ff */
[----:B------:R-:W-:Y:S02]  /*2820*/  ULOP3.LUT UP1, UR12, UR19, 0x3, URZ, 0xc0, !UPT ;  /* 0x00000003130c7892 */ /* 0x000fe4000f82c0ff */
[----:B------:R-:W-:-:S09]  /*2830*/  UISETP.GE.U32.AND UP0, UPT, UR11, 0x3, UPT ;  /* 0x000000030b00788c */ /* 0x000fd2000bf06070 */
[----:B------:R-:W-:Y:S05]  /*2840*/  BRA.U !UP0, `(.L_x_842) ;  /* 0x00000001088c7547 */ /* 0x000fea000b800000 */
[C---:B-1--4-:R-:W-:Y:S02]  /*2850*/  IADD3 R10, PT, PT, R6.reuse, 0x1, RZ ;  /* 0x00000001060a7810 */ /* 0x052fe40007ffe0ff */
[----:B------:R-:W-:Y:S02]  /*2860*/  ISETP.EQ.OR P1, PT, R6, UR15, P3 ;  /* 0x0000000f06007c0c */ /* 0x000fe40009f22670 */
[----:B------:R-:W-:Y:S02]  /*2870*/  ISETP.EQ.OR P4, PT, R10, UR15, P3 ;  /* 0x0000000f0a007c0c */ /* 0x000fe40009f82670 */
[C---:B------:R-:W-:Y:S02]  /*2880*/  IADD3 R13, PT, PT, R6.reuse, 0x2, RZ ;  /* 0x00000002060d7810 */ /* 0x040fe40007ffe0ff */
[----:B--2---:R-:W-:Y:S02]  /*2890*/  IADD3 R12, PT, PT, R6, 0x3, RZ ;  /* 0x00000003060c7810 */ /* 0x004fe40007ffe0ff */
        /* <DEDUP_REMOVED lines=30> */
.L_x_842:
[----:B------:R-:W-:Y:S05]  /*2a80*/  BRA.U !UP1, `(.L_x_837) ;  /* 0x0000000109887547 */ /* 0x000fea000b800000 */
[----:B------:R-:W-:Y:S02]  /*2a90*/  UISETP.NE.AND UP0, UPT, UR12, 0x1, UPT ;  /* 0x000000010c00788c */ /* 0x000fe4000bf05270 */
[----:B------:R-:W-:-:S06]  /*2aa0*/  ULOP3.LUT UR11, UR19, 0x1, URZ, 0xc0, !UPT ;  /* 0x00000001130b7892 */ /* 0x000fcc000f8ec0ff */
[----:B--2-4-:R-:W-:Y:S01]  /*2ab0*/  MOV R12, UR11 ;  /* 0x0000000b000c7c02 */ /* 0x014fe20008000f00 */
        /* <DEDUP_REMOVED lines=19> */
.L_x_843:
        /* <DEDUP_REMOVED lines=11> */
.L_x_844:
[----:B------:R-:W-:Y:S05]  /*2ca0*/  BSYNC.RECONVERGENT B0 ;  /* 0x0000000000007941 */ /* 0x000fea0003800200 */
.L_x_837:
[----:B------:R-:W5:Y:S01]  /*2cb0*/  S2UR UR7, SR_CgaCtaId ;  /* 0x00000000000779c3 */ /* 0x000f620000008800 */
[----:B------:R-:W-:Y:S01]  /*2cc0*/  UMOV UR6, 0x400 ;  /* 0x0000040000067882 */ /* 0x000fe20000000000 */
[--C-:B-1--4-:R-:W-:Y:S02]  /*2cd0*/  HADD2.F32 R10, -RZ, R29.reuse.H0_H0 ;  /* 0x2000001dff0a7230 */ /* 0x112fe40000004100 */
[----:B------:R-:W-:Y:S02]  /*2ce0*/  HADD2.F32 R29, -RZ, R29.H1_H1 ;  /* 0x3000001dff1d7230 */ /* 0x000fe40000004100 */
[--C-:B--2---:R-:W-:Y:S02]  /*2cf0*/  HADD2.F32 R12, -RZ, R27.reuse.H0_H0 ;  /* 0x2000001bff0c7230 */ /* 0x104fe40000004100 */
[----:B------:R-:W-:Y:S01]  /*2d00*/  FADD.FTZ R10, R10, -UR32 ;  /* 0x800000200a0a7e21 */ /* 0x000fe20008010000 */
[----:B------:R-:W-:Y:S02]  /*2d10*/  HADD2.F32 R27, -RZ, R27.H1_H1 ;  /* 0x3000001bff1b7230 */ /* 0x000fe40000004100 */
[----:B------:R-:W-:-:S02]  /*2d20*/  HADD2.F32 R11, -RZ, R28.H0_H0 ;  /* 0x2000001cff0b7230 */ /* 0x000fc40000004100 */
[----:B------:R-:W-:Y:S01]  /*2d30*/  FMUL.FTZ R10, R10, UR22 ;  /* 0x000000160a0a7c20 */ /* 0x000fe20008410000 */
[----:B------:R-:W-:Y:S01]  /*2d40*/  HADD2.F32 R28, -RZ, R28.H1_H1 ;  /* 0x3000001cff1c7230 */ /* 0x000fe20000004100 */
[----:B-----5:R-:W-:-:S09]  /*2d50*/  ULEA UR6, UR7, UR6, 0x18 ;  /* 0x0000000607067291 */ /* 0x020fd2000f8ec0ff */
[----:B------:R0:W-:Y:S01]  /*2d60*/  @!P3 STS.64 [UR6+0x50], R4 ;  /* 0x00005004ff00b988 */ /* 0x0001e20008000a06 */
[----:B------:R-:W-:Y:S01]  /*2d70*/  BAR.SYNC.DEFER_BLOCKING 0x0 ;  /* 0x0000000000007b1d */ /* 0x000fe20000010000 */
[----:B0--3--:R-:W-:Y:S01]  /*2d80*/  FADD.FTZ R5, R12, -UR32 ;  /* 0x800000200c057e21 */ /* 0x009fe20008010000 */
[----:B------:R-:W-:-:S04]  /*2d90*/  FADD.FTZ R4, R27, -UR32 ;  /* 0x800000201b047e21 */ /* 0x000fc80008010000 */
[----:B------:R-:W0:Y:S01]  /*2da0*/  LDS.64 R8, [UR6+0x50] ;  /* 0x00005006ff087984 */ /* 0x000e220008000a00 */
[----:B------:R-:W0:Y:S02]  /*2db0*/  LDCU UR6, c[0x0][0x42c] ;  /* 0x00008580ff0677ac */ /* 0x000e240008000800 */
[----:B0-----:R-:W-:Y:S01]  /*2dc0*/  FMUL.FTZ R6, R8, UR6 ;  /* 0x0000000608067c20 */ /* 0x001fe20008410000 */
[----:B------:R-:W-:Y:S01]  /*2dd0*/  FADD.FTZ R8, R29, -UR32 ;  /* 0x800000201d087e21 */ /* 0x000fe20008010000 */
[----:B------:R-:W-:-:S03]  /*2de0*/  FMUL.FTZ R9, R9, UR6 ;  /* 0x0000000609097c20 */ /* 0x000fc60008410000 */
[----:B------:R-:W-:Y:S01]  /*2df0*/  FMUL.FTZ R8, R8, UR22 ;  /* 0x0000001608087c20 */ /* 0x000fe20008410000 */
        /* <DEDUP_REMOVED lines=19> */
.L_x_845:
[----:B------:R-:W-:Y:S04]  /*2f30*/  BSSY.RECONVERGENT B0, `(.L_x_846) ;  /* 0x0000015000007945 */ /* 0x000fe80003800200 */
[----:B------:R-:W-:Y:S05]  /*2f40*/  @P0 BRA `(.L_x_847) ;  /* 0x00000000004c0947 */ /* 0x000fea0003800000 */
[----:B------:R-:W0:Y:S01]  /*2f50*/  LDCU.64 UR12, c[0x0][0x3f8] ;  /* 0x00007f00ff0c77ac */ /* 0x000e220008000a00 */
[C-C-:B------:R-:W-:Y:S01]  /*2f60*/  FFMA.FTZ R13, R6.reuse, R10, R9.reuse ;  /* 0x0000000a060d7223 */ /* 0x140fe20000010009 */
[----:B------:R-:W-:Y:S01]  /*2f70*/  SHF.R.S32.HI R15, RZ, 0x1f, R32 ;  /* 0x0000001fff0f7819 */ /* 0x000fe20000011420 */
[----:B------:R-:W-:Y:S01]  /*2f80*/  FFMA.FTZ R8, R6, R8, R9 ;  /* 0x0000000806087223 */ /* 0x000fe20000010009 */
[----:B------:R-:W1:Y:S01]  /*2f90*/  LDCU.64 UR6, c[0x0][0x380] ;  /* 0x00007000ff0677ac */ /* 0x000e620008000a00 */
[----:B------:R-:W-:Y:S01]  /*2fa0*/  FFMA.FTZ R13, R2, R11, -R13 ;  /* 0x0000000b020d7223 */ /* 0x000fe2000001080d */
[----:B------:R-:W-:Y:S01]  /*2fb0*/  MOV R10, R34 ;  /* 0x00000022000a7202 */ /* 0x000fe20000000f00 */
[----:B------:R-:W-:Y:S01]  /*2fc0*/  FFMA.FTZ R8, R3, R28, -R8 ;  /* 0x0000001c03087223 */ /* 0x000fe20000010808 */
[----:B------:R-:W-:-:S03]  /*2fd0*/  MOV R11, R37 ;  /* 0x00000025000b7202 */ /* 0x000fc60000000f00 */
[----:B------:R-:W-:Y:S01]  /*2fe0*/  FMUL.FTZ R8, R8, UR22 ;  /* 0x0000001608087c20 */ /* 0x000fe20008410000 */
[----:B0-----:R-:W-:Y:S02]  /*2ff0*/  IMAD R15, R15, UR12, RZ ;  /* 0x0000000c0f0f7c24 */ /* 0x001fe4000f8e02ff */
        /* <DEDUP_REMOVED lines=8> */
.L_x_847:
[----:B------:R-:W-:Y:S05]  /*3080*/  BSYNC.RECONVERGENT B0 ;  /* 0x0000000000007941 */ /* 0x000fea0003800200 */
.L_x_846:
        /* <DEDUP_REMOVED lines=24> */
.L_x_848:
        /* <DEDUP_REMOVED lines=24> */
.L_x_850:
[----:B------:R-:W-:Y:S05]  /*3390*/  BSYNC.RECONVERGENT B0 ;  /* 0x0000000000007941 */ /* 0x000fea0003800200 */
.L_x_849:
[----:B------:R-:W-:Y:S02]  /*33a0*/  UIADD3 UR10, UPT, UPT, UR18, UR10, URZ ;  /* 0x0000000a120a7290 */ /* 0x000fe4000fffe0ff */
[----:B------:R-:W-:Y:S02]  /*33b0*/  UIADD3 UR4, UPT, UPT, UR4, 0x1, URZ ;  /* 0x0000000104047890 */ /* 0x000fe4000fffe0ff */
[----:B------:R-:W-:-:S09]  /*33c0*/  UISETP.GE.AND UP0, UPT, UR10, UR8, UPT ;  /* 0x000000080a00728c */ /* 0x000fd2000bf06270 */
[----:B------:R-:W-:Y:S05]  /*33d0*/  BRA.U !UP0, `(.L_x_851) ;  /* 0xffffffcd08787547 */ /* 0x000fea000b83ffff */
.L_x_826:
[----:B------:R-:W1:Y:S01]  /*33e0*/  LDC R4, c[0x0][0x370] ;  /* 0x0000dc00ff047b82 */ /* 0x000e620000000800 */
[----:B------:R-:W-:Y:S01]  /*33f0*/  ISETP.NE.AND P2, PT, R7, RZ, PT ;  /* 0x000000ff0700720c */ /* 0x000fe20003f45270 */
[----:B------:R-:W-:Y:S06]  /*3400*/  BSSY.RECONVERGENT B0, `(.L_x_852) ;  /* 0x0000011000007945 */ /* 0x000fec0003800200 */
[----:B------:R-:W2:Y:S08]  /*3410*/  LDC R9, c[0x0][0x374] ;  /* 0x0000dd00ff097b82 */ /* 0x000eb00000000800 */
[----:B0-----:R-:W0:Y:S01]  /*3420*/  LDC.64 R2, c[0x0][0x3c8] ;  /* 0x0000f200ff027b82 */ /* 0x001e220000000a00 */
[----:B-1----:R-:W-:-:S02]  /*3430*/  IADD3 R5, PT, PT, R4, -0x1, RZ ;  /* 0xffffffff04057810 */ /* 0x002fc40007ffe0ff */
[----:B------:R-:W-:Y:S02]  /*3440*/  ISETP.NE.AND P1, PT, R4, 0x1, PT ;  /* 0x000000010400780c */ /* 0x000fe40003f25270 */
[----:B--2---:R-:W-:-:S04]  /*3450*/  IADD3 R0, PT, PT, R9, -0x1, RZ ;  /* 0xffffffff09007810 */ /* 0x004fc80007ffe0ff */
        /* <DEDUP_REMOVED lines=11> */
.L_x_853:
[----:B------:R-:W-:Y:S05]  /*3510*/  BSYNC.RECONVERGENT B0 ;  /* 0x0000000000007941 */ /* 0x000fea0003800200 */
.L_x_852:
[----:B------:R-:W-:Y:S05]  /*3520*/  @P0 EXIT ;  /* 0x000000000000094d */ /* 0x000fea0003800000 */
[----:B------:R-:W-:Y:S05]  /*3530*/  @P2 BRA `(.L_x_854) ;  /* 0x0000000000202947 */ /* 0x000fea0003800000 */
[----:B------:R-:W-:-:S05]  /*3540*/  IMAD R0, R4, R9, RZ ;  /* 0x0000000904007224 */ /* 0x000fca00078e02ff */
[----:B------:R-:W-:-:S13]  /*3550*/  ISETP.NE.AND P0, PT, R0, -0x1, PT ;  /* 0xffffffff0000780c */ /* 0x000fda0003f05270 */
[----:B------:R-:W-:Y:S05]  /*3560*/  @!P0 BRA `(.L_x_854) ;  /* 0x0000000000148947 */ /* 0x000fea0003800000 */
.L_x_855:
[----:B0-----:R-:W2:Y:S04]  /*3570*/  LDG.E.STRONG.GPU R5, desc[UR16][R2.64] ;  /* 0x0000001002057981 */ /* 0x001ea8000c1ef900 */
[----:B--2---:R-:W-:Y:S01]  /*3580*/  CCTL.IVALL ;  /* 0x00000000ff00798f */ /* 0x004fe20002000000 */
[----:B------:R-:W-:Y:S05]  /*3590*/  YIELD ;  /* 0x0000000000007946 */ /* 0x000fea0003800000 */
[----:B------:R-:W-:-:S13]  /*35a0*/  ISETP.NE.AND P0, PT, R5, R0, PT ;  /* 0x000000000500720c */ /* 0x000fda0003f05270 */
[----:B------:R-:W-:Y:S05]  /*35b0*/  @P0 BRA `(.L_x_855) ;  /* 0xfffffffc00ec0947 */ /* 0x000fea000383ffff */
.L_x_854:
[----:B------:R-:W-:Y:S05]  /*35c0*/  WARPSYNC.ALL ;  /* 0x0000000000007948 */ /* 0x000fea0003800000 */
[----:B------:R-:W1:Y:S02]  /*35d0*/  LDCU.64 UR10, c[0x0][0x3f8] ;  /* 0x00007f00ff0a77ac */ /* 0x000e640008000a00 */
[----:B-1----:R-:W-:-:S04]  /*35e0*/  ULEA.HI UR8, UP0, UR11, UR10, URZ, 0x1 ;  /* 0x0000000a0b087291 */ /* 0x002fc8000f8108ff */
        /* <DEDUP_REMOVED lines=34> */
[----:B------:R-:W-:Y:S01]  /*3810*/  SHF.R.U64 R20, R20, 0x8, R3 ;  /* 0x0000000814147819 */ /* 0x000fe20000001203 */
[----:B------:R-:W0:Y:S01]  /*3820*/  LDCU.64 UR12, c[0x0][0x3d8] ;  /* 0x00007b00ff0c77ac */ /* 0x000e220008000a00 */
[C---:B------:R-:W-:Y:S02]  /*3830*/  SHF.L.U64.HI R23, R7.reuse, 0x2, R6 ;  /* 0x0000000207177819 */ /* 0x040fe40000010206 */
[----:B------:R-:W-:Y:S01]  /*3840*/  IADD3 R20, PT, PT, R20, 0x1, RZ ;  /* 0x0000000114147810 */ /* 0x000fe20007ffe0ff */
[----:B------:R-:W1:Y:S01]  /*3850*/  LDCU.64 UR14, c[0x0][0x390] ;  /* 0x00007200ff0e77ac */ /* 0x000e620008000a00 */
[----:B------:R-:W-:Y:S02]  /*3860*/  SHF.L.U32 R16, R7, 0x2, RZ ;  /* 0x0000000207107819 */ /* 0x000fe400000006ff */
[----:B------:R-:W-:Y:S01]  /*3870*/  SHF.L.U32 R2, R20, 0x8, RZ ;  /* 0x0000000814027819 */ /* 0x000fe200000006ff */
[----:B------:R-:W2:Y:S01]  /*3880*/  LDCU.64 UR18, c[0x0][0x388] ;  /* 0x00007100ff1277ac */ /* 0x000ea20008000a00 */
[----:B------:R-:W-:-:S02]  /*3890*/  MOV R0, UR8 ;  /* 0x0000000800007c02 */ /* 0x000fc40008000f00 */
[----:B------:R-:W-:Y:S01]  /*38a0*/  LOP3.LUT R2, R2, 0x300, RZ, 0xc0, !PT ;  /* 0x0000030002027812 */ /* 0x000fe200078ec0ff */
[----:B------:R-:W-:Y:S01]  /*38b0*/  USHF.L.U32 UR4, UR11, 0x2, URZ ;  /* 0x000000020b047899 */ /* 0x000fe200080006ff */
[----:B------:R-:W-:Y:S02]  /*38c0*/  MOV R3, UR9 ;  /* 0x0000000900037c02 */ /* 0x000fe40008000f00 */
[----:B------:R-:W-:Y:S02]  /*38d0*/  IADD3 R7, P4, PT, R2, R7, RZ ;  /* 0x0000000702077210 */ /* 0x000fe40007f9e0ff */
[----:B------:R-:W-:Y:S02]  /*38e0*/  MOV R2, UR10 ;  /* 0x0000000a00027c02 */ /* 0x000fe40008000f00 */
[----:B------:R-:W-:Y:S02]  /*38f0*/  LOP3.LUT R20, R20, 0x3, RZ, 0xc0, !PT ;  /* 0x0000000314147812 */ /* 0x000fe400078ec0ff */
[----:B------:R-:W-:Y:S01]  /*3900*/  SHF.L.U64.HI R0, R0, 0x2, R3 ;  /* 0x0000000200007819 */ /* 0x000fe20000010203 */
[----:B------:R-:W-:Y:S01]  /*3910*/  IMAD.WIDE.U32 R2, R2, 0x4, RZ ;  /* 0x0000000402027825 */ /* 0x000fe200078e00ff */
[----:B0-----:R-:W-:-:S02]  /*3920*/  IADD3 R13, P1, PT, R16, UR12, RZ ;  /* 0x0000000c100d7c10 */ /* 0x001fc4000ff3e0ff */
[C---:B-1----:R-:W-:Y:S02]  /*3930*/  IADD3 R14, P2, PT, R16.reuse, UR14, RZ ;  /* 0x0000000e100e7c10 */ /* 0x042fe4000ff5e0ff */
[----:B------:R-:W-:Y:S02]  /*3940*/  MOV R12, UR6 ;  /* 0x00000006000c7c02 */ /* 0x000fe40008000f00 */
[----:B------:R-:W-:Y:S02]  /*3950*/  MOV R5, UR7 ;  /* 0x0000000700057c02 */ /* 0x000fe40008000f00 */
[----:B--2---:R-:W-:Y:S02]  /*3960*/  IADD3 R16, P3, PT, R16, UR18, RZ ;  /* 0x0000001210107c10 */ /* 0x004fe4000ff7e0ff */
[----:B------:R-:W-:Y:S02]  /*3970*/  IADD3 R20, P5, PT, RZ, -R20, RZ ;  /* 0x80000014ff147210 */ /* 0x000fe40007fbe0ff */
[----:B------:R-:W-:-:S02]  /*3980*/  IADD3.X R19, PT, PT, R23, UR13, RZ, P1, !PT ;  /* 0x0000000d17137c10 */ /* 0x000fc40008ffe4ff */
[C---:B------:R-:W-:Y:S02]  /*3990*/  IADD3.X R25, PT, PT, R23.reuse, UR15, RZ, P2, !PT ;  /* 0x0000000f17197c10 */ /* 0x040fe400097fe4ff */
[----:B------:R-:W-:Y:S02]  /*39a0*/  SHF.L.U64.HI R12, R12, 0x2, R5 ;  /* 0x000000020c0c7819 */ /* 0x000fe40000010205 */
[----:B------:R-:W-:Y:S02]  /*39b0*/  IADD3.X R23, PT, PT, R23, UR19, RZ, P3, !PT ;  /* 0x0000001317177c10 */ /* 0x000fe40009ffe4ff */
[----:B------:R-:W-:Y:S02]  /*39c0*/  IADD3 R22, PT, PT, R3, UR4, RZ ;  /* 0x0000000403167c10 */ /* 0x000fe4000fffe0ff */
[----:B------:R-:W-:Y:S02]  /*39d0*/  IADD3.X R21, PT, PT, RZ, -0x1, RZ, P5, !PT ;  /* 0xffffffffff157810 */ /* 0x000fe40002ffe4ff */
[----:B------:R-:W-:-:S07]  /*39e0*/  IADD3.X R6, PT, PT, RZ, R6, RZ, P4, !PT ;  /* 0x00000006ff067210 */ /* 0x000fce00027fe4ff */
.L_x_858:
[----:B0-----:R-:W-:Y:S02]  /*39f0*/  MOV R4, UR6 ;  /* 0x0000000600047c02 */ /* 0x001fe40008000f00 */
[----:B------:R-:W-:Y:S02]  /*3a00*/  MOV R8, UR8 ;  /* 0x0000000800087c02 */ /* 0x000fe40008000f00 */
[-C--:B------:R-:W-:Y:S02]  /*3a10*/  LEA R4, P3, R4, R13.reuse, 0x2 ;  /* 0x0000000d04047211 */ /* 0x080fe400078610ff */
[----:B------:R-:W-:Y:S02]  /*3a20*/  IADD3 R10, P2, PT, R13, R2, RZ ;  /* 0x000000020d0a7210 */ /* 0x000fe40007f5e0ff */
[----:B------:R-:W-:Y:S02]  /*3a30*/  LEA R8, P1, R8, R13, 0x2 ;  /* 0x0000000d08087211 */ /* 0x000fe400078210ff */
[----:B------:R-:W-:-:S02]  /*3a40*/  IADD3.X R5, PT, PT, R19, R12, RZ, P3, !PT ;  /* 0x0000000c13057210 */ /* 0x000fc40001ffe4ff */
[C---:B------:R-:W-:Y:S02]  /*3a50*/  IADD3.X R11, PT, PT, R19.reuse, R22, RZ, P2, !PT ;  /* 0x00000016130b7210 */ /* 0x040fe400017fe4ff */
[----:B------:R-:W-:Y:S02]  /*3a60*/  MOV R18, R13 ;  /* 0x0000000d00127202 */ /* 0x000fe40000000f00 */
[----:B------:R-:W-:Y:S01]  /*3a70*/  IADD3.X R9, PT, PT, R19, R0, RZ, P1, !PT ;  /* 0x0000000013097210 */ /* 0x000fe20000ffe4ff */
[----:B------:R-:W2:Y:S04]  /*3a80*/  LDG.E R10, desc[UR16][R10.64] ;  /* 0x000000100a0a7981 */ /* 0x000ea8000c1e1900 */
[----:B------:R0:W2:Y:S04]  /*3a90*/  LDG.E R5, desc[UR16][R4.64] ;  /* 0x0000001004057981 */ /* 0x0000a8000c1e1900 */
[----:B------:R-:W3:Y:S04]  /*3aa0*/  LDG.E R15, desc[UR16][R18.64] ;  /* 0x00000010120f7981 */ /* 0x000ee8000c1e1900 */
[----:B------:R1:W3:Y:S01]  /*3ab0*/  LDG.E R8, desc[UR16][R8.64] ;  /* 0x0000001008087981 */ /* 0x0002e2000c1e1900 */
[----:B0-----:R-:W-:-:S02]  /*3ac0*/  MOV R4, R16 ;  /* 0x0000001000047202 */ /* 0x001fc40000000f00 */
[----:B------:R-:W-:Y:S02]  /*3ad0*/  IADD3 R20, P1, PT, R20, 0x1, RZ ;  /* 0x0000000114147810 */ /* 0x000fe40007f3e0ff */
[----:B-1----:R-:W-:Y:S02]  /*3ae0*/  MOV R9, R25 ;  /* 0x0000001900097202 */ /* 0x002fe40000000f00 */
[----:B------:R-:W-:Y:S02]  /*3af0*/  IADD3.X R21, PT, PT, RZ, R21, RZ, P1, !PT ;  /* 0x00000015ff157210 */ /* 0x000fe40000ffe4ff */
[----:B------:R-:W-:-:S04]  /*3b00*/  ISETP.NE.U32.AND P1, PT, R20, RZ, PT ;  /* 0x000000ff1400720c */ /* 0x000fc80003f25070 */
[----:B------:R-:W-:Y:S02]  /*3b10*/  ISETP.NE.AND.EX P1, PT, R21, RZ, PT, P1 ;  /* 0x000000ff1500720c */ /* 0x000fe40003f25310 */
[----:B------:R-:W-:Y:S02]  /*3b20*/  IADD3 R16, P4, PT, R16, 0x400, RZ ;  /* 0x0000040010107810 */ /* 0x000fe40007f9e0ff */
[----:B------:R-:W-:-:S04]  /*3b30*/  IADD3 R13, P2, PT, R13, 0x400, RZ ;  /* 0x000004000d0d7810 */ /* 0x000fc80007f5e0ff */
[----:B------:R-:W-:Y:S02]  /*3b40*/  IADD3.X R19, PT, PT, RZ, R19, RZ, P2, !PT ;  /* 0x00000013ff137210 */ /* 0x000fe400017fe4ff */
[----:B--2---:R-:W-:Y:S02]  /*3b50*/  F2FP.BF16.F32.PACK_AB R17, R5, R10 ;  /* 0x0000000a0511723e */ /* 0x004fe400000010ff */
[----:B------:R-:W-:Y:S02]  /*3b60*/  MOV R5, R23 ;  /* 0x0000001700057202 */ /* 0x000fe40000000f00 */
[----:B---3--:R-:W-:Y:S02]  /*3b70*/  F2FP.BF16.F32.PACK_AB R15, R8, R15 ;  /* 0x0000000f080f723e */ /* 0x008fe400000010ff */
[----:B------:R-:W-:-:S03]  /*3b80*/  MOV R8, R14 ;  /* 0x0000000e00087202 */ /* 0x000fc60000000f00 */
[----:B------:R0:W-:Y:S04]  /*3b90*/  STG.E desc[UR16][R4.64], R15 ;  /* 0x0000000f04007986 */ /* 0x0001e8000c101910 */
[----:B------:R0:W-:Y:S01]  /*3ba0*/  STG.E desc[UR16][R8.64], R17 ;  /* 0x0000001108007986 */ /* 0x0001e2000c101910 */
[----:B------:R-:W-:Y:S02]  /*3bb0*/  IADD3 R14, P3, PT, R14, 0x400, RZ ;  /* 0x000004000e0e7810 */ /* 0x000fe40007f7e0ff */
[----:B------:R-:W-:Y:S02]  /*3bc0*/  IADD3.X R23, PT, PT, RZ, R23, RZ, P4, !PT ;  /* 0x00000017ff177210 */ /* 0x000fe400027fe4ff */
[----:B------:R-:W-:Y:S01]  /*3bd0*/  IADD3.X R25, PT, PT, RZ, R25, RZ, P3, !PT ;  /* 0x00000019ff197210 */ /* 0x000fe20001ffe4ff */
[----:B------:R-:W-:Y:S08]  /*3be0*/  @P1 BRA `(.L_x_858) ;  /* 0xfffffffc00801947 */ /* 0x000ff0000383ffff */
.L_x_857:
[----:B------:R-:W-:Y:S05]  /*3bf0*/  BSYNC.RECONVERGENT B0 ;  /* 0x0000000000007941 */ /* 0x000fea0003800200 */
.L_x_856:
[----:B------:R-:W-:Y:S05]  /*3c00*/  @!P0 EXIT ;  /* 0x000000000000894d */ /* 0x000fea0003800000 */
[----:B------:R-:W-:Y:S01]  /*3c10*/  BSSY.RECONVERGENT B0, `(.L_x_859) ;  /* 0x0000061000007945 */ /* 0x000fe20003800200 */
[----:B------:R-:W-:Y:S02]  /*3c20*/  USHF.L.U64.HI UR5, UR10, 0x2, UR11 ;  /* 0x000000020a057899 */ /* 0x000fe4000801020b */
[----:B------:R-:W-:Y:S02]  /*3c30*/  USHF.L.U32 UR4, UR10, 0x2, URZ ;  /* 0x000000020a047899 */ /* 0x000fe400080006ff */
[----:B------:R-:W-:Y:S01]  /*3c40*/  USHF.L.U64.HI UR7, UR6, 0x2, UR7 ;  /* 0x0000000206077899 */ /* 0x000fe20008010207 */
[----:B------:R-:W1:Y:S01]  /*3c50*/  LDCU.64 UR12, c[0x0][0x3d8] ;  /* 0x00007b00ff0c77ac */ /* 0x000e620008000a00 */
[----:B------:R-:W2:Y:S01]  /*3c60*/  LDCU.64 UR14, c[0x0][0x388] ;  /* 0x00007100ff0e77ac */ /* 0x000ea20008000a00 */
[----:B------:R-:W3:Y:S01]  /*3c70*/  LDCU.64 UR18, c[0x0][0x390] ;  /* 0x00007200ff1277ac */ /* 0x000ee20008000a00 */
[----:B------:R-:W-:Y:S02]  /*3c80*/  USHF.L.U64.HI UR10, UR8, 0x2, UR9 ;  /* 0x00000002080a7899 */ /* 0x000fe40008010209 */
[----:B------:R-:W-:-:S02]  /*3c90*/  USHF.L.U32 UR11, UR8, 0x2, URZ ;  /* 0x00000002080b7899 */ /* 0x000fc400080006ff */
[----:B------:R-:W-:-:S12]  /*3ca0*/  USHF.L.U32 UR6, UR6, 0x2, URZ ;  /* 0x0000000206067899 */ /* 0x000fd800080006ff */
.L_x_860:
[C---:B------:R-:W-:Y:S02]  /*3cb0*/  SHF.L.U32 R0, R7.reuse, 0x2, RZ ;  /* 0x0000000207007819 */ /* 0x040fe400000006ff */
[----:B----4-:R-:W-:Y:S02]  /*3cc0*/  SHF.L.U64.HI R2, R7, 0x2, R6 ;  /* 0x0000000207027819 */ /* 0x010fe40000010206 */
[----:B01----:R-:W-:-:S04]  /*3cd0*/  IADD3 R4, P0, PT, R0, UR12, RZ ;  /* 0x0000000c00047c10 */ /* 0x003fc8000ff1e0ff */
[----:B------:R-:W-:Y:S02]  /*3ce0*/  IADD3.X R5, PT, PT, R2, UR13, RZ, P0, !PT ;  /* 0x0000000d02057c10 */ /* 0x000fe400087fe4ff */
[C---:B------:R-:W-:Y:S02]  /*3cf0*/  IADD3 R12, P2, PT, R4.reuse, UR6, RZ ;  /* 0x00000006040c7c10 */ /* 0x040fe4000ff5e0ff */
[C---:B------:R-:W-:Y:S01]  /*3d00*/  IADD3 R8, P0, PT, R4.reuse, UR11, RZ ;  /* 0x0000000b04087c10 */ /* 0x040fe2000ff1e0ff */
[----:B------:R0:W4:Y:S01]  /*3d10*/  LDG.E R3, desc[UR16][R4.64] ;  /* 0x0000001004037981 */ /* 0x000122000c1e1900 */
[----:B------:R-:W-:Y:S02]  /*3d20*/  IADD3 R10, P1, PT, R4, UR4, RZ ;  /* 0x00000004040a7c10 */ /* 0x000fe4000ff3e0ff */
[C---:B------:R-:W-:Y:S02]  /*3d30*/  IADD3.X R13, PT, PT, R5.reuse, UR7, RZ, P2, !PT ;  /* 0x00000007050d7c10 */ /* 0x040fe400097fe4ff */
[----:B------:R-:W-:-:S02]  /*3d40*/  IADD3.X R9, PT, PT, R5, UR10, RZ, P0, !PT ;  /* 0x0000000a05097c10 */ /* 0x000fc400087fe4ff */
[----:B------:R-:W-:Y:S02]  /*3d50*/  IADD3.X R11, PT, PT, R5, UR5, RZ, P1, !PT ;  /* 0x00000005050b7c10 */ /* 0x000fe40008ffe4ff */
[----:B------:R1:W5:Y:S04]  /*3d60*/  LDG.E R13, desc[UR16][R12.64] ;  /* 0x000000100c0d7981 */ /* 0x000368000c1e1900 */
[----:B------:R-:W4:Y:S04]  /*3d70*/  LDG.E R8, desc[UR16][R8.64] ;  /* 0x0000001008087981 */ /* 0x000f28000c1e1900 */
[----:B------:R-:W5:Y:S01]  /*3d80*/  LDG.E R10, desc[UR16][R10.64] ;  /* 0x000000100a0a7981 */ /* 0x000f62000c1e1900 */
[----:B------:R-:W-:-:S02]  /*3d90*/  LOP3.LUT R6, R0, 0xfffffffc, RZ, 0xc0, !PT ;  /* 0xfffffffc00067812 */ /* 0x000fc400078ec0ff */
[----:B------:R-:W-:Y:S02]  /*3da0*/  LOP3.LUT R17, R2, 0x1, RZ, 0xc0, !PT ;  /* 0x0000000102117812 */ /* 0x000fe400078ec0ff */
[----:B--2---:R-:W-:Y:S02]  /*3db0*/  IADD3 R14, P0, PT, R6, UR14, RZ ;  /* 0x0000000e060e7c10 */ /* 0x004fe4000ff1e0ff */
[----:B0-----:R-:W-:Y:S02]  /*3dc0*/  LOP3.LUT R5, R2, 0x3, RZ, 0xc0, !PT ;  /* 0x0000000302057812 */ /* 0x001fe400078ec0ff */
[----:B------:R-:W-:Y:S02]  /*3dd0*/  IADD3.X R15, PT, PT, R17, UR15, RZ, P0, !PT ;  /* 0x0000000f110f7c10 */ /* 0x000fe400087fe4ff */
[C---:B---3--:R-:W-:Y:S02]  /*3de0*/  IADD3 R16, P0, PT, R6.reuse, UR18, RZ ;  /* 0x0000001206107c10 */ /* 0x048fe4000ff1e0ff */
[----:B------:R-:W-:-:S02]  /*3df0*/  IADD3 R4, P1, PT, R6, UR12, RZ ;  /* 0x0000000c06047c10 */ /* 0x000fc4000ff3e0ff */
[----:B------:R-:W-:Y:S02]  /*3e00*/  IADD3.X R17, PT, PT, R17, UR19, RZ, P0, !PT ;  /* 0x0000001311117c10 */ /* 0x000fe400087fe4ff */
[----:B------:R-:W-:Y:S02]  /*3e10*/  IADD3.X R5, PT, PT, R5, UR13, RZ, P1, !PT ;  /* 0x0000000d05057c10 */ /* 0x000fe40008ffe4ff */
[----:B-1----:R-:W-:Y:S02]  /*3e20*/  IADD3 R12, P0, PT, R4, UR11, RZ ;  /* 0x0000000b040c7c10 */ /* 0x002fe4000ff1e0ff */
[----:B----4-:R-:W-:Y:S02]  /*3e30*/  F2FP.BF16.F32.PACK_AB R3, R8, R3 ;  /* 0x000000030803723e */ /* 0x010fe400000010ff */
[----:B------:R-:W-:Y:S02]  /*3e40*/  IADD3 R8, P1, PT, R4, UR4, RZ ;  /* 0x0000000404087c10 */ /* 0x000fe4000ff3e0ff */
[----:B-----5:R-:W-:-:S02]  /*3e50*/  F2FP.BF16.F32.PACK_AB R21, R13, R10 ;  /* 0x0000000a0d15723e */ /* 0x020fc400000010ff */
[----:B------:R-:W-:Y:S02]  /*3e60*/  IADD3 R10, P2, PT, R4, UR6, RZ ;  /* 0x00000006040a7c10 */ /* 0x000fe4000ff5e0ff */
[C---:B------:R-:W-:Y:S02]  /*3e70*/  IADD3.X R13, PT, PT, R5.reuse, UR10, RZ, P0, !PT ;  /* 0x0000000a050d7c10 */ /* 0x040fe400087fe4ff */
[C---:B------:R-:W-:Y:S02]  /*3e80*/  IADD3.X R9, PT, PT, R5.reuse, UR5, RZ, P1, !PT ;  /* 0x0000000505097c10 */ /* 0x040fe40008ffe4ff */
[----:B------:R-:W-:Y:S01]  /*3e90*/  IADD3.X R11, PT, PT, R5, UR7, RZ, P2, !PT ;  /* 0x00000007050b7c10 */ /* 0x000fe200097fe4ff */
        /* <DEDUP_REMOVED lines=17> */
[----:B------:R-:W-:Y:S04]  /*3fb0*/  STG.E desc[UR16][R18.64], R23 ;  /* 0x0000001712007986 */ /* 0x000fe8000c101910 */
[----:B------:R-:W2:Y:S04]  /*3fc0*/  LDG.E R6, desc[UR16][R4.64+0x800] ;  /* 0x0008001004067981 */ /* 0x000ea8000c1e1900 */
[----:B-1----:R-:W2:Y:S04]  /*3fd0*/  LDG.E R21, desc[UR16][R12.64+0x800] ;  /* 0x000800100c157981 */ /* 0x002ea8000c1e1900 */
        /* <DEDUP_REMOVED lines=10> */
[----:B--2---:R-:W-:Y:S02]  /*4080*/  F2FP.BF16.F32.PACK_AB R21, R21, R6 ;  /* 0x000000061515723e */ /* 0x004fe400000010ff */
[----:B---3--:R-:W-:-:S03]  /*4090*/  F2FP.BF16.F32.PACK_AB R25, R25, R20 ;  /* 0x000000141919723e */ /* 0x008fc600000010ff */
        /* <DEDUP_REMOVED lines=19> */
[----:B--2---:R-:W-:Y:S02]  /*41d0*/  F2FP.BF16.F32.PACK_AB R13, R13, R4 ;  /* 0x000000040d0d723e */ /* 0x004fe400000010ff */
[----:B---3--:R-:W-:-:S03]  /*41e0*/  F2FP.BF16.F32.PACK_AB R5, R11, R8 ;  /* 0x000000080b05723e */ /* 0x008fc600000010ff */
[----:B------:R4:W-:Y:S04]  /*41f0*/  STG.E desc[UR16][R2.64], R13 ;  /* 0x0000000d02007986 */ /* 0x0009e8000c101910 */
[----:B------:R4:W-:Y:S02]  /*4200*/  STG.E desc[UR16][R16.64], R5 ;  /* 0x0000000510007986 */ /* 0x0009e4000c101910 */
[----:B------:R-:W-:Y:S05]  /*4210*/  @P0 BRA `(.L_x_860) ;  /* 0xfffffff800a40947 */ /* 0x000fea000383ffff */
[----:B------:R-:W-:Y:S05]  /*4220*/  BSYNC.RECONVERGENT B0 ;  /* 0x0000000000007941 */ /* 0x000fea0003800200 */
.L_x_859:
[----:B------:R-:W-:Y:S05]  /*4230*/  EXIT ;  /* 0x000000000000794d */ /* 0x000fea0003800000 */
.L_x_861:
        /* <DEDUP_REMOVED lines=12> */
.L_x_3423:


//--------------------- .text._Z35group_norm_nhwc_bwd_one_pass_kernelI11Fp16IOBf16WLi128ELi16ELi256EEv26Group_norm_nhwc_bwd_params --------------------------
	.section	.text._Z35group_norm_nhwc_bwd_one_pass_kernelI11Fp16IOBf16WLi128ELi16ELi256EEv26Group_norm_nhwc_bwd_params,"ax",@progbits
	.align	128
        .global         _Z35group_norm_nhwc_bwd_one_pass_kernelI11Fp16IOBf16WLi128ELi16ELi256EEv26Group_norm_nhwc_bwd_params
        .type           _Z35group_norm_nhwc_bwd_one_pass_kernelI11Fp16IOBf16WLi128ELi16ELi256EEv26Group_norm_nhwc_bwd_params,@function
        .size           _Z35group_norm_nhwc_bwd_one_pass_kernelI11Fp16IOBf16WLi128ELi16ELi256EEv26Group_norm_nhwc_bwd_params,(.L_x_3424 - _Z35group_norm_nhwc_bwd_one_pass_kernelI11Fp16IOBf16WLi128ELi16ELi256EEv26Group_norm_nhwc_bwd_params)
        .other          _Z35group_norm_nhwc_bwd_one_pass_kernelI11Fp16IOBf16WLi128ELi16ELi256EEv26Group_norm_nhwc_bwd_params,@"STO_CUDA_ENTRY STV_DEFAULT"
_Z35group_norm_nhwc_bwd_one_pass_kernelI11Fp16IOBf16WLi128ELi16ELi256EEv26Group_norm_nhwc_bwd_params:
.text._Z35group_norm_nhwc_bwd_one_pass_kernelI11Fp16IOBf16WLi128ELi16ELi256EEv26Group_norm_nhwc_bwd_params:
        /* <DEDUP_REMOVED lines=25> */
.L_x_893:
[----:B0-----:R-:W0:Y:S01]  /*0190*/  LDC R14, c[0x0][0x410] ;  /* 0x00010400ff0e7b82 */ /* 0x001e220000000800 */
[----:B-1----:R-:W1:Y:S01]  /*01a0*/  LDCU.128 UR16, c[0x0][0x400] ;  /* 0x00008000ff1077ac */ /* 0x002e620008000c00 */
        /* <DEDUP_REMOVED lines=28> */
[----:B------:R-:W-:-:S04]  /*0370*/  IADD3 R15, PT, PT, R4, -R15, RZ ;  /* 0x8000000f040f7210 */ /* 0x000fc80007ffe0ff */
[----:B------:R-:W-:Y:S01]  /*0380*/  SEL R4, R15, R4, !P2 ;  /* 0x000000040f047207 */ /* 0x000fe20005000000 */
[----:B0-----:R-:W-:Y:S01]  /*0390*/  IMAD.WIDE R12, R47, 0x8, R12 ;  /* 0x000000082f0c7825 */ /* 0x001fe200078e020c */
[----:B------:R-:W-:Y:S02]  /*03a0*/  @P0 IADD3 R9, PT, PT, R9, 0x1, RZ ;  /* 0x0000000109090810 */ /* 0x000fe40007ffe0ff */
[----:B------:R-:W-:Y:S02]  /*03b0*/  ISETP.NE.AND P0, PT, R14, RZ, PT ;  /* 0x000000ff0e00720c */ /* 0x000fe40003f05270 */
[----:B------:R-:W-:Y:S01]  /*03c0*/  MOV R6, R9 ;  /* 0x0000000900067202 */ /* 0x000fe20000000f00 */
[----:B------:R-:W2:Y:S01]  /*03d0*/  LDG.E.64 R12, desc[UR8][R12.64] ;  /* 0x000000080c0c7981 */ /* 0x000ea2000c1e1b00 */
[----:B------:R-:W0:Y:S01]  /*03e0*/  @!P1 LDC.64 R8, c[0x0][0x3f8] ;  /* 0x0000fe00ff089b82 */ /* 0x000e220000000a00 */
[----:B------:R-:W-:Y:S02]  /*03f0*/  LOP3.LUT R15, RZ, R14, RZ, 0x33, !PT ;  /* 0x0000000eff0f7212 */ /* 0x000fe400078e33ff */
[----:B------:R-:W-:-:S02]  /*0400*/  @!P3 IADD3 R4, PT, PT, -R4, RZ, RZ ;  /* 0x000000ff0404b210 */ /* 0x000fc40007ffe1ff */
[----:B------:R-:W-:Y:S02]  /*0410*/  @!P4 IADD3 R6, PT, PT, -R6, RZ, RZ ;  /* 0x000000ff0606c210 */ /* 0x000fe40007ffe1ff */
[----:B------:R-:W-:Y:S02]  /*0420*/  SHF.L.U32 R14, R36, 0x1, RZ ;  /* 0x00000001240e7819 */ /* 0x000fe400000006ff */
[C---:B------:R-:W-:Y:S02]  /*0430*/  SEL R53, R15.reuse, R4, !P0 ;  /* 0x000000040f357207 */ /* 0x040fe40004000000 */
[----:B------:R-:W-:Y:S02]  /*0440*/  SEL R15, R15, R6, !P0 ;  /* 0x000000060f0f7207 */ /* 0x000fe40004000000 */
[----:B------:R-:W-:Y:S02]  /*0450*/  ISETP.GE.U32.AND P2, PT, R50, UR16, PT ;  /* 0x0000001032007c0c */ /* 0x000fe4000bf46070 */
[----:B------:R-:W-:-:S02]  /*0460*/  LOP3.LUT R4, R14, 0xe, RZ, 0xc0, !PT ;  /* 0x0000000e0e047812 */ /* 0x000fc400078ec0ff */
[----:B------:R-:W-:Y:S02]  /*0470*/  SHF.L.U32 R17, R53, 0x4, RZ ;  /* 0x0000000435117819 */ /* 0x000fe400000006ff */
[----:B------:R-:W-:Y:S02]  /*0480*/  SHF.R.S32.HI R6, RZ, 0x1f, R15 ;  /* 0x0000001fff067819 */ /* 0x000fe4000001140f */
[----:B------:R-:W-:Y:S02]  /*0490*/  ISETP.GE.AND.EX P2, PT, R5, UR17, PT, P2 ;  /* 0x0000001105007c0c */ /* 0x000fe4000bf46320 */
[----:B------:R-:W-:Y:S01]  /*04a0*/  SHF.R.S32.HI R55, RZ, 0x1f, R17 ;  /* 0x0000001fff377819 */ /* 0x000fe20000011411 */
[----:B------:R-:W-:Y:S01]  /*04b0*/  IMAD R6, R6, UR18, RZ ;  /* 0x0000001206067c24 */ /* 0x000fe2000f8e02ff */
[----:B------:R-:W-:Y:S02]  /*04c0*/  LOP3.LUT R54, R17, R4, RZ, 0xfc, !PT ;  /* 0x0000000411367212 */ /* 0x000fe400078efcff */
[----:B------:R-:W-:Y:S01]  /*04d0*/  ISETP.GE.U32.AND P0, PT, R51, UR16, PT ;  /* 0x0000001033007c0c */ /* 0x000fe2000bf06070 */
[----:B------:R-:W1:Y:S02]  /*04e0*/  @!P1 LDC.64 R16, c[0x0][0x3a0] ;  /* 0x0000e800ff109b82 */ /* 0x000e640000000a00 */
[----:B------:R-:W-:Y:S01]  /*04f0*/  IMAD.WIDE.U32 R54, R15, UR18, R54 ;  /* 0x000000120f367c25 */ /* 0x000fe2000f8e0036 */
[----:B------:R-:W-:-:S03]  /*0500*/  ISETP.GE.AND.EX P0, PT, R3, UR17, PT, P0 ;  /* 0x0000001103007c0c */ /* 0x000fc6000bf06300 */
[----:B------:R-:W-:Y:S01]  /*0510*/  IMAD R15, R15, UR19, R6 ;  /* 0x000000130f0f7c24 */ /* 0x000fe2000f8e0206 */
[----:B------:R-:W-:Y:S01]  /*0520*/  @!P1 MOV R56, R54 ;  /* 0x0000003600389202 */ /* 0x000fe20000000f00 */
[----:B0-----:R-:W-:Y:S01]  /*0530*/  @!P1 IMAD R6, R19, R8, RZ ;  /* 0x0000000813069224 */ /* 0x001fe200078e02ff */
[----:B------:R-:W-:Y:S01]  /*0540*/  ISETP.GE.U32.AND P3, PT, R49, UR16, PT ;  /* 0x0000001031007c0c */ /* 0x000fe2000bf66070 */
[----:B------:R-:W0:Y:S01]  /*0550*/  @!P1 LDC.64 R18, c[0x0][0x398] ;  /* 0x0000e600ff129b82 */ /* 0x000e220000000a00 */
[----:B------:R-:W-:Y:S01]  /*0560*/  IADD3 R57, PT, PT, R55, R15, RZ ;  /* 0x0000000f37397210 */ /* 0x000fe20007ffe0ff */
[----:B------:R-:W-:-:S06]  /*0570*/  @!P1 IMAD R23, R21, R9, R6 ;  /* 0x0000000915179224 */ /* 0x000fcc00078e0206 */
[----:B------:R-:W3:Y:S01]  /*0580*/  @!P2 LDC.64 R14, c[0x0][0x3f8] ;  /* 0x0000fe00ff0eab82 */ /* 0x000ee20000000a00 */
[----:B------:R-:W-:-:S07]  /*0590*/  @!P1 IMAD.WIDE.U32 R20, R21, R8, R56 ;  /* 0x0000000815149225 */ /* 0x000fce00078e0038 */
[----:B------:R-:W4:Y:S01]  /*05a0*/  @!P0 LDC.64 R8, c[0x0][0x3f8] ;  /* 0x0000fe00ff088b82 */ /* 0x000f220000000a00 */
[----:B------:R-:W-:Y:S02]  /*05b0*/  @!P1 IADD3 R23, PT, PT, R21, R23, RZ ;  /* 0x0000001715179210 */ /* 0x000fe40007ffe0ff */
[C---:B------:R-:W-:Y:S02]  /*05c0*/  @!P1 SHF.L.U32 R21, R20.reuse, 0x1, RZ ;  /* 0x0000000114159819 */ /* 0x040fe400000006ff */
[----:B------:R-:W-:Y:S02]  /*05d0*/  @!P1 SHF.L.U64.HI R20, R20, 0x1, R23 ;  /* 0x0000000114149819 */ /* 0x000fe40000010217 */
[----:B-1----:R-:W-:Y:S01]  /*05e0*/  @!P1 IADD3 R16, P4, PT, R21, R16, RZ ;  /* 0x0000001015109210 */ /* 0x002fe20007f9e0ff */
[----:B------:R-:W1:Y:S01]  /*05f0*/  @!P2 LDC.64 R30, c[0x0][0x3a0] ;  /* 0x0000e800ff1eab82 */ /* 0x000e620000000a00 */
[----:B------:R-:W-:Y:S02]  /*0600*/  MOV R46, RZ ;  /* 0x000000ff002e7202 */ /* 0x000fe40000000f00 */
[----:B------:R-:W-:-:S02]  /*0610*/  @!P1 IADD3.X R17, PT, PT, R20, R17, RZ, P4, !PT ;  /* 0x0000001114119210 */ /* 0x000fc400027fe4ff */
[----:B------:R-:W-:-:S03]  /*0620*/  ISETP.GE.AND.EX P3, PT, R7, UR17, PT, P3 ;  /* 0x0000001107007c0c */ /* 0x000fc6000bf66330 */
[----:B------:R-:W1:Y:S01]  /*0630*/  @!P2 LDC.64 R22, c[0x0][0x398] ;  /* 0x0000e600ff16ab82 */ /* 0x000e620000000a00 */
[----:B------:R0:W5:Y:S01]  /*0640*/  @!P1 LDG.E R46, desc[UR8][R16.64] ;  /* 0x00000008102e9981 */ /* 0x000162000c1e1900 */
[----:B---3--:R-:W-:Y:S01]  /*0650*/  @!P2 IMAD R6, R5, R14, RZ ;  /* 0x0000000e0506a224 */ /* 0x008fe200078e02ff */
[----:B0-----:R-:W-:-:S03]  /*0660*/  @!P1 IADD3 R18, P4, PT, R21, R18, RZ ;  /* 0x0000001215129210 */ /* 0x001fc60007f9e0ff */
[----:B------:R-:W-:Y:S01]  /*0670*/  @!P2 IMAD R27, R50, R15, R6 ;  /* 0x0000000f321ba224 */ /* 0x000fe200078e0206 */
[----:B------:R-:W-:Y:S01]  /*0680*/  CS2R R44, SRZ ;  /* 0x00000000002c7805 */ /* 0x000fe2000001ff00 */
[----:B------:R-:W0:Y:S01]  /*0690*/  @!P0 LDC.64 R28, c[0x0][0x3a0] ;  /* 0x0000e800ff1c8b82 */ /* 0x000e220000000a00 */
[----:B------:R-:W-:Y:S02]  /*06a0*/  @!P2 MOV R16, R54 ;  /* 0x000000360010a202 */ /* 0x000fe40000000f00 */
[----:B------:R-:W-:Y:S01]  /*06b0*/  @!P2 MOV R17, R57 ;  /* 0x000000390011a202 */ /* 0x000fe20000000f00 */
[----:B----4-:R-:W-:Y:S01]  /*06c0*/  @!P0 IMAD R6, R3, R8, RZ ;  /* 0x0000000803068224 */ /* 0x010fe200078e02ff */
[----:B------:R-:W-:-:S03]  /*06d0*/  @!P1 IADD3.X R19, PT, PT, R20, R19, RZ, P4, !PT ;  /* 0x0000001314139210 */ /* 0x000fc600027fe4ff */
[----:B------:R-:W3:Y:S01]  /*06e0*/  @!P3 LDC.64 R24, c[0x0][0x3f8] ;  /* 0x0000fe00ff18bb82 */ /* 0x000ee20000000a00 */
[----:B------:R-:W-:Y:S01]  /*06f0*/  @!P2 IMAD.WIDE.U32 R14, R50, R14, R16 ;  /* 0x0000000e320ea225 */ /* 0x000fe200078e0010 */
[----:B------:R-:W-:Y:S01]  /*0700*/  @!P0 MOV R16, R54 ;  /* 0x0000003600108202 */ /* 0x000fe20000000f00 */
[----:B------:R4:W5:Y:S01]  /*0710*/  @!P1 LDG.E R45, desc[UR8][R18.64] ;  /* 0x00000008122d9981 */ /* 0x000962000c1e1900 */
[----:B------:R-:W-:Y:S01]  /*0720*/  @!P0 MOV R17, R57 ;  /* 0x0000003900118202 */ /* 0x000fe20000000f00 */
[C---:B------:R-:W-:Y:S01]  /*0730*/  @!P0 IMAD R21, R51.reuse, R9, R6 ;  /* 0x0000000933158224 */ /* 0x040fe200078e0206 */
[----:B------:R-:W-:Y:S01]  /*0740*/  ISETP.NE.AND P4, PT, RZ, UR12, PT ;  /* 0x0000000cff007c0c */ /* 0x000fe2000bf85270 */
[----:B------:R-:W-:Y:S01]  /*0750*/  @!P0 IMAD.WIDE.U32 R8, R51, R8, R16 ;  /* 0x0000000833088225 */ /* 0x000fe200078e0010 */
[----:B------:R-:W-:Y:S02]  /*0760*/  @!P2 IADD3 R17, PT, PT, R15, R27, RZ ;  /* 0x0000001b0f11a210 */ /* 0x000fe40007ffe0ff */
[----:B------:R-:W-:-:S02]  /*0770*/  @!P2 SHF.L.U32 R15, R14, 0x1, RZ ;  /* 0x000000010e0fa819 */ /* 0x000fc400000006ff */
[----:B------:R-:W-:Y:S02]  /*0780*/  @!P0 IADD3 R9, PT, PT, R9, R21, RZ ;  /* 0x0000001509098210 */ /* 0x000fe40007ffe0ff */
[----:B------:R-:W-:Y:S01]  /*0790*/  @!P2 SHF.L.U64.HI R26, R14, 0x1, R17 ;  /* 0x000000010e1aa819 */ /* 0x000fe20000010211 */
[----:B------:R-:W0:Y:S01]  /*07a0*/  LDC.64 R20, c[0x0][0x3a8] ;  /* 0x0000ea00ff147b82 */ /* 0x000e220000000a00 */
[C---:B-1----:R-:W-:Y:S02]  /*07b0*/  @!P2 IADD3 R30, P1, PT, R15.reuse, R30, RZ ;  /* 0x0000001e0f1ea210 */ /* 0x042fe40007f3e0ff */
[----:B------:R-:W-:Y:S02]  /*07c0*/  @!P2 IADD3 R22, P5, PT, R15, R22, RZ ;  /* 0x000000160f16a210 */ /* 0x000fe40007fbe0ff */
[C---:B------:R-:W-:Y:S02]  /*07d0*/  @!P0 SHF.L.U32 R33, R8.reuse, 0x1, RZ ;  /* 0x0000000108218819 */ /* 0x040fe400000006ff */
[----:B------:R-:W-:Y:S01]  /*07e0*/  @!P0 SHF.L.U64.HI R6, R8, 0x1, R9 ;  /* 0x0000000108068819 */ /* 0x000fe20000010209 */
[----:B------:R-:W1:Y:S08]  /*07f0*/  @!P0 LDC.64 R14, c[0x0][0x398] ;  /* 0x0000e600ff0e8b82 */ /* 0x000e700000000a00 */
[----:B------:R-:W1:Y:S08]  /*0800*/  @!P3 LDC.64 R16, c[0x0][0x3a0] ;  /* 0x0000e800ff10bb82 */ /* 0x000e700000000a00 */
[----:B------:R-:W1:Y:S08]  /*0810*/  @!P3 LDC.64 R8, c[0x0][0x398] ;  /* 0x0000e600ff08bb82 */ /* 0x000e700000000a00 */
[----:B----4-:R-:W4:Y:S01]  /*0820*/  @P4 LDC.64 R18, c[0x0][0x3b0] ;  /* 0x0000ec00ff124b82 */ /* 0x010f220000000a00 */
[----:B------:R-:W-:-:S02]  /*0830*/  @!P2 IADD3.X R31, PT, PT, R26, R31, RZ, P1, !PT ;  /* 0x0000001f1a1fa210 */ /* 0x000fc40000ffe4ff */
[----:B------:R-:W-:Y:S01]  /*0840*/  @!P2 IADD3.X R23, PT, PT, R26, R23, RZ, P5, !PT ;  /* 0x000000171a17a210 */ /* 0x000fe20002ffe4ff */
[----:B---3--:R-:W-:Y:S01]  /*0850*/  @!P3 IMAD R32, R7, R24, RZ ;  /* 0x000000180720b224 */ /* 0x008fe200078e02ff */
[----:B------:R-:W-:Y:S02]  /*0860*/  @!P3 MOV R26, R54 ;  /* 0x00000036001ab202 */ /* 0x000fe40000000f00 */
[----:B------:R-:W-:Y:S02]  /*0870*/  @!P3 MOV R27, R57 ;  /* 0x00000039001bb202 */ /* 0x000fe40000000f00 */
[----:B------:R-:W-:Y:S01]  /*0880*/  CS2R R42, SRZ ;  /* 0x00000000002a7805 */ /* 0x000fe2000001ff00 */
[C---:B------:R-:W-:Y:S02]  /*0890*/  @!P3 IMAD R25, R49.reuse, R25, R32 ;  /* 0x000000193119b224 */ /* 0x040fe400078e0220 */
[----:B------:R-:W-:Y:S01]  /*08a0*/  @!P3 IMAD.WIDE.U32 R26, R49, R24, R26 ;  /* 0x00000018311ab225 */ /* 0x000fe200078e001a */
[----:B------:R-:W-:-:S02]  /*08b0*/  CS2R R40, SRZ ;  /* 0x0000000000287805 */ /* 0x000fc4000001ff00 */
[----:B------:R3:W5:Y:S01]  /*08c0*/  @!P2 LDG.E R42, desc[UR8][R30.64] ;  /* 0x000000081e2aa981 */ /* 0x000762000c1e1900 */
[----:B0-----:R-:W-:Y:S02]  /*08d0*/  @!P0 IADD3 R28, P1, PT, R33, R28, RZ ;  /* 0x0000001c211c8210 */ /* 0x001fe40007f3e0ff */
[----:B------:R-:W-:Y:S02]  /*08e0*/  @!P3 IADD3 R27, PT, PT, R27, R25, RZ ;  /* 0x000000191b1bb210 */ /* 0x000fe40007ffe0ff */
[----:B------:R-:W-:Y:S01]  /*08f0*/  @!P3 SHF.L.U32 R25, R26, 0x1, RZ ;  /* 0x000000011a19b819 */ /* 0x000fe200000006ff */
[----:B------:R0:W5:Y:S01]  /*0900*/  @!P2 LDG.E R41, desc[UR8][R22.64] ;  /* 0x000000081629a981 */ /* 0x000162000c1e1900 */
[----:B---3--:R-:W-:Y:S02]  /*0910*/  LEA R31, R53, R4, 0x4 ;  /* 0x00000004351f7211 */ /* 0x008fe400078e20ff */
[----:B------:R-:W-:Y:S02]  /*0920*/  @!P0 IADD3.X R29, PT, PT, R6, R29, RZ, P1, !PT ;  /* 0x0000001d061d8210 */ /* 0x000fe40000ffe4ff */
[----:B-1----:R-:W-:Y:S01]  /*0930*/  @!P0 IADD3 R14, P1, PT, R33, R14, RZ ;  /* 0x0000000e210e8210 */ /* 0x002fe20007f3e0ff */
[----:B----4-:R-:W-:Y:S01]  /*0940*/  @P4 IMAD.WIDE R18, R31, 0x2, R18 ;  /* 0x000000021f124825 */ /* 0x010fe200078e0212 */
[----:B------:R-:W-:-:S02]  /*0950*/  @!P3 SHF.L.U64.HI R26, R26, 0x1, R27 ;  /* 0x000000011a1ab819 */ /* 0x000fc4000001021b */
[----:B------:R-:W-:Y:S02]  /*0960*/  CS2R R38, SRZ ;  /* 0x0000000000267805 */ /* 0x000fe4000001ff00 */
[----:B------:R-:W-:Y:S01]  /*0970*/  @!P3 IADD3 R16, P2, PT, R25, R16, RZ ;  /* 0x000000101910b210 */ /* 0x000fe20007f5e0ff */
[----:B------:R-:W-:Y:S01]  /*0980*/  IMAD.WIDE R20, R31, 0x2, R20 ;  /* 0x000000021f147825 */ /* 0x000fe200078e0214 */
[----:B------:R-:W-:Y:S01]  /*0990*/  @!P3 IADD3 R8, P5, PT, R25, R8, RZ ;  /* 0x000000081908b210 */ /* 0x000fe20007fbe0ff */
[----:B------:R-:W3:Y:S01]  /*09a0*/  @P4 LDG.E.U16 R23, desc[UR8][R18.64] ;  /* 0x0000000812174981 */ /* 0x000ee2000c1e1500 */
[----:B------:R-:W-:Y:S02]  /*09b0*/  @!P0 IADD3.X R15, PT, PT, R6, R15, RZ, P1, !PT ;  /* 0x0000000f060f8210 */ /* 0x000fe40000ffe4ff */
[C---:B------:R-:W-:Y:S01]  /*09c0*/  @!P3 IADD3.X R17, PT, PT, R26.reuse, R17, RZ, P2, !PT ;  /* 0x000000111a11b210 */ /* 0x040fe200017fe4ff */
[----:B------:R-:W4:Y:S01]  /*09d0*/  @P4 LDG.E.U16 R22, desc[UR8][R18.64+0x2] ;  /* 0x0000020812164981 */ /* 0x000f22000c1e1500 */
[----:B------:R-:W-:-:S03]  /*09e0*/  @!P3 IADD3.X R9, PT, PT, R26, R9, RZ, P5, !PT ;  /* 0x000000091a09b210 */ /* 0x000fc60002ffe4ff */
[----:B------:R-:W4:Y:S04]  /*09f0*/  LDG.E.U16 R4, desc[UR8][R20.64] ;  /* 0x0000000814047981 */ /* 0x000f28000c1e1500 */
[----:B------:R-:W4:Y:S04]  /*0a00*/  LDG.E.U16 R6, desc[UR8][R20.64+0x2] ;  /* 0x0000020814067981 */ /* 0x000f28000c1e1500 */
[----:B------:R0:W5:Y:S04]  /*0a10*/  @!P0 LDG.E R44, desc[UR8][R28.64] ;  /* 0x000000081c2c8981 */ /* 0x000168000c1e1900 */
[----:B------:R0:W5:Y:S04]  /*0a20*/  @!P0 LDG.E R43, desc[UR8][R14.64] ;  /* 0x000000080e2b8981 */ /* 0x000168000c1e1900 */
[----:B------:R0:W5:Y:S04]  /*0a30*/  @!P3 LDG.E R40, desc[UR8][R16.64] ;  /* 0x000000081028b981 */ /* 0x000168000c1e1900 */
[----:B------:R0:W5:Y:S01]  /*0a40*/  @!P3 LDG.E R38, desc[UR8][R8.64] ;  /* 0x000000080826b981 */ /* 0x000162000c1e1900 */
        /* <DEDUP_REMOVED lines=14> */
[----:B---3--:R-:W-:Y:S02]  /*0b30*/  @P4 SHF.L.U32 R39, R23, 0x10, RZ ;  /* 0x0000001017274819 */ /* 0x008fe400000006ff */
[----:B----4-:R-:W-:Y:S02]  /*0b40*/  @P4 SHF.L.U32 R37, R22, 0x10, RZ ;  /* 0x0000001016254819 */ /* 0x010fe400000006ff */
[----:B------:R-:W-:Y:S02]  /*0b50*/  SHF.L.U32 R4, R4, 0x10, RZ ;  /* 0x0000001004047819 */ /* 0x000fe400000006ff */
[----:B------:R-:W-:Y:S01]  /*0b60*/  SHF.L.U32 R6, R6, 0x10, RZ ;  /* 0x0000001006067819 */ /* 0x000fe200000006ff */
[----:B0-----:R-:W-:Y:S06]  /*0b70*/  BRA.U UP1, `(.L_x_863) ;  /* 0x0000000501247547 */ /* 0x001fec000b800000 */
[--C-:B-----5:R-:W-:Y:S02]  /*0b80*/  HADD2.F32 R13, -RZ, R45.reuse.H0_H0 ;  /* 0x2000002dff0d7230 */ /* 0x120fe40000004100 */
[--C-:B------:R-:W-:Y:S02]  /*0b90*/  HADD2.F32 R8, -RZ, R46.reuse.H0_H0 ;  /* 0x2000002eff087230 */ /* 0x100fe40000004100 */
[----:B------:R-:W-:Y:S02]  /*0ba0*/  HADD2.F32 R9, -RZ, R45.H1_H1 ;  /* 0x3000002dff097230 */ /* 0x000fe40000004100 */
[----:B------:R-:W-:Y:S01]  /*0bb0*/  FMUL.FTZ R15, R4, R13 ;  /* 0x0000000d040f7220 */ /* 0x000fe20000410000 */
[----:B------:R-:W-:Y:S02]  /*0bc0*/  HADD2.F32 R12, -RZ, R46.H1_H1 ;  /* 0x3000002eff0c7230 */ /* 0x000fe40000004100 */
[----:B------:R-:W-:Y:S01]  /*0bd0*/  FADD.FTZ R8, R8, -UR13 ;  /* 0x8000000d08087e21 */ /* 0x000fe20008010000 */
[----:B------:R-:W-:-:S02]  /*0be0*/  HADD2.F32 R16, -RZ, R44.H0_H0 ;  /* 0x2000002cff107230 */ /* 0x000fc40000004100 */
[----:B------:R-:W-:Y:S01]  /*0bf0*/  FMUL.FTZ R17, R6, R9 ;  /* 0x0000000906117220 */ /* 0x000fe20000410000 */
[--C-:B------:R-:W-:Y:S02]  /*0c00*/  HADD2.F32 R19, -RZ, R43.reuse.H0_H0 ;  /* 0x2000002bff137230 */ /* 0x100fe40000004100 */
[----:B------:R-:W-:Y:S01]  /*0c10*/  FADD.FTZ R14, RZ, R15 ;  /* 0x0000000fff0e7221 */ /* 0x000fe20000010000 */
[----:B------:R-:W-:Y:S01]  /*0c20*/  FADD.FTZ R12, R12, -UR13 ;  /* 0x8000000d0c0c7e21 */ /* 0x000fe20008010000 */
[----:B------:R-:W-:Y:S01]  /*0c30*/  FMUL.FTZ R8, R8, UR7 ;  /* 0x0000000708087c20 */ /* 0x000fe20008410000 */
[----:B------:R-:W-:Y:S01]  /*0c40*/  FADD.FTZ R18, R16, -UR13 ;  /* 0x8000000d10127e21 */ /* 0x000fe20008010000 */
[----:B------:R-:W-:Y:S01]  /*0c50*/  FADD.FTZ R14, R17, R14 ;  /* 0x0000000e110e7221 */ /* 0x000fe20000010000 */
[----:B------:R-:W-:Y:S02]  /*0c60*/  HADD2.F32 R16, -RZ, R44.H1_H1 ;  /* 0x3000002cff107230 */ /* 0x000fe40000004100 */
[----:B------:R-:W-:Y:S01]  /*0c70*/  FMUL.FTZ R21, R4, R19 ;  /* 0x0000001304157220 */ /* 0x000fe20000410000 */
[----:B------:R-:W-:Y:S01]  /*0c80*/  FMUL.FTZ R12, R12, UR7 ;  /* 0x000000070c0c7c20 */ /* 0x000fe20008410000 */
[----:B------:R-:W-:Y:S01]  /*0c90*/  FFMA.FTZ R15, R8, R15, RZ ;  /* 0x0000000f080f7223 */ /* 0x000fe200000100ff */
[----:B------:R-:W-:Y:S01]  /*0ca0*/  FMUL.FTZ R18, R18, UR7 ;  /* 0x0000000712127c20 */ /* 0x000fe20008410000 */
[----:B------:R-:W-:Y:S01]  /*0cb0*/  FADD.FTZ R22, R14, R21 ;  /* 0x000000150e167221 */ /* 0x000fe20000010000 */
[----:B------:R-:W-:Y:S01]  /*0cc0*/  FADD.FTZ R14, R16, -UR13 ;  /* 0x8000000d100e7e21 */ /* 0x000fe20008010000 */
[----:B------:R-:W-:Y:S01]  /*0cd0*/  FFMA.FTZ R17, R12, R17, R15 ;  /* 0x000000110c117223 */ /* 0x000fe2000001000f */
[----:B------:R-:W-:-:S02]  /*0ce0*/  HADD2.F32 R15, -RZ, R43.H1_H1 ;  /* 0x3000002bff0f7230 */ /* 0x000fc40000004100 */
[----:B------:R-:W-:Y:S01]  /*0cf0*/  FFMA.FTZ R20, R13, R8, RZ ;  /* 0x000000080d147223 */ /* 0x000fe200000100ff */
[--C-:B------:R-:W-:Y:S02]  /*0d00*/  HADD2.F32 R16, -RZ, R42.reuse.H0_H0 ;  /* 0x2000002aff107230 */ /* 0x100fe40000004100 */
[----:B------:R-:W-:Y:S01]  /*0d10*/  FFMA.FTZ R23, R18, R21, R17 ;  /* 0x0000001512177223 */ /* 0x000fe20000010011 */
[----:B------:R-:W-:Y:S02]  /*0d20*/  HADD2.F32 R17, -RZ, R41.H0_H0 ;  /* 0x20000029ff117230 */ /* 0x000fe40000004100 */
[----:B------:R-:W-:Y:S01]  /*0d30*/  FMUL.FTZ R21, R6, R15 ;  /* 0x0000000f06157220 */ /* 0x000fe20000410000 */
[----:B------:R-:W-:Y:S01]  /*0d40*/  FMUL.FTZ R14, R14, UR7 ;  /* 0x000000070e0e7c20 */ /* 0x000fe20008410000 */
[----:B------:R-:W-:Y:S01]  /*0d50*/  FADD.FTZ R8, RZ, R13 ;  /* 0x0000000dff087221 */ /* 0x000fe20000010000 */
[----:B------:R-:W-:Y:S01]  /*0d60*/  FADD.FTZ R16, R16, -UR13 ;  /* 0x8000000d10107e21 */ /* 0x000fe20008010000 */
[----:B------:R-:W-:Y:S01]  /*0d70*/  FADD.FTZ R22, R21, R22 ;  /* 0x0000001615167221 */ /* 0x000fe20000010000 */
[----:B------:R-:W-:Y:S01]  /*0d80*/  FFMA.FTZ R23, R14, R21, R23 ;  /* 0x000000150e177223 */ /* 0x000fe20000010017 */
[----:B------:R-:W-:Y:S01]  /*0d90*/  FMUL.FTZ R13, R4, R17 ;  /* 0x00000011040d7220 */ /* 0x000fe20000410000 */
[C---:B------:R-:W-:Y:S01]  /*0da0*/  FADD.FTZ R8, R19.reuse, R8 ;  /* 0x0000000813087221 */ /* 0x040fe20000010000 */
[----:B------:R-:W-:Y:S01]  /*0db0*/  FMUL.FTZ R16, R16, UR7 ;  /* 0x0000000710107c20 */ /* 0x000fe20008410000 */
[----:B------:R-:W-:Y:S01]  /*0dc0*/  FFMA.FTZ R18, R19, R18, R20 ;  /* 0x0000001213127223 */ /* 0x000fe20000010014 */
[----:B------:R-:W-:-:S02]  /*0dd0*/  HADD2.F32 R19, -RZ, R42.H1_H1 ;  /* 0x3000002aff137230 */ /* 0x000fc40000004100 */
[----:B------:R-:W-:Y:S01]  /*0de0*/  FADD.FTZ R21, R22, R13 ;  /* 0x0000000d16157221 */ /* 0x000fe20000010000 */
[----:B------:R-:W-:Y:S01]  /*0df0*/  FFMA.FTZ R24, R16, R13, R23 ;  /* 0x0000000d10187223 */ /* 0x000fe20000010017 */
[----:B------:R-:W-:Y:S02]  /*0e00*/  HADD2.F32 R13, -RZ, R41.H1_H1 ;  /* 0x30000029ff0d7230 */ /* 0x000fe40000004100 */
[----:B------:R-:W-:Y:S01]  /*0e10*/  FFMA.FTZ R12, R9, R12, RZ ;  /* 0x0000000c090c7223 */ /* 0x000fe200000100ff */
[----:B------:R-:W-:Y:S01]  /*0e20*/  FADD.FTZ R19, R19, -UR13 ;  /* 0x8000000d13137e21 */ /* 0x000fe20008010000 */
[----:B------:R-:W-:Y:S02]  /*0e30*/  HADD2.F32 R23, -RZ, R40.H0_H0 ;  /* 0x20000028ff177230 */ /* 0x000fe40000004100 */
[----:B------:R-:W-:Y:S01]  /*0e40*/  FADD.FTZ R20, RZ, R9 ;  /* 0x00000009ff147221 */ /* 0x000fe20000010000 */
[----:B------:R-:W-:Y:S01]  /*0e50*/  FMUL.FTZ R22, R6, R13 ;  /* 0x0000000d06167220 */ /* 0x000fe20000410000 */
[----:B------:R-:W-:Y:S01]  /*0e60*/  FMUL.FTZ R19, R19, UR7 ;  /* 0x0000000713137c20 */ /* 0x000fe20008410000 */
[----:B------:R-:W-:Y:S01]  /*0e70*/  FFMA.FTZ R12, R15, R14, R12 ;  /* 0x0000000e0f0c7223 */ /* 0x000fe2000001000c */
[----:B------:R-:W-:-:S02]  /*0e80*/  HADD2.F32 R9, -RZ, R38.H0_H0 ;  /* 0x20000026ff097230 */ /* 0x000fc40000004100 */
[----:B------:R-:W-:Y:S01]  /*0e90*/  FADD.FTZ R23, R23, -UR13 ;  /* 0x8000000d17177e21 */ /* 0x000fe20008010000 */
[----:B------:R-:W-:Y:S02]  /*0ea0*/  HADD2.F32 R14, -RZ, R40.H1_H1 ;  /* 0x30000028ff0e7230 */ /* 0x000fe40000004100 */
[----:B------:R-:W-:Y:S01]  /*0eb0*/  FADD.FTZ R21, R22, R21 ;  /* 0x0000001516157221 */ /* 0x000fe20000010000 */
[----:B------:R-:W-:Y:S01]  /*0ec0*/  FFMA.FTZ R24, R19, R22, R24 ;  /* 0x0000001613187223 */ /* 0x000fe20000010018 */
[----:B------:R-:W-:Y:S02]  /*0ed0*/  HADD2.F32 R25, -RZ, R38.H1_H1 ;  /* 0x30000026ff197230 */ /* 0x000fe40000004100 */
[----:B------:R-:W-:Y:S01]  /*0ee0*/  FADD.FTZ R20, R15, R20 ;  /* 0x000000140f147221 */ /* 0x000fe20000010000 */
[----:B------:R-:W-:Y:S01]  /*0ef0*/  FMUL.FTZ R22, R4, R9 ;  /* 0x0000000904167220 */ /* 0x000fe20000410000 */
[----:B------:R-:W-:Y:S01]  /*0f00*/  FMUL.FTZ R23, R23, UR7 ;  /* 0x0000000717177c20 */ /* 0x000fe20008410000 */
[----:B------:R-:W-:Y:S01]  /*0f10*/  FADD.FTZ R14, R14, -UR13 ;  /* 0x8000000d0e0e7e21 */ /* 0x000fe20008010000 */
[----:B------:R-:W-:Y:S01]  /*0f20*/  FFMA.FTZ R18, R17, R16, R18 ;  /* 0x0000001011127223 */ /* 0x000fe20000010012 */
[----:B------:R-:W-:Y:S01]  /*0f30*/  FADD.FTZ R8, R8, R17 ;  /* 0x0000001108087221 */ /* 0x000fe20000010000 */
[----:B------:R-:W-:Y:S01]  /*0f40*/  FADD.FTZ R16, R21, R22 ;  /* 0x0000001615107221 */ /* 0x000fe20000010000 */
[----:B------:R-:W-:Y:S01]  /*0f50*/  FMUL.FTZ R15, R6, R25 ;  /* 0x00000019060f7220 */ /* 0x000fe20000410000 */
[----:B------:R-:W-:Y:S01]  /*0f60*/  FADD.FTZ R20, R20, R13 ;  /* 0x0000000d14147221 */ /* 0x000fe20000010000 */
[----:B------:R-:W-:Y:S01]  /*0f70*/  FFMA.FTZ R17, R23, R22, R24 ;  /* 0x0000001617117223 */ /* 0x000fe20000010018 */
[----:B------:R-:W-:Y:S01]  /*0f80*/  FMUL.FTZ R14, R14, UR7 ;  /* 0x000000070e0e7c20 */ /* 0x000fe20008410000 */
[----:B------:R-:W-:Y:S01]  /*0f90*/  FFMA.FTZ R12, R13, R19, R12 ;  /* 0x000000130d0c7223 */ /* 0x000fe2000001000c */
[----:B------:R-:W-:Y:S01]  /*0fa0*/  FADD.FTZ R16, R15, R16 ;  /* 0x000000100f107221 */ /* 0x000fe20000010000 */
[----:B------:R-:W-:Y:S01]  /*0fb0*/  FADD.FTZ R27, R20, R25 ;  /* 0x00000019141b7221 */ /* 0x000fe20000010000 */
[----:B------:R-:W-:Y:S01]  /*0fc0*/  FFMA.FTZ R15, R14, R15, R17 ;  /* 0x0000000f0e0f7223 */ /* 0x000fe20000010011 */
[----:B------:R-:W-:Y:S01]  /*0fd0*/  FADD.FTZ R26, R8, R9 ;  /* 0x00000009081a7221 */ /* 0x000fe20000010000 */
[----:B------:R-:W-:Y:S01]  /*0fe0*/  FFMA.FTZ R24, R9, R23, R18 ;  /* 0x0000001709187223 */ /* 0x000fe20000010012 */
[----:B------:R-:W-:Y:S01]  /*0ff0*/  FFMA.FTZ R25, R25, R14, R12 ;  /* 0x0000000e19197223 */ /* 0x000fe2000001000c */
[----:B------:R-:W-:Y:S06]  /*1000*/  BRA `(.L_x_864) ;  /* 0x0000000800407947 */ /* 0x000fec0003800000 */
.L_x_863:
[--C-:B-----5:R-:W-:Y:S02]  /*1010*/  HADD2.F32 R8, -RZ, R46.reuse.H0_H0 ;  /* 0x2000002eff087230 */ /* 0x120fe40000004100 */
[----:B------:R-:W-:Y:S02]  /*1020*/  HADD2.F32 R9, -RZ, R46.H1_H1 ;  /* 0x3000002eff097230 */ /* 0x000fe40000004100 */
[----:B------:R-:W-:Y:S02]  /*1030*/  HADD2.F32 R19, -RZ, R40.H1_H1 ;  /* 0x30000028ff137230 */ /* 0x000fe40000004100 */
[----:B------:R-:W-:Y:S01]  /*1040*/  FADD.FTZ R8, R8, -UR13 ;  /* 0x8000000d08087e21 */ /* 0x000fe20008010000 */
[----:B------:R-:W-:Y:S02]  /*1050*/  HADD2.F32 R13, -RZ, R44.H0_H0 ;  /* 0x2000002cff0d7230 */ /* 0x000fe40000004100 */
[----:B------:R-:W-:Y:S01]  /*1060*/  FADD.FTZ R12, R9, -UR13 ;  /* 0x8000000d090c7e21 */ /* 0x000fe20008010000 */
[----:B------:R-:W-:-:S02]  /*1070*/  HADD2.F32 R18, -RZ, R40.H0_H0 ;  /* 0x20000028ff127230 */ /* 0x000fc40000004100 */
[----:B------:R-:W-:Y:S01]  /*1080*/  FMUL.FTZ R9, R8, UR7 ;  /* 0x0000000708097c20 */ /* 0x000fe20008410000 */
[----:B------:R-:W-:Y:S01]  /*1090*/  FADD.FTZ R25, R19, -UR13 ;  /* 0x8000000d13197e21 */ /* 0x000fe20008010000 */
[----:B------:R-:W-:Y:S01]  /*10a0*/  FMUL.FTZ R8, R12, UR7 ;  /* 0x000000070c087c20 */ /* 0x000fe20008410000 */
[----:B------:R-:W-:Y:S01]  /*10b0*/  FADD.FTZ R13, R13, -UR13 ;  /* 0x8000000d0d0d7e21 */ /* 0x000fe20008010000 */
[----:B------:R-:W-:Y:S01]  /*10c0*/  FFMA.FTZ R12, R4, R9, R39 ;  /* 0x00000009040c7223 */ /* 0x000fe20000010027 */
[----:B------:R-:W-:Y:S01]  /*10d0*/  FADD.FTZ R24, R18, -UR13 ;  /* 0x8000000d12187e21 */ /* 0x000fe20008010000 */
[----:B------:R-:W-:Y:S01]  /*10e0*/  FFMA.FTZ R19, R6, R8, R37 ;  /* 0x0000000806137223 */ /* 0x000fe20000010025 */
[----:B------:R-:W-:Y:S02]  /*10f0*/  HADD2.F32 R14, -RZ, R44.H1_H1 ;  /* 0x3000002cff0e7230 */ /* 0x000fe40000004100 */
[----:B------:R-:W-:Y:S01]  /*1100*/  FMUL.FTZ R29, R12, -1.4426950216293334961 ;  /* 0xbfb8aa3b0c1d7820 */ /* 0x000fe20000410000 */
[----:B------:R-:W-:Y:S01]  /*1110*/  FMUL.FTZ R13, R13, UR7 ;  /* 0x000000070d0d7c20 */ /* 0x000fe20008410000 */
[----:B------:R-:W-:Y:S01]  /*1120*/  FMUL.FTZ R18, R19, -1.4426950216293334961 ;  /* 0xbfb8aa3b13127820 */ /* 0x000fe20000410000 */
[----:B------:R-:W-:-:S02]  /*1130*/  HADD2.F32 R16, -RZ, R42.H1_H1 ;  /* 0x3000002aff107230 */ /* 0x000fc40000004100 */
[----:B------:R-:W-:Y:S01]  /*1140*/  FADD.FTZ R14, R14, -UR13 ;  /* 0x8000000d0e0e7e21 */ /* 0x000fe20008010000 */
[----:B------:R-:W-:Y:S01]  /*1150*/  HADD2.F32 R15, -RZ, R42.H0_H0 ;  /* 0x2000002aff0f7230 */ /* 0x000fe20000004100 */
[----:B------:R-:W0:Y:S01]  /*1160*/  MUFU.EX2 R29, R29 ;  /* 0x0000001d001d7308 */ /* 0x000e220000000800 */
[----:B------:R-:W-:Y:S01]  /*1170*/  FFMA.FTZ R20, R4, R13, R39 ;  /* 0x0000000d04147223 */ /* 0x000fe20000010027 */
[----:B------:R-:W-:Y:S01]  /*1180*/  FADD.FTZ R17, R16, -UR13 ;  /* 0x8000000d10117e21 */ /* 0x000fe20008010000 */
[----:B------:R-:W-:Y:S01]  /*1190*/  FMUL.FTZ R16, R14, UR7 ;  /* 0x000000070e107c20 */ /* 0x000fe20008410000 */
[----:B------:R-:W1:Y:S01]  /*11a0*/  MUFU.EX2 R18, R18 ;  /* 0x0000001200127308 */ /* 0x000e620000000800 */
[----:B------:R-:W-:Y:S01]  /*11b0*/  FMUL.FTZ R21, R20, -1.4426950216293334961 ;  /* 0xbfb8aa3b14157820 */ /* 0x000fe20000410000 */
[----:B------:R-:W-:Y:S01]  /*11c0*/  FADD.FTZ R15, R15, -UR13 ;  /* 0x8000000d0f0f7e21 */ /* 0x000fe20008010000 */
[--C-:B------:R-:W-:Y:S01]  /*11d0*/  FFMA.FTZ R32, R6, R16, R37.reuse ;  /* 0x0000001006207223 */ /* 0x100fe20000010025 */
[----:B------:R-:W-:Y:S01]  /*11e0*/  FMUL.FTZ R14, R17, UR7 ;  /* 0x00000007110e7c20 */ /* 0x000fe20008410000 */
[----:B------:R-:W-:Y:S01]  /*11f0*/  FMUL.FTZ R24, R24, UR7 ;  /* 0x0000000718187c20 */ /* 0x000fe20008410000 */
[----:B------:R-:W-:Y:S01]  /*1200*/  FMUL.FTZ R15, R15, UR7 ;  /* 0x000000070f0f7c20 */ /* 0x000fe20008410000 */
[----:B------:R-:W2:Y:S01]  /*1210*/  MUFU.EX2 R21, R21 ;  /* 0x0000001500157308 */ /* 0x000ea20000000800 */
[----:B------:R-:W-:Y:S01]  /*1220*/  FMUL.FTZ R33, R32, -1.4426950216293334961 ;  /* 0xbfb8aa3b20217820 */ /* 0x000fe20000410000 */
[----:B------:R-:W-:Y:S01]  /*1230*/  FFMA.FTZ R28, R6, R14, R37 ;  /* 0x0000000e061c7223 */ /* 0x000fe20000010025 */
[--C-:B------:R-:W-:Y:S01]  /*1240*/  FFMA.FTZ R31, R4, R15, R39.reuse ;  /* 0x0000000f041f7223 */ /* 0x100fe20000010027 */
[----:B0-----:R-:W-:Y:S01]  /*1250*/  FADD.FTZ R29, R29, 1 ;  /* 0x3f8000001d1d7421 */ /* 0x001fe20000010000 */
[----:B------:R-:W-:Y:S01]  /*1260*/  FMUL.FTZ R25, R25, UR7 ;  /* 0x0000000719197c20 */ /* 0x000fe20008410000 */
[----:B------:R-:W-:Y:S01]  /*1270*/  FMUL.FTZ R17, R28, -1.4426950216293334961 ;  /* 0xbfb8aa3b1c117820 */ /* 0x000fe20000410000 */
[----:B-1----:R-:W-:Y:S01]  /*1280*/  FADD.FTZ R18, R18, 1 ;  /* 0x3f80000012127421 */ /* 0x002fe20000010000 */
[----:B------:R-:W-:Y:S01]  /*1290*/  FMUL.FTZ R30, R31, -1.4426950216293334961 ;  /* 0xbfb8aa3b1f1e7820 */ /* 0x000fe20000410000 */
[----:B------:R-:W0:Y:S01]  /*12a0*/  MUFU.EX2 R33, R33 ;  /* 0x0000002100217308 */ /* 0x000e220000000800 */
[----:B------:R-:W-:Y:S01]  /*12b0*/  FFMA.FTZ R27, R4, R24, R39 ;  /* 0x00000018041b7223 */ /* 0x000fe20000010027 */
[----:B------:R-:W-:Y:S01]  /*12c0*/  FFMA.FTZ R22, R6, R25, R37 ;  /* 0x0000001906167223 */ /* 0x000fe20000010025 */
[----:B------:R-:W-:Y:S01]  /*12d0*/  HADD2.F32 R34, -RZ, R45.H0_H0 ;  /* 0x2000002dff227230 */ /* 0x000fe20000004100 */
[----:B------:R-:W1:Y:S01]  /*12e0*/  MUFU.RCP R29, R29 ;  /* 0x0000001d001d7308 */ /* 0x000e620000001000 */
[----:B--2---:R-:W-:Y:S01]  /*12f0*/  FADD.FTZ R21, R21, 1 ;  /* 0x3f80000015157421 */ /* 0x004fe20000010000 */
[----:B------:R-:W-:Y:S01]  /*1300*/  FMUL.FTZ R23, R27, -1.4426950216293334961 ;  /* 0xbfb8aa3b1b177820 */ /* 0x000fe20000410000 */
[----:B------:R-:W-:Y:S01]  /*1310*/  FMUL.FTZ R26, R22, -1.4426950216293334961 ;  /* 0xbfb8aa3b161a7820 */ /* 0x000fe20000410000 */
[----:B------:R-:W-:-:S02]  /*1320*/  HADD2.F32 R58, -RZ, R43.H1_H1 ;  /* 0x3000002bff3a7230 */ /* 0x000fc40000004100 */
[----:B------:R-:W-:Y:S02]  /*1330*/  HADD2.F32 R59, -RZ, R38.H1_H1 ;  /* 0x30000026ff3b7230 */ /* 0x000fe40000004100 */
        /* <DEDUP_REMOVED lines=26> */
[----:B-1----:R-:W-:Y:S01]  /*14e0*/  FADD.FTZ R34, R26, 1 ;  /* 0x3f8000001a227421 */ /* 0x002fe20000010000 */
[----:B------:R-:W-:Y:S02]  /*14f0*/  FFMA.FTZ R18, R9, R17, RZ ;  /* 0x0000001109127223 */ /* 0x000fe400000100ff */
[----:B------:R-:W-:Y:S01]  /*1500*/  FMUL.FTZ R20, R21, R20 ;  /* 0x0000001415147220 */ /* 0x000fe20000410000 */
[----:B------:R-:W-:-:S02]  /*1510*/  FMUL.FTZ R21, R6, R19 ;  /* 0x0000001306157220 */ /* 0x000fc40000410000 */
        /* <DEDUP_REMOVED lines=9> */
[----:B------:R-:W-:Y:S01]  /*15b0*/  FMUL.FTZ R30, R35, R30 ;  /* 0x0000001e231e7220 */ /* 0x000fe20000410000 */
[----:B------:R-:W-:Y:S01]  /*15c0*/  FADD.FTZ R26, RZ, R12 ;  /* 0x0000000cff1a7221 */ /* 0x000fe20000010000 */
[----:B------:R-:W-:Y:S01]  /*15d0*/  FFMA.FTZ R31, R31, R32, 1 ;  /* 0x3f8000001f1f7423 */ /* 0x000fe20000010020 */
[----:B------:R-:W-:Y:S01]  /*15e0*/  HADD2.F32 R32, -RZ, R41.H1_H1 ;  /* 0x30000029ff207230 */ /* 0x000fe20000004100 */
[----:B------:R-:W0:Y:S01]  /*15f0*/  MUFU.RCP R34, R34 ;  /* 0x0000002200227308 */ /* 0x000e220000001000 */
[----:B------:R-:W-:Y:S01]  /*1600*/  FADD.FTZ R26, R21, R26 ;  /* 0x0000001a151a7221 */ /* 0x000fe20000010000 */
[----:B---3--:R-:W-:Y:S01]  /*1610*/  FADD.FTZ R35, -R29, 1 ;  /* 0x3f8000001d237421 */ /* 0x008fe20000010100 */
[----:B------:R-:W-:Y:S01]  /*1620*/  FMUL.FTZ R30, R30, R31 ;  /* 0x0000001f1e1e7220 */ /* 0x000fe20000410000 */
[----:B------:R-:W-:Y:S01]  /*1630*/  FMUL.FTZ R29, R32, R29 ;  /* 0x0000001d201d7220 */ /* 0x000fe20000410000 */
[----:B------:R-:W-:Y:S01]  /*1640*/  FMUL.FTZ R31, R4, R20 ;  /* 0x00000014041f7220 */ /* 0x000fe20000410000 */
[----:B------:R-:W-:-:S03]  /*1650*/  FFMA.FTZ R28, R28, R35, 1 ;  /* 0x3f8000001c1c7423 */ /* 0x000fc60000010023 */
[----:B------:R-:W-:Y:S01]  /*1660*/  FADD.FTZ R26, R26, R31 ;  /* 0x0000001f1a1a7221 */ /* 0x000fe20000010000 */
[----:B--2---:R-:W-:Y:S01]  /*1670*/  FADD.FTZ R32, -R23, 1 ;  /* 0x3f80000017207421 */ /* 0x004fe20000010100 */
[----:B------:R-:W-:-:S03]  /*1680*/  FMUL.FTZ R29, R29, R28 ;  /* 0x0000001c1d1d7220 */ /* 0x000fc60000410000 */
[----:B------:R-:W-:Y:S01]  /*1690*/  FFMA.FTZ R27, R27, R32, 1 ;  /* 0x3f8000001b1b7423 */ /* 0x000fe20000010020 */
[----:B------:R-:W-:Y:S01]  /*16a0*/  FMUL.FTZ R32, R52, R23 ;  /* 0x0000001734207220 */ /* 0x000fe20000410000 */
[----:B0-----:R-:W-:Y:S01]  /*16b0*/  FADD.FTZ R35, -R34, 1 ;  /* 0x3f80000022237421 */ /* 0x001fe20000010100 */
[----:B------:R-:W-:Y:S02]  /*16c0*/  FMUL.FTZ R23, R59, R34 ;  /* 0x000000223b177220 */ /* 0x000fe40000410000 */
[----:B------:R-:W-:Y:S01]  /*16d0*/  FMUL.FTZ R27, R32, R27 ;  /* 0x0000001b201b7220 */ /* 0x000fe20000410000 */
[----:B------:R-:W-:-:S04]  /*16e0*/  FFMA.FTZ R22, R22, R35, 1 ;  /* 0x3f80000016167423 */ /* 0x000fc80000010023 */
[----:B------:R-:W-:Y:S01]  /*16f0*/  FMUL.FTZ R22, R23, R22 ;  /* 0x0000001617167220 */ /* 0x000fe20000410000 */
[----:B------:R-:W-:Y:S01]  /*1700*/  FFMA.FTZ R23, R9, R12, RZ ;  /* 0x0000000c09177223 */ /* 0x000fe200000100ff */
[----:B------:R-:W-:Y:S01]  /*1710*/  FADD.FTZ R9, RZ, R17 ;  /* 0x00000011ff097221 */ /* 0x000fe20000010000 */
[----:B------:R-:W-:Y:S02]  /*1720*/  FFMA.FTZ R17, R13, R20, R18 ;  /* 0x000000140d117223 */ /* 0x000fe40000010012 */
[----:B------:R-:W-:Y:S01]  /*1730*/  FFMA.FTZ R12, R8, R21, R23 ;  /* 0x00000015080c7223 */ /* 0x000fe20000010017 */
[----:B------:R-:W-:Y:S01]  /*1740*/  FMUL.FTZ R21, R6, R33 ;  /* 0x0000002106157220 */ /* 0x000fe20000410000 */
[----:B------:R-:W-:Y:S01]  /*1750*/  FADD.FTZ R9, R9, R20 ;  /* 0x0000001409097221 */ /* 0x000fe20000010000 */
[-C--:B------:R-:W-:Y:S01]  /*1760*/  FFMA.FTZ R17, R15, R30.reuse, R17 ;  /* 0x0000001e0f117223 */ /* 0x080fe20000010011 */
[----:B------:R-:W-:Y:S01]  /*1770*/  FFMA.FTZ R12, R13, R31, R12 ;  /* 0x0000001f0d0c7223 */ /* 0x000fe2000001000c */
[----:B------:R-:W-:Y:S01]  /*1780*/  FFMA.FTZ R13, R8, R19, RZ ;  /* 0x00000013080d7223 */ /* 0x000fe200000100ff */
[----:B------:R-:W-:Y:S01]  /*1790*/  FADD.FTZ R8, RZ, R19 ;  /* 0x00000013ff087221 */ /* 0x000fe20000010000 */
[----:B------:R-:W-:Y:S01]  /*17a0*/  FMUL.FTZ R19, R4, R30 ;  /* 0x0000001e04137220 */ /* 0x000fe20000410000 */
[----:B------:R-:W-:Y:S01]  /*17b0*/  FFMA.FTZ R12, R16, R21, R12 ;  /* 0x00000015100c7223 */ /* 0x000fe2000001000c */
[----:B------:R-:W-:Y:S01]  /*17c0*/  FADD.FTZ R26, R21, R26 ;  /* 0x0000001a151a7221 */ /* 0x000fe20000010000 */
[----:B------:R-:W-:Y:S01]  /*17d0*/  FMUL.FTZ R21, R6, R29 ;  /* 0x0000001d06157220 */ /* 0x000fe20000410000 */
[----:B------:R-:W-:Y:S01]  /*17e0*/  FFMA.FTZ R13, R16, R33, R13 ;  /* 0x00000021100d7223 */ /* 0x000fe2000001000d */
[----:B------:R-:W-:Y:S01]  /*17f0*/  FFMA.FTZ R23, R15, R19, R12 ;  /* 0x000000130f177223 */ /* 0x000fe2000001000c */
[----:B------:R-:W-:Y:S01]  /*1800*/  FADD.FTZ R26, R26, R19 ;  /* 0x000000131a1a7221 */ /* 0x000fe20000010000 */
[----:B------:R-:W-:Y:S01]  /*1810*/  FMUL.FTZ R12, R4, R27 ;  /* 0x0000001b040c7220 */ /* 0x000fe20000410000 */
[----:B------:R-:W-:Y:S01]  /*1820*/  FADD.FTZ R8, R8, R33 ;  /* 0x0000002108087221 */ /* 0x000fe20000010000 */
[----:B------:R-:W-:Y:S01]  /*1830*/  FFMA.FTZ R23, R14, R21, R23 ;  /* 0x000000150e177223 */ /* 0x000fe20000010017 */
[----:B------:R-:W-:Y:S01]  /*1840*/  FADD.FTZ R21, R21, R26 ;  /* 0x0000001a15157221 */ /* 0x000fe20000010000 */
[----:B------:R-:W-:Y:S01]  /*1850*/  FADD.FTZ R26, R9, R30 ;  /* 0x0000001e091a7221 */ /* 0x000fe20000010000 */
[----:B------:R-:W-:Y:S01]  /*1860*/  FMUL.FTZ R16, R6, R22 ;  /* 0x0000001606107220 */ /* 0x000fe20000410000 */
[----:B------:R-:W-:Y:S01]  /*1870*/  FFMA.FTZ R18, R24, R12, R23 ;  /* 0x0000000c18127223 */ /* 0x000fe20000010017 */
[----:B------:R-:W-:Y:S01]  /*1880*/  FFMA.FTZ R14, R14, R29, R13 ;  /* 0x0000001d0e0e7223 */ /* 0x000fe2000001000d */
[----:B------:R-:W-:Y:S01]  /*1890*/  FADD.FTZ R21, R21, R12 ;  /* 0x0000000c15157221 */ /* 0x000fe20000010000 */
[----:B------:R-:W-:Y:S01]  /*18a0*/  FADD.FTZ R29, R8, R29 ;  /* 0x0000001d081d7221 */ /* 0x000fe20000010000 */
[C---:B------:R-:W-:Y:S01]  /*18b0*/  FFMA.FTZ R15, R25.reuse, R16, R18 ;  /* 0x00000010190f7223 */ /* 0x040fe20000010012 */
[----:B------:R-:W-:Y:S01]  /*18c0*/  FFMA.FTZ R24, R24, R27, R17 ;  /* 0x0000001b18187223 */ /* 0x000fe20000010011 */
[----:B------:R-:W-:Y:S01]  /*18d0*/  FADD.FTZ R26, R26, R27 ;  /* 0x0000001b1a1a7221 */ /* 0x000fe20000010000 */
[----:B------:R-:W-:Y:S01]  /*18e0*/  FADD.FTZ R16, R16, R21 ;  /* 0x0000001510107221 */ /* 0x000fe20000010000 */
[----:B------:R-:W-:Y:S01]  /*18f0*/  FFMA.FTZ R25, R25, R22, R14 ;  /* 0x0000001619197223 */ /* 0x000fe2000001000e */
[----:B------:R-:W-:-:S07]  /*1900*/  FADD.FTZ R27, R29, R22 ;  /* 0x000000161d1b7221 */ /* 0x000fce0000010000 */
.L_x_864:
        /* <DEDUP_REMOVED lines=44> */
.L_x_866:
[----:B------:R-:W-:Y:S05]  /*1bd0*/  BSYNC.RECONVERGENT B0 ;  /* 0x0000000000007941 */ /* 0x000fea0003800200 */
.L_x_865:
        /* <DEDUP_REMOVED lines=22> */
.L_x_868:
[----:B------:R-:W-:Y:S05]  /*1d40*/  BSYNC.RECONVERGENT B0 ;  /* 0x0000000000007941 */ /* 0x000fea0003800200 */
.L_x_867:
        /* <DEDUP_REMOVED lines=159> */
.L_x_870:
[----:B------:R-:W-:Y:S05]  /*2740*/  BSYNC.RECONVERGENT B0 ;  /* 0x0000000000007941 */ /* 0x000fea0003800200 */
.L_x_869:
        /* <DEDUP_REMOVED lines=28> */
.L_x_872:
[----:B------:R-:W-:Y:S05]  /*2910*/  BSYNC.RECONVERGENT B0 ;  /* 0x0000000000007941 */ /* 0x000fea0003800200 */
.L_x_871:
        /* <DEDUP_REMOVED lines=24> */
.L_x_875:
[----:B-1----:R-:W2:Y:S04]  /*2aa0*/  LDG.E.STRONG.GPU R14, desc[UR8][R12.64] ;  /* 0x000000080c0e7981 */ /* 0x002ea8000c1ef900 */
[----:B--2---:R-:W-:Y:S01]  /*2ab0*/  CCTL.IVALL ;  /* 0x00000000ff00798f */ /* 0x004fe20002000000 */
[----:B------:R-:W-:Y:S05]  /*2ac0*/  YIELD ;  /* 0x0000000000007946 */ /* 0x000fea0003800000 */
[----:B------:R-:W-:-:S13]  /*2ad0*/  ISETP.NE.AND P1, PT, R14, R19, PT ;  /* 0x000000130e00720c */ /* 0x000fda0003f25270 */
[----:B------:R-:W-:Y:S05]  /*2ae0*/  @P1 BRA `(.L_x_875) ;  /* 0xfffffffc00ec1947 */ /* 0x000fea000383ffff */
.L_x_874:
        /* <DEDUP_REMOVED lines=15> */
.L_x_877:
        /* <DEDUP_REMOVED lines=59> */
.L_x_876:
        /* <DEDUP_REMOVED lines=17> */
[----:B0-----:R-:W-:Y:S01]  /*30a0*/  @!P6 FADD.FTZ R8, R8, R12 ;  /* 0x0000000c0808e221 */ /* 0x001fe20000010000 */
[----:B------:R-:W-:Y:S01]  /*30b0*/  @!P6 FADD.FTZ R9, R9, R13 ;  /* 0x0000000d0909e221 */ /* 0x000fe20000010000 */
[----:B------:R-:W-:Y:S01]  /*30c0*/  ISETP.EQ.OR P6, PT, R19, UR11, P2 ;  /* 0x0000000b13007c0c */ /* 0x000fe200097c2670 */
[----:B------:R-:W-:-:S04]  /*30d0*/  @!P5 IMAD.WIDE.U32 R12, R15, 0x8, R20 ;  /* 0x000000080f0cd825 */ /* 0x000fc800078e0014 */
[----:B------:R-:W-:Y:S02]  /*30e0*/  @!P3 IMAD.WIDE.U32 R14, R17, 0x8, R20 ;  /* 0x00000008110eb825 */ /* 0x000fe400078e0014 */
[----:B------:R-:W3:Y:S04]  /*30f0*/  @!P5 LDG.E.64 R12, desc[UR8][R12.64] ;  /* 0x000000080c0cd981 */ /* 0x000ee8000c1e1b00 */
[----:B------:R-:W4:Y:S02]  /*3100*/  @!P3 LDG.E.64 R14, desc[UR8][R14.64] ;  /* 0x000000080e0eb981 */ /* 0x000f24000c1e1b00 */
[----:B------:R-:W-:-:S04]  /*3110*/  @!P6 IMAD R19, R19, R10, R11 ;  /* 0x0000000a1313e224 */ /* 0x000fc800078e020b */
[----:B--2---:R-:W-:-:S06]  /*3120*/  @!P6 IMAD.WIDE.U32 R16, R19, 0x8, R20 ;  /* 0x000000081310e825 */ /* 0x004fcc00078e0014 */
[----:B------:R-:W2:Y:S01]  /*3130*/  @!P6 LDG.E.64 R16, desc[UR8][R16.64] ;  /* 0x000000081010e981 */ /* 0x000ea2000c1e1b00 */
[----:B------:R-:W-:Y:S01]  /*3140*/  IADD3 R22, PT, PT, R22, 0x4, RZ ;  /* 0x0000000416167810 */ /* 0x000fe20007ffe0ff */
[----:B---3--:R-:W-:Y:S01]  /*3150*/  @!P5 FADD.FTZ R8, R8, R12 ;  /* 0x0000000c0808d221 */ /* 0x008fe20000010000 */
[----:B------:R-:W-:-:S03]  /*3160*/  @!P5 FADD.FTZ R9, R9, R13 ;  /* 0x0000000d0909d221 */ /* 0x000fc60000010000 */
[----:B----4-:R-:W-:Y:S01]  /*3170*/  @!P3 FADD.FTZ R8, R8, R14 ;  /* 0x0000000e0808b221 */ /* 0x010fe20000010000 */
[----:B------:R-:W-:-:S03]  /*3180*/  @!P3 FADD.FTZ R9, R9, R15 ;  /* 0x0000000f0909b221 */ /* 0x000fc60000010000 */
[----:B--2---:R-:W-:Y:S01]  /*3190*/  @!P6 FADD.FTZ R8, R8, R16 ;  /* 0x000000100808e221 */ /* 0x004fe20000010000 */
[----:B------:R-:W-:-:S07]  /*31a0*/  @!P6 FADD.FTZ R9, R9, R17 ;  /* 0x000000110909e221 */ /* 0x000fce0000010000 */
.L_x_878:
        /* <DEDUP_REMOVED lines=18> */
.L_x_879:
        /* <DEDUP_REMOVED lines=9> */
.L_x_880:
[----:B------:R-:W-:Y:S05]  /*3360*/  BSYNC.RECONVERGENT B0 ;  /* 0x0000000000007941 */ /* 0x000fea0003800200 */
.L_x_873:
        /* <DEDUP_REMOVED lines=13> */
[----:B------:R3:W-:Y:S01]  /*3440*/  @!P2 STS.64 [UR5+0x50], R8 ;  /* 0x00005008ff00a988 */ /* 0x0007e20008000a05 */
[----:B------:R-:W-:Y:S01]  /*3450*/  BAR.SYNC.DEFER_BLOCKING 0x0 ;  /* 0x0000000000007b1d */ /* 0x000fe20000010000 */
[----:B0-----:R-:W-:Y:S02]  /*3460*/  ISETP.GE.U32.AND P1, PT, R14, UR16, PT ;  /* 0x000000100e007c0c */ /* 0x001fe4000bf26070 */
[----:B------:R-:W-:Y:S01]  /*3470*/  SHF.R.S32.HI R15, RZ, 0x1f, R14 ;  /* 0x0000001fff0f7819 */ /* 0x000fe2000001140e */
[----:B---3--:R-:W-:-:S03]  /*3480*/  HADD2.F32 R9, -RZ, R45.H0_H0 ;  /* 0x2000002dff097230 */ /* 0x008fc60000004100 */
[----:B------:R-:W-:Y:S01]  /*3490*/  ISETP.GE.AND.EX P1, PT, R15, UR17, PT, P1 ;  /* 0x000000110f007c0c */ /* 0x000fe2000bf26310 */
[----:B------:R-:W-:Y:S01]  /*34a0*/  HADD2.F32 R45, -RZ, R45.H1_H1 ;  /* 0x3000002dff2d7230 */ /* 0x000fe20000004100 */
[----:B------:R-:W0:Y:S01]  /*34b0*/  LDS.64 R12, [UR5+0x50] ;  /* 0x00005005ff0c7984 */ /* 0x000e220008000a00 */
[----:B------:R-:W0:Y:S02]  /*34c0*/  LDCU UR5, c[0x0][0x42c] ;  /* 0x00008580ff0577ac */ /* 0x000e240008000800 */
[----:B0-----:R-:W-:Y:S01]  /*34d0*/  FMUL.FTZ R12, R12, UR5 ;  /* 0x000000050c0c7c20 */ /* 0x001fe20008410000 */
[----:B------:R-:W-:-:S04]  /*34e0*/  FMUL.FTZ R13, R13, UR5 ;  /* 0x000000050d0d7c20 */ /* 0x000fc80008410000 */
        /* <DEDUP_REMOVED lines=20> */
.L_x_881:
        /* <DEDUP_REMOVED lines=21> */
.L_x_883:
[----:B------:R-:W-:Y:S05]  /*3780*/  BSYNC.RECONVERGENT B0 ;  /* 0x0000000000007941 */ /* 0x000fea0003800200 */
.L_x_882:
[----:B------:R-:W-:Y:S01]  /*3790*/  FADD.FTZ R18, R18, -UR13 ;  /* 0x8000000d12127e21 */ /* 0x000fe20008010000 */
[----:B------:R-:W-:Y:S01]  /*37a0*/  FADD.FTZ R44, R44, -UR13 ;  /* 0x8000000d2c2c7e21 */ /* 0x000fe20008010000 */
[--C-:B0-----:R-:W-:Y:S02]  /*37b0*/  HADD2.F32 R9, -RZ, R43.reuse.H0_H0 ;  /* 0x2000002bff097230 */ /* 0x101fe40000004100 */
[--C-:B------:R-:W-:Y:S02]  /*37c0*/  HADD2.F32 R16, -RZ, R42.reuse.H0_H0 ;  /* 0x2000002aff107230 */ /* 0x100fe40000004100 */
        /* <DEDUP_REMOVED lines=23> */
.L_x_884:
        /* <DEDUP_REMOVED lines=10> */
[----:B------:R-:W-:Y:S02]  /*39e0*/  FMUL.FTZ R18, R15, UR7 ;  /* 0x000000070f127c20 */ /* 0x000fe40008410000 */
        /* <DEDUP_REMOVED lines=9> */
.L_x_886:
[----:B------:R-:W-:Y:S05]  /*3a80*/  BSYNC.RECONVERGENT B0 ;  /* 0x0000000000007941 */ /* 0x000fea0003800200 */
.L_x_885:
[--C-:B------:R-:W-:Y:S01]  /*3a90*/  HADD2.F32 R8, -RZ, R40.reuse.H0_H0 ;  /* 0x20000028ff087230 */ /* 0x100fe20000004100 */
        /* <DEDUP_REMOVED lines=9> */
[----:B0-----:R-:W-:Y:S01]  /*3b30*/  FMUL.FTZ R14, R8, UR7 ;  /* 0x00000007080e7c20 */ /* 0x001fe20008410000 */
[----:B------:R-:W-:Y:S01]  /*3b40*/  FMUL.FTZ R8, R40, UR7 ;  /* 0x0000000728087c20 */ /* 0x000fe20008410000 */
        /* <DEDUP_REMOVED lines=27> */
.L_x_887:
        /* <DEDUP_REMOVED lines=18> */
.L_x_889:
[----:B------:R-:W-:Y:S05]  /*3e20*/  BSYNC.RECONVERGENT B0 ;  /* 0x0000000000007941 */ /* 0x000fea0003800200 */
.L_x_888:
        /* <DEDUP_REMOVED lines=21> */
.L_x_890:
[----:B------:R-:W-:Y:S01]  /*3f80*/  ISETP.GE.AND.EX P1, PT, R7, UR17, PT, P1 ;  /* 0x0000001107007c0c */ /* 0x000fe2000bf26310 */
[----:B------:R-:W-:Y:S01]  /*3f90*/  FFMA.FTZ R9, R4, R12, -R9 ;  /* 0x0000000c04097223 */ /* 0x000fe20000010809 */
[----:B------:R-:W-:Y:S01]  /*3fa0*/  FFMA.FTZ R13, R6, R38, -R13 ;  /* 0x00000026060d7223 */ /* 0x000fe2000001080d */
[----:B------:R-:W-:Y:S02]  /*3fb0*/  BSSY.RECONVERGENT B0, `(.L_x_891) ;  /* 0x000000f000007945 */ /* 0x000fe40003800200 */
[----:B------:R-:W-:Y:S01]  /*3fc0*/  FMUL.FTZ R4, R9, UR7 ;  /* 0x0000000709047c20 */ /* 0x000fe20008410000 */
[----:B------:R-:W-:-:S07]  /*3fd0*/  FMUL.FTZ R13, R13, UR7 ;  /* 0x000000070d0d7c20 */ /* 0x000fce0008410000 */
        /* <DEDUP_REMOVED lines=12> */
.L_x_892:
[----:B------:R-:W-:Y:S05]  /*40a0*/  BSYNC.RECONVERGENT B0 ;  /* 0x0000000000007941 */ /* 0x000fea0003800200 */
.L_x_891:
[----:B------:R-:W-:Y:S02]  /*40b0*/  IADD3 R47, PT, PT, R10, R47, RZ ;  /* 0x0000002f0a2f7210 */ /* 0x000fe40007ffe0ff */
[----:B------:R-:W-:Y:S02]  /*40c0*/  IADD3 R48, PT, PT, R48, 0x1, RZ ;  /* 0x0000000130307810 */ /* 0x000fe40007ffe0ff */
[----:B------:R-:W-:-:S13]  /*40d0*/  ISETP.GE.AND P0, PT, R47, UR4, PT ;  /* 0x000000042f007c0c */ /* 0x000fda000bf06270 */
[----:B------:R-:W-:Y:S05]  /*40e0*/  @!P0 BRA `(.L_x_893) ;  /* 0xffffffc000288947 */ /* 0x000fea000383ffff */
.L_x_862:
[----:B------:R-:W2:Y:S01]  /*40f0*/  LDC R4, c[0x0][0x370] ;  /* 0x0000dc00ff047b82 */ /* 0x000ea20000000800 */
[----:B------:R-:W-:Y:S01]  /*4100*/  ISETP.NE.AND P2, PT, R36, RZ, PT ;  /* 0x000000ff2400720c */ /* 0x000fe20003f45270 */
[----:B------:R-:W-:Y:S06]  /*4110*/  BSSY.RECONVERGENT B0, `(.L_x_894) ;  /* 0x0000011000007945 */ /* 0x000fec0003800200 */
[----:B------:R-:W3:Y:S08]  /*4120*/  LDC R7, c[0x0][0x374] ;  /* 0x0000dd00ff077b82 */ /* 0x000ef00000000800 */
[----:B------:R-:W4:Y:S01]  /*4130*/  LDC.64 R2, c[0x0][0x3c8] ;  /* 0x0000f200ff027b82 */ /* 0x000f220000000a00 */
[----:B--2---:R-:W-:-:S02]  /*4140*/  IADD3 R5, PT, PT, R4, -0x1, RZ ;  /* 0xffffffff04057810 */ /* 0x004fc40007ffe0ff */
[----:B------:R-:W-:Y:S02]  /*4150*/  ISETP.NE.AND P1, PT, R4, 0x1, PT ;  /* 0x000000010400780c */ /* 0x000fe40003f25270 */
        /* <DEDUP_REMOVED lines=12> */
.L_x_895:
[----:B------:R-:W-:Y:S05]  /*4220*/  BSYNC.RECONVERGENT B0 ;  /* 0x0000000000007941 */ /* 0x000fea0003800200 */
.L_x_894:
[----:B------:R-:W-:Y:S05]  /*4230*/  @P0 EXIT ;  /* 0x000000000000094d */ /* 0x000fea0003800000 */
[----:B------:R-:W-:Y:S05]  /*4240*/  @P2 BRA `(.L_x_896) ;  /* 0x0000000000202947 */ /* 0x000fea0003800000 */
[----:B------:R-:W-:-:S05]  /*4250*/  IMAD R0, R4, R7, RZ ;  /* 0x0000000704007224 */ /* 0x000fca00078e02ff */
[----:B------:R-:W-:-:S13]  /*4260*/  ISETP.NE.AND P0, PT, R0, -0x1, PT ;  /* 0xffffffff0000780c */ /* 0x000fda0003f05270 */
[----:B------:R-:W-:Y:S05]  /*4270*/  @!P0 BRA `(.L_x_896) ;  /* 0x0000000000148947 */ /* 0x000fea0003800000 */
.L_x_897:
[----:B--2---:R-:W2:Y:S04]  /*4280*/  LDG.E.STRONG.GPU R5, desc[UR8][R2.64] ;  /* 0x0000000802057981 */ /* 0x004ea8000c1ef900 */
[----:B--2---:R-:W-:Y:S01]  /*4290*/  CCTL.IVALL ;  /* 0x00000000ff00798f */ /* 0x004fe20002000000 */
[----:B------:R-:W-:Y:S05]  /*42a0*/  YIELD ;  /* 0x0000000000007946 */ /* 0x000fea0003800000 */
[----:B------:R-:W-:-:S13]  /*42b0*/  ISETP.NE.AND P0, PT, R5, R0, PT ;  /* 0x000000000500720c */ /* 0x000fda0003f05270 */
[----:B------:R-:W-:Y:S05]  /*42c0*/  @P0 BRA `(.L_x_897) ;  /* 0xfffffffc00ec0947 */ /* 0x000fea000383ffff */
.L_x_896:
[----:B------:R-:W-:Y:S05]  /*42d0*/  WARPSYNC.ALL ;  /* 0x0000000000007948 */ /* 0x000fea0003800000 */
[----:B-1----:R-:W2:Y:S08]  /*42e0*/  LDC.64 R12, c[0x0][0x3f8] ;  /* 0x0000fe00ff0c7b82 */ /* 0x002eb00000000a00 */
        /* <DEDUP_REMOVED lines=56> */
[----:B0-----:R-:W-:Y:S02]  /*4670*/  IADD3.X R18, PT, PT, RZ, -0x1, RZ, P2, !PT ;  /* 0xffffffffff127810 */ /* 0x001fe400017fe4ff */
[----:B------:R-:W-:-:S07]  /*4680*/  IADD3.X R7, PT, PT, RZ, R7, RZ, P3, !PT ;  /* 0x00000007ff077210 */ /* 0x000fce0001ffe4ff */
.L_x_900:
[-C--:B-1----:R-:W-:Y:S02]  /*4690*/  LEA R10, P1, R3, R24.reuse, 0x2 ;  /* 0x00000018030a7211 */ /* 0x082fe400078210ff */
        /* <DEDUP_REMOVED lines=30> */
.L_x_899:
[----:B------:R-:W-:Y:S05]  /*4880*/  BSYNC.RECONVERGENT B0 ;  /* 0x0000000000007941 */ /* 0x000fea0003800200 */
.L_x_898:
[----:B------:R-:W-:Y:S05]  /*4890*/  @!P0 EXIT ;  /* 0x000000000000894d */ /* 0x000fea0003800000 */
[C---:B------:R-:W-:Y:S01]  /*48a0*/  SHF.L.U64.HI R13, R12.reuse, 0x2, R13 ;  /* 0x000000020c0d7819 */ /* 0x040fe2000001020d */
[----:B------:R-:W2:Y:S01]  /*48b0*/  LDCU.64 UR4, c[0x0][0x3d8] ;  /* 0x00007b00ff0477ac */ /* 0x000ea20008000a00 */
[----:B01----:R-:W-:Y:S02]  /*48c0*/  SHF.L.U32 R19, R12, 0x2, RZ ;  /* 0x000000020c137819 */ /* 0x003fe400000006ff */
[C---:B------:R-:W-:Y:S01]  /*48d0*/  SHF.L.U64.HI R21, R29.reuse, 0x2, R32 ;  /* 0x000000021d157819 */ /* 0x040fe20000010220 */
[----:B------:R-:W0:Y:S01]  /*48e0*/  LDCU.64 UR6, c[0x0][0x388] ;  /* 0x00007100ff0677ac */ /* 0x000e220008000a00 */
[----:B------:R-:W-:Y:S02]  /*48f0*/  SHF.L.U32 R23, R29, 0x2, RZ ;  /* 0x000000021d177819 */ /* 0x000fe400000006ff */
[C---:B------:R-:W-:Y:S01]  /*4900*/  SHF.L.U64.HI R15, R3.reuse, 0x2, R0 ;  /* 0x00000002030f7819 */ /* 0x040fe20000010200 */
[----:B------:R-:W1:Y:S01]  /*4910*/  LDCU.64 UR10, c[0x0][0x390] ;  /* 0x00007200ff0a77ac */ /* 0x000e620008000a00 */
[----:B------:R-:W-:-:S07]  /*4920*/  SHF.L.U32 R17, R3, 0x2, RZ ;  /* 0x0000000203117819 */ /* 0x000fce00000006ff */
.L_x_901:
        /* <DEDUP_REMOVED lines=17> */
[----:B--2---:R-:W-:Y:S02]  /*4a40*/  LOP3.LUT R5, R12, 0x3, RZ, 0xc0, !PT ;  /* 0x000000030c057812 */ /* 0x004fe400078ec0ff */
[----:B------:R-:W-:Y:S02]  /*4a50*/  IADD3.X R25, PT, PT, R16, UR7, RZ, P0, !PT ;  /* 0x0000000710197c10 */ /* 0x000fe400087fe4ff */
[----:B-1----:R-:W-:-:S04]  /*4a60*/  IADD3 R26, P0, PT, R14, UR10, RZ ;  /* 0x0000000a0e1a7c10 */ /* 0x002fc8000ff1e0ff */
        /* <DEDUP_REMOVED lines=67> */
.L_x_902:
        /* <DEDUP_REMOVED lines=14> */
.L_x_3424:


//--------------------- .text._Z35group_norm_nhwc_bwd_one_pass_kernelI11Fp16IOBf16WLi256ELi16ELi256EEv26Group_norm_nhwc_bwd_params --------------------------
	.section	.text._Z35group_norm_nhwc_bwd_one_pass_kernelI11Fp16IOBf16WLi256ELi16ELi256EEv26Group_norm_nhwc_bwd_params,"ax",@progbits
	.align	128
        .global         _Z35group_norm_nhwc_bwd_one_pass_kernelI11Fp16IOBf16WLi256ELi16ELi256EEv26Group_norm_nhwc_bwd_params
        .type           _Z35group_norm_nhwc_bwd_one_pass_kernelI11Fp16IOBf16WLi256ELi16ELi256EEv26Group_norm_nhwc_bwd_params,@function
        .size           _Z35group_norm_nhwc_bwd_one_pass_kernelI11Fp16IOBf16WLi256ELi16ELi256EEv26Group_norm_nhwc_bwd_params,(.L_x_3425 - _Z35group_norm_nhwc_bwd_one_pass_kernelI11Fp16IOBf16WLi256ELi16ELi256EEv26Group_norm_nhwc_bwd_params)
        .other          _Z35group_norm_nhwc_bwd_one_pass_kernelI11Fp16IOBf16WLi256ELi16ELi256EEv26Group_norm_nhwc_bwd_params,@"STO_CUDA_ENTRY STV_DEFAULT"
_Z35group_norm_nhwc_bwd_one_pass_kernelI11Fp16IOBf16WLi256ELi16ELi256EEv26Group_norm_nhwc_bwd_params:
.text._Z35group_norm_nhwc_bwd_one_pass_kernelI11Fp16IOBf16WLi256ELi16ELi256EEv26Group_norm_nhwc_bwd_params:
        /* <DEDUP_REMOVED lines=25> */
.L_x_946:
[----:B0-----:R-:W0:Y:S01]  /*0190*/  LDC R14, c[0x0][0x410] ;  /* 0x00010400ff0e7b82 */ /* 0x001e220000000800 */
[----:B------:R-:W-:Y:S01]  /*01a0*/  IABS R15, R39 ;  /* 0x00000027000f7213 */ /* 0x000fe20000000000 */
[----:B------:R-:W1:Y:S01]  /*01b0*/  LDCU.128 UR12, c[0x0][0x400] ;  /* 0x00008000ff0c77ac */ /* 0x000e620008000c00 */
[----:B------:R-:W-:Y:S02]  /*01c0*/  SHF.R.U32.HI R27, RZ, 0x3, R2 ;  /* 0x00000003ff1b7819 */ /* 0x000fe40000011602 */
[----:B------:R-:W-:Y:S02]  /*01d0*/  ISETP.GE.AND P3, PT, R39, RZ, PT ;  /* 0x000000ff2700720c */ /* 0x000fe40003f66270 */
[----:B------:R-:W-:Y:S01]  /*01e0*/  SHF.L.U32 R26, R2, 0x1, RZ ;  /* 0x00000001021a7819 */ /* 0x000fe200000006ff */
[----:B------:R-:W2:Y:S01]  /*01f0*/  LDC R16, c[0x0][0x41c] ;  /* 0x00010700ff107b82 */ /* 0x000ea20000000800 */
[----:B------:R-:W-:Y:S02]  /*0200*/  MOV R38, RZ ;  /* 0x000000ff00267202 */ /* 0x000fe40000000f00 */
[----:B------:R-:W-:-:S02]  /*0210*/  LOP3.LUT R26, R26, 0xe, RZ, 0xc0, !PT ;  /* 0x0000000e1a1a7812 */ /* 0x000fc400078ec0ff */
[----:B------:R-:W-:-:S03]  /*0220*/  CS2R R36, SRZ ;  /* 0x0000000000247805 */ /* 0x000fc6000001ff00 */
[----:B------:R-:W3:Y:S01]  /*0230*/  LDC.64 R48, c[0x0][0x3a8] ;  /* 0x0000ea00ff307b82 */ /* 0x000ee20000000a00 */
[----:B0-----:R-:W-:-:S04]  /*0240*/  IABS R12, R14 ;  /* 0x0000000e000c7213 */ /* 0x001fc80000000000 */
[----:B------:R-:W0:Y:S01]  /*0250*/  I2F.RP R9, R12 ;  /* 0x0000000c00097306 */ /* 0x000e220000209400 */
[----:B--2---:R-:W-:-:S05]  /*0260*/  IMAD R27, R16, UR10, R27 ;  /* 0x0000000a101b7c24 */ /* 0x004fca000f8e021b */
[C---:B-1----:R-:W-:Y:S02]  /*0270*/  ISETP.GE.U32.AND P1, PT, R27.reuse, UR12, PT ;  /* 0x0000000c1b007c0c */ /* 0x042fe4000bf26070 */
[C---:B------:R-:W-:Y:S02]  /*0280*/  IADD3 R28, PT, PT, R27.reuse, 0x20, RZ ;  /* 0x000000201b1c7810 */ /* 0x040fe40007ffe0ff */
[----:B------:R-:W-:Y:S01]  /*0290*/  IADD3 R31, PT, PT, R27, 0x40, RZ ;  /* 0x000000401b1f7810 */ /* 0x000fe20007ffe0ff */
[----:B0-----:R-:W0:Y:S01]  /*02a0*/  MUFU.RCP R9, R9 ;  /* 0x0000000900097308 */ /* 0x001e220000001000 */
[----:B------:R-:W-:Y:S02]  /*02b0*/  SHF.R.S32.HI R25, RZ, 0x1f, R28 ;  /* 0x0000001fff197819 */ /* 0x000fe4000001141c */
[----:B------:R-:W-:Y:S02]  /*02c0*/  SHF.R.S32.HI R33, RZ, 0x1f, R31 ;  /* 0x0000001fff217819 */ /* 0x000fe4000001141f */
[----:B0-----:R-:W-:-:S04]  /*02d0*/  IADD3 R10, PT, PT, R9, 0xffffffe, RZ ;  /* 0x0ffffffe090a7810 */ /* 0x001fc80007ffe0ff */
[----:B------:R0:W1:Y:S02]  /*02e0*/  F2I.FTZ.U32.TRUNC.NTZ R11, R10 ;  /* 0x0000000a000b7305 */ /* 0x000064000021f000 */
[----:B0-----:R-:W-:Y:S02]  /*02f0*/  MOV R10, RZ ;  /* 0x000000ff000a7202 */ /* 0x001fe40000000f00 */
[----:B-1----:R-:W-:-:S05]  /*0300*/  IADD3 R13, PT, PT, RZ, -R11, RZ ;  /* 0x8000000bff0d7210 */ /* 0x002fca0007ffe0ff */
[----:B------:R-:W-:-:S04]  /*0310*/  IMAD R13, R13, R12, RZ ;  /* 0x0000000c0d0d7224 */ /* 0x000fc800078e02ff */
[----:B------:R-:W-:Y:S01]  /*0320*/  IMAD.HI.U32 R11, R11, R13, R10 ;  /* 0x0000000d0b0b7227 */ /* 0x000fe200078e000a */
[----:B------:R-:W-:Y:S02]  /*0330*/  MOV R13, R15 ;  /* 0x0000000f000d7202 */ /* 0x000fe40000000f00 */
[----:B------:R-:W-:Y:S02]  /*0340*/  SHF.R.S32.HI R15, RZ, 0x1f, R27 ;  /* 0x0000001fff0f7819 */ /* 0x000fe4000001141b */
[----:B------:R-:W-:Y:S01]  /*0350*/  LOP3.LUT R10, R39, R14, RZ, 0x3c, !PT ;  /* 0x0000000e270a7212 */ /* 0x000fe200078e3cff */
[----:B------:R-:W-:Y:S01]  /*0360*/  IMAD.HI.U32 R11, R11, R13, RZ ;  /* 0x0000000d0b0b7227 */ /* 0x000fe200078e00ff */
[----:B------:R-:W-:Y:S02]  /*0370*/  ISETP.GE.AND.EX P1, PT, R15, UR13, PT, P1 ;  /* 0x0000000d0f007c0c */ /* 0x000fe4000bf26310 */
[----:B------:R-:W-:Y:S02]  /*0380*/  ISETP.GE.AND P4, PT, R10, RZ, PT ;  /* 0x000000ff0a00720c */ /* 0x000fe40003f86270 */
[----:B------:R-:W-:-:S05]  /*0390*/  IADD3 R9, PT, PT, -R11, RZ, RZ ;  /* 0x000000ff0b097210 */ /* 0x000fca0007ffe1ff */
[----:B------:R-:W-:-:S04]  /*03a0*/  IMAD R9, R12, R9, R13 ;  /* 0x000000090c097224 */ /* 0x000fc800078e020d */
[----:B------:R-:W0:Y:S01]  /*03b0*/  @!P1 LDC.64 R16, c[0x0][0x3a0] ;  /* 0x0000e800ff109b82 */ /* 0x000e220000000a00 */
[----:B------:R-:W-:-:S07]  /*03c0*/  ISETP.GT.U32.AND P2, PT, R12, R9, PT ;  /* 0x000000090c00720c */ /* 0x000fce0003f44070 */
[----:B------:R-:W1:Y:S06]  /*03d0*/  @!P1 LDC.64 R20, c[0x0][0x398] ;  /* 0x0000e600ff149b82 */ /* 0x000e6c0000000a00 */
[-C--:B------:R-:W-:Y:S02]  /*03e0*/  @!P2 IADD3 R9, PT, PT, R9, -R12.reuse, RZ ;  /* 0x8000000c0909a210 */ /* 0x080fe40007ffe0ff */
[----:B------:R-:W-:Y:S02]  /*03f0*/  @!P2 IADD3 R11, PT, PT, R11, 0x1, RZ ;  /* 0x000000010b0ba810 */ /* 0x000fe40007ffe0ff */
[----:B------:R-:W-:-:S02]  /*0400*/  ISETP.GE.U32.AND P0, PT, R9, R12, PT ;  /* 0x0000000c0900720c */ /* 0x000fc40003f06070 */
[-C--:B------:R-:W-:Y:S02]  /*0410*/  ISETP.GT.U32.AND P2, PT, R12, R9.reuse, PT ;  /* 0x000000090c00720c */ /* 0x080fe40003f44070 */
[----:B------:R-:W-:Y:S02]  /*0420*/  IADD3 R10, PT, PT, R9, -R12, RZ ;  /* 0x8000000c090a7210 */ /* 0x000fe40007ffe0ff */
[----:B------:R-:W2:Y:S02]  /*0430*/  @!P1 LDC.64 R12, c[0x0][0x3f8] ;  /* 0x0000fe00ff0c9b82 */ /* 0x000ea40000000a00 */
[----:B------:R-:W-:Y:S02]  /*0440*/  SEL R9, R10, R9, !P2 ;  /* 0x000000090a097207 */ /* 0x000fe40005000000 */
[----:B------:R-:W-:Y:S02]  /*0450*/  LOP3.LUT R10, RZ, R14, RZ, 0x33, !PT ;  /* 0x0000000eff0a7212 */ /* 0x000fe400078e33ff */
[----:B------:R-:W-:-:S02]  /*0460*/  @!P3 IADD3 R9, PT, PT, -R9, RZ, RZ ;  /* 0x000000ff0909b210 */ /* 0x000fc40007ffe1ff */
[----:B------:R-:W-:Y:S02]  /*0470*/  @P0 IADD3 R11, PT, PT, R11, 0x1, RZ ;  /* 0x000000010b0b0810 */ /* 0x000fe40007ffe0ff */
[----:B------:R-:W-:Y:S02]  /*0480*/  ISETP.NE.AND P0, PT, R14, RZ, PT ;  /* 0x000000ff0e00720c */ /* 0x000fe40003f05270 */
[----:B------:R-:W-:Y:S02]  /*0490*/  @!P4 IADD3 R11, PT, PT, -R11, RZ, RZ ;  /* 0x000000ff0b0bc210 */ /* 0x000fe40007ffe1ff */
[C---:B------:R-:W-:Y:S02]  /*04a0*/  SEL R55, R10.reuse, R9, !P0 ;  /* 0x000000090a377207 */ /* 0x040fe40004000000 */
[----:B------:R-:W-:Y:S02]  /*04b0*/  SEL R11, R10, R11, !P0 ;  /* 0x0000000b0a0b7207 */ /* 0x000fe40004000000 */
[----:B------:R-:W-:-:S02]  /*04c0*/  ISETP.GE.U32.AND P3, PT, R28, UR12, PT ;  /* 0x0000000c1c007c0c */ /* 0x000fc4000bf66070 */
[----:B------:R-:W-:Y:S02]  /*04d0*/  SHF.L.U32 R9, R55, 0x4, RZ ;  /* 0x0000000437097819 */ /* 0x000fe400000006ff */
[----:B------:R-:W-:Y:S02]  /*04e0*/  SHF.R.S32.HI R10, RZ, 0x1f, R11 ;  /* 0x0000001fff0a7819 */ /* 0x000fe4000001140b */
[----:B------:R-:W-:Y:S01]  /*04f0*/  ISETP.GE.AND.EX P3, PT, R25, UR13, PT, P3 ;  /* 0x0000000d19007c0c */ /* 0x000fe2000bf66330 */
[----:B--2---:R-:W-:Y:S01]  /*0500*/  @!P1 IMAD R14, R15, R12, RZ ;  /* 0x0000000c0f0e9224 */ /* 0x004fe200078e02ff */
[----:B------:R-:W-:Y:S01]  /*0510*/  SHF.R.S32.HI R57, RZ, 0x1f, R9 ;  /* 0x0000001fff397819 */ /* 0x000fe20000011409 */
[----:B------:R-:W-:Y:S01]  /*0520*/  IMAD R10, R10, UR14, RZ ;  /* 0x0000000e0a0a7c24 */ /* 0x000fe2000f8e02ff */
[----:B------:R-:W-:Y:S01]  /*0530*/  LOP3.LUT R56, R9, R26, RZ, 0xfc, !PT ;  /* 0x0000001a09387212 */ /* 0x000fe200078efcff */
[----:B------:R-:W-:Y:S01]  /*0540*/  @!P1 IMAD R9, R27, R13, R14 ;  /* 0x0000000d1b099224 */ /* 0x000fe200078e020e */
[----:B------:R-:W-:-:S03]  /*0550*/  ISETP.GE.U32.AND P2, PT, R31, UR12, PT ;  /* 0x0000000c1f007c0c */ /* 0x000fc6000bf46070 */
[----:B------:R-:W-:Y:S01]  /*0560*/  IMAD.WIDE.U32 R56, R11, UR14, R56 ;  /* 0x0000000e0b387c25 */ /* 0x000fe2000f8e0038 */
[----:B------:R-:W-:-:S03]  /*0570*/  ISETP.GE.AND.EX P2, PT, R33, UR13, PT, P2 ;  /* 0x0000000d21007c0c */ /* 0x000fc6000bf46320 */
[----:B------:R-:W-:Y:S01]  /*0580*/  IMAD R11, R11, UR15, R10 ;  /* 0x0000000f0b0b7c24 */ /* 0x000fe2000f8e020a */
[----:B------:R-:W-:Y:S01]  /*0590*/  @!P1 MOV R58, R56 ;  /* 0x00000038003a9202 */ /* 0x000fe20000000f00 */
[----:B------:R-:W2:Y:S03]  /*05a0*/  @!P3 LDC.64 R14, c[0x0][0x3a0] ;  /* 0x0000e800ff0ebb82 */ /* 0x000ea60000000a00 */
[----:B------:R-:W-:-:S05]  /*05b0*/  IADD3 R59, PT, PT, R57, R11, RZ ;  /* 0x0000000b393b7210 */ /* 0x000fca0007ffe0ff */
[----:B------:R-:W4:Y:S01]  /*05c0*/  @!P3 LDC.64 R10, c[0x0][0x3f8] ;  /* 0x0000fe00ff0abb82 */ /* 0x000f220000000a00 */
[----:B------:R-:W-:-:S05]  /*05d0*/  @!P1 IMAD.WIDE.U32 R12, R27, R12, R58 ;  /* 0x0000000c1b0c9225 */ /* 0x000fca00078e003a */
[----:B------:R-:W-:Y:S02]  /*05e0*/  @!P1 IADD3 R13, PT, PT, R13, R9, RZ ;  /* 0x000000090d0d9210 */ /* 0x000fe40007ffe0ff */
[C---:B------:R-:W-:Y:S01]  /*05f0*/  @!P1 SHF.L.U32 R9, R12.reuse, 0x1, RZ ;  /* 0x000000010c099819 */ /* 0x040fe200000006ff */
[----:B------:R-:W3:Y:S01]  /*0600*/  @!P2 LDC.64 R18, c[0x0][0x3f8] ;  /* 0x0000fe00ff12ab82 */ /* 0x000ee20000000a00 */
[----:B------:R-:W-:Y:S02]  /*0610*/  @!P1 SHF.L.U64.HI R12, R12, 0x1, R13 ;  /* 0x000000010c0c9819 */ /* 0x000fe4000001020d */
[----:B0-----:R-:W-:-:S04]  /*0620*/  @!P1 IADD3 R16, P0, PT, R9, R16, RZ ;  /* 0x0000001009109210 */ /* 0x001fc80007f1e0ff */
[C---:B------:R-:W-:Y:S01]  /*0630*/  @!P1 IADD3.X R17, PT, PT, R12.reuse, R17, RZ, P0, !PT ;  /* 0x000000110c119210 */ /* 0x040fe200007fe4ff */
[----:B------:R-:W0:Y:S01]  /*0640*/  @!P3 LDC.64 R22, c[0x0][0x398] ;  /* 0x0000e600ff16bb82 */ /* 0x000e220000000a00 */
[----:B-1----:R-:W-:Y:S02]  /*0650*/  @!P1 IADD3 R20, P0, PT, R9, R20, RZ ;  /* 0x0000001409149210 */ /* 0x002fe40007f1e0ff */
[----:B------:R-:W-:Y:S01]  /*0660*/  @!P3 MOV R13, R59 ;  /* 0x0000003b000db202 */ /* 0x000fe20000000f00 */
[----:B------:R3:W5:Y:S01]  /*0670*/  @!P1 LDG.E R38, desc[UR8][R16.64] ;  /* 0x0000000810269981 */ /* 0x000762000c1e1900 */
[----:B------:R-:W-:Y:S01]  /*0680*/  @!P1 IADD3.X R21, PT, PT, R12, R21, RZ, P0, !PT ;  /* 0x000000150c159210 */ /* 0x000fe200007fe4ff */
[----:B----4-:R-:W-:Y:S01]  /*0690*/  @!P3 IMAD R25, R25, R10, RZ ;  /* 0x0000000a1919b224 */ /* 0x010fe200078e02ff */
[----:B------:R-:W-:Y:S02]  /*06a0*/  @!P3 MOV R12, R56 ;  /* 0x00000038000cb202 */ /* 0x000fe40000000f00 */
[----:B------:R-:W-:Y:S01]  /*06b0*/  IADD3 R9, PT, PT, R27, 0x80, RZ ;  /* 0x000000801b097810 */ /* 0x000fe20007ffe0ff */
[C---:B------:R-:W-:Y:S01]  /*06c0*/  @!P3 IMAD R35, R28.reuse, R11, R25 ;  /* 0x0000000b1c23b224 */ /* 0x040fe200078e0219 */
[----:B------:R1:W5:Y:S01]  /*06d0*/  @!P1 LDG.E R37, desc[UR8][R20.64] ;  /* 0x0000000814259981 */ /* 0x000362000c1e1900 */
[----:B------:R-:W-:Y:S01]  /*06e0*/  @!P3 IMAD.WIDE.U32 R28, R28, R10, R12 ;  /* 0x0000000a1c1cb225 */ /* 0x000fe200078e000c */
[----:B------:R-:W-:Y:S01]  /*06f0*/  ISETP.GE.U32.AND P0, PT, R9, UR12, PT ;  /* 0x0000000c09007c0c */ /* 0x000fe2000bf06070 */
[----:B------:R-:W4:Y:S01]  /*0700*/  @!P2 LDC.64 R12, c[0x0][0x3a0] ;  /* 0x0000e800ff0cab82 */ /* 0x000f220000000a00 */
[----:B------:R-:W-:Y:S01]  /*0710*/  SHF.R.S32.HI R25, RZ, 0x1f, R9 ;  /* 0x0000001fff197819 */ /* 0x000fe20000011409 */
[----:B---3--:R-:W-:Y:S01]  /*0720*/  @!P2 IMAD R16, R33, R18, RZ ;  /* 0x000000122110a224 */ /* 0x008fe200078e02ff */
[----:B------:R-:W-:-:S02]  /*0730*/  @!P3 IADD3 R29, PT, PT, R29, R35, RZ ;  /* 0x000000231d1db210 */ /* 0x000fc40007ffe0ff */
[----:B------:R-:W-:Y:S02]  /*0740*/  ISETP.GE.AND.EX P0, PT, R25, UR13, PT, P0 ;  /* 0x0000000d19007c0c */ /* 0x000fe4000bf06300 */
[C---:B------:R-:W-:Y:S01]  /*0750*/  @!P3 SHF.L.U32 R17, R28.reuse, 0x1, RZ ;  /* 0x000000011c11b819 */ /* 0x040fe200000006ff */
[----:B------:R-:W3:Y:S01]  /*0760*/  @!P2 LDC.64 R10, c[0x0][0x398] ;  /* 0x0000e600ff0aab82 */ /* 0x000ee20000000a00 */
[----:B------:R-:W-:Y:S01]  /*0770*/  @!P3 SHF.L.U64.HI R28, R28, 0x1, R29 ;  /* 0x000000011c1cb819 */ /* 0x000fe2000001021d */
[----:B------:R-:W-:Y:S01]  /*0780*/  @!P2 IMAD R29, R31, R19, R16 ;  /* 0x000000131f1da224 */ /* 0x000fe200078e0210 */
[C---:B--2---:R-:W-:Y:S02]  /*0790*/  @!P3 IADD3 R14, P1, PT, R17.reuse, R14, RZ ;  /* 0x0000000e110eb210 */ /* 0x044fe40007f3e0ff */
[----:B0-----:R-:W-:Y:S02]  /*07a0*/  @!P3 IADD3 R22, P4, PT, R17, R22, RZ ;  /* 0x000000161116b210 */ /* 0x001fe40007f9e0ff */
[----:B------:R-:W-:-:S02]  /*07b0*/  @!P2 MOV R16, R56 ;  /* 0x000000380010a202 */ /* 0x000fc40000000f00 */
[----:B------:R-:W-:-:S03]  /*07c0*/  @!P2 MOV R17, R59 ;  /* 0x0000003b0011a202 */ /* 0x000fc60000000f00 */
[----:B------:R-:W-:-:S03]  /*07d0*/  @!P2 IMAD.WIDE.U32 R18, R31, R18, R16 ;  /* 0x000000121f12a225 */ /* 0x000fc600078e0010 */
[----:B------:R-:W0:Y:S01]  /*07e0*/  @!P0 LDC.64 R16, c[0x0][0x3f8] ;  /* 0x0000fe00ff108b82 */ /* 0x000e220000000a00 */
[----:B------:R-:W-:Y:S02]  /*07f0*/  @!P3 IADD3.X R15, PT, PT, R28, R15, RZ, P1, !PT ;  /* 0x0000000f1c0fb210 */ /* 0x000fe40000ffe4ff */
[----:B------:R-:W-:Y:S02]  /*0800*/  ISETP.GE.U32.AND P1, PT, R42, UR12, PT ;  /* 0x0000000c2a007c0c */ /* 0x000fe4000bf26070 */
[----:B------:R-:W-:Y:S02]  /*0810*/  CS2R R34, SRZ ;  /* 0x0000000000227805 */ /* 0x000fe4000001ff00 */
[----:B-1----:R-:W-:Y:S01]  /*0820*/  @!P2 IADD3 R21, PT, PT, R19, R29, RZ ;  /* 0x0000001d1315a210 */ /* 0x002fe20007ffe0ff */
[----:B------:R-:W5:Y:S01]  /*0830*/  @!P3 LDG.E R36, desc[UR8][R14.64] ;  /* 0x000000080e24b981 */ /* 0x000f62000c1e1900 */
[----:B------:R-:W-:Y:S01]  /*0840*/  ISETP.GE.AND.EX P1, PT, R7, UR13, PT, P1 ;  /* 0x0000000d07007c0c */ /* 0x000fe2000bf26310 */
[----:B------:R-:W1:Y:S01]  /*0850*/  LDC.64 R30, c[0x0][0x3b8] ;  /* 0x0000ee00ff1e7b82 */ /* 0x000e620000000a00 */
[----:B------:R-:W-:-:S02]  /*0860*/  @!P3 IADD3.X R23, PT, PT, R28, R23, RZ, P4, !PT ;  /* 0x000000171c17b210 */ /* 0x000fc400027fe4ff */
[C---:B------:R-:W-:Y:S02]  /*0870*/  @!P2 SHF.L.U32 R19, R18.reuse, 0x1, RZ ;  /* 0x000000011213a819 */ /* 0x040fe400000006ff */
[----:B------:R-:W-:Y:S01]  /*0880*/  @!P2 SHF.L.U64.HI R24, R18, 0x1, R21 ;  /* 0x000000011218a819 */ /* 0x000fe20000010215 */
[----:B------:R0:W5:Y:S01]  /*0890*/  @!P3 LDG.E R35, desc[UR8][R22.64] ;  /* 0x000000081623b981 */ /* 0x000162000c1e1900 */
[C---:B----4-:R-:W-:Y:S01]  /*08a0*/  @!P2 IADD3 R12, P4, PT, R19.reuse, R12, RZ ;  /* 0x0000000c130ca210 */ /* 0x050fe20007f9e0ff */
[----:B------:R-:W2:Y:S01]  /*08b0*/  @!P0 LDC.64 R20, c[0x0][0x3a0] ;  /* 0x0000e800ff148b82 */ /* 0x000ea20000000a00 */
[----:B---3--:R-:W-:Y:S02]  /*08c0*/  @!P2 IADD3 R10, P6, PT, R19, R10, RZ ;  /* 0x0000000a130aa210 */ /* 0x008fe40007fde0ff */
[----:B------:R-:W-:-:S05]  /*08d0*/  @!P2 IADD3.X R13, PT, PT, R24, R13, RZ, P4, !PT ;  /* 0x0000000d180da210 */ /* 0x000fca00027fe4ff */
[----:B------:R-:W3:Y:S01]  /*08e0*/  @!P1 LDC.64 R18, c[0x0][0x3f8] ;  /* 0x0000fe00ff129b82 */ /* 0x000ee20000000a00 */
[----:B0-----:R-:W-:Y:S01]  /*08f0*/  @!P0 IMAD R22, R25, R16, RZ ;  /* 0x0000001019168224 */ /* 0x001fe200078e02ff */
[----:B------:R-:W-:Y:S01]  /*0900*/  ISETP.GE.U32.AND P4, PT, R41, UR12, PT ;  /* 0x0000000c29007c0c */ /* 0x000fe2000bf86070 */
[----:B------:R0:W5:Y:S01]  /*0910*/  @!P2 LDG.E R34, desc[UR8][R12.64] ;  /* 0x000000080c22a981 */ /* 0x000162000c1e1900 */
[----:B------:R-:W-:Y:S01]  /*0920*/  @!P0 MOV R23, R59 ;  /* 0x0000003b00178202 */ /* 0x000fe20000000f00 */
[C---:B------:R-:W-:Y:S01]  /*0930*/  @!P0 IMAD R25, R9.reuse, R17, R22 ;  /* 0x0000001109198224 */ /* 0x040fe200078e0216 */
[----:B------:R-:W-:Y:S02]  /*0940*/  @!P0 MOV R22, R56 ;  /* 0x0000003800168202 */ /* 0x000fe40000000f00 */
[----:B------:R-:W4:Y:S01]  /*0950*/  @!P0 LDC.64 R14, c[0x0][0x398] ;  /* 0x0000e600ff0e8b82 */ /* 0x000f220000000a00 */
[----:B------:R-:W-:Y:S02]  /*0960*/  ISETP.GE.AND.EX P4, PT, R8, UR13, PT, P4 ;  /* 0x0000000d08007c0c */ /* 0x000fe4000bf86340 */
[----:B------:R-:W-:Y:S01]  /*0970*/  @!P0 IMAD.WIDE.U32 R16, R9, R16, R22 ;  /* 0x0000001009108225 */ /* 0x000fe200078e0016 */
[----:B------:R-:W-:-:S02]  /*0980*/  MOV R33, RZ ;  /* 0x000000ff00217202 */ /* 0x000fc40000000f00 */
[----:B------:R-:W-:Y:S02]  /*0990*/  @!P2 IADD3.X R11, PT, PT, R24, R11, RZ, P6, !PT ;  /* 0x0000000b180ba210 */ /* 0x000fe400037fe4ff */
[----:B------:R-:W-:Y:S01]  /*09a0*/  @!P0 IADD3 R17, PT, PT, R17, R25, RZ ;  /* 0x0000001911118210 */ /* 0x000fe20007ffe0ff */
[----:B0-----:R-:W0:Y:S01]  /*09b0*/  @!P1 LDC.64 R12, c[0x0][0x3a0] ;  /* 0x0000e800ff0c9b82 */ /* 0x001e220000000a00 */
[----:B------:R-:W-:Y:S01]  /*09c0*/  ISETP.GE.U32.AND P5, PT, R43, UR12, PT ;  /* 0x0000000c2b007c0c */ /* 0x000fe2000bfa6070 */
[----:B------:R1:W5:Y:S01]  /*09d0*/  @!P2 LDG.E R33, desc[UR8][R10.64] ;  /* 0x000000080a21a981 */ /* 0x000362000c1e1900 */
[C---:B------:R-:W-:Y:S02]  /*09e0*/  @!P0 SHF.L.U32 R9, R16.reuse, 0x1, RZ ;  /* 0x0000000110098819 */ /* 0x040fe400000006ff */
[----:B------:R-:W-:Y:S02]  /*09f0*/  @!P0 SHF.L.U64.HI R32, R16, 0x1, R17 ;  /* 0x0000000110208819 */ /* 0x000fe40000010211 */
[----:B------:R-:W-:Y:S01]  /*0a00*/  ISETP.GE.AND.EX P5, PT, R6, UR13, PT, P5 ;  /* 0x0000000d06007c0c */ /* 0x000fe2000bfa6350 */
[----:B------:R-:W0:Y:S01]  /*0a10*/  @!P4 LDC.64 R16, c[0x0][0x3f8] ;  /* 0x0000fe00ff10cb82 */ /* 0x000e220000000a00 */
[----:B---3--:R-:W-:Y:S01]  /*0a20*/  @!P1 IMAD R22, R7, R18, RZ ;  /* 0x0000001207169224 */ /* 0x008fe200078e02ff */
[----:B--2---:R-:W-:-:S06]  /*0a30*/  @!P0 IADD3 R24, P2, PT, R9, R20, RZ ;  /* 0x0000001409188210 */ /* 0x004fcc0007f5e0ff */
[----:B-1----:R-:W1:Y:S01]  /*0a40*/  @!P1 LDC.64 R10, c[0x0][0x398] ;  /* 0x0000e600ff0a9b82 */ /* 0x002e620000000a00 */
[----:B----4-:R-:W-:Y:S01]  /*0a50*/  @!P0 IADD3 R20, P6, PT, R9, R14, RZ ;  /* 0x0000000e09148210 */ /* 0x010fe20007fde0ff */
[----:B------:R-:W-:Y:S01]  /*0a60*/  @!P1 IMAD R9, R42, R19, R22 ;  /* 0x000000132a099224 */ /* 0x000fe200078e0216 */
[----:B------:R-:W-:Y:S02]  /*0a70*/  @!P1 MOV R22, R56 ;  /* 0x0000003800169202 */ /* 0x000fe40000000f00 */
[----:B------:R-:W-:Y:S02]  /*0a80*/  @!P1 MOV R23, R59 ;  /* 0x0000003b00179202 */ /* 0x000fe40000000f00 */
[----:B------:R-:W-:Y:S01]  /*0a90*/  @!P0 IADD3.X R25, PT, PT, R32, R21, RZ, P2, !PT ;  /* 0x0000001520198210 */ /* 0x000fe200017fe4ff */
[----:B------:R-:W-:Y:S01]  /*0aa0*/  @!P1 IMAD.WIDE.U32 R18, R42, R18, R22 ;  /* 0x000000122a129225 */ /* 0x000fe200078e0016 */
[----:B------:R-:W-:Y:S02]  /*0ab0*/  @!P0 IADD3.X R21, PT, PT, R32, R15, RZ, P6, !PT ;  /* 0x0000000f20158210 */ /* 0x000fe400037fe4ff */
[----:B------:R-:W2:Y:S01]  /*0ac0*/  @!P5 LDC.64 R22, c[0x0][0x3f8] ;  /* 0x0000fe00ff16db82 */ /* 0x000ea20000000a00 */
[----:B------:R-:W-:-:S02]  /*0ad0*/  MOV R32, RZ ;  /* 0x000000ff00207202 */ /* 0x000fc40000000f00 */
[----:B------:R-:W-:Y:S02]  /*0ae0*/  CS2R R14, SRZ ;  /* 0x00000000000e7805 */ /* 0x000fe4000001ff00 */
[----:B------:R-:W-:Y:S02]  /*0af0*/  @!P1 IADD3 R19, PT, PT, R19, R9, RZ ;  /* 0x0000000913139210 */ /* 0x000fe40007ffe0ff */
[----:B------:R-:W-:Y:S01]  /*0b00*/  @!P1 SHF.L.U32 R9, R18, 0x1, RZ ;  /* 0x0000000112099819 */ /* 0x000fe200000006ff */
[----:B------:R1:W5:Y:S01]  /*0b10*/  @!P0 LDG.E R32, desc[UR8][R24.64] ;  /* 0x0000000818208981 */ /* 0x000362000c1e1900 */
[----:B------:R-:W-:-:S03]  /*0b20*/  IADD3 R27, PT, PT, R27, 0xe0, RZ ;  /* 0x000000e01b1b7810 */ /* 0x000fc60007ffe0ff */
[----:B------:R3:W5:Y:S01]  /*0b30*/  @!P0 LDG.E R15, desc[UR8][R20.64] ;  /* 0x00000008140f8981 */ /* 0x000762000c1e1900 */
[----:B------:R-:W-:Y:S01]  /*0b40*/  @!P1 SHF.L.U64.HI R44, R18, 0x1, R19 ;  /* 0x00000001122c9819 */ /* 0x000fe20000010213 */
[----:B------:R-:W-:Y:S01]  /*0b50*/  IMAD.WIDE R30, R39, 0x8, R30 ;  /* 0x00000008271e7825 */ /* 0x000fe200078e021e */
[----:B-1----:R-:W-:-:S03]  /*0b60*/  @!P1 IADD3 R24, P0, PT, R9, R10, RZ ;  /* 0x0000000a09189210 */ /* 0x002fc60007f1e0ff */
[----:B0-----:R-:W-:Y:S01]  /*0b70*/  @!P4 IMAD R10, R8, R16, RZ ;  /* 0x00000010080ac224 */ /* 0x001fe200078e02ff */
[----:B------:R-:W-:Y:S02]  /*0b80*/  ISETP.GE.U32.AND P3, PT, R27, UR12, PT ;  /* 0x0000000c1b007c0c */ /* 0x000fe4000bf66070 */
[----:B------:R-:W-:Y:S01]  /*0b90*/  SHF.R.S32.HI R28, RZ, 0x1f, R27 ;  /* 0x0000001fff1c7819 */ /* 0x000fe2000001141b */
[----:B------:R-:W-:Y:S01]  /*0ba0*/  @!P4 IMAD R29, R41, R17, R10 ;  /* 0x00000011291dc224 */ /* 0x000fe200078e020a */
[----:B------:R-:W-:Y:S01]  /*0bb0*/  @!P1 IADD3 R18, P2, PT, R9, R12, RZ ;  /* 0x0000000c09129210 */ /* 0x000fe20007f5e0ff */
[----:B---3--:R-:W0:Y:S01]  /*0bc0*/  @!P4 LDC.64 R20, c[0x0][0x3a0] ;  /* 0x0000e800ff14cb82 */ /* 0x008e220000000a00 */
[----:B------:R-:W-:Y:S02]  /*0bd0*/  @!P1 IADD3.X R25, PT, PT, R44, R11, RZ, P0, !PT ;  /* 0x0000000b2c199210 */ /* 0x000fe400007fe4ff */
[----:B------:R1:W3:Y:S01]  /*0be0*/  LDG.E.64 R10, desc[UR8][R30.64] ;  /* 0x000000081e0a7981 */ /* 0x0002e2000c1e1b00 */
[----:B------:R-:W-:-:S02]  /*0bf0*/  ISETP.GE.AND.EX P3, PT, R28, UR13, PT, P3 ;  /* 0x0000000d1c007c0c */ /* 0x000fc4000bf66330 */
[----:B------:R-:W-:Y:S02]  /*0c00*/  @!P1 IADD3.X R19, PT, PT, R44, R13, RZ, P2, !PT ;  /* 0x0000000d2c139210 */ /* 0x000fe400017fe4ff */
[----:B------:R-:W4:Y:S01]  /*0c10*/  @!P4 LDC.64 R12, c[0x0][0x398] ;  /* 0x0000e600ff0ccb82 */ /* 0x000f220000000a00 */
[----:B--2---:R-:W-:Y:S01]  /*0c20*/  @!P5 IMAD R44, R6, R22, RZ ;  /* 0x00000016062cd224 */ /* 0x004fe200078e02ff */
[-C--:B-1----:R-:W-:Y:S02]  /*0c30*/  @!P4 MOV R30, R56.reuse ;  /* 0x00000038001ec202 */ /* 0x082fe40000000f00 */
[----:B------:R-:W-:Y:S01]  /*0c40*/  @!P4 MOV R31, R59 ;  /* 0x0000003b001fc202 */ /* 0x000fe20000000f00 */
[----:B------:R-:W-:Y:S01]  /*0c50*/  @!P5 IMAD R47, R43, R23, R44 ;  /* 0x000000172b2fd224 */ /* 0x000fe200078e022c */
[----:B------:R-:W-:Y:S01]  /*0c60*/  @!P5 MOV R44, R56 ;  /* 0x00000038002cd202 */ /* 0x000fe20000000f00 */
[----:B------:R1:W5:Y:S01]  /*0c70*/  @!P1 LDG.E R14, desc[UR8][R18.64] ;  /* 0x00000008120e9981 */ /* 0x000362000c1e1900 */
[----:B------:R-:W-:Y:S01]  /*0c80*/  @!P5 MOV R45, R59 ;  /* 0x0000003b002dd202 */ /* 0x000fe20000000f00 */
[----:B------:R-:W-:Y:S01]  /*0c90*/  @!P4 IMAD.WIDE.U32 R30, R41, R16, R30 ;  /* 0x00000010291ec225 */ /* 0x000fe200078e001e */
[----:B------:R-:W-:Y:S01]  /*0ca0*/  ISETP.NE.AND P2, PT, RZ, UR11, PT ;  /* 0x0000000bff007c0c */ /* 0x000fe2000bf45270 */
[----:B------:R-:W2:Y:S02]  /*0cb0*/  @!P3 LDC.64 R16, c[0x0][0x3f8] ;  /* 0x0000fe00ff10bb82 */ /* 0x000ea40000000a00 */
[----:B------:R-:W-:Y:S01]  /*0cc0*/  @!P5 IMAD.WIDE.U32 R22, R43, R22, R44 ;  /* 0x000000162b16d225 */ /* 0x000fe200078e002c */
[----:B------:R-:W-:-:S02]  /*0cd0*/  @!P4 IADD3 R45, PT, PT, R31, R29, RZ ;  /* 0x0000001d1f2dc210 */ /* 0x000fc40007ffe0ff */
[----:B------:R-:W-:Y:S02]  /*0ce0*/  MOV R9, RZ ;  /* 0x000000ff00097202 */ /* 0x000fe40000000f00 */
[C---:B------:R-:W-:Y:S01]  /*0cf0*/  @!P4 SHF.L.U32 R29, R30.reuse, 0x1, RZ ;  /* 0x000000011e1dc819 */ /* 0x040fe200000006ff */
[----:B-1----:R-:W1:Y:S01]  /*0d00*/  @!P5 LDC.64 R18, c[0x0][0x3a0] ;  /* 0x0000e800ff12db82 */ /* 0x002e620000000a00 */
[----:B------:R-:W-:Y:S02]  /*0d10*/  @!P5 IADD3 R23, PT, PT, R23, R47, RZ ;  /* 0x0000002f1717d210 */ /* 0x000fe40007ffe0ff */
[----:B------:R-:W-:Y:S01]  /*0d20*/  @!P4 SHF.L.U64.HI R45, R30, 0x1, R45 ;  /* 0x000000011e2dc819 */ /* 0x000fe2000001022d */
[----:B------:R4:W5:Y:S01]  /*0d30*/  @!P1 LDG.E R9, desc[UR8][R24.64] ;  /* 0x0000000818099981 */ /* 0x000962000c1e1900 */
[C---:B0-----:R-:W-:Y:S02]  /*0d40*/  @!P4 IADD3 R46, P0, PT, R29.reuse, R20, RZ ;  /* 0x000000141d2ec210 */ /* 0x041fe40007f1e0ff */
[----:B----4-:R-:W-:Y:S01]  /*0d50*/  @!P4 IADD3 R12, P1, PT, R29, R12, RZ ;  /* 0x0000000c1d0cc210 */ /* 0x010fe20007f3e0ff */
[----:B------:R-:W0:Y:S01]  /*0d60*/  @P2 LDC.64 R30, c[0x0][0x3b0] ;  /* 0x0000ec00ff1e2b82 */ /* 0x000e220000000a00 */
[----:B------:R-:W-:-:S02]  /*0d70*/  @!P5 SHF.L.U32 R29, R22, 0x1, RZ ;  /* 0x00000001161dd819 */ /* 0x000fc400000006ff */
[----:B------:R-:W-:Y:S02]  /*0d80*/  @!P5 SHF.L.U64.HI R50, R22, 0x1, R23 ;  /* 0x000000011632d819 */ /* 0x000fe40000010217 */
[----:B------:R-:W-:-:S03]  /*0d90*/  @!P4 IADD3.X R47, PT, PT, R45, R21, RZ, P0, !PT ;  /* 0x000000152d2fc210 */ /* 0x000fc600007fe4ff */
[----:B------:R-:W4:Y:S08]  /*0da0*/  @!P5 LDC.64 R20, c[0x0][0x398] ;  /* 0x0000e600ff14db82 */ /* 0x000f300000000a00 */
[----:B------:R-:W4:Y:S08]  /*0db0*/  @!P3 LDC.64 R22, c[0x0][0x3a0] ;  /* 0x0000e800ff16bb82 */ /* 0x000f300000000a00 */
[----:B------:R-:W4:Y:S01]  /*0dc0*/  @!P3 LDC.64 R24, c[0x0][0x398] ;  /* 0x0000e600ff18bb82 */ /* 0x000f220000000a00 */
[----:B------:R-:W-:Y:S01]  /*0dd0*/  @!P3 MOV R52, R56 ;  /* 0x000000380034b202 */ /* 0x000fe20000000f00 */
[----:B--2---:R-:W-:Y:S01]  /*0de0*/  @!P3 IMAD R28, R28, R16, RZ ;  /* 0x000000101c1cb224 */ /* 0x004fe200078e02ff */
[----:B------:R-:W-:-:S02]  /*0df0*/  @!P3 MOV R53, R59 ;  /* 0x0000003b0035b202 */ /* 0x000fc40000000f00 */
[----:B------:R-:W-:Y:S01]  /*0e00*/  MOV R44, RZ ;  /* 0x000000ff002c7202 */ /* 0x000fe20000000f00 */
[C---:B------:R-:W-:Y:S02]  /*0e10*/  @!P3 IMAD R17, R27.reuse, R17, R28 ;  /* 0x000000111b11b224 */ /* 0x040fe400078e021c */
[----:B------:R-:W-:Y:S01]  /*0e20*/  @!P3 IMAD.WIDE.U32 R52, R27, R16, R52 ;  /* 0x000000101b34b225 */ /* 0x000fe200078e0034 */
[----:B------:R-:W-:Y:S02]  /*0e30*/  @!P4 IADD3.X R13, PT, PT, R45, R13, RZ, P1, !PT ;  /* 0x0000000d2d0dc210 */ /* 0x000fe40000ffe4ff */
[----:B------:R-:W-:Y:S01]  /*0e40*/  MOV R45, RZ ;  /* 0x000000ff002d7202 */ /* 0x000fe20000000f00 */
[----:B------:R2:W5:Y:S01]  /*0e50*/  @!P4 LDG.E R44, desc[UR8][R46.64] ;  /* 0x000000082e2cc981 */ /* 0x000562000c1e1900 */
[----:B-1----:R-:W-:Y:S02]  /*0e60*/  @!P5 IADD3 R18, P0, PT, R29, R18, RZ ;  /* 0x000000121d12d210 */ /* 0x002fe40007f1e0ff */
[----:B------:R-:W-:-:S02]  /*0e70*/  @!P3 IADD3 R27, PT, PT, R53, R17, RZ ;  /* 0x00000011351bb210 */ /* 0x000fc40007ffe0ff */
[----:B------:R-:W-:Y:S01]  /*0e80*/  @!P3 SHF.L.U32 R17, R52, 0x1, RZ ;  /* 0x000000013411b819 */ /* 0x000fe200000006ff */
[----:B------:R1:W5:Y:S01]  /*0e90*/  @!P4 LDG.E R45, desc[UR8][R12.64] ;  /* 0x000000080c2dc981 */ /* 0x000362000c1e1900 */
[----:B--2---:R-:W-:Y:S02]  /*0ea0*/  LEA R47, R55, R26, 0x4 ;  /* 0x0000001a372f7211 */ /* 0x004fe400078e20ff */
[----:B------:R-:W-:Y:S02]  /*0eb0*/  MOV R46, RZ ;  /* 0x000000ff002e7202 */ /* 0x000fe40000000f00 */
[----:B------:R-:W-:Y:S01]  /*0ec0*/  @!P5 IADD3.X R19, PT, PT, R50, R19, RZ, P0, !PT ;  /* 0x000000133213d210 */ /* 0x000fe200007fe4ff */
[----:B0-----:R-:W-:Y:S01]  /*0ed0*/  @P2 IMAD.WIDE R30, R47, 0x2, R30 ;  /* 0x000000022f1e2825 */ /* 0x001fe200078e021e */
[----:B----4-:R-:W-:Y:S02]  /*0ee0*/  @!P5 IADD3 R20, P0, PT, R29, R20, RZ ;  /* 0x000000141d14d210 */ /* 0x010fe40007f1e0ff */
[----:B------:R-:W-:Y:S01]  /*0ef0*/  @!P3 SHF.L.U64.HI R52, R52, 0x1, R27 ;  /* 0x000000013434b819 */ /* 0x000fe2000001021b */
[----:B-1----:R-:W-:Y:S01]  /*0f00*/  IMAD.WIDE R12, R47, 0x2, R48 ;  /* 0x000000022f0c7825 */ /* 0x002fe200078e0230 */
[----:B------:R-:W-:-:S02]  /*0f10*/  @!P3 IADD3 R22, P1, PT, R17, R22, RZ ;  /* 0x000000161116b210 */ /* 0x000fc40007f3e0ff */
[----:B------:R-:W-:Y:S02]  /*0f20*/  @!P3 IADD3 R24, P4, PT, R17, R24, RZ ;  /* 0x000000181118b210 */ /* 0x000fe40007f9e0ff */
[----:B------:R-:W-:Y:S02]  /*0f30*/  CS2R R48, SRZ ;  /* 0x0000000000307805 */ /* 0x000fe4000001ff00 */
[----:B------:R-:W-:Y:S01]  /*0f40*/  MOV R47, RZ ;  /* 0x000000ff002f7202 */ /* 0x000fe20000000f00 */
[----:B------:R0:W5:Y:S01]  /*0f50*/  @!P5 LDG.E R46, desc[UR8][R18.64] ;  /* 0x00000008122ed981 */ /* 0x000162000c1e1900 */
[----:B------:R-:W-:Y:S02]  /*0f60*/  @!P5 IADD3.X R21, PT, PT, R50, R21, RZ, P0, !PT ;  /* 0x000000153215d210 */ /* 0x000fe400007fe4ff */
[C---:B------:R-:W-:Y:S01]  /*0f70*/  @!P3 IADD3.X R23, PT, PT, R52.reuse, R23, RZ, P1, !PT ;  /* 0x000000173417b210 */ /* 0x040fe20000ffe4ff */
[----:B------:R-:W2:Y:S01]  /*0f80*/  LDG.E.U16 R50, desc[UR8][R12.64] ;  /* 0x000000080c327981 */ /* 0x000ea2000c1e1500 */
[----:B------:R-:W-:-:S03]  /*0f90*/  @!P3 IADD3.X R25, PT, PT, R52, R25, RZ, P4, !PT ;  /* 0x000000193419b210 */ /* 0x000fc600027fe4ff */
[----:B------:R-:W4:Y:S04]  /*0fa0*/  LDG.E.U16 R17, desc[UR8][R12.64+0x2] ;  /* 0x000002080c117981 */ /* 0x000f28000c1e1500 */
[----:B------:R-:W4:Y:S04]  /*0fb0*/  @P2 LDG.E.U16 R19, desc[UR8][R30.64] ;  /* 0x000000081e132981 */ /* 0x000f28000c1e1500 */
[----:B------:R-:W4:Y:S04]  /*0fc0*/  @P2 LDG.E.U16 R18, desc[UR8][R30.64+0x2] ;  /* 0x000002081e122981 */ /* 0x000f28000c1e1500 */
[----:B------:R0:W5:Y:S04]  /*0fd0*/  @!P5 LDG.E R49, desc[UR8][R20.64] ;  /* 0x000000081431d981 */ /* 0x000168000c1e1900 */
[----:B------:R0:W5:Y:S04]  /*0fe0*/  @!P3 LDG.E R48, desc[UR8][R22.64] ;  /* 0x000000081630b981 */ /* 0x000168000c1e1900 */
[----:B------:R0:W5:Y:S01]  /*0ff0*/  @!P3 LDG.E R47, desc[UR8][R24.64] ;  /* 0x00000008182fb981 */ /* 0x000162000c1e1900 */
[----:B------:R-:W-:Y:S01]  /*1000*/  MOV R53, 0x3f800000 ;  /* 0x3f80000000357802 */ /* 0x000fe20000000f00 */
[----:B------:R-:W-:Y:S01]  /*1010*/  UISETP.NE.AND UP0, UPT, UR11, URZ, UPT ;  /* 0x000000ff0b00728c */ /* 0x000fe2000bf05270 */
[----:B------:R-:W-:-:S02]  /*1020*/  MOV R52, RZ ;  /* 0x000000ff00347202 */ /* 0x000fc40000000f00 */
[----:B------:R-:W-:Y:S01]  /*1030*/  MOV R51, RZ ;  /* 0x000000ff00337202 */ /* 0x000fe20000000f00 */
[----:B---3--:R-:W-:-:S05]  /*1040*/  FFMA.FTZ R11, -R10, R10, R11 ;  /* 0x0000000a0a0b7223 */ /* 0x008fca000001010b */
[----:B------:R-:W-:-:S13]  /*1050*/  FSETP.GTU.FTZ.AND P0, PT, R11, RZ, PT ;  /* 0x000000ff0b00720b */ /* 0x000fda0003f1c000 */
[----:B------:R-:W1:Y:S02]  /*1060*/  @P0 LDC R16, c[0x0][0x3c0] ;  /* 0x0000f000ff100b82 */ /* 0x000e640000000800 */
[----:B-1----:R-:W-:-:S04]  /*1070*/  @P0 FADD.FTZ R16, R11, R16 ;  /* 0x000000100b100221 */ /* 0x002fc80000010000 */
[----:B------:R0:W1:Y:S01]  /*1080*/  @P0 MUFU.RSQ R53, R16 ;  /* 0x0000001000350308 */ /* 0x0000620000001400 */
[----:B--2---:R-:W-:Y:S02]  /*1090*/  SHF.L.U32 R50, R50, 0x10, RZ ;  /* 0x0000001032327819 */ /* 0x004fe400000006ff */
[----:B----4-:R-:W-:Y:S02]  /*10a0*/  SHF.L.U32 R11, R17, 0x10, RZ ;  /* 0x00000010110b7819 */ /* 0x010fe400000006ff */
[----:B------:R-:W-:Y:S02]  /*10b0*/  @P2 SHF.L.U32 R52, R19, 0x10, RZ ;  /* 0x0000001013342819 */ /* 0x000fe400000006ff */
[----:B------:R-:W-:Y:S01]  /*10c0*/  @P2 SHF.L.U32 R51, R18, 0x10, RZ ;  /* 0x0000001012332819 */ /* 0x000fe200000006ff */
[----:B01----:R-:W-:Y:S06]  /*10d0*/  BRA.U UP0, `(.L_x_904) ;  /* 0x0000000900447547 */ /* 0x003fec000b800000 */
[--C-:B-----5:R-:W-:Y:S02]  /*10e0*/  HADD2.F32 R17, -RZ, R38.reuse.H0_H0 ;  /* 0x20000026ff117230 */ /* 0x120fe40000004100 */
[----:B------:R-:W-:Y:S02]  /*10f0*/  HADD2.F32 R19, -RZ, R38.H1_H1 ;  /* 0x30000026ff137230 */ /* 0x000fe40000004100 */
[--C-:B------:R-:W-:Y:S02]  /*1100*/  HADD2.F32 R13, -RZ, R37.reuse.H0_H0 ;  /* 0x20000025ff0d7230 */ /* 0x100fe40000004100 */
[C---:B------:R-:W-:Y:S01]  /*1110*/  FADD.FTZ R16, -R10.reuse, R17 ;  /* 0x000000110a107221 */ /* 0x040fe20000010100 */
[----:B------:R-:W-:Y:S02]  /*1120*/  HADD2.F32 R12, -RZ, R37.H1_H1 ;  /* 0x30000025ff0c7230 */ /* 0x000fe40000004100 */
[----:B------:R-:W-:Y:S01]  /*1130*/  FADD.FTZ R18, -R10, R19 ;  /* 0x000000130a127221 */ /* 0x000fe20000010100 */
[----:B------:R-:W-:-:S02]  /*1140*/  HADD2.F32 R23, -RZ, R36.H0_H0 ;  /* 0x20000024ff177230 */ /* 0x000fc40000004100 */
[----:B------:R-:W-:Y:S01]  /*1150*/  FMUL.FTZ R17, R50, R13 ;  /* 0x0000000d32117220 */ /* 0x000fe20000410000 */
[-C--:B------:R-:W-:Y:S01]  /*1160*/  FMUL.FTZ R16, R16, R53.reuse ;  /* 0x0000003510107220 */ /* 0x080fe20000410000 */
        /* <DEDUP_REMOVED lines=136> */
.L_x_904:
[--C-:B-----5:R-:W-:Y:S02]  /*19f0*/  HADD2.F32 R13, -RZ, R38.reuse.H0_H0 ;  /* 0x20000026ff0d7230 */ /* 0x120fe40000004100 */
[----:B------:R-:W-:Y:S02]  /*1a00*/  HADD2.F32 R17, -RZ, R38.H1_H1 ;  /* 0x30000026ff117230 */ /* 0x000fe40000004100 */
[----:B------:R-:W-:Y:S02]  /*1a10*/  HADD2.F32 R25, -RZ, R36.H1_H1 ;  /* 0x30000024ff197230 */ /* 0x000fe40000004100 */
[----:B------:R-:W-:Y:S01]  /*1a20*/  FADD.FTZ R12, -R10, R13 ;  /* 0x0000000d0a0c7221 */ /* 0x000fe20000010100 */
[----:B------:R-:W-:Y:S02]  /*1a30*/  HADD2.F32 R24, -RZ, R37.H0_H0 ;  /* 0x20000025ff187230 */ /* 0x000fe40000004100 */
[----:B------:R-:W-:Y:S02]  /*1a40*/  HADD2.F32 R31, -RZ, R34.H1_H1 ;  /* 0x30000022ff1f7230 */ /* 0x000fe40000004100 */
[----:B------:R-:W-:Y:S01]  /*1a50*/  FMUL.FTZ R13, R12, R53 ;  /* 0x000000350c0d7220 */ /* 0x000fe20000410000 */
        /* <DEDUP_REMOVED lines=281> */
.L_x_905:
        /* <DEDUP_REMOVED lines=44> */
.L_x_907:
[----:B------:R-:W-:Y:S05]  /*2eb0*/  BSYNC.RECONVERGENT B0 ;  /* 0x0000000000007941 */ /* 0x000fea0003800200 */
.L_x_906:
        /* <DEDUP_REMOVED lines=22> */
.L_x_909:
[----:B------:R-:W-:Y:S05]  /*3020*/  BSYNC.RECONVERGENT B0 ;  /* 0x0000000000007941 */ /* 0x000fea0003800200 */
.L_x_908:
        /* <DEDUP_REMOVED lines=159> */
.L_x_911:
[----:B------:R-:W-:Y:S05]  /*3a20*/  BSYNC.RECONVERGENT B0 ;  /* 0x0000000000007941 */ /* 0x000fea0003800200 */
.L_x_910:
        /* <DEDUP_REMOVED lines=28> */
.L_x_913:
[----:B------:R-:W-:Y:S05]  /*3bf0*/  BSYNC.RECONVERGENT B0 ;  /* 0x0000000000007941 */ /* 0x000fea0003800200 */
.L_x_912:
        /* <DEDUP_REMOVED lines=24> */
.L_x_916:
[----:B----4-:R-:W2:Y:S04]  /*3d80*/  LDG.E.STRONG.GPU R18, desc[UR8][R16.64] ;  /* 0x0000000810127981 */ /* 0x010ea8000c1ef900 */
[----:B--2---:R-:W-:Y:S01]  /*3d90*/  CCTL.IVALL ;  /* 0x00000000ff00798f */ /* 0x004fe20002000000 */
[----:B------:R-:W-:Y:S05]  /*3da0*/  YIELD ;  /* 0x0000000000007946 */ /* 0x000fea0003800000 */
[----:B------:R-:W-:-:S13]  /*3db0*/  ISETP.NE.AND P0, PT, R18, R23, PT ;  /* 0x000000171200720c */ /* 0x000fda0003f05270 */
[----:B------:R-:W-:Y:S05]  /*3dc0*/  @P0 BRA `(.L_x_916) ;  /* 0xfffffffc00ec0947 */ /* 0x000fea000383ffff */
.L_x_915:
[----:B------:R-:W-:Y:S05]  /*3dd0*/  WARPSYNC.ALL ;  /* 0x0000000000007948 */ /* 0x000fea0003800000 */
[----:B------:R-:W-:Y:S01]  /*3de0*/  BAR.SYNC.DEFER_BLOCKING 0x0 ;  /* 0x0000000000007b1d */ /* 0x000fe20000010000 */
[----:B------:R-:W-:-:S05]  /*3df0*/  HFMA2 R25, -RZ, RZ, 0, 0 ;  /* 0x00000000ff197431 */ /* 0x000fca00000001ff */
[----:B------:R-:W-:Y:S05]  /*3e00*/  @!P3 BRA `(.L_x_917) ;  /* 0x000000040018b947 */ /* 0x000fea0003800000 */
[CC--:B------:R-:W-:Y:S01]  /*3e10*/  LEA R31, R4.reuse, R0.reuse, 0x1 ;  /* 0x00000000041f7211 */ /* 0x0c0fe200078e08ff */
[C-C-:B------:R-:W-:Y:S01]  /*3e20*/  IMAD R30, R4.reuse, 0x6, R0.reuse ;  /* 0x00000006041e7824 */ /* 0x140fe200078e0200 */
[C---:B------:R-:W-:Y:S01]  /*3e30*/  LEA R26, R4.reuse, R0, 0x2 ;  /* 0x00000000041a7211 */ /* 0x040fe200078e10ff */
[--C-:B------:R-:W-:Y:S01]  /*3e40*/  IMAD R29, R4, 0x3, R0.reuse ;  /* 0x00000003041d7824 */ /* 0x100fe200078e0200 */
[----:B------:R-:W-:Y:S01]  /*3e50*/  IADD3 R22, PT, PT, R0, R4, RZ ;  /* 0x0000000400167210 */ /* 0x000fe20007ffe0ff */
[C-C-:B------:R-:W-:Y:S01]  /*3e60*/  IMAD R28, R4.reuse, 0x5, R0.reuse ;  /* 0x00000005041c7824 */ /* 0x140fe200078e0200 */
[----:B--2---:R-:W-:Y:S01]  /*3e70*/  MOV R23, RZ ;  /* 0x000000ff00177202 */ /* 0x004fe20000000f00 */
[----:B------:R-:W-:Y:S01]  /*3e80*/  IMAD R27, R4, 0x7, R0 ;  /* 0x00000007041b7824 */ /* 0x000fe200078e0200 */
[----:B-1----:R-:W-:Y:S01]  /*3e90*/  MOV R24, R0 ;  /* 0x0000000000187202 */ /* 0x002fe20000000f00 */
[----:B------:R-:W-:Y:S01]  /*3ea0*/  UIADD3 UR5, UPT, UPT, -UR10, URZ, URZ ;  /* 0x000000ff0a057290 */ /* 0x000fe2000fffe1ff */
[----:B------:R-:W-:-:S11]  /*3eb0*/  LOP3.LUT R25, R5, 0x7ffffff8, RZ, 0xc0, !PT ;  /* 0x7ffffff805197812 */ /* 0x000fd600078ec0ff */
.L_x_918:
        /* <DEDUP_REMOVED lines=59> */
.L_x_917:
        /* <DEDUP_REMOVED lines=34> */
.L_x_919:
        /* <DEDUP_REMOVED lines=18> */
.L_x_920:
        /* <DEDUP_REMOVED lines=9> */
.L_x_921:
[----:B------:R-:W-:Y:S05]  /*4640*/  BSYNC.RECONVERGENT B0 ;  /* 0x0000000000007941 */ /* 0x000fea0003800200 */
.L_x_914:
[----:B------:R-:W5:Y:S01]  /*4650*/  S2UR UR6, SR_CgaCtaId ;  /* 0x00000000000679c3 */ /* 0x000f620000008800 */
[----:B------:R-:W-:Y:S01]  /*4660*/  UMOV UR5, 0x400 ;  /* 0x0000040000057882 */ /* 0x000fe20000000000 */
[----:B------:R-:W0:Y:S01]  /*4670*/  LDCU.64 UR12, c[0x0][0x400] ;  /* 0x00008000ff0c77ac */ /* 0x000e220008000a00 */
[----:B----4-:R-:W-:Y:S01]  /*4680*/  SHF.R.U32.HI R16, RZ, 0x3, R2 ;  /* 0x00000003ff107819 */ /* 0x010fe20000011602 */
[----:B------:R-:W-:Y:S02]  /*4690*/  HADD2.F32 R27, -RZ, R38.H0_H0 ;  /* 0x20000026ff1b7230 */ /* 0x000fe40000004100 */
[----:B---3--:R-:W-:Y:S02]  /*46a0*/  HADD2.F32 R20, -RZ, R46.H0_H0 ;  /* 0x2000002eff147230 */ /* 0x008fe40000004100 */
[----:B------:R-:W3:Y:S01]  /*46b0*/  LDC R17, c[0x0][0x41c] ;  /* 0x00010700ff117b82 */ /* 0x000ee20000000800 */
[----:B------:R-:W-:Y:S02]  /*46c0*/  HADD2.F32 R31, -RZ, R14.H1_H1 ;  /* 0x3000000eff1f7230 */ /* 0x000fe40000004100 */
[----:B------:R-:W-:-:S02]  /*46d0*/  HADD2.F32 R61, -RZ, R38.H1_H1 ;  /* 0x30000026ff3d7230 */ /* 0x000fc40000004100 */
[--C-:B------:R-:W-:Y:S02]  /*46e0*/  HADD2.F32 R18, -RZ, R36.reuse.H0_H0 ;  /* 0x20000024ff127230 */ /* 0x100fe40000004100 */
[C---:B------:R-:W-:Y:S01]  /*46f0*/  FADD.FTZ R22, -R10.reuse, R31 ;  /* 0x0000001f0a167221 */ /* 0x040fe20000010100 */
[----:B------:R-:W-:Y:S02]  /*4700*/  HADD2.F32 R38, -RZ, R36.H1_H1 ;  /* 0x30000024ff267230 */ /* 0x000fe40000004100 */
[--C-:B------:R-:W-:Y:S02]  /*4710*/  HADD2.F32 R19, -RZ, R48.reuse.H0_H0 ;  /* 0x20000030ff137230 */ /* 0x100fe40000004100 */
[----:B------:R-:W-:Y:S02]  /*4720*/  HADD2.F32 R29, -RZ, R48.H1_H1 ;  /* 0x30000030ff1d7230 */ /* 0x000fe40000004100 */
[----:B------:R-:W-:Y:S01]  /*4730*/  FADD.FTZ R48, -R10, R27 ;  /* 0x0000001b0a307221 */ /* 0x000fe20000010100 */
[----:B------:R-:W-:-:S02]  /*4740*/  HADD2.F32 R36, -RZ, R34.H0_H0 ;  /* 0x20000022ff247230 */ /* 0x000fc40000004100 */
[C---:B------:R-:W-:Y:S01]  /*4750*/  FADD.FTZ R27, -R10.reuse, R20 ;  /* 0x000000140a1b7221 */ /* 0x040fe20000010100 */
[----:B------:R-:W-:Y:S01]  /*4760*/  HADD2.F32 R34, -RZ, R34.H1_H1 ;  /* 0x30000022ff227230 */ /* 0x000fe20000004100 */
[----:B-----5:R-:W-:Y:S01]  /*4770*/  ULEA UR5, UR6, UR5, 0x18 ;  /* 0x0000000506057291 */ /* 0x020fe2000f8ec0ff */
[----:B------:R-:W-:Y:S01]  /*4780*/  HADD2.F32 R26, -RZ, R46.H1_H1 ;  /* 0x3000002eff1a7230 */ /* 0x000fe20000004100 */
[----:B------:R-:W4:Y:S01]  /*4790*/  LDCU UR6, c[0x0][0x42c] ;  /* 0x00008580ff0677ac */ /* 0x000f220008000800 */
[--C-:B------:R-:W-:Y:S02]  /*47a0*/  HADD2.F32 R25, -RZ, R32.reuse.H0_H0 ;  /* 0x20000020ff197230 */ /* 0x100fe40000004100 */
[C---:B------:R-:W-:Y:S01]  /*47b0*/  FADD.FTZ R46, -R10.reuse, R61 ;  /* 0x0000003d0a2e7221 */ /* 0x040fe20000010100 */
[----:B------:R-:W-:Y:S02]  /*47c0*/  HADD2.F32 R55, -RZ, R32.H1_H1 ;  /* 0x30000020ff377230 */ /* 0x000fe40000004100 */
[----:B------:R-:W-:Y:S01]  /*47d0*/  FADD.FTZ R38, -R10, R38 ;  /* 0x000000260a267221 */ /* 0x000fe20000010100 */
[----:B--2---:R-:W-:-:S02]  /*47e0*/  HADD2.F32 R23, -RZ, R14.H0_H0 ;  /* 0x2000000eff177230 */ /* 0x004fc40000004100 */
[C---:B------:R-:W-:Y:S01]  /*47f0*/  FADD.FTZ R36, -R10.reuse, R36 ;  /* 0x000000240a247221 */ /* 0x040fe20000010100 */
[----:B------:R-:W-:Y:S01]  /*4800*/  @!P1 STS.64 [UR5+0x50], R12 ;  /* 0x0000500cff009988 */ /* 0x000fe20008000a05 */
[----:B---3--:R-:W-:Y:S02]  /*4810*/  IMAD R16, R17, UR10, R16 ;  /* 0x0000000a11107c24 */ /* 0x008fe4000f8e0210 */
[----:B------:R-:W-:Y:S01]  /*4820*/  FADD.FTZ R34, -R10, R34 ;  /* 0x000000220a227221 */ /* 0x000fe20000010100 */
[--C-:B------:R-:W-:Y:S01]  /*4830*/  HADD2.F32 R17, -RZ, R44.reuse.H1_H1 ;  /* 0x3000002cff117230 */ /* 0x100fe20000004100 */
[----:B------:R-:W-:Y:S01]  /*4840*/  BAR.SYNC.DEFER_BLOCKING 0x0 ;  /* 0x0000000000007b1d */ /* 0x000fe20000010000 */
[----:B------:R-:W-:Y:S01]  /*4850*/  HADD2.F32 R21, -RZ, R44.H0_H0 ;  /* 0x2000002cff157230 */ /* 0x000fe20000004100 */
[----:B------:R-:W-:Y:S01]  /*4860*/  IADD3 R31, PT, PT, R16, 0x20, RZ ;  /* 0x00000020101f7810 */ /* 0x000fe20007ffe0ff */
[C---:B------:R-:W-:Y:S01]  /*4870*/  FADD.FTZ R44, -R10.reuse, R18 ;  /* 0x000000120a2c7221 */ /* 0x040fe20000010100 */
[----:B------:R-:W-:Y:S01]  /*4880*/  FADD.FTZ R20, -R10, R17 ;  /* 0x000000110a147221 */ /* 0x000fe20000010100 */
[----:B------:R-:W-:Y:S01]  /*4890*/  IADD3 R17, PT, PT, R16, 0x40, RZ ;  /* 0x0000004010117810 */ /* 0x000fe20007ffe0ff */
[C---:B------:R-:W-:Y:S01]  /*48a0*/  FADD.FTZ R26, -R10.reuse, R26 ;  /* 0x0000001a0a1a7221 */ /* 0x040fe20000010100 */
[C---:B------:R-:W-:Y:S01]  /*48b0*/  FADD.FTZ R25, -R10.reuse, R25 ;  /* 0x000000190a197221 */ /* 0x040fe20000010100 */
[C---:B-1----:R-:W-:Y:S01]  /*48c0*/  FADD.FTZ R24, -R10.reuse, R55 ;  /* 0x000000370a187221 */ /* 0x042fe20000010100 */
[C---:B------:R-:W-:Y:S01]  /*48d0*/  FADD.FTZ R23, -R10.reuse, R23 ;  /* 0x000000170a177221 */ /* 0x040fe20000010100 */
[C---:B------:R-:W-:Y:S01]  /*48e0*/  FADD.FTZ R21, -R10.reuse, R21 ;  /* 0x000000150a157221 */ /* 0x040fe20000010100 */
[----:B------:R-:W-:Y:S01]  /*48f0*/  FADD.FTZ R14, -R10, R19 ;  /* 0x000000130a0e7221 */ /* 0x000fe20000010100 */
[----:B0-----:R-:W-:Y:S01]  /*4900*/  ISETP.GE.U32.AND P0, PT, R16, UR12, PT ;  /* 0x0000000c10007c0c */ /* 0x001fe2000bf06070 */
[----:B------:R-:W-:Y:S01]  /*4910*/  FADD.FTZ R10, -R10, R29 ;  /* 0x0000001d0a0a7221 */ /* 0x000fe20000010100 */
[----:B------:R-:W-:Y:S01]  /*4920*/  SHF.R.S32.HI R18, RZ, 0x1f, R16 ;  /* 0x0000001fff127819 */ /* 0x000fe20000011410 */
[-C--:B------:R-:W-:Y:S01]  /*4930*/  FMUL.FTZ R19, R48, R53.reuse ;  /* 0x0000003530137220 */ /* 0x080fe20000410000 */
[----:B------:R-:W-:Y:S01]  /*4940*/  ISETP.GE.U32.AND P1, PT, R31, UR12, PT ;  /* 0x0000000c1f007c0c */ /* 0x000fe2000bf26070 */
[----:B------:R-:W-:Y:S01]  /*4950*/  FMUL.FTZ R46, R46, R53 ;  /* 0x000000352e2e7220 */ /* 0x000fe20000410000 */
[----:B------:R-:W-:-:S02]  /*4960*/  ISETP.GE.U32.AND P3, PT, R17, UR12, PT ;  /* 0x0000000c11007c0c */ /* 0x000fc4000bf66070 */
[----:B------:R-:W-:Y:S02]  /*4970*/  SHF.R.S32.HI R32, RZ, 0x1f, R31 ;  /* 0x0000001fff207819 */ /* 0x000fe4000001141f */
[----:B------:R-:W-:Y:S01]  /*4980*/  SHF.R.S32.HI R30, RZ, 0x1f, R17 ;  /* 0x0000001fff1e7819 */ /* 0x000fe20000011411 */
[----:B------:R-:W4:Y:S01]  /*4990*/  LDS.64 R12, [UR5+0x50] ;  /* 0x00005005ff0c7984 */ /* 0x000f220008000a00 */
[----:B------:R-:W-:Y:S02]  /*49a0*/  ISETP.GE.AND.EX P0, PT, R18, UR13, PT, P0 ;  /* 0x0000000d12007c0c */ /* 0x000fe4000bf06300 */
[----:B------:R-:W-:Y:S02]  /*49b0*/  ISETP.GE.AND.EX P1, PT, R32, UR13, PT, P1 ;  /* 0x0000000d20007c0c */ /* 0x000fe4000bf26310 */
[----:B------:R-:W-:Y:S01]  /*49c0*/  ISETP.GE.AND.EX P3, PT, R30, UR13, PT, P3 ;  /* 0x0000000d1e007c0c */ /* 0x000fe2000bf66330 */
[----:B----4-:R-:W-:Y:S01]  /*49d0*/  FMUL.FTZ R28, R12, UR6 ;  /* 0x000000060c1c7c20 */ /* 0x010fe20008410000 */
[----:B------:R-:W-:Y:S01]  /*49e0*/  FMUL.FTZ R29, R13, UR6 ;  /* 0x000000060d1d7c20 */ /* 0x000fe20008410000 */
[----:B------:R-:W-:-:S02]  /*49f0*/  HADD2.F32 R13, -RZ, R37.H0_H0 ;  /* 0x20000025ff0d7230 */ /* 0x000fc40000004100 */
[----:B------:R-:W-:Y:S01]  /*4a00*/  HADD2.F32 R12, -RZ, R37.H1_H1 ;  /* 0x30000025ff0c7230 */ /* 0x000fe20000004100 */
        /* <DEDUP_REMOVED lines=19> */
.L_x_922:
[C-C-:B------:R-:W-:Y:S01]  /*4b40*/  FFMA.FTZ R19, R28.reuse, R19, R29.reuse ;  /* 0x000000131c137223 */ /* 0x140fe2000001001d */
[----:B------:R-:W-:Y:S01]  /*4b50*/  FFMA.FTZ R48, R28, R46, R29 ;  /* 0x0000002e1c307223 */ /* 0x000fe2000001001d */
[----:B------:R-:W-:Y:S01]  /*4b60*/  BSSY.RECONVERGENT B0, `(.L_x_923) ;  /* 0x0000013000007945 */ /* 0x000fe20003800200 */
[----:B------:R-:W-:Y:S01]  /*4b70*/  FMUL.FTZ R37, R44, R53 ;  /* 0x000000352c257220 */ /* 0x000fe20000410000 */
[----:B------:R-:W-:Y:S01]  /*4b80*/  FFMA.FTZ R46, R50, R13, -R19 ;  /* 0x0000000d322e7223 */ /* 0x000fe20000010813 */
        /* <DEDUP_REMOVED lines=16> */
.L_x_924:
[----:B------:R-:W-:Y:S05]  /*4c90*/  BSYNC.RECONVERGENT B0 ;  /* 0x0000000000007941 */ /* 0x000fea0003800200 */
.L_x_923:
[--C-:B0-----:R-:W-:Y:S02]  /*4ca0*/  HADD2.F32 R13, -RZ, R35.reuse.H0_H0 ;  /* 0x20000023ff0d7230 */ /* 0x101fe40000004100 */
[----:B------:R-:W-:Y:S01]  /*4cb0*/  FFMA.FTZ R19, R28, R37, R29 ;  /* 0x000000251c137223 */ /* 0x000fe2000001001d */
        /* <DEDUP_REMOVED lines=21> */
.L_x_925:
        /* <DEDUP_REMOVED lines=18> */
[----:B------:R-:W-:Y:S02]  /*4f30*/  F2FP.F16.F32.PACK_AB R31, R31, R32 ;  /* 0x000000201f1f723e */ /* 0x000fe400000000ff */
[----:B------:R-:W-:-:S05]  /*4f40*/  LEA.HI.X R19, R12, UR15, R19, 0x1, P0 ;  /* 0x0000000f0c137c11 */ /* 0x000fca00080f0c13 */
[----:B------:R0:W-:Y:S02]  /*4f50*/  STG.E desc[UR8][R18.64], R31 ;  /* 0x0000001f12007986 */ /* 0x0001e4000c101908 */
.L_x_927:
[----:B------:R-:W-:Y:S05]  /*4f60*/  BSYNC.RECONVERGENT B0 ;  /* 0x0000000000007941 */ /* 0x000fea0003800200 */
.L_x_926:
        /* <DEDUP_REMOVED lines=23> */
.L_x_928:
        /* <DEDUP_REMOVED lines=18> */
.L_x_930:
[----:B------:R-:W-:Y:S05]  /*5200*/  BSYNC.RECONVERGENT B0 ;  /* 0x0000000000007941 */ /* 0x000fea0003800200 */
.L_x_929:
[--C-:B------:R-:W-:Y:S02]  /*5210*/  HADD2.F32 R13, -RZ, R49.reuse.H0_H0 ;  /* 0x20000031ff0d7230 */ /* 0x100fe40000004100 */
[-C--:B------:R-:W-:Y:S01]  /*5220*/  FMUL.FTZ R35, R27, R53.reuse ;  /* 0x000000351b237220 */ /* 0x080fe20000410000 */
[----:B------:R-:W-:Y:S02]  /*5230*/  HADD2.F32 R12, -RZ, R49.H1_H1 ;  /* 0x30000031ff0c7230 */ /* 0x000fe40000004100 */
[----:B------:R-:W-:Y:S01]  /*5240*/  FMUL.FTZ R34, R26, R53 ;  /* 0x000000351a227220 */ /* 0x000fe20000410000 */
        /* <DEDUP_REMOVED lines=19> */
.L_x_931:
[----:B------:R-:W-:Y:S04]  /*5380*/  BSSY.RECONVERGENT B0, `(.L_x_932) ;  /* 0x0000014000007945 */ /* 0x000fe80003800200 */
[----:B------:R-:W-:Y:S05]  /*5390*/  @P5 BRA `(.L_x_933) ;  /* 0x0000000000485947 */ /* 0x000fea0003800000 */
[----:B------:R-:W1:Y:S01]  /*53a0*/  LDCU.64 UR6, c[0x0][0x3f8] ;  /* 0x00007f00ff0677ac */ /* 0x000e620008000a00 */
[C-C-:B0-----:R-:W-:Y:S01]  /*53b0*/  FFMA.FTZ R17, R28.reuse, R35, R29.reuse ;  /* 0x000000231c117223 */ /* 0x141fe2000001001d */
[----:B------:R-:W-:Y:S01]  /*53c0*/  FFMA.FTZ R26, R28, R34, R29 ;  /* 0x000000221c1a7223 */ /* 0x000fe2000001001d */
[----:B------:R-:W0:Y:S02]  /*53d0*/  LDCU.64 UR14, c[0x0][0x380] ;  /* 0x00007000ff0e77ac */ /* 0x000e240008000a00 */
[----:B------:R-:W-:Y:S01]  /*53e0*/  FFMA.FTZ R18, R50, R13, -R17 ;  /* 0x0000000d32127223 */ /* 0x000fe20000010811 */
[----:B------:R-:W-:Y:S01]  /*53f0*/  FFMA.FTZ R30, R11, R12, -R26 ;  /* 0x0000000c0b1e7223 */ /* 0x000fe2000001081a */
[----:B------:R-:W-:Y:S02]  /*5400*/  MOV R12, R56 ;  /* 0x00000038000c7202 */ /* 0x000fe40000000f00 */
[----:B------:R-:W-:Y:S01]  /*5410*/  MOV R13, R59 ;  /* 0x0000003b000d7202 */ /* 0x000fe20000000f00 */
[-C--:B------:R-:W-:Y:S01]  /*5420*/  FMUL.FTZ R26, R18, R53.reuse ;  /* 0x00000035121a7220 */ /* 0x080fe20000410000 */
[----:B------:R-:W-:-:S05]  /*5430*/  FMUL.FTZ R17, R30, R53 ;  /* 0x000000351e117220 */ /* 0x000fca0000410000 */
[----:B------:R-:W-:Y:S01]  /*5440*/  F2FP.F16.F32.PACK_AB R17, R17, R26 ;  /* 0x0000001a1111723e */ /* 0x000fe200000000ff */
[----:B-1----:R-:W-:Y:S02]  /*5450*/  IMAD R32, R6, UR6, RZ ;  /* 0x0000000606207c24 */ /* 0x002fe4000f8e02ff */
[----:B------:R-:W-:-:S04]  /*5460*/  IMAD.WIDE.U32 R12, R43, UR6, R12 ;  /* 0x000000062b0c7c25 */ /* 0x000fc8000f8e000c */
[----:B------:R-:W-:Y:S01]  /*5470*/  IMAD R19, R43, UR7, R32 ;  /* 0x000000072b137c24 */ /* 0x000fe2000f8e0220 */
[----:B0-----:R-:W-:-:S04]  /*5480*/  LEA R18, P0, R12, UR14, 0x1 ;  /* 0x0000000e0c127c11 */ /* 0x001fc8000f8008ff */
[----:B------:R-:W-:-:S04]  /*5490*/  IADD3 R19, PT, PT, R13, R19, RZ ;  /* 0x000000130d137210 */ /* 0x000fc80007ffe0ff */
[----:B------:R-:W-:-:S05]  /*54a0*/  LEA.HI.X R19, R12, UR15, R19, 0x1, P0 ;  /* 0x0000000f0c137c11 */ /* 0x000fca00080f0c13 */
[----:B------:R1:W-:Y:S02]  /*54b0*/  STG.E desc[UR8][R18.64], R17 ;  /* 0x0000001112007986 */ /* 0x0003e4000c101908 */
.L_x_933:
[----:B------:R-:W-:Y:S05]  /*54c0*/  BSYNC.RECONVERGENT B0 ;  /* 0x0000000000007941 */ /* 0x000fea0003800200 */
.L_x_932:
[----:B------:R-:W-:Y:S01]  /*54d0*/  UISETP.NE.AND UP0, UPT, UR11, URZ, UPT ;  /* 0x000000ff0b00728c */ /* 0x000fe2000bf05270 */
[----:B------:R-:W-:Y:S01]  /*54e0*/  ISETP.GE.U32.AND P1, PT, R41, UR12, PT ;  /* 0x0000000c29007c0c */ /* 0x000fe2000bf26070 */
[-C--:B------:R-:W-:Y:S01]  /*54f0*/  FMUL.FTZ R33, R25, R53.reuse ;  /* 0x0000003519217220 */ /* 0x080fe20000410000 */
[----:B------:R-:W-:Y:S01]  /*5500*/  IADD3 R27, PT, PT, R16, 0x80, RZ ;  /* 0x00000080101b7810 */ /* 0x000fe20007ffe0ff */
[-C--:B------:R-:W-:Y:S01]  /*5510*/  FMUL.FTZ R30, R24, R53.reuse ;  /* 0x00000035181e7220 */ /* 0x080fe20000410000 */
[----:B------:R-:W-:Y:S01]  /*5520*/  ISETP.GE.U32.AND P0, PT, R42, UR12, PT ;  /* 0x0000000c2a007c0c */ /* 0x000fe2000bf06070 */
[-C--:B------:R-:W-:Y:S01]  /*5530*/  FMUL.FTZ R23, R23, R53.reuse ;  /* 0x0000003517177220 */ /* 0x080fe20000410000 */
[-C--:B------:R-:W-:Y:S01]  /*5540*/  FMUL.FTZ R22, R22, R53.reuse ;  /* 0x0000003516167220 */ /* 0x080fe20000410000 */
[-C--:B------:R-:W-:Y:S01]  /*5550*/  FMUL.FTZ R21, R21, R53.reuse ;  /* 0x0000003515157220 */ /* 0x080fe20000410000 */
[-C--:B------:R-:W-:Y:S01]  /*5560*/  FMUL.FTZ R20, R20, R53.reuse ;  /* 0x0000003514147220 */ /* 0x080fe20000410000 */
[----:B------:R-:W-:Y:S01]  /*5570*/  ISETP.GE.AND.EX P3, PT, R8, UR13, PT, P1 ;  /* 0x0000000d08007c0c */ /* 0x000fe2000bf66310 */
[-C--:B01----:R-:W-:Y:S01]  /*5580*/  FMUL.FTZ R17, R14, R53.reuse ;  /* 0x000000350e117220 */ /* 0x083fe20000410000 */
[----:B------:R-:W-:Y:S01]  /*5590*/  IADD3 R16, PT, PT, R16, 0xe0, RZ ;  /* 0x000000e010107810 */ /* 0x000fe20007ffe0ff */
[----:B------:R-:W-:Y:S01]  /*55a0*/  FMUL.FTZ R10, R10, R53 ;  /* 0x000000350a0a7220 */ /* 0x000fe20000410000 */
[----:B------:R-:W-:Y:S01]  /*55b0*/  ISETP.GE.U32.AND P1, PT, R27, UR12, PT ;  /* 0x0000000c1b007c0c */ /* 0x000fe2000bf26070 */
[C---:B------:R-:W-:Y:S01]  /*55c0*/  FFMA.FTZ R13, R28.reuse, R33, R29 ;  /* 0x000000211c0d7223 */ /* 0x040fe2000001001d */
[----:B------:R-:W-:Y:S01]  /*55d0*/  SHF.R.S32.HI R12, RZ, 0x1f, R27 ;  /* 0x0000001fff0c7819 */ /* 0x000fe2000001141b */
[C-C-:B------:R-:W-:Y:S01]  /*55e0*/  FFMA.FTZ R14, R28.reuse, R30, R29.reuse ;  /* 0x0000001e1c0e7223 */ /* 0x140fe2000001001d */
[----:B------:R-:W-:Y:S01]  /*55f0*/  ISETP.GE.AND.EX P2, PT, R7, UR13, PT, P0 ;  /* 0x0000000d07007c0c */ /* 0x000fe2000bf46300 */
        /* <DEDUP_REMOVED lines=29> */
.L_x_934:
        /* <DEDUP_REMOVED lines=10> */
[----:B------:R-:W-:-:S04]  /*5870*/  IMAD.WIDE.U32 R12, R27, UR6, R12 ;  /* 0x000000061b0c7c25 */ /* 0x000fc8000f8e000c */
[-C--:B------:R-:W-:Y:S01]  /*5880*/  FMUL.FTZ R27, R26, R53.reuse ;  /* 0x000000351a1b7220 */ /* 0x080fe20000410000 */
[----:B------:R-:W-:Y:S01]  /*5890*/  FMUL.FTZ R26, R14, R53 ;  /* 0x000000350e1a7220 */ /* 0x000fe20000410000 */
[----:B-1----:R-:W-:Y:S02]  /*58a0*/  LEA R14, P1, R12, UR14, 0x1 ;  /* 0x0000000e0c0e7c11 */ /* 0x002fe4000f8208ff */
[----:B------:R-:W-:Y:S02]  /*58b0*/  IADD3 R15, PT, PT, R13, R15, RZ ;  /* 0x0000000f0d0f7210 */ /* 0x000fe40007ffe0ff */
[----:B------:R-:W-:Y:S02]  /*58c0*/  F2FP.F16.F32.PACK_AB R13, R26, R27 ;  /* 0x0000001b1a0d723e */ /* 0x000fe400000000ff */
[----:B------:R-:W-:-:S05]  /*58d0*/  LEA.HI.X R15, R12, UR15, R15, 0x1, P1 ;  /* 0x0000000f0c0f7c11 */ /* 0x000fca00088f0c0f */
[----:B------:R0:W-:Y:S02]  /*58e0*/  STG.E desc[UR8][R14.64], R13 ;  /* 0x0000000d0e007986 */ /* 0x0001e4000c101908 */
.L_x_936:
[----:B------:R-:W-:Y:S05]  /*58f0*/  BSYNC.RECONVERGENT B0 ;  /* 0x0000000000007941 */ /* 0x000fea0003800200 */
.L_x_935:
        /* <DEDUP_REMOVED lines=21> */
.L_x_937:
        /* <DEDUP_REMOVED lines=18> */
.L_x_939:
[----:B------:R-:W-:Y:S05]  /*5b70*/  BSYNC.RECONVERGENT B0 ;  /* 0x0000000000007941 */ /* 0x000fea0003800200 */
.L_x_938:
        /* <DEDUP_REMOVED lines=21> */
.L_x_940:
        /* <DEDUP_REMOVED lines=18> */
.L_x_942:
[----:B------:R-:W-:Y:S05]  /*5df0*/  BSYNC.RECONVERGENT B0 ;  /* 0x0000000000007941 */ /* 0x000fea0003800200 */
.L_x_941:
[--C-:B0-----:R-:W-:Y:S01]  /*5e00*/  HADD2.F32 R9, -RZ, R47.reuse.H0_H0 ;  /* 0x2000002fff097230 */ /* 0x101fe20000004100 */
[----:B------:R-:W-:Y:S01]  /*5e10*/  SHF.R.S32.HI R22, RZ, 0x1f, R16 ;  /* 0x0000001fff167819 */ /* 0x000fe20000011410 */
        /* <DEDUP_REMOVED lines=20> */
.L_x_943:
        /* <DEDUP_REMOVED lines=18> */
.L_x_945:
[----:B------:R-:W-:Y:S05]  /*6080*/  BSYNC.RECONVERGENT B0 ;  /* 0x0000000000007941 */ /* 0x000fea0003800200 */
.L_x_944:
[----:B------:R-:W-:Y:S02]  /*6090*/  IADD3 R39, PT, PT, R4, R39, RZ ;  /* 0x0000002704277210 */ /* 0x000fe40007ffe0ff */
[----:B------:R-:W-:Y:S02]  /*60a0*/  IADD3 R40, PT, PT, R40, 0x1, RZ ;  /* 0x0000000128287810 */ /* 0x000fe40007ffe0ff */
[----:B------:R-:W-:-:S13]  /*60b0*/  ISETP.GE.AND P0, PT, R39, UR4, PT ;  /* 0x0000000427007c0c */ /* 0x000fda000bf06270 */
[----:B------:R-:W-:Y:S05]  /*60c0*/  @!P0 BRA `(.L_x_946) ;  /* 0xffffffa000308947 */ /* 0x000fea000383ffff */
.L_x_903:
[----:B------:R-:W1:Y:S01]  /*60d0*/  LDC R6, c[0x0][0x370] ;  /* 0x0000dc00ff067b82 */ /* 0x000e620000000800 */
[----:B------:R-:W-:Y:S01]  /*60e0*/  ISETP.NE.AND P2, PT, R2, RZ, PT ;  /* 0x000000ff0200720c */ /* 0x000fe20003f45270 */
[----:B------:R-:W-:Y:S06]  /*60f0*/  BSSY.RECONVERGENT B0, `(.L_x_947) ;  /* 0x0000011000007945 */ /* 0x000fec0003800200 */
[----:B------:R-:W2:Y:S08]  /*6100*/  LDC R7, c[0x0][0x374] ;  /* 0x0000dd00ff077b82 */ /* 0x000eb00000000800 */
[----:B------:R-:W3:Y:S01]  /*6110*/  LDC.64 R4, c[0x0][0x3c8] ;  /* 0x0000f200ff047b82 */ /* 0x000ee20000000a00 */
[----:B-1----:R-:W-:-:S02]  /*6120*/  ISETP.NE.AND P1, PT, R6, 0x1, PT ;  /* 0x000000010600780c */ /* 0x002fc40003f25270 */
[----:B------:R-:W-:Y:S02]  /*6130*/  IADD3 R8, PT, PT, R6, -0x1, RZ ;  /* 0xffffffff06087810 */ /* 0x000fe40007ffe0ff */
        /* <DEDUP_REMOVED lines=12> */
.L_x_948:
[----:B------:R-:W-:Y:S05]  /*6200*/  BSYNC.RECONVERGENT B0 ;  /* 0x0000000000007941 */ /* 0x000fea0003800200 */
.L_x_947:
[----:B------:R-:W-:Y:S05]  /*6210*/  @P0 EXIT ;  /* 0x000000000000094d */ /* 0x000fea0003800000 */
[----:B------:R-:W-:Y:S05]  /*6220*/  @P2 BRA `(.L_x_949) ;  /* 0x0000000000202947 */ /* 0x000fea0003800000 */
[----:B------:R-:W-:-:S05]  /*6230*/  IMAD R0, R6, R7, RZ ;  /* 0x0000000706007224 */ /* 0x000fca00078e02ff */
[----:B------:R-:W-:-:S13]  /*6240*/  ISETP.NE.AND P0, PT, R0, -0x1, PT ;  /* 0xffffffff0000780c */ /* 0x000fda0003f05270 */
[----:B------:R-:W-:Y:S05]  /*6250*/  @!P0 BRA `(.L_x_949) ;  /* 0x0000000000148947 */ /* 0x000fea0003800000 */
.L_x_950:
[----:B-1----:R-:W2:Y:S04]  /*6260*/  LDG.E.STRONG.GPU R3, desc[UR8][R4.64] ;  /* 0x0000000804037981 */ /* 0x002ea8000c1ef900 */
[----:B--2---:R-:W-:Y:S01]  /*6270*/  CCTL.IVALL ;  /* 0x00000000ff00798f */ /* 0x004fe20002000000 */
[----:B------:R-:W-:Y:S05]  /*6280*/  YIELD ;  /* 0x0000000000007946 */ /* 0x000fea0003800000 */
[----:B------:R-:W-:-:S13]  /*6290*/  ISETP.NE.AND P0, PT, R3, R0, PT ;  /* 0x000000000300720c */ /* 0x000fda0003f05270 */
[----:B------:R-:W-:Y:S05]  /*62a0*/  @P0 BRA `(.L_x_950) ;  /* 0xfffffffc00ec0947 */ /* 0x000fea000383ffff */
.L_x_949:
        /* <DEDUP_REMOVED lines=14> */
[----:B0-----:R-:W-:Y:S02]  /*6390*/  IADD3.X R9, PT, PT, RZ, R7, RZ, P1, !PT ;  /* 0x00000007ff097210 */ /* 0x001fe40000ffe4ff */
        /* <DEDUP_REMOVED lines=45> */
.L_x_953:
        /* <DEDUP_REMOVED lines=31> */
.L_x_952:
[----:B------:R-:W-:Y:S05]  /*6860*/  BSYNC.RECONVERGENT B0 ;  /* 0x0000000000007941 */ /* 0x000fea0003800200 */
.L_x_951:
        /* <DEDUP_REMOVED lines=10> */
.L_x_954:
        /* <DEDUP_REMOVED lines=87> */
.L_x_955:
        /* <DEDUP_REMOVED lines=16> */
.L_x_3425:


//--------------------- .text._Z35group_norm_nhwc_bwd_one_pass_kernelI11Fp16IOBf16WLi512ELi16ELi256EEv26Group_norm_nhwc_bwd_params --------------------------
	.section	.text._Z35group_norm_nhwc_bwd_one_pass_kernelI11Fp16IOBf16WLi512ELi16ELi256EEv26Group_norm_nhwc_bwd_params,"ax",@progbits
	.align	128
        .global         _Z35group_norm_nhwc_bwd_one_pass_kernelI11Fp16IOBf16WLi512ELi16ELi256EEv26Group_norm_nhwc_bwd_params
        .type           _Z35group_norm_nhwc_bwd_one_pass_kernelI11Fp16IOBf16WLi512ELi16ELi256EEv26Group_norm_nhwc_bwd_params,@function
        .size           _Z35group_norm_nhwc_bwd_one_pass_kernelI11Fp16IOBf16WLi512ELi16ELi256EEv26Group_norm_nhwc_bwd_params,(.L_x_3426 - _Z35group_norm_nhwc_bwd_one_pass_kernelI11Fp16IOBf16WLi512ELi16ELi256EEv26Group_norm_nhwc_bwd_params)
        .other          _Z35group_norm_nhwc_bwd_one_pass_kernelI11Fp16IOBf16WLi512ELi16ELi256EEv26Group_norm_nhwc_bwd_params,@"STO_CUDA_ENTRY STV_DEFAULT"
_Z35group_norm_nhwc_bwd_one_pass_kernelI11Fp16IOBf16WLi512ELi16ELi256EEv26Group_norm_nhwc_bwd_params:
.text._Z35group_norm_nhwc_bwd_one_pass_kernelI11Fp16IOBf16WLi512ELi16ELi256EEv26Group_norm_nhwc_bwd_params:
        /* <DEDUP_REMOVED lines=32> */
[----:B------:R-:W-:Y:S01]  /*0200*/  IADD3 R85, PT, PT, R93, 0xa0, RZ ;  /* 0x000000a05d557810 */ /* 0x000fe20007ffe0ff */
        /* <DEDUP_REMOVED lines=11> */
[CC--:B------:R-:W-:Y:S02]  /*02c0*/  LEA R36, R3.reuse, R0.reuse, 0x2 ;  /* 0x0000000003247211 */ /* 0x0c0fe400078e10ff */
[----:B------:R-:W-:Y:S02]  /*02d0*/  LEA R34, R3, R0, 0x1 ;  /* 0x0000000003227211 */ /* 0x000fe400078e08ff */
[----:B-----5:R-:W-:-:S02]  /*02e0*/  LOP3.LUT R90, R4, 0x7, RZ, 0xc0, !PT ;  /* 0x00000007045a7812 */ /* 0x020fc400078ec0ff */
        /* <DEDUP_REMOVED lines=17> */
.L_x_1023:
[----:B01----:R-:W0:Y:S01]  /*0400*/  LDC R45, c[0x0][0x410] ;  /* 0x00010400ff2d7b82 */ /* 0x003e220000000800 */
[----:B------:R-:W-:Y:S01]  /*0410*/  IABS R10, R30 ;  /* 0x0000001e000a7213 */ /* 0x000fe20000000000 */
[----:B------:R-:W1:Y:S01]  /*0420*/  LDCU.128 UR12, c[0x0][0x400] ;  /* 0x00008000ff0c77ac */ /* 0x000e620008000c00 */
[----:B------:R-:W-:Y:S02]  /*0430*/  ISETP.GE.AND P0, PT, R30, RZ, PT ;  /* 0x000000ff1e00720c */ /* 0x000fe40003f06270 */
[----:B------:R-:W-:Y:S02]  /*0440*/  MOV R28, RZ ;  /* 0x000000ff001c7202 */ /* 0x000fe40000000f00 */
[----:B-1----:R-:W-:Y:S02]  /*0450*/  ISETP.GE.U32.AND P2, PT, R93, UR12, PT ;  /* 0x0000000c5d007c0c */ /* 0x002fe4000bf46070 */
[----:B0-----:R-:W-:Y:S02]  /*0460*/  IABS R41, R45 ;  /* 0x0000002d00297213 */ /* 0x001fe40000000000 */
[----:B------:R-:W-:-:S02]  /*0470*/  ISETP.GE.AND.EX P2, PT, R7, UR13, PT, P2 ;  /* 0x0000000d07007c0c */ /* 0x000fc4000bf46320 */
[----:B------:R-:W0:Y:S08]  /*0480*/  I2F.RP R6, R41 ;  /* 0x0000002900067306 */ /* 0x000e300000209400 */
[----:B0-----:R-:W0:Y:S02]  /*0490*/  MUFU.RCP R6, R6 ;  /* 0x0000000600067308 */ /* 0x001e240000001000 */
[----:B0-----:R-:W-:-:S06]  /*04a0*/  IADD3 R38, PT, PT, R6, 0xffffffe, RZ ;  /* 0x0ffffffe06267810 */ /* 0x001fcc0007ffe0ff */
[----:B------:R0:W1:Y:S02]  /*04b0*/  F2I.FTZ.U32.TRUNC.NTZ R39, R38 ;  /* 0x0000002600277305 */ /* 0x000064000021f000 */
[----:B0-----:R-:W-:Y:S02]  /*04c0*/  MOV R38, RZ ;  /* 0x000000ff00267202 */ /* 0x001fe40000000f00 */
[----:B-1----:R-:W-:-:S05]  /*04d0*/  IADD3 R8, PT, PT, RZ, -R39, RZ ;  /* 0x80000027ff087210 */ /* 0x002fca0007ffe0ff */
[----:B------:R-:W-:-:S04]  /*04e0*/  IMAD R43, R8, R41, RZ ;  /* 0x00000029082b7224 */ /* 0x000fc800078e02ff */
[----:B------:R-:W-:-:S06]  /*04f0*/  IMAD.HI.U32 R39, R39, R43, R38 ;  /* 0x0000002b27277227 */ /* 0x000fcc00078e0026 */
        /* <DEDUP_REMOVED lines=13> */
[----:B------:R-:W-:Y:S01]  /*05d0*/  ISETP.NE.AND P5, PT, R45, RZ, PT ;  /* 0x000000ff2d00720c */ /* 0x000fe20003fa5270 */
[----:B------:R-:W0:Y:S01]  /*05e0*/  @!P2 LDC.64 R38, c[0x0][0x3f8] ;  /* 0x0000fe00ff26ab82 */ /* 0x000e220000000a00 */
[----:B------:R-:W-:Y:S02]  /*05f0*/  LOP3.LUT R41, RZ, R45, RZ, 0x33, !PT ;  /* 0x0000002dff297212 */ /* 0x000fe400078e33ff */
[----:B------:R-:W-:Y:S02]  /*0600*/  @P1 IADD3 R8, PT, PT, R8, 0x1, RZ ;  /* 0x0000000108081810 */ /* 0x000fe40007ffe0ff */
[----:B------:R-:W-:Y:S02]  /*0610*/  @!P0 IADD3 R6, PT, PT, -R6, RZ, RZ ;  /* 0x000000ff06068210 */ /* 0x000fe40007ffe1ff */
[----:B------:R-:W-:Y:S01]  /*0620*/  @!P4 IADD3 R8, PT, PT, -R8, RZ, RZ ;  /* 0x000000ff0808c210 */ /* 0x000fe20007ffe1ff */
[----:B------:R-:W1:Y:S01]  /*0630*/  @!P2 LDC.64 R44, c[0x0][0x398] ;  /* 0x0000e600ff2cab82 */ /* 0x000e620000000a00 */
[----:B------:R-:W-:-:S02]  /*0640*/  ISETP.GE.AND.EX P3, PT, R9, UR13, PT, P3 ;  /* 0x0000000d09007c0c */ /* 0x000fc4000bf66330 */
        /* <DEDUP_REMOVED lines=8> */
[----:B------:R-:W-:Y:S01]  /*06d0*/  ISETP.GE.U32.AND P4, PT, R88, UR12, PT ;  /* 0x0000000c58007c0c */ /* 0x000fe2000bf86070 */
[----:B------:R-:W3:Y:S01]  /*06e0*/  @!P3 LDC.64 R46, c[0x0][0x3f8] ;  /* 0x0000fe00ff2ebb82 */ /* 0x000ee20000000a00 */
[----:B------:R-:W-:Y:S01]  /*06f0*/  ISETP.GE.U32.AND P1, PT, R87, UR12, PT ;  /* 0x0000000c57007c0c */ /* 0x000fe2000bf26070 */
[----:B------:R-:W-:Y:S01]  /*0700*/  IMAD.WIDE.U32 R120, R43, UR14, R120 ;  /* 0x0000000e2b787c25 */ /* 0x000fe2000f8e0078 */
[----:B------:R-:W-:-:S02]  /*0710*/  ISETP.GE.AND.EX P4, PT, R11, UR13, PT, P4 ;  /* 0x0000000d0b007c0c */ /* 0x000fc4000bf86340 */
[----:B------:R-:W-:Y:S01]  /*0720*/  ISETP.GE.AND.EX P1, PT, R13, UR13, PT, P1 ;  /* 0x0000000d0d007c0c */ /* 0x000fe2000bf26310 */
[----:B------:R-:W-:Y:S01]  /*0730*/  IMAD R43, R43, UR15, R6 ;  /* 0x0000000f2b2b7c24 */ /* 0x000fe2000f8e0206 */
[----:B------:R-:W-:Y:S01]  /*0740*/  @!P2 MOV R122, R120 ;  /* 0x00000078007aa202 */ /* 0x000fe20000000f00 */
[-C--:B0-----:R-:W-:Y:S01]  /*0750*/  @!P2 IMAD R6, R7, R38.reuse, RZ ;  /* 0x000000260706a224 */ /* 0x081fe200078e02ff */
[----:B------:R-:W0:Y:S02]  /*0760*/  @!P3 LDC.64 R50, c[0x0][0x3a0] ;  /* 0x0000e800ff32bb82 */ /* 0x000e240000000a00 */
[----:B------:R-:W-:Y:S01]  /*0770*/  IADD3 R123, PT, PT, R121, R43, RZ ;  /* 0x0000002b797b7210 */ /* 0x000fe20007ffe0ff */
[C---:B------:R-:W-:Y:S02]  /*0780*/  @!P2 IMAD R43, R93.reuse, R39, R6 ;  /* 0x000000275d2ba224 */ /* 0x040fe400078e0206 */
[----:B------:R-:W-:-:S03]  /*0790*/  @!P2 IMAD.WIDE.U32 R48, R93, R38, R122 ;  /* 0x000000265d30a225 */ /* 0x000fc600078e007a */
[----:B------:R-:W4:Y:S02]  /*07a0*/  @!P4 LDC.64 R38, c[0x0][0x3f8] ;  /* 0x0000fe00ff26cb82 */ /* 0x000f240000000a00 */
[----:B------:R-:W-:Y:S02]  /*07b0*/  @!P2 IADD3 R49, PT, PT, R49, R43, RZ ;  /* 0x0000002b3131a210 */ /* 0x000fe40007ffe0ff */
[C---:B------:R-:W-:Y:S01]  /*07c0*/  @!P2 SHF.L.U32 R55, R48.reuse, 0x1, RZ ;  /* 0x000000013037a819 */ /* 0x040fe200000006ff */
[----:B---3--:R-:W-:Y:S01]  /*07d0*/  @!P3 IMAD R8, R9, R46, RZ ;  /* 0x0000002e0908b224 */ /* 0x008fe200078e02ff */
[----:B------:R-:W-:Y:S02]  /*07e0*/  @!P2 SHF.L.U64.HI R6, R48, 0x1, R49 ;  /* 0x000000013006a819 */ /* 0x000fe40000010231 */
[----:B------:R-:W3:Y:S01]  /*07f0*/  @!P3 LDC.64 R42, c[0x0][0x398] ;  /* 0x0000e600ff2abb82 */ /* 0x000ee20000000a00 */
[----:B------:R-:W-:Y:S01]  /*0800*/  @!P3 MOV R48, R120 ;  /* 0x000000780030b202 */ /* 0x000fe20000000f00 */
[----:B------:R-:W-:Y:S01]  /*0810*/  @!P3 IMAD R59, R89, R47, R8 ;  /* 0x0000002f593bb224 */ /* 0x000fe200078e0208 */
[----:B------:R-:W-:-:S02]  /*0820*/  @!P3 MOV R49, R123 ;  /* 0x0000007b0031b202 */ /* 0x000fc40000000f00 */
[----:B--2---:R-:W-:Y:S01]  /*0830*/  @!P2 IADD3 R56, P0, PT, R55, R40, RZ ;  /* 0x000000283738a210 */ /* 0x004fe20007f1e0ff */
[----:B------:R-:W-:-:S03]  /*0840*/  @!P3 IMAD.WIDE.U32 R46, R89, R46, R48 ;  /* 0x0000002e592eb225 */ /* 0x000fc600078e0030 */
[----:B------:R-:W-:Y:S01]  /*0850*/  @!P2 IADD3.X R57, PT, PT, R6, R41, RZ, P0, !PT ;  /* 0x000000290639a210 */ /* 0x000fe200007fe4ff */
[----:B------:R-:W2:Y:S01]  /*0860*/  @!P4 LDC.64 R48, c[0x0][0x3a0] ;  /* 0x0000e800ff30cb82 */ /* 0x000ea20000000a00 */
[----:B-1----:R-:W-:Y:S02]  /*0870*/  @!P2 IADD3 R44, P0, PT, R55, R44, RZ ;  /* 0x0000002c372ca210 */ /* 0x002fe40007f1e0ff */
[----:B------:R-:W-:Y:S01]  /*0880*/  @!P3 IADD3 R41, PT, PT, R47, R59, RZ ;  /* 0x0000003b2f29b210 */ /* 0x000fe20007ffe0ff */
[----:B------:R1:W5:Y:S01]  /*0890*/  @!P2 LDG.E R28, desc[UR8][R56.64] ;  /* 0x00000008381ca981 */ /* 0x000362000c1e1900 */
[----:B------:R-:W-:Y:S01]  /*08a0*/  @!P3 SHF.L.U32 R55, R46, 0x1, RZ ;  /* 0x000000012e37b819 */ /* 0x000fe200000006ff */
[----:B----4-:R-:W-:Y:S01]  /*08b0*/  @!P4 IMAD R8, R11, R38, RZ ;  /* 0x000000260b08c224 */ /* 0x010fe200078e02ff */
[----:B------:R-:W-:Y:S02]  /*08c0*/  @!P2 IADD3.X R45, PT, PT, R6, R45, RZ, P0, !PT ;  /* 0x0000002d062da210 */ /* 0x000fe400007fe4ff */
[----:B------:R-:W-:Y:S01]  /*08d0*/  ISETP.GE.U32.AND P0, PT, R86, UR12, PT ;  /* 0x0000000c56007c0c */ /* 0x000fe2000bf06070 */
[----:B------:R-:W-:Y:S01]  /*08e0*/  @!P4 IMAD R39, R88, R39, R8 ;  /* 0x000000275827c224 */ /* 0x000fe200078e0208 */
[----:B------:R-:W-:-:S02]  /*08f0*/  @!P3 SHF.L.U64.HI R6, R46, 0x1, R41 ;  /* 0x000000012e06b819 */ /* 0x000fc40000010229 */
[C---:B0-----:R-:W-:Y:S01]  /*0900*/  @!P3 IADD3 R54, P5, PT, R55.reuse, R50, RZ ;  /* 0x000000323736b210 */ /* 0x041fe20007fbe0ff */
[----:B------:R-:W0:Y:S01]  /*0910*/  @!P1 LDC.64 R40, c[0x0][0x3f8] ;  /* 0x0000fe00ff289b82 */ /* 0x000e220000000a00 */
[----:B---3--:R-:W-:Y:S02]  /*0920*/  @!P3 IADD3 R42, P6, PT, R55, R42, RZ ;  /* 0x0000002a372ab210 */ /* 0x008fe40007fde0ff */
[----:B------:R-:W-:Y:S02]  /*0930*/  ISETP.GE.AND.EX P0, PT, R15, UR13, PT, P0 ;  /* 0x0000000d0f007c0c */ /* 0x000fe4000bf06300 */
[----:B------:R-:W-:Y:S02]  /*0940*/  @!P3 IADD3.X R55, PT, PT, R6, R51, RZ, P5, !PT ;  /* 0x000000330637b210 */ /* 0x000fe40002ffe4ff */
[----:B------:R-:W-:Y:S01]  /*0950*/  @!P4 MOV R50, R120 ;  /* 0x000000780032c202 */ /* 0x000fe20000000f00 */
[----:B------:R-:W3:Y:S01]  /*0960*/  @!P4 LDC.64 R46, c[0x0][0x398] ;  /* 0x0000e600ff2ecb82 */ /* 0x000ee20000000a00 */
[----:B------:R-:W-:-:S02]  /*0970*/  @!P4 MOV R51, R123 ;  /* 0x0000007b0033c202 */ /* 0x000fc40000000f00 */
[----:B------:R-:W-:Y:S02]  /*0980*/  MOV R26, RZ ;  /* 0x000000ff001a7202 */ /* 0x000fe40000000f00 */
[----:B------:R-:W-:Y:S01]  /*0990*/  MOV R24, RZ ;  /* 0x000000ff00187202 */ /* 0x000fe20000000f00 */
[----:B------:R-:W-:Y:S01]  /*09a0*/  @!P4 IMAD.WIDE.U32 R50, R88, R38, R50 ;  /* 0x000000265832c225 */ /* 0x000fe200078e0032 */
[----:B------:R-:W-:Y:S02]  /*09b0*/  MOV R22, RZ ;  /* 0x000000ff00167202 */ /* 0x000fe40000000f00 */
[----:B------:R-:W-:Y:S01]  /*09c0*/  @!P3 IADD3.X R43, PT, PT, R6, R43, RZ, P6, !PT ;  /* 0x0000002b062bb210 */ /* 0x000fe200037fe4ff */
[----:B------:R-:W5:Y:S01]  /*09d0*/  @!P2 LDG.E R26, desc[UR8][R44.64] ;  /* 0x000000082c1aa981 */ /* 0x000f62000c1e1900 */
[----:B------:R-:W-:Y:S02]  /*09e0*/  @!P4 IADD3 R51, PT, PT, R51, R39, RZ ;  /* 0x000000273333c210 */ /* 0x000fe40007ffe0ff */
[----:B------:R-:W4:Y:S01]  /*09f0*/  @!P0 LDC.64 R38, c[0x0][0x3f8] ;  /* 0x0000fe00ff268b82 */ /* 0x000f220000000a00 */
[----:B------:R-:W-:Y:S01]  /*0a00*/  ISETP.GE.U32.AND P2, PT, R84, UR12, PT ;  /* 0x0000000c54007c0c */ /* 0x000fe2000bf46070 */
[----:B------:R3:W5:Y:S01]  /*0a10*/  @!P3 LDG.E R22, desc[UR8][R42.64] ;  /* 0x000000082a16b981 */ /* 0x000762000c1e1900 */
[C---:B-1----:R-:W-:Y:S01]  /*0a20*/  @!P4 SHF.L.U32 R57, R50.reuse, 0x1, RZ ;  /* 0x000000013239c819 */ /* 0x042fe200000006ff */
[----:B0-----:R-:W-:Y:S01]  /*0a30*/  @!P1 IMAD R8, R13, R40, RZ ;  /* 0x000000280d089224 */ /* 0x001fe200078e02ff */
[----:B------:R-:W-:Y:S01]  /*0a40*/  @!P4 SHF.L.U64.HI R6, R50, 0x1, R51 ;  /* 0x000000013206c819 */ /* 0x000fe20000010233 */
[----:B------:R0:W5:Y:S01]  /*0a50*/  @!P3 LDG.E R24, desc[UR8][R54.64] ;  /* 0x000000083618b981 */ /* 0x000162000c1e1900 */
[----:B------:R-:W-:Y:S01]  /*0a60*/  ISETP.GE.AND.EX P2, PT, R19, UR13, PT, P2 ;  /* 0x0000000d13007c0c */ /* 0x000fe2000bf46320 */
[----:B------:R-:W1:Y:S01]  /*0a70*/  @!P1 LDC.64 R50, c[0x0][0x3a0] ;  /* 0x0000e800ff329b82 */ /* 0x000e620000000a00 */
[----:B--2---:R-:W-:-:S02]  /*0a80*/  @!P4 IADD3 R48, P5, PT, R57, R48, RZ ;  /* 0x000000303930c210 */ /* 0x004fc40007fbe0ff */
[----:B---3--:R-:W-:Y:S02]  /*0a90*/  @!P4 IADD3 R46, P6, PT, R57, R46, RZ ;  /* 0x0000002e392ec210 */ /* 0x008fe40007fde0ff */
[----:B------:R-:W-:Y:S02]  /*0aa0*/  @!P1 MOV R42, R120 ;  /* 0x00000078002a9202 */ /* 0x000fe40000000f00 */
[----:B------:R-:W-:Y:S01]  /*0ab0*/  @!P1 MOV R43, R123 ;  /* 0x0000007b002b9202 */ /* 0x000fe20000000f00 */
[C---:B0-----:R-:W-:Y:S01]  /*0ac0*/  @!P1 IMAD R55, R87.reuse, R41, R8 ;  /* 0x0000002957379224 */ /* 0x041fe200078e0208 */
[----:B------:R-:W0:Y:S01]  /*0ad0*/  @!P1 LDC.64 R56, c[0x0][0x398] ;  /* 0x0000e600ff389b82 */ /* 0x000e220000000a00 */
[----:B------:R-:W-:Y:S01]  /*0ae0*/  @!P1 IMAD.WIDE.U32 R40, R87, R40, R42 ;  /* 0x0000002857289225 */ /* 0x000fe200078e002a */
[----:B------:R-:W-:Y:S02]  /*0af0*/  MOV R20, RZ ;  /* 0x000000ff00147202 */ /* 0x000fe40000000f00 */
[----:B------:R-:W-:-:S02]  /*0b00*/  MOV R18, RZ ;  /* 0x000000ff00127202 */ /* 0x000fc40000000f00 */
[----:B------:R-:W-:Y:S02]  /*0b10*/  @!P1 IADD3 R41, PT, PT, R41, R55, RZ ;  /* 0x0000003729299210 */ /* 0x000fe40007ffe0ff */
[----:B------:R-:W2:Y:S01]  /*0b20*/  @!P2 LDC.64 R44, c[0x0][0x3f8] ;  /* 0x0000fe00ff2cab82 */ /* 0x000ea20000000a00 */
[C---:B------:R-:W-:Y:S02]  /*0b30*/  @!P4 IADD3.X R49, PT, PT, R6.reuse, R49, RZ, P5, !PT ;  /* 0x000000310631c210 */ /* 0x040fe40002ffe4ff */
[----:B------:R-:W-:Y:S01]  /*0b40*/  @!P4 IADD3.X R47, PT, PT, R6, R47, RZ, P6, !PT ;  /* 0x0000002f062fc210 */ /* 0x000fe200037fe4ff */
[----:B----4-:R-:W-:Y:S01]  /*0b50*/  @!P0 IMAD R8, R15, R38, RZ ;  /* 0x000000260f088224 */ /* 0x010fe200078e02ff */
[C---:B------:R-:W-:Y:S01]  /*0b60*/  @!P1 SHF.L.U32 R55, R40.reuse, 0x1, RZ ;  /* 0x0000000128379819 */ /* 0x040fe200000006ff */
[----:B------:R-:W5:Y:S01]  /*0b70*/  @!P4 LDG.E R20, desc[UR8][R48.64] ;  /* 0x000000083014c981 */ /* 0x000f62000c1e1900 */
[----:B------:R-:W-:Y:S01]  /*0b80*/  @!P1 SHF.L.U64.HI R6, R40, 0x1, R41 ;  /* 0x0000000128069819 */ /* 0x000fe20000010229 */
[----:B------:R-:W3:Y:S01]  /*0b90*/  @!P0 LDC.64 R42, c[0x0][0x3a0] ;  /* 0x0000e800ff2a8b82 */ /* 0x000ee20000000a00 */
[----:B------:R-:W-:Y:S01]  /*0ba0*/  @!P0 MOV R40, R120 ;  /* 0x0000007800288202 */ /* 0x000fe20000000f00 */
[----:B------:R4:W5:Y:S01]  /*0bb0*/  @!P4 LDG.E R18, desc[UR8][R46.64] ;  /* 0x000000082e12c981 */ /* 0x000962000c1e1900 */
[----:B------:R-:W-:Y:S01]  /*0bc0*/  @!P0 MOV R41, R123 ;  /* 0x0000007b00298202 */ /* 0x000fe20000000f00 */
[C---:B------:R-:W-:Y:S01]  /*0bd0*/  @!P0 IMAD R59, R86.reuse, R39, R8 ;  /* 0x00000027563b8224 */ /* 0x040fe200078e0208 */
[----:B------:R-:W-:Y:S01]  /*0be0*/  ISETP.GE.U32.AND P4, PT, R83, UR12, PT ;  /* 0x0000000c53007c0c */ /* 0x000fe2000bf86070 */
[----:B------:R-:W-:-:S03]  /*0bf0*/  @!P0 IMAD.WIDE.U32 R38, R86, R38, R40 ;  /* 0x0000002656268225 */ /* 0x000fc600078e0028 */
[----:B------:R-:W-:Y:S01]  /*0c00*/  ISETP.GE.AND.EX P4, PT, R21, UR13, PT, P4 ;  /* 0x0000000d15007c0c */ /* 0x000fe2000bf86340 */
[----:B------:R-:W3:Y:S01]  /*0c10*/  @!P0 LDC.64 R40, c[0x0][0x398] ;  /* 0x0000e600ff288b82 */ /* 0x000ee20000000a00 */
[----:B-1----:R-:W-:Y:S02]  /*0c20*/  @!P1 IADD3 R50, P3, PT, R55, R50, RZ ;  /* 0x0000003237329210 */ /* 0x002fe40007f7e0ff */
[----:B------:R-:W-:Y:S02]  /*0c30*/  @!P0 IADD3 R39, PT, PT, R39, R59, RZ ;  /* 0x0000003b27278210 */ /* 0x000fe40007ffe0ff */
[----:B------:R-:W-:Y:S02]  /*0c40*/  @!P1 IADD3.X R51, PT, PT, R6, R51, RZ, P3, !PT ;  /* 0x0000003306339210 */ /* 0x000fe40001ffe4ff */
[----:B0-----:R-:W-:Y:S01]  /*0c50*/  @!P1 IADD3 R56, P3, PT, R55, R56, RZ ;  /* 0x0000003837389210 */ /* 0x001fe20007f7e0ff */
[----:B----4-:R-:W0:Y:S01]  /*0c60*/  @!P2 LDC.64 R46, c[0x0][0x3a0] ;  /* 0x0000e800ff2eab82 */ /* 0x010e220000000a00 */
[----:B------:R-:W-:-:S02]  /*0c70*/  MOV R16, RZ ;  /* 0x000000ff00107202 */ /* 0x000fc40000000f00 */
[----:B------:R-:W-:Y:S02]  /*0c80*/  @!P1 IADD3.X R57, PT, PT, R6, R57, RZ, P3, !PT ;  /* 0x0000003906399210 */ /* 0x000fe40001ffe4ff */
[----:B------:R-:W-:Y:S02]  /*0c90*/  ISETP.GE.U32.AND P5, PT, R82, UR12, PT ;  /* 0x0000000c52007c0c */ /* 0x000fe4000bfa6070 */
[C---:B------:R-:W-:Y:S01]  /*0ca0*/  @!P0 SHF.L.U32 R59, R38.reuse, 0x1, RZ ;  /* 0x00000001263b8819 */ /* 0x040fe200000006ff */
[----:B------:R-:W1:Y:S01]  /*0cb0*/  @!P2 LDC.64 R48, c[0x0][0x398] ;  /* 0x0000e600ff30ab82 */ /* 0x000e620000000a00 */
[----:B------:R-:W-:Y:S01]  /*0cc0*/  @!P0 SHF.L.U64.HI R6, R38, 0x1, R39 ;  /* 0x0000000126068819 */ /* 0x000fe20000010227 */
[----:B------:R4:W5:Y:S01]  /*0cd0*/  @!P1 LDG.E R16, desc[UR8][R50.64] ;  /* 0x0000000832109981 */ /* 0x000962000c1e1900 */
[----:B--2---:R-:W-:Y:S01]  /*0ce0*/  @!P2 IMAD R8, R19, R44, RZ ;  /* 0x0000002c1308a224 */ /* 0x004fe200078e02ff */
[----:B------:R-:W-:-:S04]  /*0cf0*/  ISETP.GE.AND.EX P5, PT, R23, UR13, PT, P5 ;  /* 0x0000000d17007c0c */ /* 0x000fc8000bfa6350 */
[----:B------:R-:W2:Y:S01]  /*0d00*/  @!P4 LDC.64 R38, c[0x0][0x3f8] ;  /* 0x0000fe00ff26cb82 */ /* 0x000ea20000000a00 */
[----:B------:R-:W-:Y:S02]  /*0d10*/  MOV R14, RZ ;  /* 0x000000ff000e7202 */ /* 0x000fe40000000f00 */
[----:B----4-:R-:W-:Y:S02]  /*0d20*/  @!P2 MOV R50, R120 ;  /* 0x000000780032a202 */ /* 0x010fe40000000f00 */
[----:B------:R-:W-:Y:S01]  /*0d30*/  @!P2 MOV R51, R123 ;  /* 0x0000007b0033a202 */ /* 0x000fe20000000f00 */
[C---:B------:R-:W-:Y:S01]  /*0d40*/  @!P2 IMAD R61, R84.reuse, R45, R8 ;  /* 0x0000002d543da224 */ /* 0x040fe200078e0208 */
[C---:B---3--:R-:W-:Y:S01]  /*0d50*/  @!P0 IADD3 R54, P3, PT, R59.reuse, R42, RZ ;  /* 0x0000002a3b368210 */ /* 0x048fe20007f7e0ff */
[----:B------:R1:W5:Y:S01]  /*0d60*/  @!P1 LDG.E R14, desc[UR8][R56.64] ;  /* 0x00000008380e9981 */ /* 0x000362000c1e1900 */
[----:B------:R-:W-:Y:S01]  /*0d70*/  @!P2 IMAD.WIDE.U32 R44, R84, R44, R50 ;  /* 0x0000002c542ca225 */ /* 0x000fe200078e0032 */
[----:B------:R-:W-:-:S02]  /*0d80*/  @!P0 IADD3 R50, P1, PT, R59, R40, RZ ;  /* 0x000000283b328210 */ /* 0x000fc40007f3e0ff */
[C---:B------:R-:W-:Y:S02]  /*0d90*/  @!P0 IADD3.X R55, PT, PT, R6.reuse, R43, RZ, P3, !PT ;  /* 0x0000002b06378210 */ /* 0x040fe40001ffe4ff */
[----:B------:R-:W-:Y:S02]  /*0da0*/  @!P2 IADD3 R43, PT, PT, R45, R61, RZ ;  /* 0x0000003d2d2ba210 */ /* 0x000fe40007ffe0ff */
[----:B------:R-:W-:Y:S02]  /*0db0*/  @!P0 IADD3.X R51, PT, PT, R6, R41, RZ, P1, !PT ;  /* 0x0000002906338210 */ /* 0x000fe40000ffe4ff */
[C---:B------:R-:W-:Y:S01]  /*0dc0*/  @!P2 SHF.L.U32 R59, R44.reuse, 0x1, RZ ;  /* 0x000000012c3ba819 */ /* 0x040fe200000006ff */
[----:B------:R-:W3:Y:S01]  /*0dd0*/  @!P5 LDC.64 R40, c[0x0][0x3f8] ;  /* 0x0000fe00ff28db82 */ /* 0x000ee20000000a00 */
[----:B------:R-:W-:Y:S02]  /*0de0*/  @!P2 SHF.L.U64.HI R6, R44, 0x1, R43 ;  /* 0x000000012c06a819 */ /* 0x000fe4000001022b */
[----:B------:R-:W-:-:S02]  /*0df0*/  ISETP.GE.U32.AND P3, PT, R81, UR12, PT ;  /* 0x0000000c51007c0c */ /* 0x000fc4000bf66070 */
[----:B0-----:R-:W-:-:S03]  /*0e00*/  @!P2 IADD3 R58, P1, PT, R59, R46, RZ ;  /* 0x0000002e3b3aa210 */ /* 0x001fc60007f3e0ff */
[----:B------:R-:W0:Y:S01]  /*0e10*/  @!P4 LDC.64 R44, c[0x0][0x3a0] ;  /* 0x0000e800ff2ccb82 */ /* 0x000e220000000a00 */
[----:B------:R-:W-:Y:S02]  /*0e20*/  ISETP.GE.AND.EX P3, PT, R25, UR13, PT, P3 ;  /* 0x0000000d19007c0c */ /* 0x000fe4000bf66330 */
[----:B-1----:R-:W-:-:S05]  /*0e30*/  @!P2 IADD3 R56, P6, PT, R59, R48, RZ ;  /* 0x000000303b38a210 */ /* 0x002fca0007fde0ff */
[----:B------:R-:W1:Y:S01]  /*0e40*/  @!P4 LDC.64 R42, c[0x0][0x398] ;  /* 0x0000e600ff2acb82 */ /* 0x000e620000000a00 */
[C---:B------:R-:W-:Y:S01]  /*0e50*/  @!P2 IADD3.X R59, PT, PT, R6.reuse, R47, RZ, P1, !PT ;  /* 0x0000002f063ba210 */ /* 0x040fe20000ffe4ff */
[----:B--2---:R-:W-:Y:S01]  /*0e60*/  @!P4 IMAD R8, R21, R38, RZ ;  /* 0x000000261508c224 */ /* 0x004fe200078e02ff */
[----:B------:R-:W-:Y:S02]  /*0e70*/  @!P4 MOV R46, R120 ;  /* 0x00000078002ec202 */ /* 0x000fe40000000f00 */
[----:B------:R-:W-:Y:S02]  /*0e80*/  @!P4 MOV R47, R123 ;  /* 0x0000007b002fc202 */ /* 0x000fe40000000f00 */
[----:B------:R-:W-:Y:S01]  /*0e90*/  @!P2 IADD3.X R57, PT, PT, R6, R49, RZ, P6, !PT ;  /* 0x000000310639a210 */ /* 0x000fe200037fe4ff */
[C---:B------:R-:W-:Y:S02]  /*0ea0*/  @!P4 IMAD R49, R83.reuse, R39, R8 ;  /* 0x000000275331c224 */ /* 0x040fe400078e0208 */
[----:B------:R-:W-:Y:S01]  /*0eb0*/  @!P4 IMAD.WIDE.U32 R38, R83, R38, R46 ;  /* 0x000000265326c225 */ /* 0x000fe200078e002e */
[----:B------:R-:W-:Y:S01]  /*0ec0*/  MOV R10, RZ ;  /* 0x000000ff000a7202 */ /* 0x000fe20000000f00 */
[----:B------:R-:W2:Y:S01]  /*0ed0*/  @!P3 LDC.64 R46, c[0x0][0x3f8] ;  /* 0x0000fe00ff2ebb82 */ /* 0x000ea20000000a00 */
[----:B------:R-:W-:-:S02]  /*0ee0*/  MOV R12, RZ ;  /* 0x000000ff000c7202 */ /* 0x000fc40000000f00 */
[----:B------:R-:W-:Y:S02]  /*0ef0*/  @!P4 IADD3 R39, PT, PT, R39, R49, RZ ;  /* 0x000000312727c210 */ /* 0x000fe40007ffe0ff */
[----:B------:R4:W5:Y:S01]  /*0f00*/  @!P0 LDG.E R10, desc[UR8][R50.64] ;  /* 0x00000008320a8981 */ /* 0x000962000c1e1900 */
[----:B---3--:R-:W-:Y:S01]  /*0f10*/  @!P5 IMAD R48, R23, R40, RZ ;  /* 0x000000281730d224 */ /* 0x008fe200078e02ff */
[C---:B------:R-:W-:Y:S02]  /*0f20*/  @!P4 SHF.L.U64.HI R52, R38.reuse, 0x1, R39 ;  /* 0x000000012634c819 */ /* 0x040fe40000010227 */
[----:B------:R0:W5:Y:S01]  /*0f30*/  @!P0 LDG.E R12, desc[UR8][R54.64] ;  /* 0x00000008360c8981 */ /* 0x000162000c1e1900 */
[----:B------:R-:W-:Y:S02]  /*0f40*/  MOV R8, RZ ;  /* 0x000000ff00087202 */ /* 0x000fe40000000f00 */
[----:B------:R-:W-:Y:S02]  /*0f50*/  MOV R6, RZ ;  /* 0x000000ff00067202 */ /* 0x000fe40000000f00 */
[----:B----4-:R-:W-:-:S02]  /*0f60*/  @!P4 SHF.L.U32 R51, R38, 0x1, RZ ;  /* 0x000000012633c819 */ /* 0x010fc400000006ff */
[----:B------:R3:W5:Y:S01]  /*0f70*/  @!P2 LDG.E R8, desc[UR8][R58.64] ;  /* 0x000000083a08a981 */ /* 0x000762000c1e1900 */
[----:B------:R-:W4:Y:S01]  /*0f80*/  @!P5 LDC.64 R38, c[0x0][0x3a0] ;  /* 0x0000e800ff26db82 */ /* 0x000f220000000a00 */
[C---:B0-----:R-:W-:Y:S02]  /*0f90*/  @!P4 IADD3 R54, P0, PT, R51.reuse, R44, RZ ;  /* 0x0000002c3336c210 */ /* 0x041fe40007f1e0ff */
[----:B------:R4:W5:Y:S01]  /*0fa0*/  @!P2 LDG.E R6, desc[UR8][R56.64] ;  /* 0x000000083806a981 */ /* 0x000962000c1e1900 */
[----:B-1----:R-:W-:Y:S01]  /*0fb0*/  @!P4 IADD3 R50, P1, PT, R51, R42, RZ ;  /* 0x0000002a3332c210 */ /* 0x002fe20007f3e0ff */
[----:B------:R-:W-:Y:S01]  /*0fc0*/  @!P5 IMAD R51, R82, R41, R48 ;  /* 0x000000295233d224 */ /* 0x000fe200078e0230 */
[----:B------:R-:W-:Y:S02]  /*0fd0*/  @!P5 MOV R48, R120 ;  /* 0x000000780030d202 */ /* 0x000fe40000000f00 */
[----:B------:R-:W-:Y:S02]  /*0fe0*/  @!P5 MOV R49, R123 ;  /* 0x0000007b0031d202 */ /* 0x000fe40000000f00 */
[----:B------:R-:W-:-:S02]  /*0ff0*/  ISETP.GE.U32.AND P2, PT, R80, UR12, PT ;  /* 0x0000000c50007c0c */ /* 0x000fc4000bf46070 */
[----:B------:R-:W-:Y:S01]  /*1000*/  @!P4 IADD3.X R55, PT, PT, R52, R45, RZ, P0, !PT ;  /* 0x0000002d3437c210 */ /* 0x000fe200007fe4ff */
[----:B------:R-:W-:Y:S01]  /*1010*/  @!P5 IMAD.WIDE.U32 R48, R82, R40, R48 ;  /* 0x000000285230d225 */ /* 0x000fe200078e0030 */
[----:B------:R-:W0:Y:S01]  /*1020*/  @!P3 LDC.64 R44, c[0x0][0x3a0] ;  /* 0x0000e800ff2cbb82 */ /* 0x000e220000000a00 */
[----:B------:R-:W-:-:S03]  /*1030*/  ISETP.GE.AND.EX P2, PT, R27, UR13, PT, P2 ;  /* 0x0000000d1b007c0c */ /* 0x000fc6000bf46320 */
[----:B------:R-:W-:-:S04]  /*1040*/  @!P5 IADD3 R49, PT, PT, R49, R51, RZ ;  /* 0x000000333131d210 */ /* 0x000fc80007ffe0ff */
[----:B------:R-:W1:Y:S01]  /*1050*/  @!P5 LDC.64 R40, c[0x0][0x398] ;  /* 0x0000e600ff28db82 */ /* 0x000e620000000a00 */
[----:B--2---:R-:W-:Y:S01]  /*1060*/  @!P3 IMAD R42, R25, R46, RZ ;  /* 0x0000002e192ab224 */ /* 0x004fe200078e02ff */
[C---:B------:R-:W-:Y:S02]  /*1070*/  @!P5 SHF.L.U32 R61, R48.reuse, 0x1, RZ ;  /* 0x00000001303dd819 */ /* 0x040fe400000006ff */
[----:B---3--:R-:W-:Y:S02]  /*1080*/  @!P5 SHF.L.U64.HI R58, R48, 0x1, R49 ;  /* 0x00000001303ad819 */ /* 0x008fe40000010231 */
[----:B------:R-:W-:Y:S02]  /*1090*/  ISETP.GE.U32.AND P0, PT, R79, UR12, PT ;  /* 0x0000000c4f007c0c */ /* 0x000fe4000bf06070 */
[----:B------:R-:W-:Y:S02]  /*10a0*/  @!P3 MOV R48, R120 ;  /* 0x000000780030b202 */ /* 0x000fe40000000f00 */
[----:B------:R-:W-:Y:S01]  /*10b0*/  @!P3 MOV R49, R123 ;  /* 0x0000007b0031b202 */ /* 0x000fe20000000f00 */
[----:B------:R-:W-:Y:S01]  /*10c0*/  @!P3 IMAD R59, R81, R47, R42 ;  /* 0x0000002f513bb224 */ /* 0x000fe200078e022a */
[----:B------:R-:W-:-:S02]  /*10d0*/  ISETP.GE.AND.EX P0, PT, R29, UR13, PT, P0 ;  /* 0x0000000d1d007c0c */ /* 0x000fc4000bf06300 */
[----:B------:R-:W-:Y:S01]  /*10e0*/  @!P4 IADD3.X R51, PT, PT, R52, R43, RZ, P1, !PT ;  /* 0x0000002b3433c210 */ /* 0x000fe20000ffe4ff */
[----:B------:R-:W-:Y:S01]  /*10f0*/  @!P3 IMAD.WIDE.U32 R48, R81, R46, R48 ;  /* 0x0000002e5130b225 */ /* 0x000fe200078e0030 */
[----:B------:R-:W2:Y:S01]  /*1100*/  @!P3 LDC.64 R42, c[0x0][0x398] ;  /* 0x0000e600ff2abb82 */ /* 0x000ea20000000a00 */
[----:B----4-:R-:W-:Y:S02]  /*1110*/  @!P5 IADD3 R56, P1, PT, R61, R38, RZ ;  /* 0x000000263d38d210 */ /* 0x010fe40007f3e0ff */
[----:B------:R-:W-:Y:S02]  /*1120*/  CS2R R96, SRZ ;  /* 0x0000000000607805 */ /* 0x000fe4000001ff00 */
[----:B------:R-:W-:Y:S02]  /*1130*/  MOV R95, RZ ;  /* 0x000000ff005f7202 */ /* 0x000fe40000000f00 */
[----:B------:R-:W-:Y:S01]  /*1140*/  @!P5 IADD3.X R57, PT, PT, R58, R39, RZ, P1, !PT ;  /* 0x000000273a39d210 */ /* 0x000fe20000ffe4ff */
[----:B------:R-:W3:Y:S01]  /*1150*/  @!P2 LDC.64 R46, c[0x0][0x3f8] ;  /* 0x0000fe00ff2eab82 */ /* 0x000ee20000000a00 */
[----:B------:R-:W-:-:S02]  /*1160*/  @!P3 IADD3 R39, PT, PT, R49, R59, RZ ;  /* 0x0000003b3127b210 */ /* 0x000fc40007ffe0ff */
[----:B------:R1:W5:Y:S01]  /*1170*/  @!P4 LDG.E R95, desc[UR8][R54.64] ;  /* 0x00000008365fc981 */ /* 0x000362000c1e1900 */
[C---:B------:R-:W-:Y:S02]  /*1180*/  @!P3 SHF.L.U32 R59, R48.reuse, 0x1, RZ ;  /* 0x00000001303bb819 */ /* 0x040fe400000006ff */
[----:B------:R-:W-:Y:S01]  /*1190*/  @!P3 SHF.L.U64.HI R52, R48, 0x1, R39 ;  /* 0x000000013034b819 */ /* 0x000fe20000010227 */
[----:B------:R2:W5:Y:S01]  /*11a0*/  @!P4 LDG.E R96, desc[UR8][R50.64] ;  /* 0x000000083260c981 */ /* 0x000562000c1e1900 */
[----:B0-----:R-:W-:Y:S01]  /*11b0*/  @!P3 IADD3 R48, P4, PT, R59, R44, RZ ;  /* 0x0000002c3b30b210 */ /* 0x001fe20007f9e0ff */
[----:B------:R-:W0:Y:S02]  /*11c0*/  @!P0 LDC.64 R38, c[0x0][0x3f8] ;  /* 0x0000fe00ff268b82 */ /* 0x000e240000000a00 */
[----:B------:R4:W5:Y:S01]  /*11d0*/  @!P5 LDG.E R97, desc[UR8][R56.64] ;  /* 0x000000083861d981 */ /* 0x000962000c1e1900 */
[----:B-1----:R-:W-:Y:S02]  /*11e0*/  @!P5 IADD3 R54, P1, PT, R61, R40, RZ ;  /* 0x000000283d36d210 */ /* 0x002fe40007f3e0ff */
[----:B------:R-:W-:-:S02]  /*11f0*/  @!P3 IADD3.X R49, PT, PT, R52, R45, RZ, P4, !PT ;  /* 0x0000002d3431b210 */ /* 0x000fc400027fe4ff */
[----:B------:R-:W-:Y:S01]  /*1200*/  @!P5 IADD3.X R55, PT, PT, R58, R41, RZ, P1, !PT ;  /* 0x000000293a37d210 */ /* 0x000fe20000ffe4ff */
[----:B------:R-:W1:Y:S08]  /*1210*/  @!P2 LDC.64 R44, c[0x0][0x398] ;  /* 0x0000e600ff2cab82 */ /* 0x000e700000000a00 */
[----:B------:R-:W1:Y:S01]  /*1220*/  @!P2 LDC.64 R40, c[0x0][0x3a0] ;  /* 0x0000e800ff28ab82 */ /* 0x000e620000000a00 */
[----:B--2---:R-:W-:Y:S01]  /*1230*/  @!P3 IADD3 R50, P1, PT, R59, R42, RZ ;  /* 0x0000002a3b32b210 */ /* 0x004fe20007f3e0ff */
[----:B---3--:R-:W-:Y:S01]  /*1240*/  @!P2 IMAD R42, R27, R46, RZ ;  /* 0x0000002e1b2aa224 */ /* 0x008fe200078e02ff */
[----:B----4-:R-:W-:-:S02]  /*1250*/  @!P2 MOV R56, R120 ;  /* 0x000000780038a202 */ /* 0x010fc40000000f00 */
[----:B------:R-:W-:Y:S02]  /*1260*/  @!P2 MOV R57, R123 ;  /* 0x0000007b0039a202 */ /* 0x000fe40000000f00 */
[----:B------:R-:W-:Y:S02]  /*1270*/  CS2R R98, SRZ ;  /* 0x0000000000627805 */ /* 0x000fe4000001ff00 */
[----:B------:R-:W-:Y:S01]  /*1280*/  @!P3 IADD3.X R51, PT, PT, R52, R43, RZ, P1, !PT ;  /* 0x0000002b3433b210 */ /* 0x000fe20000ffe4ff */
[----:B------:R-:W-:Y:S01]  /*1290*/  @!P2 IMAD R59, R80, R47, R42 ;  /* 0x0000002f503ba224 */ /* 0x000fe200078e022a */
[----:B------:R-:W-:Y:S01]  /*12a0*/  ISETP.GE.U32.AND P1, PT, R78, UR12, PT ;  /* 0x0000000c4e007c0c */ /* 0x000fe2000bf26070 */
[----:B------:R-:W-:Y:S01]  /*12b0*/  @!P2 IMAD.WIDE.U32 R56, R80, R46, R56 ;  /* 0x0000002e5038a225 */ /* 0x000fe200078e0038 */
[----:B------:R-:W-:Y:S01]  /*12c0*/  CS2R R100, SRZ ;  /* 0x0000000000647805 */ /* 0x000fe2000001ff00 */
[----:B------:R2:W5:Y:S01]  /*12d0*/  @!P5 LDG.E R99, desc[UR8][R54.64] ;  /* 0x000000083663d981 */ /* 0x000562000c1e1900 */
[----:B------:R-:W-:Y:S01]  /*12e0*/  ISETP.GE.AND.EX P1, PT, R31, UR13, PT, P1 ;  /* 0x0000000d1f007c0c */ /* 0x000fe2000bf26310 */
[----:B------:R-:W3:Y:S02]  /*12f0*/  @!P0 LDC.64 R46, c[0x0][0x3a0] ;  /* 0x0000e800ff2e8b82 */ /* 0x000ee40000000a00 */
[----:B------:R4:W5:Y:S04]  /*1300*/  @!P3 LDG.E R98, desc[UR8][R48.64] ;  /* 0x000000083062b981 */ /* 0x000968000c1e1900 */
[----:B------:R1:W5:Y:S01]  /*1310*/  @!P3 LDG.E R100, desc[UR8][R50.64] ;  /* 0x000000083264b981 */ /* 0x000362000c1e1900 */
[----:B--2---:R-:W-:Y:S01]  /*1320*/  @!P2 IADD3 R55, PT, PT, R57, R59, RZ ;  /* 0x0000003b3937a210 */ /* 0x004fe20007ffe0ff */
[----:B------:R-:W2:Y:S01]  /*1330*/  @!P0 LDC.64 R42, c[0x0][0x398] ;  /* 0x0000e600ff2a8b82 */ /* 0x000ea20000000a00 */
[C---:B----4-:R-:W-:Y:S01]  /*1340*/  @!P2 SHF.L.U32 R49, R56.reuse, 0x1, RZ ;  /* 0x000000013831a819 */ /* 0x050fe200000006ff */
[----:B0-----:R-:W-:Y:S01]  /*1350*/  @!P0 IMAD R48, R29, R38, RZ ;  /* 0x000000261d308224 */ /* 0x001fe200078e02ff */
[----:B------:R-:W-:-:S02]  /*1360*/  @!P2 SHF.L.U64.HI R56, R56, 0x1, R55 ;  /* 0x000000013838a819 */ /* 0x000fc40000010237 */
[----:B-1----:R-:W-:Y:S01]  /*1370*/  @!P2 IADD3 R40, P3, PT, R49, R40, RZ ;  /* 0x000000283128a210 */ /* 0x002fe20007f7e0ff */
[----:B------:R-:W-:Y:S01]  /*1380*/  @!P0 IMAD R55, R79, R39, R48 ;  /* 0x000000274f378224 */ /* 0x000fe200078e0230 */
[----:B------:R-:W-:Y:S02]  /*1390*/  @!P2 IADD3 R44, P4, PT, R49, R44, RZ ;  /* 0x0000002c312ca210 */ /* 0x000fe40007f9e0ff */
[----:B------:R-:W-:Y:S02]  /*13a0*/  @!P0 MOV R48, R120 ;  /* 0x0000007800308202 */ /* 0x000fe40000000f00 */
[----:B------:R-:W-:-:S03]  /*13b0*/  @!P0 MOV R49, R123 ;  /* 0x0000007b00318202 */ /* 0x000fc60000000f00 */
[----:B------:R-:W-:Y:S02]  /*13c0*/  @!P0 IMAD.WIDE.U32 R48, R79, R38, R48 ;  /* 0x000000264f308225 */ /* 0x000fe400078e0030 */
[----:B------:R-:W0:Y:S01]  /*13d0*/  @!P1 LDC.64 R38, c[0x0][0x3f8] ;  /* 0x0000fe00ff269b82 */ /* 0x000e220000000a00 */
[----:B------:R-:W-:Y:S02]  /*13e0*/  @!P2 IADD3.X R41, PT, PT, R56, R41, RZ, P3, !PT ;  /* 0x000000293829a210 */ /* 0x000fe40001ffe4ff */
[----:B------:R-:W-:Y:S02]  /*13f0*/  ISETP.GE.U32.AND P3, PT, R77, UR12, PT ;  /* 0x0000000c4d007c0c */ /* 0x000fe4000bf66070 */
[----:B------:R-:W-:Y:S02]  /*1400*/  @!P0 IADD3 R49, PT, PT, R49, R55, RZ ;  /* 0x0000003731318210 */ /* 0x000fe40007ffe0ff */
[----:B------:R-:W-:Y:S02]  /*1410*/  ISETP.GE.AND.EX P3, PT, R33, UR13, PT, P3 ;  /* 0x0000000d21007c0c */ /* 0x000fe4000bf66330 */
[----:B------:R-:W-:-:S02]  /*1420*/  CS2R R102, SRZ ;  /* 0x0000000000667805 */ /* 0x000fc4000001ff00 */
[----:B------:R-:W-:Y:S02]  /*1430*/  @!P0 SHF.L.U32 R51, R48, 0x1, RZ ;  /* 0x0000000130338819 */ /* 0x000fe400000006ff */
[----:B------:R-:W-:Y:S02]  /*1440*/  CS2R R104, SRZ ;  /* 0x0000000000687805 */ /* 0x000fe4000001ff00 */
[----:B------:R-:W-:Y:S01]  /*1450*/  @!P2 IADD3.X R45, PT, PT, R56, R45, RZ, P4, !PT ;  /* 0x0000002d382da210 */ /* 0x000fe200027fe4ff */
[----:B------:R-:W1:Y:S01]  /*1460*/  LDC.64 R54, c[0x0][0x3b8] ;  /* 0x0000ee00ff367b82 */ /* 0x000e620000000a00 */
[----:B------:R-:W-:Y:S01]  /*1470*/  @!P0 SHF.L.U64.HI R52, R48, 0x1, R49 ;  /* 0x0000000130348819 */ /* 0x000fe20000010231 */
[----:B------:R4:W5:Y:S01]  /*1480*/  @!P2 LDG.E R102, desc[UR8][R40.64] ;  /* 0x000000082866a981 */ /* 0x000962000c1e1900 */
[C---:B---3--:R-:W-:Y:S02]  /*1490*/  @!P0 IADD3 R56, P4, PT, R51.reuse, R46, RZ ;  /* 0x0000002e33388210 */ /* 0x048fe40007f9e0ff */
[----:B--2---:R-:W-:Y:S01]  /*14a0*/  @!P0 IADD3 R50, P6, PT, R51, R42, RZ ;  /* 0x0000002a33328210 */ /* 0x004fe20007fde0ff */
[----:B------:R-:W5:Y:S01]  /*14b0*/  @!P2 LDG.E R101, desc[UR8][R44.64] ;  /* 0x000000082c65a981 */ /* 0x000f62000c1e1900 */
[----:B------:R-:W-:Y:S01]  /*14c0*/  @!P0 IADD3.X R57, PT, PT, R52, R47, RZ, P4, !PT ;  /* 0x0000002f34398210 */ /* 0x000fe200027fe4ff */
[----:B------:R-:W2:Y:S01]  /*14d0*/  @!P1 LDC.64 R48, c[0x0][0x3a0] ;  /* 0x0000e800ff309b82 */ /* 0x000ea20000000a00 */
[----:B0-----:R-:W-:Y:S01]  /*14e0*/  @!P1 IMAD R42, R31, R38, RZ ;  /* 0x000000261f2a9224 */ /* 0x001fe200078e02ff */
[----:B------:R-:W-:-:S02]  /*14f0*/  ISETP.GE.U32.AND P4, PT, R76, UR12, PT ;  /* 0x0000000c4c007c0c */ /* 0x000fc4000bf86070 */
[----:B------:R-:W5:Y:S01]  /*1500*/  @!P0 LDG.E R103, desc[UR8][R56.64] ;  /* 0x0000000838678981 */ /* 0x000f62000c1e1900 */
[----:B------:R-:W-:Y:S01]  /*1510*/  @!P0 IADD3.X R51, PT, PT, R52, R43, RZ, P6, !PT ;  /* 0x0000002b34338210 */ /* 0x000fe200037fe4ff */
[C---:B------:R-:W-:Y:S01]  /*1520*/  @!P1 IMAD R39, R78.reuse, R39, R42 ;  /* 0x000000274e279224 */ /* 0x040fe200078e022a */
[----:B------:R-:W-:Y:S01]  /*1530*/  @!P1 MOV R42, R120 ;  /* 0x00000078002a9202 */ /* 0x000fe20000000f00 */
[----:B------:R-:W0:Y:S01]  /*1540*/  @!P3 LDC.64 R46, c[0x0][0x3f8] ;  /* 0x0000fe00ff2ebb82 */ /* 0x000e220000000a00 */
[----:B------:R-:W-:Y:S01]  /*1550*/  @!P1 MOV R43, R123 ;  /* 0x0000007b002b9202 */ /* 0x000fe20000000f00 */
[----:B------:R3:W5:Y:S01]  /*1560*/  @!P0 LDG.E R104, desc[UR8][R50.64] ;  /* 0x0000000832688981 */ /* 0x000762000c1e1900 */
[----:B------:R-:W-:Y:S01]  /*1570*/  ISETP.GE.AND.EX P4, PT, R35, UR13, PT, P4 ;  /* 0x0000000d23007c0c */ /* 0x000fe2000bf86340 */
[----:B------:R-:W-:-:S04]  /*1580*/  @!P1 IMAD.WIDE.U32 R42, R78, R38, R42 ;  /* 0x000000264e2a9225 */ /* 0x000fc800078e002a */
[----:B----4-:R-:W4:Y:S01]  /*1590*/  @!P1 LDC.64 R40, c[0x0][0x398] ;  /* 0x0000e600ff289b82 */ /* 0x010f220000000a00 */
[----:B------:R-:W-:Y:S02]  /*15a0*/  @!P1 IADD3 R43, PT, PT, R43, R39, RZ ;  /* 0x000000272b2b9210 */ /* 0x000fe40007ffe0ff */
[C---:B------:R-:W-:Y:S02]  /*15b0*/  @!P1 SHF.L.U32 R59, R42.reuse, 0x1, RZ ;  /* 0x000000012a3b9819 */ /* 0x040fe400000006ff */
[----:B------:R-:W-:-:S03]  /*15c0*/  @!P1 SHF.L.U64.HI R52, R42, 0x1, R43 ;  /* 0x000000012a349819 */ /* 0x000fc6000001022b */
[----:B------:R-:W1:Y:S01]  /*15d0*/  @!P3 LDC.64 R38, c[0x0][0x398] ;  /* 0x0000e600ff26bb82 */ /* 0x000e620000000a00 */
[----:B------:R-:W-:-:S07]  /*15e0*/  ISETP.GE.U32.AND P2, PT, R85, UR12, PT ;  /* 0x0000000c55007c0c */ /* 0x000fce000bf46070 */
[----:B------:R-:W1:Y:S01]  /*15f0*/  @!P4 LDC.64 R42, c[0x0][0x3f8] ;  /* 0x0000fe00ff2acb82 */ /* 0x000e620000000a00 */
[----:B------:R-:W-:Y:S01]  /*1600*/  ISETP.GE.AND.EX P2, PT, R17, UR13, PT, P2 ;  /* 0x0000000d11007c0c */ /* 0x000fe2000bf46320 */
[----:B0-----:R-:W-:Y:S01]  /*1610*/  @!P3 IMAD R62, R33, R46, RZ ;  /* 0x0000002e213eb224 */ /* 0x001fe200078e02ff */
[----:B---3--:R-:W-:-:S05]  /*1620*/  @!P3 MOV R50, R120 ;  /* 0x000000780032b202 */ /* 0x008fca0000000f00 */
[----:B------:R-:W0:Y:S01]  /*1630*/  @!P3 LDC.64 R44, c[0x0][0x3a0] ;  /* 0x0000e800ff2cbb82 */ /* 0x000e220000000a00 */
[----:B------:R-:W-:Y:S01]  /*1640*/  @!P3 MOV R51, R123 ;  /* 0x0000007b0033b202 */ /* 0x000fe20000000f00 */
[----:B------:R-:W-:Y:S01]  /*1650*/  @!P3 IMAD R57, R77, R47, R62 ;  /* 0x0000002f4d39b224 */ /* 0x000fe200078e023e */
[C---:B--2---:R-:W-:Y:S02]  /*1660*/  @!P1 IADD3 R60, P0, PT, R59.reuse, R48, RZ ;  /* 0x000000303b3c9210 */ /* 0x044fe40007f1e0ff */
[----:B----4-:R-:W-:Y:S01]  /*1670*/  @!P1 IADD3 R58, P6, PT, R59, R40, RZ ;  /* 0x000000283b3a9210 */ /* 0x010fe20007fde0ff */
[----:B------:R-:W-:Y:S01]  /*1680*/  @!P3 IMAD.WIDE.U32 R50, R77, R46, R50 ;  /* 0x0000002e4d32b225 */ /* 0x000fe200078e0032 */
[----:B------:R-:W-:Y:S02]  /*1690*/  CS2R R106, SRZ ;  /* 0x00000000006a7805 */ /* 0x000fe4000001ff00 */
[C---:B------:R-:W-:Y:S01]  /*16a0*/  @!P1 IADD3.X R61, PT, PT, R52.reuse, R49, RZ, P0, !PT ;  /* 0x00000031343d9210 */ /* 0x040fe200007fe4ff */
[----:B------:R-:W2:Y:S01]  /*16b0*/  @!P2 LDC.64 R46, c[0x0][0x3f8] ;  /* 0x0000fe00ff2eab82 */ /* 0x000ea20000000a00 */
[----:B------:R-:W-:-:S02]  /*16c0*/  @!P1 IADD3.X R59, PT, PT, R52, R41, RZ, P6, !PT ;  /* 0x00000029343b9210 */ /* 0x000fc400037fe4ff */
[----:B------:R-:W-:Y:S01]  /*16d0*/  @!P3 IADD3 R41, PT, PT, R51, R57, RZ ;  /* 0x000000393329b210 */ /* 0x000fe20007ffe0ff */
[----:B------:R3:W5:Y:S01]  /*16e0*/  @!P1 LDG.E R106, desc[UR8][R60.64] ;  /* 0x000000083c6a9981 */ /* 0x000762000c1e1900 */
[C---:B------:R-:W-:Y:S02]  /*16f0*/  @!P3 SHF.L.U32 R51, R50.reuse, 0x1, RZ ;  /* 0x000000013233b819 */ /* 0x040fe400000006ff */
[----:B------:R-:W-:Y:S01]  /*1700*/  @!P3 SHF.L.U64.HI R52, R50, 0x1, R41 ;  /* 0x000000013234b819 */ /* 0x000fe20000010229 */
[----:B------:R-:W5:Y:S01]  /*1710*/  @!P1 LDG.E R105, desc[UR8][R58.64] ;  /* 0x000000083a699981 */ /* 0x000f62000c1e1900 */
[----:B-1----:R-:W-:Y:S01]  /*1720*/  @!P3 IADD3 R50, P1, PT, R51, R38, RZ ;  /* 0x000000263332b210 */ /* 0x002fe20007f3e0ff */
[----:B------:R-:W-:Y:S01]  /*1730*/  @!P4 IMAD R38, R35, R42, RZ ;  /* 0x0000002a2326c224 */ /* 0x000fe200078e02ff */
[----:B------:R-:W-:Y:S01]  /*1740*/  ISETP.GE.U32.AND P5, PT, R75, UR12, PT ;  /* 0x0000000c4b007c0c */ /* 0x000fe2000bfa6070 */
[----:B------:R-:W-:Y:S01]  /*1750*/  IMAD.WIDE R62, R30, 0x8, R54 ;  /* 0x000000081e3e7825 */ /* 0x000fe200078e0236 */
[----:B------:R-:W1:Y:S01]  /*1760*/  @!P4 LDC.64 R48, c[0x0][0x3a0] ;  /* 0x0000e800ff30cb82 */ /* 0x000e620000000a00 */
[----:B0-----:R-:W-:-:S02]  /*1770*/  @!P3 IADD3 R56, P0, PT, R51, R44, RZ ;  /* 0x0000002c3338b210 */ /* 0x001fc40007f1e0ff */
[----:B---3--:R-:W-:Y:S01]  /*1780*/  @!P4 IMAD R61, R76, R43, R38 ;  /* 0x0000002b4c3dc224 */ /* 0x008fe200078e0226 */
[C---:B------:R-:W-:Y:S02]  /*1790*/  @!P3 IADD3.X R51, PT, PT, R52.reuse, R39, RZ, P1, !PT ;  /* 0x000000273433b210 */ /* 0x040fe40000ffe4ff */
[----:B------:R-:W3:Y:S01]  /*17a0*/  LDG.E.64 R38, desc[UR8][R62.64] ;  /* 0x000000083e267981 */ /* 0x000ee2000c1e1b00 */
[----:B------:R-:W-:Y:S01]  /*17b0*/  ISETP.GE.AND.EX P5, PT, R37, UR13, PT, P5 ;  /* 0x0000000d25007c0c */ /* 0x000fe2000bfa6350 */
[----:B------:R-:W0:Y:S01]  /*17c0*/  @!P4 LDC.64 R40, c[0x0][0x398] ;  /* 0x0000e600ff28cb82 */ /* 0x000e220000000a00 */
[----:B------:R-:W-:Y:S02]  /*17d0*/  @!P3 IADD3.X R57, PT, PT, R52, R45, RZ, P0, !PT ;  /* 0x0000002d3439b210 */ /* 0x000fe400007fe4ff */
[----:B------:R-:W-:Y:S02]  /*17e0*/  @!P4 MOV R54, R120 ;  /* 0x000000780036c202 */ /* 0x000fe40000000f00 */
[----:B------:R-:W-:Y:S01]  /*17f0*/  @!P4 MOV R55, R123 ;  /* 0x0000007b0037c202 */ /* 0x000fe20000000f00 */
[----:B------:R4:W5:Y:S01]  /*1800*/  @!P3 LDG.E R107, desc[UR8][R56.64] ;  /* 0x00000008386bb981 */ /* 0x000962000c1e1900 */
[----:B--2---:R-:W-:Y:S01]  /*1810*/  @!P2 IMAD R52, R17, R46, RZ ;  /* 0x0000002e1134a224 */ /* 0x004fe200078e02ff */
[----:B------:R-:W-:-:S02]  /*1820*/  ISETP.NE.AND P6, PT, RZ, UR11, PT ;  /* 0x0000000bff007c0c */ /* 0x000fc4000bfc5270 */
[----:B------:R-:W-:Y:S01]  /*1830*/  CS2R R108, SRZ ;  /* 0x00000000006c7805 */ /* 0x000fe2000001ff00 */
[----:B------:R-:W-:Y:S01]  /*1840*/  @!P4 IMAD.WIDE.U32 R54, R76, R42, R54 ;  /* 0x0000002a4c36c225 */ /* 0x000fe200078e0036 */
[----:B------:R-:W2:Y:S01]  /*1850*/  @!P2 LDC.64 R44, c[0x0][0x3a0] ;  /* 0x0000e800ff2cab82 */ /* 0x000ea20000000a00 */
[----:B----4-:R-:W-:Y:S02]  /*1860*/  @!P2 MOV R56, R120 ;  /* 0x000000780038a202 */ /* 0x010fe40000000f00 */
[----:B------:R-:W-:-:S05]  /*1870*/  @!P2 MOV R57, R123 ;  /* 0x0000007b0039a202 */ /* 0x000fca0000000f00 */
[----:B------:R-:W4:Y:S01]  /*1880*/  @!P5 LDC.64 R42, c[0x0][0x3f8] ;  /* 0x0000fe00ff2adb82 */ /* 0x000f220000000a00 */
[C---:B------:R-:W-:Y:S01]  /*1890*/  @!P2 IMAD R59, R85.reuse, R47, R52 ;  /* 0x0000002f553ba224 */ /* 0x040fe200078e0234 */
[----:B------:R1:W5:Y:S01]  /*18a0*/  @!P3 LDG.E R108, desc[UR8][R50.64] ;  /* 0x00000008326cb981 */ /* 0x000362000c1e1900 */
[----:B------:R-:W-:Y:S01]  /*18b0*/  @!P2 IMAD.WIDE.U32 R46, R85, R46, R56 ;  /* 0x0000002e552ea225 */ /* 0x000fe200078e0038 */
[----:B------:R-:W-:Y:S02]  /*18c0*/  @!P4 IADD3 R57, PT, PT, R55, R61, RZ ;  /* 0x0000003d3739c210 */ /* 0x000fe40007ffe0ff */
[C---:B------:R-:W-:Y:S02]  /*18d0*/  @!P4 SHF.L.U32 R55, R54.reuse, 0x1, RZ ;  /* 0x000000013637c819 */ /* 0x040fe400000006ff */
[----:B------:R-:W-:Y:S02]  /*18e0*/  @!P2 IADD3 R47, PT, PT, R47, R59, RZ ;  /* 0x0000003b2f2fa210 */ /* 0x000fe40007ffe0ff */
[----:B------:R-:W-:Y:S01]  /*18f0*/  @!P4 SHF.L.U64.HI R60, R54, 0x1, R57 ;  /* 0x00000001363cc819 */ /* 0x000fe20000010239 */
[----:B-1----:R-:W1:Y:S01]  /*1900*/  @!P5 LDC.64 R50, c[0x0][0x398] ;  /* 0x0000e600ff32db82 */ /* 0x002e620000000a00 */
[----:B------:R-:W-:-:S02]  /*1910*/  @!P4 IADD3 R58, P0, PT, R55, R48, RZ ;  /* 0x00000030373ac210 */ /* 0x000fc40007f1e0ff */
[----:B0-----:R-:W-:Y:S02]  /*1920*/  @!P4 IADD3 R40, P1, PT, R55, R40, RZ ;  /* 0x000000283728c210 */ /* 0x001fe40007f3e0ff */
[C---:B------:R-:W-:Y:S02]  /*1930*/  @!P2 SHF.L.U32 R63, R46.reuse, 0x1, RZ ;  /* 0x000000012e3fa819 */ /* 0x040fe400000006ff */
[----:B------:R-:W-:Y:S01]  /*1940*/  @!P2 SHF.L.U64.HI R52, R46, 0x1, R47 ;  /* 0x000000012e34a819 */ /* 0x000fe2000001022f */
[----:B------:R-:W0:Y:S01]  /*1950*/  @P6 LDC.64 R54, c[0x0][0x3b0] ;  /* 0x0000ec00ff366b82 */ /* 0x000e220000000a00 */
[----:B------:R-:W-:Y:S01]  /*1960*/  @!P4 IADD3.X R59, PT, PT, R60, R49, RZ, P0, !PT ;  /* 0x000000313c3bc210 */ /* 0x000fe200007fe4ff */
[----:B----4-:R-:W-:-:S04]  /*1970*/  @!P5 IMAD R62, R37, R42, RZ ;  /* 0x0000002a253ed224 */ /* 0x010fc800078e02ff */
[----:B------:R4:W5:Y:S02]  /*1980*/  @!P4 LDG.E R109, desc[UR8][R58.64] ;  /* 0x000000083a6dc981 */ /* 0x000964000c1e1900 */
[----:B------:R-:W1:Y:S08]  /*1990*/  @!P2 LDC.64 R46, c[0x0][0x398] ;  /* 0x0000e600ff2eab82 */ /* 0x000e700000000a00 */
[----:B------:R-:W1:Y:S08]  /*19a0*/  @!P5 LDC.64 R48, c[0x0][0x3a0] ;  /* 0x0000e800ff30db82 */ /* 0x000e700000000a00 */
[----:B------:R-:W1:Y:S01]  /*19b0*/  LDC.64 R56, c[0x0][0x3a8] ;  /* 0x0000ea00ff387b82 */ /* 0x000e620000000a00 */
[----:B----4-:R-:W-:-:S02]  /*19c0*/  @!P5 MOV R58, R120 ;  /* 0x00000078003ad202 */ /* 0x010fc40000000f00 */
[----:B------:R-:W-:Y:S01]  /*19d0*/  @!P5 MOV R59, R123 ;  /* 0x0000007b003bd202 */ /* 0x000fe20000000f00 */
[C---:B------:R-:W-:Y:S02]  /*19e0*/  @!P5 IMAD R61, R75.reuse, R43, R62 ;  /* 0x0000002b4b3dd224 */ /* 0x040fe400078e023e */
[----:B------:R-:W-:Y:S01]  /*19f0*/  @!P5 IMAD.WIDE.U32 R42, R75, R42, R58 ;  /* 0x0000002a4b2ad225 */ /* 0x000fe200078e003a */
[----:B--2---:R-:W-:Y:S02]  /*1a00*/  @!P2 IADD3 R44, P0, PT, R63, R44, RZ ;  /* 0x0000002c3f2ca210 */ /* 0x004fe40007f1e0ff */
[----:B------:R-:W-:Y:S02]  /*1a10*/  IADD3 R53, PT, PT, R94, R53, RZ ;  /* 0x000000355e357210 */ /* 0x000fe40007ffe0ff */
[----:B------:R-:W-:Y:S02]  /*1a20*/  @!P5 IADD3 R61, PT, PT, R43, R61, RZ ;  /* 0x0000003d2b3dd210 */ /* 0x000fe40007ffe0ff */
[----:B------:R-:W-:-:S02]  /*1a30*/  @!P5 SHF.L.U32 R43, R42, 0x1, RZ ;  /* 0x000000012a2bd819 */ /* 0x000fc400000006ff */
[----:B------:R-:W-:Y:S02]  /*1a40*/  CS2R R110, SRZ ;  /* 0x00000000006e7805 */ /* 0x000fe4000001ff00 */
[----:B------:R-:W-:Y:S01]  /*1a50*/  @!P4 IADD3.X R41, PT, PT, R60, R41, RZ, P1, !PT ;  /* 0x000000293c29c210 */ /* 0x000fe20000ffe4ff */
[----:B0-----:R-:W-:Y:S01]  /*1a60*/  @P6 IMAD.WIDE R54, R53, 0x2, R54 ;  /* 0x0000000235366825 */ /* 0x001fe200078e0236 */
[----:B------:R-:W-:Y:S02]  /*1a70*/  @!P2 IADD3.X R45, PT, PT, R52, R45, RZ, P0, !PT ;  /* 0x0000002d342da210 */ /* 0x000fe400007fe4ff */
[----:B------:R-:W-:Y:S02]  /*1a80*/  @!P5 SHF.L.U64.HI R42, R42, 0x1, R61 ;  /* 0x000000012a2ad819 */ /* 0x000fe4000001023d */
[----:B------:R-:W-:Y:S02]  /*1a90*/  CS2R R112, SRZ ;  /* 0x0000000000707805 */ /* 0x000fe4000001ff00 */
[----:B-1----:R-:W-:Y:S01]  /*1aa0*/  @!P2 IADD3 R46, P0, PT, R63, R46, RZ ;  /* 0x0000002e3f2ea210 */ /* 0x002fe20007f1e0ff */
[----:B------:R-:W-:Y:S01]  /*1ab0*/  IMAD.WIDE R56, R53, 0x2, R56 ;  /* 0x0000000235387825 */ /* 0x000fe200078e0238 */
[C---:B------:R-:W-:Y:S01]  /*1ac0*/  @!P5 IADD3 R48, P1, PT, R43.reuse, R48, RZ ;  /* 0x000000302b30d210 */ /* 0x040fe20007f3e0ff */
[----:B------:R0:W5:Y:S01]  /*1ad0*/  @!P4 LDG.E R110, desc[UR8][R40.64] ;  /* 0x00000008286ec981 */ /* 0x000162000c1e1900 */
[----:B------:R-:W-:-:S02]  /*1ae0*/  @!P5 IADD3 R50, P3, PT, R43, R50, RZ ;  /* 0x000000322b32d210 */ /* 0x000fc40007f7e0ff */
[----:B------:R-:W-:Y:S01]  /*1af0*/  MOV R114, RZ ;  /* 0x000000ff00727202 */ /* 0x000fe20000000f00 */
[----:B------:R-:W2:Y:S01]  /*1b00*/  @P6 LDG.E.U16 R43, desc[UR8][R54.64] ;  /* 0x00000008362b6981 */ /* 0x000ea2000c1e1500 */
[----:B------:R-:W-:Y:S02]  /*1b10*/  @!P2 IADD3.X R47, PT, PT, R52, R47, RZ, P0, !PT ;  /* 0x0000002f342fa210 */ /* 0x000fe400007fe4ff */
[C---:B------:R-:W-:Y:S01]  /*1b20*/  @!P5 IADD3.X R49, PT, PT, R42.reuse, R49, RZ, P1, !PT ;  /* 0x000000312a31d210 */ /* 0x040fe20000ffe4ff */
[----:B------:R-:W4:Y:S01]  /*1b30*/  LDG.E.U16 R115, desc[UR8][R56.64] ;  /* 0x0000000838737981 */ /* 0x000f22000c1e1500 */
[----:B------:R-:W-:-:S03]  /*1b40*/  @!P5 IADD3.X R51, PT, PT, R42, R51, RZ, P3, !PT ;  /* 0x000000332a33d210 */ /* 0x000fc60001ffe4ff */
[----:B------:R-:W4:Y:S04]  /*1b50*/  @P6 LDG.E.U16 R42, desc[UR8][R54.64+0x2] ;  /* 0x00000208362a6981 */ /* 0x000f28000c1e1500 */
[----:B------:R-:W4:Y:S04]  /*1b60*/  LDG.E.U16 R41, desc[UR8][R56.64+0x2] ;  /* 0x0000020838297981 */ /* 0x000f28000c1e1500 */
[----:B------:R1:W5:Y:S04]  /*1b70*/  @!P2 LDG.E R111, desc[UR8][R44.64] ;  /* 0x000000082c6fa981 */ /* 0x000368000c1e1900 */
        /* <DEDUP_REMOVED lines=9> */
[----:B0-----:R-:W0:Y:S02]  /*1c10*/  @P0 LDC R40, c[0x0][0x3c0] ;  /* 0x0000f000ff280b82 */ /* 0x001e240000000800 */
[----:B0-----:R-:W-:-:S04]  /*1c20*/  @P0 FADD.FTZ R40, R39, R40 ;  /* 0x0000002827280221 */ /* 0x001fc80000010000 */
[----:B------:R1:W0:Y:S01]  /*1c30*/  @P0 MUFU.RSQ R117, R40 ;  /* 0x0000002800750308 */ /* 0x0002220000001400 */
[----:B--2---:R-:W-:Y:S02]  /*1c40*/  @P6 SHF.L.U32 R118, R43, 0x10, RZ ;  /* 0x000000102b766819 */ /* 0x004fe400000006ff */
[----:B----4-:R-:W-:Y:S02]  /*1c50*/  SHF.L.U32 R115, R115, 0x10, RZ ;  /* 0x0000001073737819 */ /* 0x010fe400000006ff */
[----:B------:R-:W-:Y:S02]  /*1c60*/  @P6 SHF.L.U32 R116, R42, 0x10, RZ ;  /* 0x000000102a746819 */ /* 0x000fe400000006ff */
[----:B------:R-:W-:Y:S01]  /*1c70*/  SHF.L.U32 R39, R41, 0x10, RZ ;  /* 0x0000001029277819 */ /* 0x000fe200000006ff */
[----:B01----:R-:W-:Y:S06]  /*1c80*/  BRA.U UP0, `(.L_x_957) ;  /* 0x0000001100847547 */ /* 0x003fec000b800000 */
[----:B-----5:R-:W-:Y:S02]  /*1c90*/  HADD2.F32 R41, -RZ, R28.H0_H0 ;  /* 0x2000001cff297230 */ /* 0x020fe40000004100 */
[----:B------:R-:W-:Y:S02]  /*1ca0*/  HADD2.F32 R40, -RZ, R26.H0_H0 ;  /* 0x2000001aff287230 */ /* 0x000fe40000004100 */
[----:B------:R-:W-:Y:S02]  /*1cb0*/  HADD2.F32 R45, -RZ, R24.H0_H0 ;  /* 0x20000018ff2d7230 */ /* 0x000fe40000004100 */
[----:B------:R-:W-:Y:S01]  /*1cc0*/  FADD.FTZ R44, -R38, R41 ;  /* 0x00000029262c7221 */ /* 0x000fe20000010100 */
[----:B------:R-:W-:Y:S02]  /*1cd0*/  HADD2.F32 R43, -RZ, R28.H1_H1 ;  /* 0x3000001cff2b7230 */ /* 0x000fe40000004100 */
[----:B------:R-:W-:Y:S01]  /*1ce0*/  FMUL.FTZ R48, R115, R40 ;  /* 0x0000002873307220 */ /* 0x000fe20000410000 */
[----:B------:R-:W-:-:S02]  /*1cf0*/  HADD2.F32 R50, -RZ, R22.H0_H0 ;  /* 0x20000016ff327230 */ /* 0x000fc40000004100 */
[----:B------:R-:W-:Y:S01]  /*1d00*/  FMUL.FTZ R41, R44, R117 ;  /* 0x000000752c297220 */ /* 0x000fe20000410000 */
[C---:B------:R-:W-:Y:S01]  /*1d10*/  FADD.FTZ R52, -R38.reuse, R45 ;  /* 0x0000002d26347221 */ /* 0x040fe20000010100 */
[----:B------:R-:W-:Y:S01]  /*1d20*/  FADD.FTZ R45, RZ, R48 ;  /* 0x00000030ff2d7221 */ /* 0x000fe20000010000 */
[----:B------:R-:W-:Y:S02]  /*1d30*/  HADD2.F32 R42, -RZ, R26.H1_H1 ;  /* 0x3000001aff2a7230 */ /* 0x000fe40000004100 */
[----:B------:R-:W-:Y:S01]  /*1d40*/  FFMA.FTZ R48, R41, R48, RZ ;  /* 0x0000003029307223 */ /* 0x000fe200000100ff */
[----:B------:R-:W-:Y:S01]  /*1d50*/  FADD.FTZ R49, RZ, R40 ;  /* 0x00000028ff317221 */ /* 0x000fe20000010000 */
[----:B------:R-:W-:Y:S01]  /*1d60*/  FADD.FTZ R46, -R38, R43 ;  /* 0x0000002b262e7221 */ /* 0x000fe20000010100 */
[----:B------:R-:W-:Y:S01]  /*1d70*/  FFMA.FTZ R41, R40, R41, RZ ;  /* 0x0000002928297223 */ /* 0x000fe200000100ff */
[-C--:B------:R-:W-:Y:S01]  /*1d80*/  FMUL.FTZ R47, R52, R117.reuse ;  /* 0x00000075342f7220 */ /* 0x080fe20000410000 */
[----:B------:R-:W-:Y:S01]  /*1d90*/  FMUL.FTZ R40, R115, R50 ;  /* 0x0000003273287220 */ /* 0x000fe20000410000 */
[----:B------:R-:W-:Y:S01]  /*1da0*/  FADD.FTZ R49, R50, R49 ;  /* 0x0000003132317221 */ /* 0x000fe20000010000 */
[----:B------:R-:W-:Y:S01]  /*1db0*/  FMUL.FTZ R44, R39, R42 ;  /* 0x0000002a272c7220 */ /* 0x000fe20000410000 */
[----:B------:R-:W-:Y:S01]  /*1dc0*/  FMUL.FTZ R43, R46, R117 ;  /* 0x000000752e2b7220 */ /* 0x000fe20000410000 */
[----:B------:R-:W-:Y:S01]  /*1dd0*/  FFMA.FTZ R50, R50, R47, R41 ;  /* 0x0000002f32327223 */ /* 0x000fe20000010029 */
[----:B------:R-:W-:-:S02]  /*1de0*/  HADD2.F32 R41, -RZ, R24.H1_H1 ;  /* 0x30000018ff297230 */ /* 0x000fc40000004100 */
[----:B------:R-:W-:Y:S01]  /*1df0*/  FADD.FTZ R45, R44, R45 ;  /* 0x0000002d2c2d7221 */ /* 0x000fe20000010000 */
[----:B------:R-:W-:Y:S01]  /*1e00*/  FFMA.FTZ R48, R43, R44, R48 ;  /* 0x0000002c2b307223 */ /* 0x000fe20000010030 */
[----:B------:R-:W-:Y:S01]  /*1e10*/  FFMA.FTZ R43, R42, R43, RZ ;  /* 0x0000002b2a2b7223 */ /* 0x000fe200000100ff */
[----:B------:R-:W-:Y:S02]  /*1e20*/  HADD2.F32 R53, -RZ, R18.H0_H0 ;  /* 0x20000012ff357230 */ /* 0x000fe40000004100 */
[----:B------:R-:W-:Y:S01]  /*1e30*/  FADD.FTZ R44, -R38, R41 ;  /* 0x00000029262c7221 */ /* 0x000fe20000010100 */
[----:B------:R-:W-:Y:S01]  /*1e40*/  FADD.FTZ R51, R45, R40 ;  /* 0x000000282d337221 */ /* 0x000fe20000010000 */
[----:B------:R-:W-:Y:S01]  /*1e50*/  FFMA.FTZ R48, R47, R40, R48 ;  /* 0x000000282f307223 */ /* 0x000fe20000010030 */
[----:B------:R-:W-:Y:S02]  /*1e60*/  HADD2.F32 R40, -RZ, R22.H1_H1 ;  /* 0x30000016ff287230 */ /* 0x000fe40000004100 */
[----:B------:R-:W-:Y:S01]  /*1e70*/  FADD.FTZ R45, RZ, R42 ;  /* 0x0000002aff2d7221 */ /* 0x000fe20000010000 */
[----:B------:R-:W-:-:S02]  /*1e80*/  HADD2.F32 R47, -RZ, R20.H0_H0 ;  /* 0x20000014ff2f7230 */ /* 0x000fc40000004100 */
[----:B------:R-:W-:Y:S01]  /*1e90*/  FMUL.FTZ R41, R44, R117 ;  /* 0x000000752c297220 */ /* 0x000fe20000410000 */
[----:B------:R-:W-:Y:S01]  /*1ea0*/  FMUL.FTZ R44, R115, R53 ;  /* 0x00000035732c7220 */ /* 0x000fe20000410000 */
[C---:B------:R-:W-:Y:S01]  /*1eb0*/  FADD.FTZ R45, R40.reuse, R45 ;  /* 0x0000002d282d7221 */ /* 0x040fe20000010000 */
[----:B------:R-:W-:Y:S01]  /*1ec0*/  FADD.FTZ R49, R49, R53 ;  /* 0x0000003531317221 */ /* 0x000fe20000010000 */
[----:B------:R-:W-:Y:S01]  /*1ed0*/  FFMA.FTZ R43, R40, R41, R43 ;  /* 0x00000029282b7223 */ /* 0x000fe2000001002b */
[----:B------:R-:W-:Y:S01]  /*1ee0*/  FADD.FTZ R42, -R38, R47 ;  /* 0x0000002f262a7221 */ /* 0x000fe20000010100 */
[----:B------:R-:W-:Y:S01]  /*1ef0*/  FMUL.FTZ R40, R39, R40 ;  /* 0x0000002827287220 */ /* 0x000fe20000410000 */
[----:B------:R-:W-:Y:S02]  /*1f00*/  HADD2.F32 R47, -RZ, R20.H1_H1 ;  /* 0x30000014ff2f7230 */ /* 0x000fe40000004100 */
[----:B------:R-:W-:Y:S01]  /*1f10*/  FMUL.FTZ R55, R42, R117 ;  /* 0x000000752a377220 */ /* 0x000fe20000410000 */
[----:B------:R-:W-:Y:S01]  /*1f20*/  FADD.FTZ R51, R40, R51 ;  /* 0x0000003328337221 */ /* 0x000fe20000010000 */
[----:B------:R-:W-:Y:S01]  /*1f30*/  FFMA.FTZ R48, R41, R40, R48 ;  /* 0x0000002829307223 */ /* 0x000fe20000010030 */
[----:B------:R-:W-:-:S02]  /*1f40*/  HADD2.F32 R40, -RZ, R18.H1_H1 ;  /* 0x30000012ff287230 */ /* 0x000fc40000004100 */
[----:B------:R-:W-:Y:S01]  /*1f50*/  FADD.FTZ R42, -R38, R47 ;  /* 0x0000002f262a7221 */ /* 0x000fe20000010100 */
[----:B------:R-:W-:Y:S01]  /*1f60*/  FFMA.FTZ R50, R53, R55, R50 ;  /* 0x0000003735327223 */ /* 0x000fe20000010032 */
[----:B------:R-:W-:Y:S01]  /*1f70*/  FADD.FTZ R46, R51, R44 ;  /* 0x0000002c332e7221 */ /* 0x000fe20000010000 */
[----:B------:R-:W-:Y:S01]  /*1f80*/  FFMA.FTZ R55, R55, R44, R48 ;  /* 0x0000002c37377223 */ /* 0x000fe20000010030 */
[----:B------:R-:W-:Y:S01]  /*1f90*/  FMUL.FTZ R42, R42, R117 ;  /* 0x000000752a2a7220 */ /* 0x000fe20000410000 */
[--C-:B------:R-:W-:Y:S02]  /*1fa0*/  HADD2.F32 R47, -RZ, R16.reuse.H0_H0 ;  /* 0x20000010ff2f7230 */ /* 0x100fe40000004100 */
[----:B------:R-:W-:Y:S01]  /*1fb0*/  FMUL.FTZ R41, R39, R40 ;  /* 0x0000002827297220 */ /* 0x000fe20000410000 */
[----:B------:R-:W-:Y:S02]  /*1fc0*/  HADD2.F32 R51, -RZ, R16.H1_H1 ;  /* 0x30000010ff337230 */ /* 0x000fe40000004100 */
[----:B------:R-:W-:Y:S01]  /*1fd0*/  FFMA.FTZ R43, R40, R42, R43 ;  /* 0x0000002a282b7223 */ /* 0x000fe2000001002b */
[----:B------:R-:W-:Y:S01]  /*1fe0*/  FADD.FTZ R45, R45, R40 ;  /* 0x000000282d2d7221 */ /* 0x000fe20000010000 */
[----:B------:R-:W-:Y:S01]  /*1ff0*/  FFMA.FTZ R55, R42, R41, R55 ;  /* 0x000000292a377223 */ /* 0x000fe20000010037 */
[C---:B------:R-:W-:Y:S01]  /*2000*/  FADD.FTZ R42, -R38.reuse, R47 ;  /* 0x0000002f262a7221 */ /* 0x040fe20000010100 */
[----:B------:R-:W-:Y:S01]  /*2010*/  FADD.FTZ R44, -R38, R51 ;  /* 0x00000033262c7221 */ /* 0x000fe20000010100 */
[----:B------:R-:W-:Y:S01]  /*2020*/  FADD.FTZ R46, R41, R46 ;  /* 0x0000002e292e7221 */ /* 0x000fe20000010000 */
[----:B------:R-:W-:-:S02]  /*2030*/  HADD2.F32 R41, -RZ, R14.H0_H0 ;  /* 0x2000000eff297230 */ /* 0x000fc40000004100 */
[-C--:B------:R-:W-:Y:S01]  /*2040*/  FMUL.FTZ R42, R42, R117.reuse ;  /* 0x000000752a2a7220 */ /* 0x080fe20000410000 */
[----:B------:R-:W-:Y:S02]  /*2050*/  HADD2.F32 R40, -RZ, R14.H1_H1 ;  /* 0x3000000eff287230 */ /* 0x000fe40000004100 */
[----:B------:R-:W-:Y:S01]  /*2060*/  FMUL.FTZ R44, R44, R117 ;  /* 0x000000752c2c7220 */ /* 0x000fe20000410000 */
[----:B------:R-:W-:Y:S02]  /*2070*/  HADD2.F32 R51, -RZ, R12.H0_H0 ;  /* 0x2000000cff337230 */ /* 0x000fe40000004100 */
[----:B------:R-:W-:Y:S01]  /*2080*/  FADD.FTZ R49, R49, R41 ;  /* 0x0000002931317221 */ /* 0x000fe20000010000 */
[----:B------:R-:W-:Y:S01]  /*2090*/  FFMA.FTZ R50, R41, R42, R50 ;  /* 0x0000002a29327223 */ /* 0x000fe20000010032 */
[----:B------:R-:W-:Y:S01]  /*20a0*/  FMUL.FTZ R41, R115, R41 ;  /* 0x0000002973297220 */ /* 0x000fe20000410000 */
[----:B------:R-:W-:Y:S01]  /*20b0*/  FADD.FTZ R45, R45, R40 ;  /* 0x000000282d2d7221 */ /* 0x000fe20000010000 */
[----:B------:R-:W-:Y:S01]  /*20c0*/  FFMA.FTZ R43, R40, R44, R43 ;  /* 0x0000002c282b7223 */ /* 0x000fe2000001002b */
[----:B------:R-:W-:Y:S01]  /*20d0*/  FMUL.FTZ R47, R39, R40 ;  /* 0x00000028272f7220 */ /* 0x000fe20000410000 */
[----:B------:R-:W-:Y:S01]  /*20e0*/  FADD.FTZ R40, -R38, R51 ;  /* 0x0000003326287221 */ /* 0x000fe20000010100 */
[----:B------:R-:W-:Y:S01]  /*20f0*/  FADD.FTZ R46, R46, R41 ;  /* 0x000000292e2e7221 */ /* 0x000fe20000010000 */
[----:B------:R-:W-:Y:S01]  /*2100*/  FFMA.FTZ R55, R42, R41, R55 ;  /* 0x000000292a377223 */ /* 0x000fe20000010037 */
[----:B------:R-:W-:-:S02]  /*2110*/  HADD2.F32 R51, -RZ, R10.H0_H0 ;  /* 0x2000000aff337230 */ /* 0x000fc40000004100 */
[----:B------:R-:W-:Y:S01]  /*2120*/  FMUL.FTZ R40, R40, R117 ;  /* 0x0000007528287220 */ /* 0x000fe20000410000 */
[----:B------:R-:W-:Y:S01]  /*2130*/  FADD.FTZ R46, R47, R46 ;  /* 0x0000002e2f2e7221 */ /* 0x000fe20000010000 */
[----:B------:R-:W-:Y:S01]  /*2140*/  FFMA.FTZ R55, R44, R47, R55 ;  /* 0x0000002f2c377223 */ /* 0x000fe20000010037 */
[----:B------:R-:W-:Y:S02]  /*2150*/  HADD2.F32 R41, -RZ, R12.H1_H1 ;  /* 0x3000000cff297230 */ /* 0x000fe40000004100 */
[----:B------:R-:W-:Y:S01]  /*2160*/  FMUL.FTZ R47, R115, R51 ;  /* 0x00000033732f7220 */ /* 0x000fe20000410000 */
[----:B------:R-:W-:Y:S01]  /*2170*/  FADD.FTZ R49, R49, R51 ;  /* 0x0000003331317221 */ /* 0x000fe20000010000 */
[----:B------:R-:W-:Y:S01]  /*2180*/  FFMA.FTZ R50, R51, R40, R50 ;  /* 0x0000002833327223 */ /* 0x000fe20000010032 */
[----:B------:R-:W-:Y:S02]  /*2190*/  HADD2.F32 R51, -RZ, R111.H0_H0 ;  /* 0x2000006fff337230 */ /* 0x000fe40000004100 */
[----:B------:R-:W-:Y:S01]  /*21a0*/  FFMA.FTZ R55, R40, R47, R55 ;  /* 0x0000002f28377223 */ /* 0x000fe20000010037 */
[----:B------:R-:W-:Y:S01]  /*21b0*/  FADD.FTZ R42, -R38, R41 ;  /* 0x00000029262a7221 */ /* 0x000fe20000010100 */
[----:B------:R-:W-:-:S02]  /*21c0*/  HADD2.F32 R40, -RZ, R10.H1_H1 ;  /* 0x3000000aff287230 */ /* 0x000fc40000004100 */
[----:B------:R-:W-:Y:S01]  /*21d0*/  FADD.FTZ R46, R46, R47 ;  /* 0x0000002f2e2e7221 */ /* 0x000fe20000010000 */
[----:B------:R-:W-:Y:S01]  /*21e0*/  FADD.FTZ R44, -R38, R51 ;  /* 0x00000033262c7221 */ /* 0x000fe20000010100 */
[--C-:B------:R-:W-:Y:S02]  /*21f0*/  HADD2.F32 R51, -RZ, R114.reuse.H0_H0 ;  /* 0x20000072ff337230 */ /* 0x100fe40000004100 */
[-C--:B------:R-:W-:Y:S01]  /*2200*/  FMUL.FTZ R42, R42, R117.reuse ;  /* 0x000000752a2a7220 */ /* 0x080fe20000410000 */
[----:B------:R-:W-:Y:S02]  /*2210*/  HADD2.F32 R47, -RZ, R111.H1_H1 ;  /* 0x3000006fff2f7230 */ /* 0x000fe40000004100 */
[----:B------:R-:W-:Y:S01]  /*2220*/  FMUL.FTZ R44, R44, R117 ;  /* 0x000000752c2c7220 */ /* 0x000fe20000410000 */
[----:B------:R-:W-:Y:S01]  /*2230*/  FMUL.FTZ R41, R39, R40 ;  /* 0x0000002827297220 */ /* 0x000fe20000410000 */
[----:B------:R-:W-:Y:S01]  /*2240*/  FADD.FTZ R45, R45, R40 ;  /* 0x000000282d2d7221 */ /* 0x000fe20000010000 */
[----:B------:R-:W-:Y:S01]  /*2250*/  FFMA.FTZ R43, R40, R42, R43 ;  /* 0x0000002a282b7223 */ /* 0x000fe2000001002b */
[----:B------:R-:W-:Y:S01]  /*2260*/  FADD.FTZ R49, R49, R51 ;  /* 0x0000003331317221 */ /* 0x000fe20000010000 */
[----:B------:R-:W-:Y:S01]  /*2270*/  FFMA.FTZ R50, R51, R44, R50 ;  /* 0x0000002c33327223 */ /* 0x000fe20000010032 */
[----:B------:R-:W-:Y:S01]  /*2280*/  FFMA.FTZ R55, R42, R41, R55 ;  /* 0x000000292a377223 */ /* 0x000fe20000010037 */
[----:B------:R-:W-:-:S02]  /*2290*/  HADD2.F32 R40, -RZ, R114.H1_H1 ;  /* 0x30000072ff287230 */ /* 0x000fc40000004100 */
[----:B------:R-:W-:Y:S01]  /*22a0*/  FMUL.FTZ R51, R115, R51 ;  /* 0x0000003373337220 */ /* 0x000fe20000410000 */
[----:B------:R-:W-:Y:S01]  /*22b0*/  FADD.FTZ R46, R41, R46 ;  /* 0x0000002e292e7221 */ /* 0x000fe20000010000 */
[----:B------:R-:W-:Y:S01]  /*22c0*/  FADD.FTZ R42, -R38, R47 ;  /* 0x0000002f262a7221 */ /* 0x000fe20000010100 */
[--C-:B------:R-:W-:Y:S02]  /*22d0*/  HADD2.F32 R47, -RZ, R8.reuse.H0_H0 ;  /* 0x20000008ff2f7230 */ /* 0x100fe40000004100 */
[----:B------:R-:W-:Y:S01]  /*22e0*/  FFMA.FTZ R55, R44, R51, R55 ;  /* 0x000000332c377223 */ /* 0x000fe20000010037 */
[----:B------:R-:W-:Y:S01]  /*22f0*/  FADD.FTZ R46, R46, R51 ;  /* 0x000000332e2e7221 */ /* 0x000fe20000010000 */
[----:B------:R-:W-:Y:S01]  /*2300*/  FMUL.FTZ R42, R42, R117 ;  /* 0x000000752a2a7220 */ /* 0x000fe20000410000 */
[----:B------:R-:W-:Y:S01]  /*2310*/  FMUL.FTZ R41, R39, R40 ;  /* 0x0000002827297220 */ /* 0x000fe20000410000 */
[----:B------:R-:W-:Y:S02]  /*2320*/  HADD2.F32 R51, -RZ, R8.H1_H1 ;  /* 0x30000008ff337230 */ /* 0x000fe40000004100 */
[----:B------:R-:W-:Y:S01]  /*2330*/  FADD.FTZ R45, R45, R40 ;  /* 0x000000282d2d7221 */ /* 0x000fe20000010000 */
[----:B------:R-:W-:Y:S01]  /*2340*/  FFMA.FTZ R43, R40, R42, R43 ;  /* 0x0000002a282b7223 */ /* 0x000fe2000001002b */
        /* <DEDUP_REMOVED lines=32> */
[----:B------:R-:W-:Y:S02]  /*2550*/  HADD2.F32 R51, -RZ, R99.H0_H0 ;  /* 0x20000063ff337230 */ /* 0x000fe40000004100 */
        /* <DEDUP_REMOVED lines=72> */
[----:B------:R-:W-:Y:S01]  /*29e0*/  FADD.FTZ R45, R45, R40 ;  /* 0x000000282d2d7221 */ /* 0x000fe20000010000 */
[----:B------:R-:W-:Y:S01]  /*29f0*/  FFMA.FTZ R41, R40, R42, R43 ;  /* 0x0000002a28297223 */ /* 0x000fe2000001002b */
[----:B------:R-:W-:Y:S02]  /*2a00*/  HADD2.F32 R43, -RZ, R106.H1_H1 ;  /* 0x3000006aff2b7230 */ /* 0x000fe40000004100 */
[----:B------:R-:W-:Y:S01]  /*2a10*/  FADD.FTZ R40, -R38, R51 ;  /* 0x0000003326287221 */ /* 0x000fe20000010100 */
[----:B------:R-:W-:Y:S01]  /*2a20*/  FADD.FTZ R46, R47, R46 ;  /* 0x0000002e2f2e7221 */ /* 0x000fe20000010000 */
[----:B------:R-:W-:Y:S01]  /*2a30*/  FFMA.FTZ R55, R42, R47, R55 ;  /* 0x0000002f2a377223 */ /* 0x000fe20000010037 */
[----:B------:R-:W-:-:S02]  /*2a40*/  HADD2.F32 R47, -RZ, R105.H0_H0 ;  /* 0x20000069ff2f7230 */ /* 0x000fc40000004100 */
[----:B------:R-:W-:Y:S01]  /*2a50*/  FMUL.FTZ R48, R40, R117 ;  /* 0x0000007528307220 */ /* 0x000fe20000410000 */
[----:B------:R-:W-:Y:S01]  /*2a60*/  FADD.FTZ R44, -R38, R43 ;  /* 0x0000002b262c7221 */ /* 0x000fe20000010100 */
[----:B------:R-:W-:Y:S02]  /*2a70*/  HADD2.F32 R42, -RZ, R105.H1_H1 ;  /* 0x30000069ff2a7230 */ /* 0x000fe40000004100 */
[----:B------:R-:W-:Y:S01]  /*2a80*/  FADD.FTZ R49, R49, R47 ;  /* 0x0000002f31317221 */ /* 0x000fe20000010000 */
[----:B------:R-:W-:Y:S01]  /*2a90*/  FFMA.FTZ R43, R47, R48, R50 ;  /* 0x000000302f2b7223 */ /* 0x000fe20000010032 */
[----:B------:R-:W-:Y:S01]  /*2aa0*/  FMUL.FTZ R47, R115, R47 ;  /* 0x0000002f732f7220 */ /* 0x000fe20000410000 */
[----:B------:R-:W-:Y:S02]  /*2ab0*/  HADD2.F32 R51, -RZ, R107.H0_H0 ;  /* 0x2000006bff337230 */ /* 0x000fe40000004100 */
[----:B------:R-:W-:Y:S01]  /*2ac0*/  FMUL.FTZ R44, R44, R117 ;  /* 0x000000752c2c7220 */ /* 0x000fe20000410000 */
[----:B------:R-:W-:Y:S01]  /*2ad0*/  FADD.FTZ R40, R45, R42 ;  /* 0x0000002a2d287221 */ /* 0x000fe20000010000 */
[----:B------:R-:W-:Y:S01]  /*2ae0*/  FFMA.FTZ R55, R48, R47, R55 ;  /* 0x0000002f30377223 */ /* 0x000fe20000010037 */
[----:B------:R-:W-:Y:S01]  /*2af0*/  FMUL.FTZ R45, R39, R42 ;  /* 0x0000002a272d7220 */ /* 0x000fe20000410000 */
[----:B------:R-:W-:Y:S01]  /*2b00*/  FFMA.FTZ R41, R42, R44, R41 ;  /* 0x0000002c2a297223 */ /* 0x000fe20000010029 */
        /* <DEDUP_REMOVED lines=57> */
.L_x_957:
[--C-:B-----5:R-:W-:Y:S02]  /*2ea0*/  HADD2.F32 R41, -RZ, R28.reuse.H0_H0 ;  /* 0x2000001cff297230 */ /* 0x120fe40000004100 */
[----:B------:R-:W-:Y:S02]  /*2eb0*/  HADD2.F32 R43, -RZ, R28.H1_H1 ;  /* 0x3000001cff2b7230 */ /* 0x000fe40000004100 */
[--C-:B------:R-:W-:Y:S02]  /*2ec0*/  HADD2.F32 R45, -RZ, R24.reuse.H0_H0 ;  /* 0x20000018ff2d7230 */ /* 0x100fe40000004100 */
[C---:B------:R-:W-:Y:S01]  /*2ed0*/  FADD.FTZ R40, -R38.reuse, R41 ;  /* 0x0000002926287221 */ /* 0x040fe20000010100 */
[----:B------:R-:W-:Y:S02]  /*2ee0*/  HADD2.F32 R47, -RZ, R24.H1_H1 ;  /* 0x30000018ff2f7230 */ /* 0x000fe40000004100 */
[----:B------:R-:W-:Y:S01]  /*2ef0*/  FADD.FTZ R42, -R38, R43 ;  /* 0x0000002b262a7221 */ /* 0x000fe20000010100 */
[----:B------:R-:W-:-:S02]  /*2f00*/  HADD2.F32 R57, -RZ, R16.H1_H1 ;  /* 0x30000010ff397230 */ /* 0x000fc40000004100 */
[-C--:B------:R-:W-:Y:S01]  /*2f10*/  FMUL.FTZ R41, R40, R117.reuse ;  /* 0x0000007528297220 */ /* 0x080fe20000410000 */
[----:B------:R-:W-:Y:S01]  /*2f20*/  FADD.FTZ R70, -R38, R45 ;  /* 0x0000002d26467221 */ /* 0x000fe20000010100 */
[----:B------:R-:W-:Y:S01]  /*2f30*/  FMUL.FTZ R40, R42, R117 ;  /* 0x000000752a287220 */ /* 0x000fe20000410000 */
[----:B------:R-:W-:Y:S01]  /*2f40*/  FADD.FTZ R46, -R38, R47 ;  /* 0x0000002f262e7221 */ /* 0x000fe20000010100 */
[----:B------:R-:W-:Y:S01]  /*2f50*/  FFMA.FTZ R44, R115, R41, R118 ;  /* 0x00000029732c7223 */ /* 0x000fe20000010076 */
[-C--:B------:R-:W-:Y:S01]  /*2f60*/  FMUL.FTZ R70, R70, R117.reuse ;  /* 0x0000007546467220 */ /* 0x080fe20000410000 */
[----:B------:R-:W-:Y:S01]  /*2f70*/  FFMA.FTZ R56, R39, R40, R116 ;  /* 0x0000002827387223 */ /* 0x000fe20000010074 */
[----:B------:R-:W-:Y:S01]  /*2f80*/  FMUL.FTZ R51, R46, R117 ;  /* 0x000000752e337220 */ /* 0x000fe20000410000 */
[----:B------:R-:W-:Y:S01]  /*2f90*/  FMUL.FTZ R42, R44, -1.4426950216293334961 ;  /* 0xbfb8aa3b2c2a7820 */ /* 0x000fe20000410000 */
[----:B------:R-:W-:Y:S01]  /*2fa0*/  FFMA.FTZ R52, R115, R70, R118 ;  /* 0x0000004673347223 */ /* 0x000fe20000010076 */
[----:B------:R-:W-:Y:S01]  /*2fb0*/  FMUL.FTZ R43, R56, -1.4426950216293334961 ;  /* 0xbfb8aa3b382b7820 */ /* 0x000fe20000410000 */
[----:B------:R-:W-:-:S02]  /*2fc0*/  HADD2.F32 R53, -RZ, R20.H0_H0 ;  /* 0x20000014ff357230 */ /* 0x000fc40000004100 */
[----:B------:R-:W-:Y:S01]  /*2fd0*/  FADD.FTZ R62, -R38, R57 ;  /* 0x00000039263e7221 */ /* 0x000fe20000010100 */
[----:B------:R-:W-:Y:S01]  /*2fe0*/  FMUL.FTZ R46, R52, -1.4426950216293334961 ;  /* 0xbfb8aa3b342e7820 */ /* 0x000fe20000410000 */
[----:B------:R-:W0:Y:S01]  /*2ff0*/  MUFU.EX2 R42, R42 ;  /* 0x0000002a002a7308 */ /* 0x000e220000000800 */
[----:B------:R-:W-:Y:S02]  /*3000*/  HADD2.F32 R45, -RZ, R20.H1_H1 ;  /* 0x30000014ff2d7230 */ /* 0x000fe40000004100 */
[----:B------:R-:W-:Y:S01]  /*3010*/  FADD.FTZ R50, -R38, R53 ;  /* 0x0000003526327221 */ /* 0x000fe20000010100 */
[----:B------:R-:W-:Y:S01]  /*3020*/  FFMA.FTZ R54, R39, R51, R116 ;  /* 0x0000003327367223 */ /* 0x000fe20000010074 */
[----:B------:R-:W1:Y:S01]  /*3030*/  MUFU.EX2 R49, R43 ;  /* 0x0000002b00317308 */ /* 0x000e620000000800 */
[-C--:B------:R-:W-:Y:S01]  /*3040*/  FMUL.FTZ R57, R62, R117.reuse ;  /* 0x000000753e397220 */ /* 0x080fe20000410000 */
[----:B------:R-:W-:Y:S01]  /*3050*/  FADD.FTZ R48, -R38, R45 ;  /* 0x0000002d26307221 */ /* 0x000fe20000010100 */
[-C--:B------:R-:W-:Y:S01]  /*3060*/  FMUL.FTZ R50, R50, R117.reuse ;  /* 0x0000007532327220 */ /* 0x080fe20000410000 */
[----:B------:R-:W2:Y:S01]  /*3070*/  MUFU.EX2 R46, R46 ;  /* 0x0000002e002e7308 */ /* 0x000ea20000000800 */
[----:B------:R-:W-:Y:S01]  /*3080*/  FMUL.FTZ R61, R54, -1.4426950216293334961 ;  /* 0xbfb8aa3b363d7820 */ /* 0x000fe20000410000 */
[----:B------:R-:W-:Y:S01]  /*3090*/  FMUL.FTZ R53, R48, R117 ;  /* 0x0000007530357220 */ /* 0x000fe20000410000 */
[----:B------:R-:W-:Y:S01]  /*30a0*/  FFMA.FTZ R48, R115, R50, R118 ;  /* 0x0000003273307223 */ /* 0x000fe20000010076 */
[----:B------:R-:W-:-:S02]  /*30b0*/  HADD2.F32 R45, -RZ, R16.H0_H0 ;  /* 0x20000010ff2d7230 */ /* 0x000fc40000004100 */
[----:B0-----:R-:W-:Y:S01]  /*30c0*/  FADD.FTZ R42, R42, 1 ;  /* 0x3f8000002a2a7421 */ /* 0x001fe20000010000 */
[----:B------:R-:W0:Y:S01]  /*30d0*/  MUFU.EX2 R61, R61 ;  /* 0x0000003d003d7308 */ /* 0x000e220000000800 */
[----:B------:R-:W-:Y:S01]  /*30e0*/  FMUL.FTZ R60, R48, -1.4426950216293334961 ;  /* 0xbfb8aa3b303c7820 */ /* 0x000fe20000410000 */
[----:B------:R-:W-:Y:S02]  /*30f0*/  HADD2.F32 R59, -RZ, R26.H0_H0 ;  /* 0x2000001aff3b7230 */ /* 0x000fe40000004100 */
[----:B-1----:R-:W-:Y:S01]  /*3100*/  FADD.FTZ R49, R49, 1 ;  /* 0x3f80000031317421 */ /* 0x002fe20000010000 */
[----:B------:R-:W-:Y:S01]  /*3110*/  FFMA.FTZ R47, R39, R53, R116 ;  /* 0x00000035272f7223 */ /* 0x000fe20000010074 */
[----:B------:R-:W1:Y:S01]  /*3120*/  MUFU.RCP R42, R42 ;  /* 0x0000002a002a7308 */ /* 0x000e620000001000 */
[----:B------:R-:W-:Y:S01]  /*3130*/  FADD.FTZ R58, -R38, R45 ;  /* 0x0000002d263a7221 */ /* 0x000fe20000010100 */
[----:B--2---:R-:W-:Y:S01]  /*3140*/  FADD.FTZ R62, R46, 1 ;  /* 0x3f8000002e3e7421 */ /* 0x004fe20000010000 */
[----:B------:R-:W-:-:S02]  /*3150*/  HADD2.F32 R65, -RZ, R12.H0_H0 ;  /* 0x2000000cff417230 */ /* 0x000fc40000004100 */
[----:B------:R-:W-:Y:S01]  /*3160*/  FMUL.FTZ R45, R47, -1.4426950216293334961 ;  /* 0xbfb8aa3b2f2d7820 */ /* 0x000fe20000410000 */
[----:B------:R-:W-:Y:S01]  /*3170*/  FMUL.FTZ R55, R58, R117 ;  /* 0x000000753a377220 */ /* 0x000fe20000410000 */
[----:B------:R-:W-:Y:S01]  /*3180*/  HADD2.F32 R66, -RZ, R26.H1_H1 ;  /* 0x3000001aff427230 */ /* 0x000fe20000004100 */
[----:B------:R-:W2:Y:S01]  /*3190*/  MUFU.RCP R62, R62 ;  /* 0x0000003e003e7308 */ /* 0x000ea20000001000 */
[----:B------:R-:W-:Y:S01]  /*31a0*/  FADD.FTZ R64, -R38, R65 ;  /* 0x0000004126407221 */ /* 0x000fe20000010100 */
[----:B------:R-:W-:Y:S01]  /*31b0*/  FFMA.FTZ R43, R115, R55, R118 ;  /* 0x00000037732b7223 */ /* 0x000fe20000010076 */
[----:B------:R-:W-:Y:S02]  /*31c0*/  HADD2.F32 R67, -RZ, R22.H1_H1 ;  /* 0x30000016ff437230 */ /* 0x000fe40000004100 */
[----:B------:R-:W-:Y:S02]  /*31d0*/  HADD2.F32 R69, -RZ, R18.H0_H0 ;  /* 0x20000012ff457230 */ /* 0x000fe40000004100 */
[----:B------:R-:W-:Y:S01]  /*31e0*/  FMUL.FTZ R58, R43, -1.4426950216293334961 ;  /* 0xbfb8aa3b2b3a7820 */ /* 0x000fe20000410000 */
[----:B------:R-:W3:Y:S01]  /*31f0*/  MUFU.RCP R63, R49 ;  /* 0x00000031003f7308 */ /* 0x000ee20000001000 */
[----:B-1----:R-:W-:Y:S01]  /*3200*/  FMUL.FTZ R68, R59, R42 ;  /* 0x0000002a3b447220 */ /* 0x002fe20000410000 */
[----:B------:R-:W-:Y:S01]  /*3210*/  FADD.FTZ R59, -R42, 1 ;  /* 0x3f8000002a3b7421 */ /* 0x000fe20000010100 */
[----:B------:R-:W-:-:S03]  /*3220*/  FFMA.FTZ R42, R39, R57, R116 ;  /* 0x00000039272a7223 */ /* 0x000fc60000010074 */
[----:B------:R-:W-:Y:S02]  /*3230*/  FFMA.FTZ R65, R44, R59, 1 ;  /* 0x3f8000002c417423 */ /* 0x000fe4000001003b */
[----:B------:R-:W1:Y:S01]  /*3240*/  MUFU.EX2 R60, R60 ;  /* 0x0000003c003c7308 */ /* 0x000e620000000800 */
[----:B------:R-:W-:Y:S01]  /*3250*/  FMUL.FTZ R59, R64, R117 ;  /* 0x00000075403b7220 */ /* 0x000fe20000410000 */
[----:B0-----:R-:W-:Y:S01]  /*3260*/  FADD.FTZ R64, R61, 1 ;  /* 0x3f8000003d407421 */ /* 0x001fe20000010000 */
[----:B--2---:R-:W-:Y:S01]  /*3270*/  FADD.FTZ R61, -R62, 1 ;  /* 0x3f8000003e3d7421 */ /* 0x004fe20000010100 */
[----:B------:R-:W0:Y:S01]  /*3280*/  MUFU.EX2 R45, R45 ;  /* 0x0000002d002d7308 */ /* 0x000e220000000800 */
[----:B------:R-:W-:Y:S01]  /*3290*/  FFMA.FTZ R44, R115, R59, R118 ;  /* 0x0000003b732c7223 */ /* 0x000fe20000010076 */
[----:B------:R-:W-:Y:S01]  /*32a0*/  FMUL.FTZ R68, R68, R65 ;  /* 0x0000004144447220 */ /* 0x000fe20000410000 */
[----:B------:R-:W-:Y:S01]  /*32b0*/  FFMA.FTZ R52, R52, R61, 1 ;  /* 0x3f80000034347423 */ /* 0x000fe2000001003d */
[----:B------:R-:W2:Y:S01]  /*32c0*/  MUFU.RCP R64, R64 ;  /* 0x0000004000407308 */ /* 0x000ea20000001000 */
[----:B------:R-:W-:Y:S01]  /*32d0*/  FMUL.FTZ R46, R44, -1.4426950216293334961 ;  /* 0xbfb8aa3b2c2e7820 */ /* 0x000fe20000410000 */
[----:B------:R-:W-:-:S02]  /*32e0*/  HADD2.F32 R61, -RZ, R22.H0_H0 ;  /* 0x20000016ff3d7230 */ /* 0x000fc40000004100 */
[----:B---3--:R-:W-:Y:S01]  /*32f0*/  FADD.FTZ R65, -R63, 1 ;  /* 0x3f8000003f417421 */ /* 0x008fe20000010100 */
[----:B------:R-:W-:Y:S01]  /*3300*/  FMUL.FTZ R66, R66, R63 ;  /* 0x0000003f42427220 */ /* 0x000fe20000410000 */
[----:B------:R-:W-:Y:S02]  /*3310*/  HADD2.F32 R63, -RZ, R12.H1_H1 ;  /* 0x3000000cff3f7230 */ /* 0x000fe40000004100 */
[----:B-1----:R-:W-:Y:S01]  /*3320*/  FADD.FTZ R60, R60, 1 ;  /* 0x3f8000003c3c7421 */ /* 0x002fe20000010000 */
[----:B------:R-:W-:Y:S01]  /*3330*/  FMUL.FTZ R49, R42, -1.4426950216293334961 ;  /* 0xbfb8aa3b2a317820 */ /* 0x000fe20000410000 */
[----:B------:R-:W1:Y:S01]  /*3340*/  MUFU.EX2 R58, R58 ;  /* 0x0000003a003a7308 */ /* 0x000e620000000800 */
[----:B------:R-:W-:Y:S01]  /*3350*/  FMUL.FTZ R61, R61, R62 ;  /* 0x0000003e3d3d7220 */ /* 0x000fe20000410000 */
[----:B------:R-:W-:Y:S01]  /*3360*/  FFMA.FTZ R65, R56, R65, 1 ;  /* 0x3f80000038417423 */ /* 0x000fe20000010041 */
[----:B0-----:R-:W-:Y:S01]  /*3370*/  FADD.FTZ R62, R45, 1 ;  /* 0x3f8000002d3e7421 */ /* 0x001fe20000010000 */
[----:B------:R-:W0:Y:S01]  /*3380*/  MUFU.RCP R60, R60 ;  /* 0x0000003c003c7308 */ /* 0x000e220000001000 */
[----:B------:R-:W-:Y:S01]  /*3390*/  FADD.FTZ R56, -R38, R63 ;  /* 0x0000003f26387221 */ /* 0x000fe20000010100 */
[----:B------:R-:W-:-:S03]  /*33a0*/  FMUL.FTZ R66, R66, R65 ;  /* 0x0000004142427220 */ /* 0x000fc60000410000 */
[----:B------:R-:W-:Y:S01]  /*33b0*/  FMUL.FTZ R63, R56, R117 ;  /* 0x00000075383f7220 */ /* 0x000fe20000410000 */
[----:B--2---:R-:W-:Y:S02]  /*33c0*/  FADD.FTZ R65, -R64, 1 ;  /* 0x3f80000040417421 */ /* 0x004fe40000010100 */
[----:B------:R-:W2:Y:S01]  /*33d0*/  MUFU.EX2 R46, R46 ;  /* 0x0000002e002e7308 */ /* 0x000ea20000000800 */
[----:B------:R-:W-:Y:S01]  /*33e0*/  FFMA.FTZ R45, R39, R63, R116 ;  /* 0x0000003f272d7223 */ /* 0x000fe20000010074 */
[----:B-1----:R-:W-:Y:S01]  /*33f0*/  FADD.FTZ R58, R58, 1 ;  /* 0x3f8000003a3a7421 */ /* 0x002fe20000010000 */
[----:B------:R-:W-:Y:S01]  /*3400*/  FFMA.FTZ R54, R54, R65, 1 ;  /* 0x3f80000036367423 */ /* 0x000fe20000010041 */
[----:B------:R-:W1:Y:S01]  /*3410*/  MUFU.EX2 R49, R49 ;  /* 0x0000003100317308 */ /* 0x000e620000000800 */
[----:B------:R-:W-:Y:S01]  /*3420*/  FMUL.FTZ R56, R45, -1.4426950216293334961 ;  /* 0xbfb8aa3b2d387820 */ /* 0x000fe20000410000 */
[----:B------:R-:W-:Y:S02]  /*3430*/  FMUL.FTZ R65, R67, R64 ;  /* 0x0000004043417220 */ /* 0x000fe40000410000 */
[----:B------:R-:W3:Y:S01]  /*3440*/  MUFU.RCP R62, R62 ;  /* 0x0000003e003e7308 */ /* 0x000ee20000001000 */
[----:B0-----:R-:W-:Y:S01]  /*3450*/  FADD.FTZ R67, -R60, 1 ;  /* 0x3f8000003c437421 */ /* 0x001fe20000010100 */
[----:B------:R-:W-:Y:S01]  /*3460*/  FMUL.FTZ R54, R65, R54 ;  /* 0x0000003641367220 */ /* 0x000fe20000410000 */
[----:B--2---:R-:W-:-:S02]  /*3470*/  FADD.FTZ R46, R46, 1 ;  /* 0x3f8000002e2e7421 */ /* 0x004fc40000010000 */
[----:B------:R-:W-:-:S03]  /*3480*/  FFMA.FTZ R64, R48, R67, 1 ;  /* 0x3f80000030407423 */ /* 0x000fc60000010043 */
[----:B------:R-:W0:Y:S01]  /*3490*/  MUFU.RCP R58, R58 ;  /* 0x0000003a003a7308 */ /* 0x000e220000001000 */
[----:B------:R-:W-:Y:S01]  /*34a0*/  FMUL.FTZ R67, R69, R60 ;  /* 0x0000003c45437220 */ /* 0x000fe20000410000 */
[----:B-1----:R-:W-:Y:S01]  /*34b0*/  FADD.FTZ R49, R49, 1 ;  /* 0x3f80000031317421 */ /* 0x002fe20000010000 */
[----:B------:R-:W-:Y:S02]  /*34c0*/  HADD2.F32 R69, -RZ, R18.H1_H1 ;  /* 0x30000012ff457230 */ /* 0x000fe40000004100 */
[----:B------:R-:W-:Y:S01]  /*34d0*/  FMUL.FTZ R65, R67, R64 ;  /* 0x0000004043417220 */ /* 0x000fe20000410000 */
[----:B------:R-:W-:Y:S02]  /*34e0*/  HADD2.F32 R67, -RZ, R14.H0_H0 ;  /* 0x2000000eff437230 */ /* 0x000fe40000004100 */
[----:B------:R-:W1:Y:S01]  /*34f0*/  MUFU.EX2 R56, R56 ;  /* 0x0000003800387308 */ /* 0x000e620000000800 */
[----:B------:R-:W-:Y:S02]  /*3500*/  HADD2.F32 R64, -RZ, R10.H1_H1 ;  /* 0x3000000aff407230 */ /* 0x000fe40000004100 */
[----:B---3--:R-:W-:Y:S01]  /*3510*/  FADD.FTZ R48, -R62, 1 ;  /* 0x3f8000003e307421 */ /* 0x008fe20000010100 */
[----:B------:R-:W-:Y:S01]  /*3520*/  FMUL.FTZ R62, R69, R62 ;  /* 0x0000003e453e7220 */ /* 0x000fe20000410000 */
[----:B------:R-:W2:Y:S02]  /*3530*/  MUFU.RCP R46, R46 ;  /* 0x0000002e002e7308 */ /* 0x000ea40000001000 */
[----:B------:R-:W-:Y:S01]  /*3540*/  FFMA.FTZ R47, R47, R48, 1 ;  /* 0x3f8000002f2f7423 */ /* 0x000fe20000010030 */
[----:B------:R-:W-:-:S03]  /*3550*/  FMUL.FTZ R48, R61, R52 ;  /* 0x000000343d307220 */ /* 0x000fc60000410000 */
[----:B------:R-:W-:Y:S01]  /*3560*/  FMUL.FTZ R52, R62, R47 ;  /* 0x0000002f3e347220 */ /* 0x000fe20000410000 */
[----:B0-----:R-:W-:Y:S01]  /*3570*/  FADD.FTZ R60, -R58, 1 ;  /* 0x3f8000003a3c7421 */ /* 0x001fe20000010100 */
[----:B------:R-:W0:Y:S01]  /*3580*/  MUFU.RCP R49, R49 ;  /* 0x0000003100317308 */ /* 0x000e220000001000 */
[----:B-1----:R-:W-:Y:S02]  /*3590*/  FADD.FTZ R62, R56, 1 ;  /* 0x3f800000383e7421 */ /* 0x002fe40000010000 */
[----:B------:R-:W-:Y:S01]  /*35a0*/  FFMA.FTZ R47, R43, R60, 1 ;  /* 0x3f8000002b2f7423 */ /* 0x000fe2000001003c */
[----:B------:R-:W-:Y:S01]  /*35b0*/  FMUL.FTZ R56, R67, R58 ;  /* 0x0000003a43387220 */ /* 0x000fe20000410000 */
[----:B------:R-:W-:-:S03]  /*35c0*/  HADD2.F32 R58, -RZ, R14.H1_H1 ;  /* 0x3000000eff3a7230 */ /* 0x000fc60000004100 */
[----:B------:R-:W1:Y:S01]  /*35d0*/  MUFU.RCP R43, R62 ;  /* 0x0000003e002b7308 */ /* 0x000e620000001000 */
[----:B------:R-:W-:Y:S01]  /*35e0*/  FMUL.FTZ R56, R56, R47 ;  /* 0x0000002f38387220 */ /* 0x000fe20000410000 */
[----:B--2---:R-:W-:Y:S01]  /*35f0*/  FADD.FTZ R67, -R46, 1 ;  /* 0x3f8000002e437421 */ /* 0x004fe20000010100 */
[----:B------:R-:W-:-:S03]  /*3600*/  HADD2.F32 R47, -RZ, R111.H1_H1 ;  /* 0x3000006fff2f7230 */ /* 0x000fc60000004100 */
[----:B------:R-:W-:Y:S01]  /*3610*/  FFMA.FTZ R60, R44, R67, 1 ;  /* 0x3f8000002c3c7423 */ /* 0x000fe20000010043 */
[----:B------:R-:W-:Y:S02]  /*3620*/  HADD2.F32 R67, -RZ, R111.H0_H0 ;  /* 0x2000006fff437230 */ /* 0x000fe40000004100 */
[----:B0-----:R-:W-:Y:S01]  /*3630*/  FADD.FTZ R61, -R49, 1 ;  /* 0x3f800000313d7421 */ /* 0x001fe20000010100 */
[----:B------:R-:W-:Y:S02]  /*3640*/  FMUL.FTZ R58, R58, R49 ;  /* 0x000000313a3a7220 */ /* 0x000fe40000410000 */
[----:B------:R-:W-:Y:S01]  /*3650*/  FADD.FTZ R44, -R38, R67 ;  /* 0x00000043262c7221 */ /* 0x000fe20000010100 */
[----:B------:R-:W-:Y:S02]  /*3660*/  HADD2.F32 R49, -RZ, R10.H0_H0 ;  /* 0x2000000aff317230 */ /* 0x000fe40000004100 */
[----:B------:R-:W-:-:S04]  /*3670*/  FFMA.FTZ R61, R42, R61, 1 ;  /* 0x3f8000002a3d7423 */ /* 0x000fc8000001003d */
[----:B------:R-:W-:Y:S01]  /*3680*/  FMUL.FTZ R58, R58, R61 ;  /* 0x0000003d3a3a7220 */ /* 0x000fe20000410000 */
[----:B------:R-:W-:Y:S01]  /*3690*/  FMUL.FTZ R61, R44, R117 ;  /* 0x000000752c3d7220 */ /* 0x000fe20000410000 */
[----:B-1----:R-:W-:Y:S01]  /*36a0*/  FADD.FTZ R42, -R43, 1 ;  /* 0x3f8000002b2a7421 */ /* 0x002fe20000010100 */
[----:B------:R-:W-:Y:S01]  /*36b0*/  FMUL.FTZ R64, R64, R43 ;  /* 0x0000002b40407220 */ /* 0x000fe20000410000 */
[--C-:B------:R-:W-:Y:S02]  /*36c0*/  HADD2.F32 R43, -RZ, R8.reuse.H0_H0 ;  /* 0x20000008ff2b7230 */ /* 0x100fe40000004100 */
[----:B------:R-:W-:Y:S01]  /*36d0*/  FFMA.FTZ R62, R115, R61, R118 ;  /* 0x0000003d733e7223 */ /* 0x000fe20000010076 */
[----:B------:R-:W-:Y:S01]  /*36e0*/  FFMA.FTZ R45, R45, R42, 1 ;  /* 0x3f8000002d2d7423 */ /* 0x000fe2000001002a */
[----:B------:R-:W-:Y:S01]  /*36f0*/  FMUL.FTZ R49, R49, R46 ;  /* 0x0000002e31317220 */ /* 0x000fe20000410000 */
[----:B------:R-:W-:Y:S01]  /*3700*/  FADD.FTZ R44, -R38, R47 ;  /* 0x0000002f262c7221 */ /* 0x000fe20000010100 */
[----:B------:R-:W-:Y:S01]  /*3710*/  FMUL.FTZ R42, R62, -1.4426950216293334961 ;  /* 0xbfb8aa3b3e2a7820 */ /* 0x000fe20000410000 */
[----:B------:R-:W-:Y:S01]  /*3720*/  FADD.FTZ R72, -R38, R43 ;  /* 0x0000002b26487221 */ /* 0x000fe20000010100 */
[----:B------:R-:W-:Y:S01]  /*3730*/  FMUL.FTZ R64, R64, R45 ;  /* 0x0000002d40407220 */ /* 0x000fe20000410000 */
[----:B------:R-:W-:Y:S01]  /*3740*/  FMUL.FTZ R60, R49, R60 ;  /* 0x0000003c313c7220 */ /* 0x000fe20000410000 */
[----:B------:R-:W-:-:S02]  /*3750*/  HADD2.F32 R45, -RZ, R8.H1_H1 ;  /* 0x30000008ff2d7230 */ /* 0x000fc40000004100 */
[-C--:B------:R-:W-:Y:S01]  /*3760*/  FMUL.FTZ R49, R44, R117.reuse ;  /* 0x000000752c317220 */ /* 0x080fe20000410000 */
[----:B------:R-:W0:Y:S01]  /*3770*/  MUFU.EX2 R42, R42 ;  /* 0x0000002a002a7308 */ /* 0x000e220000000800 */
[----:B------:R-:W-:Y:S02]  /*3780*/  FMUL.FTZ R47, R72, R117 ;  /* 0x00000075482f7220 */ /* 0x000fe40000410000 */
[----:B------:R-:W-:Y:S01]  /*3790*/  FFMA.FTZ R46, R39, R49, R116 ;  /* 0x00000031272e7223 */ /* 0x000fe20000010074 */
[----:B------:R-:W-:Y:S01]  /*37a0*/  FADD.FTZ R124, -R38, R45 ;  /* 0x0000002d267c7221 */ /* 0x000fe20000010100 */
[----:B------:R-:W-:Y:S02]  /*37b0*/  FFMA.FTZ R67, R115, R47, R118 ;  /* 0x0000002f73437223 */ /* 0x000fe40000010076 */
[----:B------:R-:W-:Y:S01]  /*37c0*/  FMUL.FTZ R44, R46, -1.4426950216293334961 ;  /* 0xbfb8aa3b2e2c7820 */ /* 0x000fe20000410000 */
[----:B------:R-:W-:Y:S01]  /*37d0*/  FMUL.FTZ R45, R124, R117 ;  /* 0x000000757c2d7220 */ /* 0x000fe20000410000 */
[----:B------:R-:W-:Y:S01]  /*37e0*/  FMUL.FTZ R72, R67, -1.4426950216293334961 ;  /* 0xbfb8aa3b43487820 */ /* 0x000fe20000410000 */
[----:B------:R-:W-:-:S03]  /*37f0*/  HADD2.F32 R124, -RZ, R114.H1_H1 ;  /* 0x30000072ff7c7230 */ /* 0x000fc60000004100 */
[----:B------:R-:W1:Y:S01]  /*3800*/  MUFU.EX2 R44, R44 ;  /* 0x0000002c002c7308 */ /* 0x000e620000000800 */
[----:B0-----:R-:W-:Y:S01]  /*3810*/  FADD.FTZ R43, R42, 1 ;  /* 0x3f8000002a2b7421 */ /* 0x001fe20000010000 */
[----:B------:R-:W-:Y:S02]  /*3820*/  FFMA.FTZ R42, R39, R45, R116 ;  /* 0x0000002d272a7223 */ /* 0x000fe40000010074 */
[----:B------:R-:W0:Y:S02]  /*3830*/  MUFU.EX2 R72, R72 ;  /* 0x0000004800487308 */ /* 0x000e240000000800 */
[----:B------:R-:W-:Y:S02]  /*3840*/  FMUL.FTZ R69, R42, -1.4426950216293334961 ;  /* 0xbfb8aa3b2a457820 */ /* 0x000fe40000410000 */
[----:B------:R-:W2:Y:S01]  /*3850*/  MUFU.RCP R43, R43 ;  /* 0x0000002b002b7308 */ /* 0x000ea20000001000 */
[----:B-1----:R-:W-:-:S07]  /*3860*/  FADD.FTZ R71, R44, 1 ;  /* 0x3f8000002c477421 */ /* 0x002fce0000010000 */
[----:B------:R-:W1:Y:S01]  /*3870*/  MUFU.EX2 R69, R69 ;  /* 0x0000004500457308 */ /* 0x000e620000000800 */
[----:B0-----:R-:W-:Y:S01]  /*3880*/  FADD.FTZ R44, R72, 1 ;  /* 0x3f800000482c7421 */ /* 0x001fe20000010000 */
[----:B------:R-:W-:Y:S02]  /*3890*/  HADD2.F32 R72, -RZ, R114.H0_H0 ;  /* 0x20000072ff487230 */ /* 0x000fe40000004100 */
[----:B------:R-:W0:Y:S01]  /*38a0*/  MUFU.RCP R71, R71 ;  /* 0x0000004700477308 */ /* 0x000e220000001000 */
[----:B--2---:R-:W-:Y:S02]  /*38b0*/  FADD.FTZ R73, -R43, 1 ;  /* 0x3f8000002b497421 */ /* 0x004fe40000010100 */
[----:B------:R-:W-:-:S05]  /*38c0*/  FMUL.FTZ R43, R72, R43 ;  /* 0x0000002b482b7220 */ /* 0x000fca0000410000 */
[----:B------:R-:W2:Y:S01]  /*38d0*/  MUFU.RCP R44, R44 ;  /* 0x0000002c002c7308 */ /* 0x000ea20000001000 */
[----:B-1----:R-:W-:Y:S01]  /*38e0*/  FADD.FTZ R72, R69, 1 ;  /* 0x3f80000045487421 */ /* 0x002fe20000010000 */
[----:B------:R-:W-:Y:S02]  /*38f0*/  HADD2.F32 R69, -RZ, R6.H0_H0 ;  /* 0x20000006ff457230 */ /* 0x000fe40000004100 */
[----:B------:R-:W-:-:S04]  /*3900*/  FFMA.FTZ R62, R62, R73, 1 ;  /* 0x3f8000003e3e7423 */ /* 0x000fc80000010049 */
[----:B------:R-:W1:Y:S01]  /*3910*/  MUFU.RCP R72, R72 ;  /* 0x0000004800487308 */ /* 0x000e620000001000 */
[----:B------:R-:W-:Y:S01]  /*3920*/  FMUL.FTZ R62, R43, R62 ;  /* 0x0000003e2b3e7220 */ /* 0x000fe20000410000 */
[----:B0-----:R-:W-:Y:S01]  /*3930*/  FADD.FTZ R73, -R71, 1 ;  /* 0x3f80000047497421 */ /* 0x001fe20000010100 */
[----:B------:R-:W-:Y:S01]  /*3940*/  FMUL.FTZ R71, R124, R71 ;  /* 0x000000477c477220 */ /* 0x000fe20000410000 */
[----:B------:R-:W-:Y:S02]  /*3950*/  HADD2.F32 R43, -RZ, R95.H0_H0 ;  /* 0x2000005fff2b7230 */ /* 0x000fe40000004100 */
[----:B------:R-:W-:Y:S01]  /*3960*/  FFMA.FTZ R46, R46, R73, 1 ;  /* 0x3f8000002e2e7423 */ /* 0x000fe20000010049 */
[----:B--2---:R-:W-:Y:S01]  /*3970*/  FADD.FTZ R124, -R44, 1 ;  /* 0x3f8000002c7c7421 */ /* 0x004fe20000010100 */
[----:B------:R-:W-:Y:S01]  /*3980*/  FMUL.FTZ R44, R69, R44 ;  /* 0x0000002c452c7220 */ /* 0x000fe20000410000 */
[----:B------:R-:W-:Y:S02]  /*3990*/  HADD2.F32 R69, -RZ, R6.H1_H1 ;  /* 0x30000006ff457230 */ /* 0x000fe40000004100 */
[----:B------:R-:W-:Y:S01]  /*39a0*/  FMUL.FTZ R46, R71, R46 ;  /* 0x0000002e472e7220 */ /* 0x000fe20000410000 */
[----:B------:R-:W-:Y:S01]  /*39b0*/  FFMA.FTZ R67, R67, R124, 1 ;  /* 0x3f80000043437423 */ /* 0x000fe2000001007c */
[----:B------:R-:W-:Y:S01]  /*39c0*/  FADD.FTZ R124, -R38, R43 ;  /* 0x0000002b267c7221 */ /* 0x000fe20000010100 */
[----:B------:R-:W-:Y:S01]  /*39d0*/  FFMA.FTZ R71, R41, R68, RZ ;  /* 0x0000004429477223 */ /* 0x000fe200000100ff */
[----:B-1----:R-:W-:Y:S01]  /*39e0*/  FADD.FTZ R73, -R72, 1 ;  /* 0x3f80000048497421 */ /* 0x002fe20000010100 */
[----:B------:R-:W-:Y:S01]  /*39f0*/  FMUL.FTZ R69, R69, R72 ;  /* 0x0000004845457220 */ /* 0x000fe20000410000 */
[----:B------:R-:W-:Y:S01]  /*3a00*/  FMUL.FTZ R72, R115, R68 ;  /* 0x0000004473487220 */ /* 0x000fe20000410000 */
[----:B------:R-:W-:Y:S01]  /*3a10*/  FMUL.FTZ R44, R44, R67 ;  /* 0x000000432c2c7220 */ /* 0x000fe20000410000 */
[----:B------:R-:W-:Y:S01]  /*3a20*/  FFMA.FTZ R42, R42, R73, 1 ;  /* 0x3f8000002a2a7423 */ /* 0x000fe20000010049 */
[----:B------:R-:W-:Y:S01]  /*3a30*/  FMUL.FTZ R43, R124, R117 ;  /* 0x000000757c2b7220 */ /* 0x000fe20000410000 */
[----:B------:R-:W-:Y:S01]  /*3a40*/  FFMA.FTZ R67, R41, R72, RZ ;  /* 0x0000004829437223 */ /* 0x000fe200000100ff */
[----:B------:R-:W-:Y:S01]  /*3a50*/  FADD.FTZ R72, RZ, R72 ;  /* 0x00000048ff487221 */ /* 0x000fe20000010000 */
[----:B------:R-:W-:Y:S01]  /*3a60*/  FMUL.FTZ R42, R69, R42 ;  /* 0x0000002a452a7220 */ /* 0x000fe20000410000 */
[----:B------:R-:W-:Y:S01]  /*3a70*/  FMUL.FTZ R69, R39, R66 ;  /* 0x0000004227457220 */ /* 0x000fe20000410000 */
[----:B------:R-:W-:Y:S01]  /*3a80*/  FADD.FTZ R41, RZ, R68 ;  /* 0x00000044ff297221 */ /* 0x000fe20000010000 */
[-C--:B------:R-:W-:Y:S01]  /*3a90*/  FFMA.FTZ R71, R70, R48.reuse, R71 ;  /* 0x0000003046477223 */ /* 0x080fe20000010047 */
[C---:B------:R-:W-:Y:S01]  /*3aa0*/  FMUL.FTZ R73, R115.reuse, R48 ;  /* 0x0000003073497220 */ /* 0x040fe20000410000 */
[----:B------:R-:W-:Y:S01]  /*3ab0*/  FFMA.FTZ R124, R40, R69, R67 ;  /* 0x00000045287c7223 */ /* 0x000fe20000010043 */
[----:B------:R-:W-:Y:S01]  /*3ac0*/  FFMA.FTZ R67, R115, R43, R118 ;  /* 0x0000002b73437223 */ /* 0x000fe20000010076 */
[----:B------:R-:W-:Y:S01]  /*3ad0*/  FADD.FTZ R69, R69, R72 ;  /* 0x0000004845457221 */ /* 0x000fe20000010000 */
[----:B------:R-:W-:Y:S01]  /*3ae0*/  FADD.FTZ R68, R41, R48 ;  /* 0x0000003029447221 */ /* 0x000fe20000010000 */
[----:B------:R-:W-:-:S02]  /*3af0*/  HADD2.F32 R41, -RZ, R96.H0_H0 ;  /* 0x20000060ff297230 */ /* 0x000fc40000004100 */
[----:B------:R-:W-:Y:S01]  /*3b00*/  FMUL.FTZ R125, R67, -1.4426950216293334961 ;  /* 0xbfb8aa3b437d7820 */ /* 0x000fe20000410000 */
[----:B------:R-:W-:Y:S01]  /*3b10*/  FFMA.FTZ R70, R70, R73, R124 ;  /* 0x0000004946467223 */ /* 0x000fe2000001007c */
[----:B------:R-:W-:Y:S01]  /*3b20*/  FADD.FTZ R69, R69, R73 ;  /* 0x0000004945457221 */ /* 0x000fe20000010000 */
[----:B------:R-:W-:-:S03]  /*3b30*/  FFMA.FTZ R40, R40, R66, RZ ;  /* 0x0000004228287223 */ /* 0x000fc600000100ff */
[----:B------:R-:W0:Y:S02]  /*3b40*/  MUFU.EX2 R125, R125 ;  /* 0x0000007d007d7308 */ /* 0x000e240000000800 */
[----:B0-----:R-:W-:Y:S01]  /*3b50*/  FADD.FTZ R72, R125, 1 ;  /* 0x3f8000007d487421 */ /* 0x001fe20000010000 */
[----:B------:R-:W-:-:S05]  /*3b60*/  FMUL.FTZ R125, R39, R54 ;  /* 0x00000036277d7220 */ /* 0x000fca0000410000 */
[----:B------:R-:W0:Y:S02]  /*3b70*/  MUFU.RCP R72, R72 ;  /* 0x0000004800487308 */ /* 0x000e240000001000 */
[----:B0-----:R-:W-:Y:S01]  /*3b80*/  FMUL.FTZ R48, R41, R72 ;  /* 0x0000004829307220 */ /* 0x001fe20000410000 */
[----:B------:R-:W-:Y:S02]  /*3b90*/  HADD2.F32 R41, -RZ, R95.H1_H1 ;  /* 0x3000005fff297230 */ /* 0x000fe40000004100 */
[----:B------:R-:W-:-:S03]  /*3ba0*/  FADD.FTZ R124, -R72, 1 ;  /* 0x3f800000487c7421 */ /* 0x000fc60000010100 */
[----:B------:R-:W-:Y:S01]  /*3bb0*/  FADD.FTZ R72, -R38, R41 ;  /* 0x0000002926487221 */ /* 0x000fe20000010100 */
[----:B------:R-:W-:-:S03]  /*3bc0*/  FFMA.FTZ R67, R67, R124, 1 ;  /* 0x3f80000043437423 */ /* 0x000fc6000001007c */
[----:B------:R-:W-:Y:S01]  /*3bd0*/  FMUL.FTZ R41, R72, R117 ;  /* 0x0000007548297220 */ /* 0x000fe20000410000 */
[----:B------:R-:W-:Y:S01]  /*3be0*/  FMUL.FTZ R48, R48, R67 ;  /* 0x0000004330307220 */ /* 0x000fe20000410000 */
[----:B------:R-:W-:Y:S01]  /*3bf0*/  FADD.FTZ R67, RZ, R66 ;  /* 0x00000042ff437221 */ /* 0x000fe20000010000 */
[----:B------:R-:W-:Y:S01]  /*3c00*/  FFMA.FTZ R66, R51, R54, R40 ;  /* 0x0000003633427223 */ /* 0x000fe20000010028 */
[----:B------:R-:W-:Y:S01]  /*3c10*/  FFMA.FTZ R72, R39, R41, R116 ;  /* 0x0000002927487223 */ /* 0x000fe20000010074 */
[----:B------:R-:W-:Y:S02]  /*3c20*/  HADD2.F32 R40, -RZ, R97.H0_H0 ;  /* 0x20000061ff287230 */ /* 0x000fe40000004100 */
[----:B------:R-:W-:Y:S01]  /*3c30*/  FADD.FTZ R67, R67, R54 ;  /* 0x0000003643437221 */ /* 0x000fe20000010000 */
[----:B------:R-:W-:Y:S01]  /*3c40*/  FFMA.FTZ R66, R53, R52, R66 ;  /* 0x0000003435427223 */ /* 0x000fe20000010042 */
[----:B------:R-:W-:Y:S01]  /*3c50*/  FMUL.FTZ R73, R72, -1.4426950216293334961 ;  /* 0xbfb8aa3b48497820 */ /* 0x000fe20000410000 */
[----:B------:R-:W-:Y:S01]  /*3c60*/  FADD.FTZ R40, -R38, R40 ;  /* 0x0000002826287221 */ /* 0x000fe20000010100 */
[----:B------:R-:W-:Y:S01]  /*3c70*/  FADD.FTZ R67, R67, R52 ;  /* 0x0000003443437221 */ /* 0x000fe20000010000 */
[----:B------:R-:W-:-:S03]  /*3c80*/  FFMA.FTZ R66, R57, R58, R66 ;  /* 0x0000003a39427223 */ /* 0x000fc60000010042 */
[----:B------:R-:W0:Y:S01]  /*3c90*/  MUFU.EX2 R73, R73 ;  /* 0x0000004900497308 */ /* 0x000e220000000800 */
[----:B------:R-:W-:Y:S01]  /*3ca0*/  FADD.FTZ R67, R67, R58 ;  /* 0x0000003a43437221 */ /* 0x000fe20000010000 */
[----:B------:R-:W-:-:S03]  /*3cb0*/  FFMA.FTZ R66, R63, R64, R66 ;  /* 0x000000403f427223 */ /* 0x000fc60000010042 */
[----:B------:R-:W-:Y:S01]  /*3cc0*/  FADD.FTZ R67, R67, R64 ;  /* 0x0000004043437221 */ /* 0x000fe20000010000 */
[----:B------:R-:W-:-:S03]  /*3cd0*/  FFMA.FTZ R66, R49, R46, R66 ;  /* 0x0000002e31427223 */ /* 0x000fc60000010042 */
[----:B------:R-:W-:Y:S01]  /*3ce0*/  FADD.FTZ R67, R67, R46 ;  /* 0x0000002e43437221 */ /* 0x000fe20000010000 */
[----:B------:R-:W-:-:S03]  /*3cf0*/  FFMA.FTZ R66, R45, R42, R66 ;  /* 0x0000002a2d427223 */ /* 0x000fc60000010042 */
[----:B------:R-:W-:Y:S01]  /*3d00*/  FADD.FTZ R67, R67, R42 ;  /* 0x0000002a43437221 */ /* 0x000fe20000010000 */
[----:B0-----:R-:W-:Y:S01]  /*3d10*/  FADD.FTZ R124, R73, 1 ;  /* 0x3f800000497c7421 */ /* 0x001fe20000010000 */
[----:B------:R-:W-:Y:S01]  /*3d20*/  FFMA.FTZ R73, R51, R125, R70 ;  /* 0x0000007d33497223 */ /* 0x000fe20000010046 */
[----:B------:R-:W-:Y:S02]  /*3d30*/  HADD2.F32 R51, -RZ, R96.H1_H1 ;  /* 0x30000060ff337230 */ /* 0x000fe40000004100 */
[----:B------:R-:W-:Y:S01]  /*3d40*/  FADD.FTZ R70, R125, R69 ;  /* 0x000000457d467221 */ /* 0x000fe20000010000 */
[----:B------:R-:W-:Y:S01]  /*3d50*/  FADD.FTZ R69, R68, R65 ;  /* 0x0000004144457221 */ /* 0x000fe20000010000 */
[-C--:B------:R-:W-:Y:S01]  /*3d60*/  FFMA.FTZ R68, R50, R65.reuse, R71 ;  /* 0x0000004132447223 */ /* 0x080fe20000010047 */
[----:B------:R-:W0:Y:S01]  /*3d70*/  MUFU.RCP R124, R124 ;  /* 0x0000007c007c7308 */ /* 0x000e220000001000 */
[----:B------:R-:W-:Y:S01]  /*3d80*/  FMUL.FTZ R65, R115, R65 ;  /* 0x0000004173417220 */ /* 0x000fe20000410000 */
[----:B------:R-:W-:-:S02]  /*3d90*/  HADD2.F32 R71, -RZ, R99.H0_H0 ;  /* 0x20000063ff477230 */ /* 0x000fc40000004100 */
[----:B------:R-:W-:Y:S01]  /*3da0*/  FFMA.FTZ R68, R55, R56, R68 ;  /* 0x0000003837447223 */ /* 0x000fe20000010044 */
[----:B------:R-:W-:Y:S01]  /*3db0*/  FADD.FTZ R69, R69, R56 ;  /* 0x0000003845457221 */ /* 0x000fe20000010000 */
[----:B------:R-:W-:Y:S02]  /*3dc0*/  FADD.FTZ R70, R70, R65 ;  /* 0x0000004146467221 */ /* 0x000fe40000010000 */
[----:B------:R-:W-:Y:S01]  /*3dd0*/  FFMA.FTZ R68, R59, R60, R68 ;  /* 0x0000003c3b447223 */ /* 0x000fe20000010044 */
[----:B------:R-:W-:-:S03]  /*3de0*/  FADD.FTZ R69, R69, R60 ;  /* 0x0000003c45457221 */ /* 0x000fc60000010000 */
[----:B------:R-:W-:Y:S01]  /*3df0*/  FFMA.FTZ R68, R61, R62, R68 ;  /* 0x0000003e3d447223 */ /* 0x000fe20000010044 */
[----:B------:R-:W-:-:S03]  /*3e00*/  FADD.FTZ R69, R69, R62 ;  /* 0x0000003e45457221 */ /* 0x000fc60000010000 */
[----:B------:R-:W-:Y:S01]  /*3e10*/  FFMA.FTZ R68, R47, R44, R68 ;  /* 0x0000002c2f447223 */ /* 0x000fe20000010044 */
[----:B------:R-:W-:Y:S01]  /*3e20*/  FADD.FTZ R69, R69, R44 ;  /* 0x0000002c45457221 */ /* 0x000fe20000010000 */
[----:B0-----:R-:W-:Y:S01]  /*3e30*/  FMUL.FTZ R54, R51, R124 ;  /* 0x0000007c33367220 */ /* 0x001fe20000410000 */
[----:B------:R-:W-:Y:S01]  /*3e40*/  FADD.FTZ R51, -R124, 1 ;  /* 0x3f8000007c337421 */ /* 0x000fe20000010100 */
[----:B------:R-:W-:Y:S01]  /*3e50*/  FFMA.FTZ R68, R43, R48, R68 ;  /* 0x000000302b447223 */ /* 0x000fe20000010044 */
[----:B------:R-:W-:Y:S02]  /*3e60*/  FADD.FTZ R69, R69, R48 ;  /* 0x0000003045457221 */ /* 0x000fe40000010000 */
[----:B------:R-:W-:Y:S01]  /*3e70*/  FFMA.FTZ R51, R72, R51, 1 ;  /* 0x3f80000048337423 */ /* 0x000fe20000010033 */
[----:B------:R-:W-:Y:S01]  /*3e80*/  FFMA.FTZ R72, R50, R65, R73 ;  /* 0x0000004132487223 */ /* 0x000fe20000010049 */
[----:B------:R-:W-:Y:S02]  /*3e90*/  HADD2.F32 R73, -RZ, R97.H1_H1 ;  /* 0x30000061ff497230 */ /* 0x000fe40000004100 */
[----:B------:R-:W-:Y:S01]  /*3ea0*/  FMUL.FTZ R54, R54, R51 ;  /* 0x0000003336367220 */ /* 0x000fe20000410000 */
[----:B------:R-:W-:-:S03]  /*3eb0*/  FMUL.FTZ R51, R40, R117 ;  /* 0x0000007528337220 */ /* 0x000fc60000410000 */
[----:B------:R-:W-:Y:S01]  /*3ec0*/  FADD.FTZ R67, R67, R54 ;  /* 0x0000003643437221 */ /* 0x000fe20000010000 */
[----:B------:R-:W-:-:S04]  /*3ed0*/  FFMA.FTZ R124, R115, R51, R118 ;  /* 0x00000033737c7223 */ /* 0x000fc80000010076 */
        /* <DEDUP_REMOVED lines=8> */
[----:B------:R-:W-:Y:S01]  /*3f60*/  FADD.FTZ R124, -R38, R73 ;  /* 0x00000049267c7221 */ /* 0x000fe20000010100 */
[----:B------:R-:W-:Y:S01]  /*3f70*/  FMUL.FTZ R73, R39, R52 ;  /* 0x0000003427497220 */ /* 0x000fe20000410000 */
[----:B------:R-:W-:Y:S02]  /*3f80*/  HADD2.F32 R52, -RZ, R99.H1_H1 ;  /* 0x30000063ff347230 */ /* 0x000fe40000004100 */
[----:B------:R-:W-:Y:S01]  /*3f90*/  FMUL.FTZ R40, R50, R71 ;  /* 0x0000004732287220 */ /* 0x000fe20000410000 */
[----:B------:R-:W-:Y:S01]  /*3fa0*/  FMUL.FTZ R50, R124, R117 ;  /* 0x000000757c327220 */ /* 0x000fe20000410000 */
[----:B------:R-:W-:Y:S01]  /*3fb0*/  FFMA.FTZ R72, R53, R73, R72 ;  /* 0x0000004935487223 */ /* 0x000fe20000010048 */
[----:B------:R-:W-:Y:S01]  /*3fc0*/  FADD.FTZ R70, R73, R70 ;  /* 0x0000004649467221 */ /* 0x000fe20000010000 */
[----:B------:R-:W-:Y:S01]  /*3fd0*/  FMUL.FTZ R73, R115, R56 ;  /* 0x0000003873497220 */ /* 0x000fe20000410000 */
[----:B------:R-:W-:Y:S01]  /*3fe0*/  FFMA.FTZ R71, R39, R50, R116 ;  /* 0x0000003227477223 */ /* 0x000fe20000010074 */
[----:B------:R-:W-:-:S02]  /*3ff0*/  HADD2.F32 R56, -RZ, R100.H0_H0 ;  /* 0x20000064ff387230 */ /* 0x000fc40000004100 */
[----:B------:R-:W-:Y:S01]  /*4000*/  FFMA.FTZ R68, R51, R40, R68 ;  /* 0x0000002833447223 */ /* 0x000fe20000010044 */
[----:B------:R-:W-:Y:S01]  /*4010*/  FFMA.FTZ R72, R55, R73, R72 ;  /* 0x0000004937487223 */ /* 0x000fe20000010048 */
[----:B------:R-:W-:Y:S01]  /*4020*/  FMUL.FTZ R124, R71, -1.4426950216293334961 ;  /* 0xbfb8aa3b477c7820 */ /* 0x000fe20000410000 */
[----:B------:R-:W-:Y:S01]  /*4030*/  FADD.FTZ R70, R70, R73 ;  /* 0x0000004946467221 */ /* 0x000fe20000010000 */
[----:B------:R-:W-:Y:S01]  /*4040*/  FMUL.FTZ R73, R39, R58 ;  /* 0x0000003a27497220 */ /* 0x000fe20000410000 */
[----:B------:R-:W-:Y:S02]  /*4050*/  HADD2.F32 R58, -RZ, R100.H1_H1 ;  /* 0x30000064ff3a7230 */ /* 0x000fe40000004100 */
[----:B------:R-:W-:Y:S01]  /*4060*/  FADD.FTZ R69, R69, R40 ;  /* 0x0000002845457221 */ /* 0x000fe20000010000 */
[----:B------:R-:W0:Y:S01]  /*4070*/  MUFU.EX2 R124, R124 ;  /* 0x0000007c007c7308 */ /* 0x000e220000000800 */
[----:B------:R-:W-:Y:S01]  /*4080*/  FFMA.FTZ R72, R57, R73, R72 ;  /* 0x0000004939487223 */ /* 0x000fe20000010048 */
[----:B------:R-:W-:Y:S01]  /*4090*/  FADD.FTZ R70, R73, R70 ;  /* 0x0000004649467221 */ /* 0x000fe20000010000 */
[----:B------:R-:W-:Y:S01]  /*40a0*/  FMUL.FTZ R73, R115, R60 ;  /* 0x0000003c73497220 */ /* 0x000fe20000410000 */
[----:B------:R-:W-:-:S03]  /*40b0*/  HADD2.F32 R60, -RZ, R101.H0_H0 ;  /* 0x20000065ff3c7230 */ /* 0x000fc60000004100 */
[----:B------:R-:W-:Y:S01]  /*40c0*/  FFMA.FTZ R72, R59, R73, R72 ;  /* 0x000000493b487223 */ /* 0x000fe20000010048 */
[----:B------:R-:W-:Y:S01]  /*40d0*/  FADD.FTZ R70, R70, R73 ;  /* 0x0000004946467221 */ /* 0x000fe20000010000 */
[----:B------:R-:W-:Y:S01]  /*40e0*/  FMUL.FTZ R73, R39, R64 ;  /* 0x0000004027497220 */ /* 0x000fe20000410000 */
[----:B------:R-:W-:-:S03]  /*40f0*/  HADD2.F32 R64, -RZ, R101.H1_H1 ;  /* 0x30000065ff407230 */ /* 0x000fc60000004100 */
[----:B------:R-:W-:Y:S01]  /*4100*/  FFMA.FTZ R72, R63, R73, R72 ;  /* 0x000000493f487223 */ /* 0x000fe20000010048 */
[----:B0-----:R-:W-:Y:S01]  /*4110*/  FADD.FTZ R65, R124, 1 ;  /* 0x3f8000007c417421 */ /* 0x001fe20000010000 */
[----:B------:R-:W-:Y:S01]  /*4120*/  FADD.FTZ R70, R73, R70 ;  /* 0x0000004649467221 */ /* 0x000fe20000010000 */
[----:B------:R-:W-:Y:S01]  /*4130*/  FMUL.FTZ R73, R115, R62 ;  /* 0x0000003e73497220 */ /* 0x000fe20000410000 */
[----:B------:R-:W-:-:S03]  /*4140*/  HADD2.F32 R62, -RZ, R104.H0_H0 ;  /* 0x20000068ff3e7230 */ /* 0x000fc60000004100 */
[----:B------:R-:W0:Y:S01]  /*4150*/  MUFU.RCP R65, R65 ;  /* 0x0000004100417308 */ /* 0x000e220000001000 */
[----:B------:R-:W-:Y:S01]  /*4160*/  FFMA.FTZ R72, R61, R73, R72 ;  /* 0x000000493d487223 */ /* 0x000fe20000010048 */
[----:B------:R-:W-:Y:S01]  /*4170*/  FADD.FTZ R70, R70, R73 ;  /* 0x0000004946467221 */ /* 0x000fe20000010000 */
[----:B------:R-:W-:Y:S01]  /*4180*/  FMUL.FTZ R73, R39, R46 ;  /* 0x0000002e27497220 */ /* 0x000fe20000410000 */
[----:B------:R-:W-:-:S03]  /*4190*/  HADD2.F32 R46, -RZ, R104.H1_H1 ;  /* 0x30000068ff2e7230 */ /* 0x000fc60000004100 */
[----:B------:R-:W-:Y:S01]  /*41a0*/  FFMA.FTZ R72, R49, R73, R72 ;  /* 0x0000004931487223 */ /* 0x000fe20000010048 */
[----:B------:R-:W-:Y:S01]  /*41b0*/  FADD.FTZ R70, R73, R70 ;  /* 0x0000004649467221 */ /* 0x000fe20000010000 */
[----:B------:R-:W-:Y:S01]  /*41c0*/  FMUL.FTZ R73, R115, R44 ;  /* 0x0000002c73497220 */ /* 0x000fe20000410000 */
[----:B------:R-:W-:-:S03]  /*41d0*/  HADD2.F32 R44, -RZ, R105.H0_H0 ;  /* 0x20000069ff2c7230 */ /* 0x000fc60000004100 */
[----:B------:R-:W-:Y:S01]  /*41e0*/  FFMA.FTZ R72, R47, R73, R72 ;  /* 0x000000492f487223 */ /* 0x000fe20000010048 */
[----:B------:R-:W-:Y:S01]  /*41f0*/  FADD.FTZ R70, R70, R73 ;  /* 0x0000004946467221 */ /* 0x000fe20000010000 */
[----:B------:R-:W-:Y:S01]  /*4200*/  FMUL.FTZ R73, R39, R42 ;  /* 0x0000002a27497220 */ /* 0x000fe20000410000 */
[----:B------:R-:W-:Y:S02]  /*4210*/  HADD2.F32 R42, -RZ, R105.H1_H1 ;  /* 0x30000069ff2a7230 */ /* 0x000fe40000004100 */
[----:B0-----:R-:W-:Y:S01]  /*4220*/  FADD.FTZ R53, -R65, 1 ;  /* 0x3f80000041357421 */ /* 0x001fe20000010100 */
[----:B------:R-:W-:Y:S01]  /*4230*/  FMUL.FTZ R52, R52, R65 ;  /* 0x0000004134347220 */ /* 0x000fe20000410000 */
[----:B------:R-:W-:Y:S01]  /*4240*/  FFMA.FTZ R72, R45, R73, R72 ;  /* 0x000000492d487223 */ /* 0x000fe20000010048 */
[----:B------:R-:W-:Y:S01]  /*4250*/  FADD.FTZ R70, R73, R70 ;  /* 0x0000004649467221 */ /* 0x000fe20000010000 */
[----:B------:R-:W-:Y:S01]  /*4260*/  FFMA.FTZ R53, R71, R53, 1 ;  /* 0x3f80000047357423 */ /* 0x000fe20000010035 */
[----:B------:R-:W-:-:S02]  /*4270*/  HADD2.F32 R71, -RZ, R98.H0_H0 ;  /* 0x20000062ff477230 */ /* 0x000fc40000004100 */
[----:B------:R-:W-:Y:S01]  /*4280*/  FMUL.FTZ R73, R115, R48 ;  /* 0x0000003073497220 */ /* 0x000fe20000410000 */
[----:B------:R-:W-:Y:S02]  /*4290*/  HADD2.F32 R48, -RZ, R108.H0_H0 ;  /* 0x2000006cff307230 */ /* 0x000fe40000004100 */
[----:B------:R-:W-:Y:S01]  /*42a0*/  FMUL.FTZ R52, R52, R53 ;  /* 0x0000003534347220 */ /* 0x000fe20000410000 */
[----:B------:R-:W-:Y:S01]  /*42b0*/  FADD.FTZ R124, -R38, R71 ;  /* 0x00000047267c7221 */ /* 0x000fe20000010100 */
[----:B------:R-:W-:Y:S01]  /*42c0*/  FFMA.FTZ R72, R43, R73, R72 ;  /* 0x000000492b487223 */ /* 0x000fe20000010048 */
[----:B------:R-:W-:Y:S01]  /*42d0*/  FADD.FTZ R70, R70, R73 ;  /* 0x0000004946467221 */ /* 0x000fe20000010000 */
[----:B------:R-:W-:Y:S01]  /*42e0*/  FADD.FTZ R67, R67, R52 ;  /* 0x0000003443437221 */ /* 0x000fe20000010000 */
[----:B------:R-:W-:Y:S01]  /*42f0*/  FMUL.FTZ R53, R124, R117 ;  /* 0x000000757c357220 */ /* 0x000fe20000410000 */
[----:B------:R-:W-:Y:S01]  /*4300*/  FFMA.FTZ R72, R41, R125, R72 ;  /* 0x0000007d29487223 */ /* 0x000fe20000010048 */
[----:B------:R-:W-:Y:S01]  /*4310*/  FADD.FTZ R70, R125, R70 ;  /* 0x000000467d467221 */ /* 0x000fe20000010000 */
[C---:B------:R-:W-:Y:S01]  /*4320*/  FMUL.FTZ R125, R115.reuse, R40 ;  /* 0x00000028737d7220 */ /* 0x040fe20000410000 */
[----:B------:R-:W-:-:S03]  /*4330*/  FFMA.FTZ R71, R115, R53, R118 ;  /* 0x0000003573477223 */ /* 0x000fc60000010076 */
        /* <DEDUP_REMOVED lines=10> */
[----:B------:R-:W-:Y:S02]  /*43e0*/  FADD.FTZ R124, -R38, R71 ;  /* 0x00000047267c7221 */ /* 0x000fe40000010100 */
        /* <DEDUP_REMOVED lines=104> */
[----:B------:R-:W-:Y:S01]  /*4a70*/  FFMA.FTZ R65, R41, R54, R66 ;  /* 0x0000003629417223 */ /* 0x000fe20000010042 */
[----:B------:R-:W-:Y:S02]  /*4a80*/  HADD2.F32 R41, -RZ, R109.H0_H0 ;  /* 0x2000006dff297230 */ /* 0x000fe40000004100 */
[----:B------:R-:W-:Y:S01]  /*4a90*/  FFMA.FTZ R43, R71, R43, 1 ;  /* 0x3f800000472b7423 */ /* 0x000fe2000001002b */
[----:B------:R-:W-:Y:S02]  /*4aa0*/  HADD2.F32 R71, -RZ, R107.H1_H1 ;  /* 0x3000006bff477230 */ /* 0x000fe40000004100 */
[----:B------:R-:W-:-:S02]  /*4ab0*/  HADD2.F32 R54, -RZ, R108.H1_H1 ;  /* 0x3000006cff367230 */ /* 0x000fc40000004100 */
[----:B------:R-:W-:Y:S01]  /*4ac0*/  FMUL.FTZ R48, R48, R43 ;  /* 0x0000002b30307220 */ /* 0x000fe20000410000 */
[----:B------:R-:W-:-:S03]  /*4ad0*/  FADD.FTZ R124, -R38, R71 ;  /* 0x00000047267c7221 */ /* 0x000fc60000010100 */
        /* <DEDUP_REMOVED lines=12> */
[----:B------:R-:W-:-:S03]  /*4ba0*/  FADD.FTZ R66, -R38, R41 ;  /* 0x0000002926427221 */ /* 0x000fc60000010100 */
[----:B------:R-:W-:Y:S01]  /*4bb0*/  FMUL.FTZ R54, R54, R73 ;  /* 0x0000004936367220 */ /* 0x000fe20000410000 */
[----:B------:R-:W-:-:S03]  /*4bc0*/  FMUL.FTZ R41, R66, R117 ;  /* 0x0000007542297220 */ /* 0x000fc60000410000 */
[----:B------:R-:W-:Y:S01]  /*4bd0*/  FADD.FTZ R67, R67, R54 ;  /* 0x0000003643437221 */ /* 0x000fe20000010000 */
[----:B------:R-:W-:-:S04]  /*4be0*/  FFMA.FTZ R73, R115, R41, R118 ;  /* 0x0000002973497223 */ /* 0x000fc80000010076 */
[----:B------:R-:W-:-:S06]  /*4bf0*/  FMUL.FTZ R124, R73, -1.4426950216293334961 ;  /* 0xbfb8aa3b497c7820 */ /* 0x000fcc0000410000 */
[----:B------:R-:W0:Y:S02]  /*4c00*/  MUFU.EX2 R124, R124 ;  /* 0x0000007c007c7308 */ /* 0x000e240000000800 */
[----:B0-----:R-:W-:-:S06]  /*4c10*/  FADD.FTZ R66, R124, 1 ;  /* 0x3f8000007c427421 */ /* 0x001fcc0000010000 */
[----:B------:R-:W0:Y:S02]  /*4c20*/  MUFU.RCP R66, R66 ;  /* 0x0000004200427308 */ /* 0x000e240000001000 */
[----:B0-----:R-:W-:Y:S01]  /*4c30*/  FMUL.FTZ R40, R51, R66 ;  /* 0x0000004233287220 */ /* 0x001fe20000410000 */
[----:B------:R-:W-:Y:S01]  /*4c40*/  FADD.FTZ R72, -R66, 1 ;  /* 0x3f80000042487421 */ /* 0x000fe20000010100 */
[----:B------:R-:W-:Y:S02]  /*4c50*/  HADD2.F32 R51, -RZ, R109.H1_H1 ;  /* 0x3000006dff337230 */ /* 0x000fe40000004100 */
[-C--:B------:R-:W-:Y:S01]  /*4c60*/  FFMA.FTZ R66, R50, R52.reuse, R65 ;  /* 0x0000003432427223 */ /* 0x080fe20000010041 */
[----:B------:R-:W-:Y:S01]  /*4c70*/  FMUL.FTZ R65, R39, R52 ;  /* 0x0000003427417220 */ /* 0x000fe20000410000 */
[----:B------:R-:W-:Y:S01]  /*4c80*/  FFMA.FTZ R73, R73, R72, 1 ;  /* 0x3f80000049497423 */ /* 0x000fe20000010048 */
[----:B------:R-:W-:Y:S02]  /*4c90*/  FADD.FTZ R72, -R38, R51 ;  /* 0x0000003326487221 */ /* 0x000fe40000010100 */
[----:B------:R-:W-:Y:S01]  /*4ca0*/  FADD.FTZ R70, R65, R70 ;  /* 0x0000004641467221 */ /* 0x000fe20000010000 */
[----:B------:R-:W-:Y:S01]  /*4cb0*/  FMUL.FTZ R40, R40, R73 ;  /* 0x0000004928287220 */ /* 0x000fe20000410000 */
[----:B------:R-:W-:Y:S01]  /*4cc0*/  FFMA.FTZ R66, R55, R58, R66 ;  /* 0x0000003a37427223 */ /* 0x000fe20000010042 */
[----:B------:R-:W-:Y:S01]  /*4cd0*/  FMUL.FTZ R51, R72, R117 ;  /* 0x0000007548337220 */ /* 0x000fe20000410000 */
[----:B------:R-:W-:Y:S01]  /*4ce0*/  FFMA.FTZ R72, R50, R65, R71 ;  /* 0x0000004132487223 */ /* 0x000fe20000010047 */
[----:B------:R-:W-:-:S02]  /*4cf0*/  HADD2.F32 R50, -RZ, R110.H1_H1 ;  /* 0x3000006eff327230 */ /* 0x000fc40000004100 */
[-C--:B------:R-:W-:Y:S01]  /*4d00*/  FFMA.FTZ R66, R59, R64.reuse, R66 ;  /* 0x000000403b427223 */ /* 0x080fe20000010042 */
[C---:B------:R-:W-:Y:S01]  /*4d10*/  FFMA.FTZ R124, R39.reuse, R51, R116 ;  /* 0x00000033277c7223 */ /* 0x040fe20000010074 */
[----:B------:R-:W-:Y:S01]  /*4d20*/  FMUL.FTZ R64, R39, R64 ;  /* 0x0000004027407220 */ /* 0x000fe20000410000 */
[----:B------:R-:W-:Y:S01]  /*4d30*/  FADD.FTZ R69, R69, R40 ;  /* 0x0000002845457221 */ /* 0x000fe20000010000 */
[----:B------:R-:W-:Y:S01]  /*4d40*/  FFMA.FTZ R66, R61, R46, R66 ;  /* 0x0000002e3d427223 */ /* 0x000fe20000010042 */
[----:B------:R-:W-:-:S03]  /*4d50*/  FMUL.FTZ R125, R124, -1.4426950216293334961 ;  /* 0xbfb8aa3b7c7d7820 */ /* 0x000fc60000410000 */
[----:B------:R-:W-:-:S03]  /*4d60*/  FFMA.FTZ R66, R47, R42, R66 ;  /* 0x0000002a2f427223 */ /* 0x000fc60000010042 */
[----:B------:R-:W0:Y:S01]  /*4d70*/  MUFU.EX2 R125, R125 ;  /* 0x0000007d007d7308 */ /* 0x000e220000000800 */
[----:B------:R-:W-:Y:S01]  /*4d80*/  FFMA.FTZ R66, R43, R54, R66 ;  /* 0x000000362b427223 */ /* 0x000fe20000010042 */
[----:B0-----:R-:W-:Y:S01]  /*4d90*/  FADD.FTZ R73, R125, 1 ;  /* 0x3f8000007d497421 */ /* 0x001fe20000010000 */
[----:B------:R-:W-:-:S05]  /*4da0*/  HADD2.F32 R125, -RZ, R113.H0_H0 ;  /* 0x20000071ff7d7230 */ /* 0x000fca0000004100 */
[----:B------:R-:W0:Y:S01]  /*4db0*/  MUFU.RCP R73, R73 ;  /* 0x0000004900497308 */ /* 0x000e220000001000 */
[----:B------:R-:W-:-:S04]  /*4dc0*/  FADD.FTZ R52, -R38, R125 ;  /* 0x0000007d26347221 */ /* 0x000fc80000010100 */
[----:B------:R-:W-:Y:S01]  /*4dd0*/  FMUL.FTZ R52, R52, R117 ;  /* 0x0000007534347220 */ /* 0x000fe20000410000 */
[----:B0-----:R-:W-:Y:S01]  /*4de0*/  FADD.FTZ R71, -R73, 1 ;  /* 0x3f80000049477421 */ /* 0x001fe20000010100 */
[----:B------:R-:W-:Y:S01]  /*4df0*/  FMUL.FTZ R50, R50, R73 ;  /* 0x0000004932327220 */ /* 0x000fe20000410000 */
[----:B------:R-:W-:Y:S01]  /*4e00*/  FMUL.FTZ R73, R115, R56 ;  /* 0x0000003873497220 */ /* 0x000fe20000410000 */
[--C-:B------:R-:W-:Y:S02]  /*4e10*/  HADD2.F32 R56, -RZ, R112.reuse.H0_H0 ;  /* 0x20000070ff387230 */ /* 0x100fe40000004100 */
[----:B------:R-:W-:Y:S01]  /*4e20*/  FFMA.FTZ R71, R124, R71, 1 ;  /* 0x3f8000007c477423 */ /* 0x000fe20000010047 */
[----:B------:R-:W-:Y:S01]  /*4e30*/  FFMA.FTZ R72, R53, R73, R72 ;  /* 0x0000004935487223 */ /* 0x000fe20000010048 */
[----:B------:R-:W-:Y:S02]  /*4e40*/  FADD.FTZ R70, R70, R73 ;  /* 0x0000004946467221 */ /* 0x000fe40000010000 */
[----:B------:R-:W-:Y:S01]  /*4e50*/  FMUL.FTZ R50, R50, R71 ;  /* 0x0000004732327220 */ /* 0x000fe20000410000 */
[----:B------:R-:W-:Y:S01]  /*4e60*/  FFMA.FTZ R71, R115, R52, R118 ;  /* 0x0000003473477223 */ /* 0x000fe20000010076 */
[----:B------:R-:W-:Y:S01]  /*4e70*/  FMUL.FTZ R73, R39, R58 ;  /* 0x0000003a27497220 */ /* 0x000fe20000410000 */
[----:B------:R-:W-:-:S02]  /*4e80*/  HADD2.F32 R58, -RZ, R112.H1_H1 ;  /* 0x30000070ff3a7230 */ /* 0x000fc40000004100 */
[----:B------:R-:W-:Y:S01]  /*4e90*/  FFMA.FTZ R66, R51, R50, R66 ;  /* 0x0000003233427223 */ /* 0x000fe20000010042 */
[----:B------:R-:W-:Y:S01]  /*4ea0*/  FMUL.FTZ R124, R71, -1.4426950216293334961 ;  /* 0xbfb8aa3b477c7820 */ /* 0x000fe20000410000 */
[----:B------:R-:W-:Y:S01]  /*4eb0*/  FFMA.FTZ R72, R55, R73, R72 ;  /* 0x0000004937487223 */ /* 0x000fe20000010048 */
[----:B------:R-:W-:Y:S01]  /*4ec0*/  FADD.FTZ R70, R73, R70 ;  /* 0x0000004649467221 */ /* 0x000fe20000010000 */
[----:B------:R-:W-:-:S03]  /*4ed0*/  FADD.FTZ R67, R67, R50 ;  /* 0x0000003243437221 */ /* 0x000fc60000010000 */
        /* <DEDUP_REMOVED lines=23> */
[----:B------:R-:W-:Y:S01]  /*5050*/  FMUL.FTZ R57, R115, R62 ;  /* 0x0000003e73397220 */ /* 0x000fe20000410000 */
[----:B------:R-:W-:-:S03]  /*5060*/  FADD.FTZ R55, R64, R55 ;  /* 0x0000003740377221 */ /* 0x000fc60000010000 */
[----:B------:R-:W-:Y:S01]  /*5070*/  FFMA.FTZ R63, R63, R57, R60 ;  /* 0x000000393f3f7223 */ /* 0x000fe2000001003c */
[----:B------:R-:W-:Y:S01]  /*5080*/  FMUL.FTZ R60, R39, R46 ;  /* 0x0000002e273c7220 */ /* 0x000fe20000410000 */
[----:B------:R-:W-:Y:S01]  /*5090*/  FADD.FTZ R55, R55, R57 ;  /* 0x0000003937377221 */ /* 0x000fe20000010000 */
[----:B------:R-:W-:Y:S01]  /*50a0*/  FMUL.FTZ R57, R115, R44 ;  /* 0x0000002c73397220 */ /* 0x000fe20000410000 */
[----:B------:R-:W-:Y:S01]  /*50b0*/  FMUL.FTZ R46, R39, R42 ;  /* 0x0000002a272e7220 */ /* 0x000fe20000410000 */
[----:B------:R-:W-:Y:S01]  /*50c0*/  FFMA.FTZ R62, R61, R60, R63 ;  /* 0x0000003c3d3e7223 */ /* 0x000fe2000001003f */
[----:B------:R-:W-:Y:S01]  /*50d0*/  FADD.FTZ R55, R60, R55 ;  /* 0x000000373c377221 */ /* 0x000fe20000010000 */
[----:B------:R-:W-:Y:S02]  /*50e0*/  FMUL.FTZ R42, R39, R54 ;  /* 0x00000036272a7220 */ /* 0x000fe40000410000 */
[----:B------:R-:W-:Y:S01]  /*50f0*/  FFMA.FTZ R49, R49, R57, R62 ;  /* 0x0000003931317223 */ /* 0x000fe2000001003e */
[----:B------:R-:W-:-:S03]  /*5100*/  FADD.FTZ R55, R55, R57 ;  /* 0x0000003937377221 */ /* 0x000fc60000010000 */
[----:B------:R-:W-:Y:S01]  /*5110*/  FFMA.FTZ R44, R47, R46, R49 ;  /* 0x0000002e2f2c7223 */ /* 0x000fe20000010031 */
[-C--:B------:R-:W-:Y:S01]  /*5120*/  FMUL.FTZ R49, R115, R48.reuse ;  /* 0x0000003073317220 */ /* 0x080fe20000410000 */
[----:B------:R-:W-:Y:S01]  /*5130*/  FADD.FTZ R55, R46, R55 ;  /* 0x000000372e377221 */ /* 0x000fe20000010000 */
[----:B------:R-:W-:Y:S01]  /*5140*/  FFMA.FTZ R47, R45, R48, R68 ;  /* 0x000000302d2f7223 */ /* 0x000fe20000010044 */
[-C--:B------:R-:W-:Y:S01]  /*5150*/  FMUL.FTZ R46, R115, R40.reuse ;  /* 0x00000028732e7220 */ /* 0x080fe20000410000 */
[----:B------:R-:W-:Y:S01]  /*5160*/  FFMA.FTZ R45, R45, R49, R44 ;  /* 0x000000312d2d7223 */ /* 0x000fe2000001002c */
[----:B------:R-:W-:Y:S01]  /*5170*/  FADD.FTZ R55, R55, R49 ;  /* 0x0000003137377221 */ /* 0x000fe20000010000 */
[----:B------:R-:W-:Y:S02]  /*5180*/  FFMA.FTZ R47, R41, R40, R47 ;  /* 0x00000028292f7223 */ /* 0x000fe4000001002f */
[----:B------:R-:W-:Y:S01]  /*5190*/  FFMA.FTZ R44, R43, R42, R45 ;  /* 0x0000002a2b2c7223 */ /* 0x000fe2000001002d */
[----:B------:R-:W-:Y:S01]  /*51a0*/  FADD.FTZ R55, R42, R55 ;  /* 0x000000372a377221 */ /* 0x000fe20000010000 */
[----:B------:R-:W-:Y:S01]  /*51b0*/  FMUL.FTZ R42, R39, R50 ;  /* 0x00000032272a7220 */ /* 0x000fe20000410000 */
[----:B------:R-:W-:Y:S01]  /*51c0*/  FADD.FTZ R43, R67, R58 ;  /* 0x0000003a432b7221 */ /* 0x000fe20000010000 */
[----:B------:R-:W-:Y:S01]  /*51d0*/  FFMA.FTZ R44, R41, R46, R44 ;  /* 0x0000002e292c7223 */ /* 0x000fe2000001002c */
[----:B------:R-:W-:Y:S01]  /*51e0*/  FADD.FTZ R55, R55, R46 ;  /* 0x0000002e37377221 */ /* 0x000fe20000010000 */
[----:B------:R-:W-:-:S02]  /*51f0*/  FMUL.FTZ R46, R115, R56 ;  /* 0x00000038732e7220 */ /* 0x000fc40000410000 */
[----:B------:R-:W-:Y:S01]  /*5200*/  FFMA.FTZ R41, R51, R42, R44 ;  /* 0x0000002a33297223 */ /* 0x000fe2000001002c */
[----:B------:R-:W-:Y:S01]  /*5210*/  FADD.FTZ R55, R42, R55 ;  /* 0x000000372a377221 */ /* 0x000fe20000010000 */
[----:B------:R-:W-:Y:S01]  /*5220*/  FMUL.FTZ R44, R39, R58 ;  /* 0x0000003a272c7220 */ /* 0x000fe20000410000 */
[----:B------:R-:W-:Y:S01]  /*5230*/  FADD.FTZ R42, R69, R56 ;  /* 0x00000038452a7221 */ /* 0x000fe20000010000 */
[----:B------:R-:W-:Y:S01]  /*5240*/  FFMA.FTZ R40, R52, R46, R41 ;  /* 0x0000002e34287223 */ /* 0x000fe20000010029 */
[----:B------:R-:W-:Y:S01]  /*5250*/  FADD.FTZ R55, R55, R46 ;  /* 0x0000002e37377221 */ /* 0x000fe20000010000 */
[C---:B------:R-:W-:Y:S02]  /*5260*/  FFMA.FTZ R41, R53.reuse, R58, R66 ;  /* 0x0000003a35297223 */ /* 0x040fe40000010042 */
[----:B------:R-:W-:Y:S01]  /*5270*/  FFMA.FTZ R45, R53, R44, R40 ;  /* 0x0000002c352d7223 */ /* 0x000fe20000010028 */
[----:B------:R-:W-:Y:S01]  /*5280*/  FADD.FTZ R44, R44, R55 ;  /* 0x000000372c2c7221 */ /* 0x000fe20000010000 */
[----:B------:R-:W-:-:S07]  /*5290*/  FFMA.FTZ R40, R52, R56, R47 ;  /* 0x0000003834287223 */ /* 0x000fce000001002f */
.L_x_958:
[----:B------:R-:W-:Y:S01]  /*52a0*/  MOV R47, R45 ;  /* 0x0000002d002f7202 */ /* 0x000fe20000000f00 */
[----:B------:R-:W-:Y:S01]  /*52b0*/  STS.128 [R92], R40 ;  /* 0x000000285c007388 */ /* 0x000fe20000000c00 */
[----:B------:R-:W-:Y:S01]  /*52c0*/  MOV R46, R44 ;  /* 0x0000002c002e7202 */ /* 0x000fe20000000f00 */
[----:B------:R-:W-:Y:S01]  /*52d0*/  BSSY.RECONVERGENT B0, `(.L_x_959) ;  /* 0x0000022000007945 */ /* 0x000fe20003800200 */
[C---:B------:R-:W-:Y:S01]  /*52e0*/  ISETP.GT.AND P0, PT, R5.reuse, 0x1e, PT ;  /* 0x0000001e0500780c */ /* 0x040fe20003f04270 */
[----:B------:R-:W0:Y:S01]  /*52f0*/  SHFL.DOWN PT, R44, R47, 0x1, 0x1f ;  /* 0x08201f002f2c7f89 */ /* 0x000e2200000e0000 */
[C---:B------:R-:W-:Y:S02]  /*5300*/  ISETP.GT.AND P5, PT, R5.reuse, 0xf, PT ;  /* 0x0000000f0500780c */ /* 0x040fe40003fa4270 */
[----:B------:R-:W-:Y:S01]  /*5310*/  ISETP.GT.AND P4, PT, R5, 0x17, PT ;  /* 0x000000170500780c */ /* 0x000fe20003f84270 */
[----:B------:R-:W1:Y:S01]  /*5320*/  SHFL.DOWN PT, R45, R46, 0x1, 0x1f ;  /* 0x08201f002e2d7f89 */ /* 0x000e6200000e0000 */
[----:B------:R-:W-:-:S02]  /*5330*/  ISETP.NE.AND P1, PT, R2, RZ, PT ;  /* 0x000000ff0200720c */ /* 0x000fc40003f25270 */
        /* <DEDUP_REMOVED lines=27> */
.L_x_960:
[----:B------:R-:W-:Y:S05]  /*54f0*/  BSYNC.RECONVERGENT B0 ;  /* 0x0000000000007941 */ /* 0x000fea0003800200 */
.L_x_959:
        /* <DEDUP_REMOVED lines=22> */
[----:B0--3--:R-:W-:Y:S01]  /*5660*/  FADD.FTZ R72, R59, R56 ;  /* 0x000000383b487221 */ /* 0x009fe20000010000 */
[----:B------:R-:W-:-:S07]  /*5670*/  FADD.FTZ R73, R44, R57 ;  /* 0x000000392c497221 */ /* 0x000fce0000010000 */
.L_x_962:
[----:B------:R-:W-:Y:S05]  /*5680*/  BSYNC.RECONVERGENT B0 ;  /* 0x0000000000007941 */ /* 0x000fea0003800200 */
.L_x_961:
        /* <DEDUP_REMOVED lines=159> */
.L_x_964:
[----:B------:R-:W-:Y:S05]  /*6080*/  BSYNC.RECONVERGENT B0 ;  /* 0x0000000000007941 */ /* 0x000fea0003800200 */
.L_x_963:
[----:B------:R-:W-:Y:S04]  /*6090*/  BSSY.RECONVERGENT B0, `(.L_x_965) ;  /* 0x000001c000007945 */ /* 0x000fe80003800200 */
[----:B------:R-:W-:Y:S05]  /*60a0*/  @P0 BRA `(.L_x_966) ;  /* 0x0000000000680947 */ /* 0x000fea0003800000 */
[----:B------:R-:W4:Y:S08]  /*60b0*/  LDC.64 R44, c[0x0][0x3f8] ;  /* 0x0000fe00ff2c7b82 */ /* 0x000f300000000a00 */
[----:B-12---:R-:W1:Y:S01]  /*60c0*/  LDC.64 R46, c[0x0][0x3d8] ;  /* 0x0000f600ff2e7b82 */ /* 0x006e620000000a00 */
[----:B----4-:R-:W-:Y:S01]  /*60d0*/  IMAD.WIDE.U32 R48, R44, 0x3, RZ ;  /* 0x000000032c307825 */ /* 0x010fe200078e00ff */
        /* <DEDUP_REMOVED lines=23> */
.L_x_966:
[----:B------:R-:W-:Y:S05]  /*6250*/  BSYNC.RECONVERGENT B0 ;  /* 0x0000000000007941 */ /* 0x000fea0003800200 */
.L_x_965:
        /* <DEDUP_REMOVED lines=10> */
[----:B------:R-:W-:Y:S01]  /*6300*/  LOP3.LUT P0, R44, R32, 0x2, RZ, 0xc0, !PT ;  /* 0x00000002202c7812 */ /* 0x000fe2000780c0ff */
[----:B------:R-:W-:Y:S01]  /*6310*/  IMAD R45, R3, UR10, R0 ;  /* 0x0000000a032d7c24 */ /* 0x000fe2000f8e0200 */
[----:B------:R-:W-:Y:S02]  /*6320*/  IADD3 R43, PT, PT, R43, R0, RZ ;  /* 0x000000002b2b7210 */ /* 0x000fe40007ffe0ff */
[----:B-1----:R-:W-:-:S04]  /*6330*/  SEL R47, R4, RZ, !P0 ;  /* 0x000000ff042f7207 */ /* 0x002fc80004000000 */
        /* <DEDUP_REMOVED lines=10> */
.L_x_969:
[----:B----4-:R-:W4:Y:S04]  /*63e0*/  LDG.E.STRONG.GPU R42, desc[UR8][R40.64] ;  /* 0x00000008282a7981 */ /* 0x010f28000c1ef900 */
[----:B----4-:R-:W-:Y:S01]  /*63f0*/  CCTL.IVALL ;  /* 0x00000000ff00798f */ /* 0x010fe20002000000 */
[----:B------:R-:W-:Y:S05]  /*6400*/  YIELD ;  /* 0x0000000000007946 */ /* 0x000fea0003800000 */
[----:B------:R-:W-:-:S13]  /*6410*/  ISETP.NE.AND P0, PT, R42, R47, PT ;  /* 0x0000002f2a00720c */ /* 0x000fda0003f05270 */
[----:B------:R-:W-:Y:S05]  /*6420*/  @P0 BRA `(.L_x_969) ;  /* 0xfffffffc00ec0947 */ /* 0x000fea000383ffff */
.L_x_968:
        /* <DEDUP_REMOVED lines=11> */
[----:B------:R-:W-:Y:S02]  /*64e0*/  MOV R53, R34 ;  /* 0x0000002200357202 */ /* 0x000fe40000000f00 */
[----:B------:R-:W-:Y:S02]  /*64f0*/  MOV R51, R36 ;  /* 0x0000002400337202 */ /* 0x000fe40000000f00 */
[----:B------:R-:W-:-:S02]  /*6500*/  MOV R57, R74 ;  /* 0x0000004a00397202 */ /* 0x000fc40000000f00 */
[----:B------:R-:W-:-:S07]  /*6510*/  LOP3.LUT R52, R4, 0x7ffffff8, RZ, 0xc0, !PT ;  /* 0x7ffffff804347812 */ /* 0x000fce00078ec0ff */
.L_x_971:
        /* <DEDUP_REMOVED lines=10> */
[--C-:B------:R-:W-:Y:S02]  /*65c0*/  @!P0 IMAD.WIDE.U32 R44, R53, 0x8, R48.reuse ;  /* 0x00000008352c8825 */ /* 0x100fe400078e0030 */
[----:B------:R-:W4:Y:S02]  /*65d0*/  @!P5 LDG.E.64 R42, desc[UR8][R42.64] ;  /* 0x000000082a2ad981 */ /* 0x000f24000c1e1b00 */
[----:B-12---:R-:W-:Y:S02]  /*65e0*/  @!P3 IMAD.WIDE.U32 R46, R56, 0x8, R48 ;  /* 0x00000008382eb825 */ /* 0x006fe400078e0030 */
[----:B------:R-:W2:Y:S04]  /*65f0*/  @!P0 LDG.E.64 R44, desc[UR8][R44.64] ;  /* 0x000000082c2c8981 */ /* 0x000ea8000c1e1b00 */
[----:B------:R-:W5:Y:S01]  /*6600*/  @!P3 LDG.E.64 R46, desc[UR8][R46.64] ;  /* 0x000000082e2eb981 */ /* 0x000f62000c1e1b00 */
[----:B------:R-:W-:Y:S01]  /*6610*/  IADD3 R60, PT, PT, R55, 0x4, RZ ;  /* 0x00000004373c7810 */ /* 0x000fe20007ffe0ff */
[----:B0--3--:R-:W-:Y:S01]  /*6620*/  @!P4 FADD.FTZ R72, R72, R40 ;  /* 0x000000284848c221 */ /* 0x009fe20000010000 */
[----:B------:R-:W-:-:S02]  /*6630*/  @!P4 FADD.FTZ R73, R73, R41 ;  /* 0x000000294949c221 */ /* 0x000fc40000010000 */
[----:B------:R-:W-:Y:S02]  /*6640*/  ISETP.EQ.OR P4, PT, R60, UR10, P1 ;  /* 0x0000000a3c007c0c */ /* 0x000fe40008f82670 */
[----:B------:R-:W-:Y:S01]  /*6650*/  IADD3 R60, PT, PT, R55, 0x5, RZ ;  /* 0x00000005373c7810 */ /* 0x000fe20007ffe0ff */
[----:B----4-:R-:W-:Y:S01]  /*6660*/  @!P5 FADD.FTZ R72, R72, R42 ;  /* 0x0000002a4848d221 */ /* 0x010fe20000010000 */
[----:B------:R-:W-:Y:S01]  /*6670*/  @!P5 FADD.FTZ R73, R73, R43 ;  /* 0x0000002b4949d221 */ /* 0x000fe20000010000 */
[----:B------:R-:W-:Y:S02]  /*6680*/  IADD3 R40, PT, PT, R55, 0x6, RZ ;  /* 0x0000000637287810 */ /* 0x000fe40007ffe0ff */
[----:B------:R-:W-:Y:S01]  /*6690*/  ISETP.EQ.OR P5, PT, R60, UR10, P1 ;  /* 0x0000000a3c007c0c */ /* 0x000fe20008fa2670 */
[----:B--2---:R-:W-:Y:S01]  /*66a0*/  @!P0 FADD.FTZ R72, R72, R44 ;  /* 0x0000002c48488221 */ /* 0x004fe20000010000 */
        /* <DEDUP_REMOVED lines=34> */
.L_x_970:
        /* <DEDUP_REMOVED lines=13> */
[----:B-1----:R-:W-:Y:S02]  /*69a0*/  IADD3 R47, PT, PT, R52, 0x3, RZ ;  /* 0x00000003342f7810 */ /* 0x002fe40007ffe0ff */
        /* <DEDUP_REMOVED lines=20> */
.L_x_972:
        /* <DEDUP_REMOVED lines=18> */
.L_x_973:
        /* <DEDUP_REMOVED lines=9> */
.L_x_974:
[----:B------:R-:W-:Y:S05]  /*6ca0*/  BSYNC.RECONVERGENT B0 ;  /* 0x0000000000007941 */ /* 0x000fea0003800200 */
.L_x_967:
[----:B------:R-:W5:Y:S01]  /*6cb0*/  S2UR UR7, SR_CgaCtaId ;  /* 0x00000000000779c3 */ /* 0x000f620000008800 */
[----:B------:R-:W-:Y:S01]  /*6cc0*/  UMOV UR6, 0x400 ;  /* 0x0000040000067882 */ /* 0x000fe20000000000 */
[----:B------:R-:W0:Y:S01]  /*6cd0*/  LDCU.64 UR12, c[0x0][0x400] ;  /* 0x00008000ff0c77ac */ /* 0x000e220008000a00 */
[--C-:B----4-:R-:W-:Y:S02]  /*6ce0*/  HADD2.F32 R43, -RZ, R28.reuse.H0_H0 ;  /* 0x2000001cff2b7230 */ /* 0x110fe40000004100 */
[----:B-1----:R-:W-:-:S05]  /*6cf0*/  HADD2.F32 R47, -RZ, R28.H1_H1 ;  /* 0x3000001cff2f7230 */ /* 0x002fca0000004100 */
[----:B------:R-:W-:-:S04]  /*6d00*/  FADD.FTZ R42, -R38, R47 ;  /* 0x0000002f262a7221 */ /* 0x000fc80000010100 */
[----:B------:R-:W-:Y:S01]  /*6d10*/  FMUL.FTZ R42, R42, R117 ;  /* 0x000000752a2a7220 */ /* 0x000fe20000410000 */
[----:B0-----:R-:W-:Y:S01]  /*6d20*/  ISETP.GE.U32.AND P0, PT, R93, UR12, PT ;  /* 0x0000000c5d007c0c */ /* 0x001fe2000bf06070 */
[----:B-----5:R-:W-:-:S03]  /*6d30*/  ULEA UR6, UR7, UR6, 0x18 ;  /* 0x0000000607067291 */ /* 0x020fc6000f8ec0ff */
[----:B------:R-:W-:-:S06]  /*6d40*/  ISETP.GE.AND.EX P0, PT, R7, UR13, PT, P0 ;  /* 0x0000000d07007c0c */ /* 0x000fcc000bf06300 */
[----:B------:R-:W-:Y:S01]  /*6d50*/  @!P1 STS.64 [UR6+0x50], R72 ;  /* 0x00005048ff009988 */ /* 0x000fe20008000a06 */
[----:B------:R-:W-:Y:S01]  /*6d60*/  BAR.SYNC.DEFER_BLOCKING 0x0 ;  /* 0x0000000000007b1d */ /* 0x000fe20000010000 */
[----:B------:R-:W-:-:S05]  /*6d70*/  ISETP.GE.U32.AND P1, PT, R89, UR12, PT ;  /* 0x0000000c59007c0c */ /* 0x000fca000bf26070 */
[----:B------:R-:W0:Y:S01]  /*6d80*/  LDS.64 R40, [UR6+0x50] ;  /* 0x00005006ff287984 */ /* 0x000e220008000a00 */
[----:B------:R-:W0:Y:S02]  /*6d90*/  LDCU UR6, c[0x0][0x42c] ;  /* 0x00008580ff0677ac */ /* 0x000e240008000800 */
[----:B0-----:R-:W-:Y:S01]  /*6da0*/  FMUL.FTZ R28, R40, UR6 ;  /* 0x00000006281c7c20 */ /* 0x001fe20008410000 */
[----:B------:R-:W-:Y:S01]  /*6db0*/  FADD.FTZ R40, -R38, R43 ;  /* 0x0000002b26287221 */ /* 0x000fe20000010100 */
[----:B------:R-:W-:-:S03]  /*6dc0*/  FMUL.FTZ R45, R41, UR6 ;  /* 0x00000006292d7c20 */ /* 0x000fc60008410000 */
[----:B------:R-:W-:Y:S01]  /*6dd0*/  FMUL.FTZ R41, R40, R117 ;  /* 0x0000007528297220 */ /* 0x000fe20000410000 */
[--C-:B------:R-:W-:Y:S02]  /*6de0*/  HADD2.F32 R40, -RZ, R26.reuse.H0_H0 ;  /* 0x2000001aff287230 */ /* 0x100fe40000004100 */
[C-C-:B------:R-:W-:Y:S01]  /*6df0*/  FFMA.FTZ R54, R28.reuse, R42, R45.reuse ;  /* 0x0000002a1c367223 */ /* 0x140fe2000001002d */
[----:B------:R-:W-:Y:S02]  /*6e00*/  HADD2.F32 R26, -RZ, R26.H1_H1 ;  /* 0x3000001aff1a7230 */ /* 0x000fe40000004100 */
[----:B------:R-:W-:Y:S01]  /*6e10*/  FFMA.FTZ R52, R28, R41, R45 ;  /* 0x000000291c347223 */ /* 0x000fe2000001002d */
        /* <DEDUP_REMOVED lines=19> */
.L_x_975:
        /* <DEDUP_REMOVED lines=19> */
.L_x_977:
[----:B------:R-:W-:Y:S05]  /*7080*/  BSYNC.RECONVERGENT B0 ;  /* 0x0000000000007941 */ /* 0x000fea0003800200 */
.L_x_976:
        /* <DEDUP_REMOVED lines=11> */
[----:B------:R-:W-:Y:S01]  /*7140*/  FMUL.FTZ R50, R26, R117 ;  /* 0x000000751a327220 */ /* 0x000fe20000410000 */
        /* <DEDUP_REMOVED lines=8> */
[----:B--2---:R-:W-:-:S03]  /*71d0*/  FADD.FTZ R46, R44, 1 ;  /* 0x3f8000002c2e7421 */ /* 0x004fc60000010000 */
        /* <DEDUP_REMOVED lines=10> */
.L_x_978:
[----:B------:R-:W-:Y:S01]  /*7280*/  FFMA.FTZ R26, R28, R50, R45 ;  /* 0x000000321c1a7223 */ /* 0x000fe2000001002d */
[----:B------:R-:W-:Y:S01]  /*7290*/  BSSY.RECONVERGENT B0, `(.L_x_979) ;  /* 0x0000014000007945 */ /* 0x000fe20003800200 */
[----:B------:R-:W-:Y:S01]  /*72a0*/  FFMA.FTZ R48, R115, R24, -R48 ;  /* 0x0000001873307223 */ /* 0x000fe20000010830 */
[----:B------:R-:W-:Y:S02]  /*72b0*/  HADD2.F32 R49, -RZ, R20.H1_H1 ;  /* 0x30000014ff317230 */ /* 0x000fe40000004100 */
        /* <DEDUP_REMOVED lines=17> */
.L_x_980:
[----:B------:R-:W-:Y:S05]  /*73d0*/  BSYNC.RECONVERGENT B0 ;  /* 0x0000000000007941 */ /* 0x000fea0003800200 */
.L_x_979:
[-C--:B------:R-:W-:Y:S01]  /*73e0*/  FMUL.FTZ R24, R24, R117.reuse ;  /* 0x0000007518187220 */ /* 0x080fe20000410000 */
[----:B------:R-:W-:Y:S01]  /*73f0*/  FADD.FTZ R22, -R38, R49 ;  /* 0x0000003126167221 */ /* 0x000fe20000010100 */
[--C-:B------:R-:W-:Y:S02]  /*7400*/  HADD2.F32 R20, -RZ, R18.reuse.H0_H0 ;  /* 0x20000012ff147230 */ /* 0x100fe40000004100 */
[----:B------:R-:W-:Y:S02]  /*7410*/  HADD2.F32 R18, -RZ, R18.H1_H1 ;  /* 0x30000012ff127230 */ /* 0x000fe40000004100 */
[----:B------:R-:W-:Y:S01]  /*7420*/  FFMA.FTZ R44, R28, R24, R45 ;  /* 0x000000181c2c7223 */ /* 0x000fe2000001002d */
[----:B--2---:R-:W-:Y:S01]  /*7430*/  FMUL.FTZ R46, R22, R117 ;  /* 0x00000075162e7220 */ /* 0x004fe20000410000 */
        /* <DEDUP_REMOVED lines=19> */
.L_x_981:
[----:B------:R-:W-:Y:S01]  /*7570*/  FFMA.FTZ R22, R28, R46, R45 ;  /* 0x0000002e1c167223 */ /* 0x000fe2000001002d */
[----:B------:R-:W-:Y:S01]  /*7580*/  BSSY.RECONVERGENT B0, `(.L_x_982) ;  /* 0x0000014000007945 */ /* 0x000fe20003800200 */
[--C-:B------:R-:W-:Y:S02]  /*7590*/  HADD2.F32 R49, -RZ, R16.reuse.H0_H0 ;  /* 0x20000010ff317230 */ /* 0x100fe40000004100 */
[----:B------:R-:W-:Y:S01]  /*75a0*/  FFMA.FTZ R44, R115, R20, -R44 ;  /* 0x00000014732c7223 */ /* 0x000fe2000001082c */
[----:B------:R-:W-:Y:S02]  /*75b0*/  HADD2.F32 R47, -RZ, R16.H1_H1 ;  /* 0x30000010ff2f7230 */ /* 0x000fe40000004100 */
[----:B------:R-:W-:Y:S01]  /*75c0*/  FFMA.FTZ R16, R39, R18, -R22 ;  /* 0x0000001227107223 */ /* 0x000fe20000010816 */
[----:B------:R-:W-:Y:S06]  /*75d0*/  @P0 BRA `(.L_x_983) ;  /* 0x0000000000380947 */ /* 0x000fec0003800000 */
        /* <DEDUP_REMOVED lines=14> */
.L_x_983:
[----:B------:R-:W-:Y:S05]  /*76c0*/  BSYNC.RECONVERGENT B0 ;  /* 0x0000000000007941 */ /* 0x000fea0003800200 */
.L_x_982:
[----:B01----:R-:W-:Y:S02]  /*76d0*/  HADD2.F32 R41, -RZ, R12.H0_H0 ;  /* 0x2000000cff297230 */ /* 0x003fe40000004100 */
[C---:B------:R-:W-:Y:S01]  /*76e0*/  FADD.FTZ R70, -R38.reuse, R49 ;  /* 0x0000003126467221 */ /* 0x040fe20000010100 */
[----:B------:R-:W-:Y:S02]  /*76f0*/  HADD2.F32 R51, -RZ, R111.H0_H0 ;  /* 0x2000006fff337230 */ /* 0x000fe40000004100 */
[C---:B---3--:R-:W-:Y:S01]  /*7700*/  FADD.FTZ R72, -R38.reuse, R47 ;  /* 0x0000002f26487221 */ /* 0x048fe20000010100 */
        /* <DEDUP_REMOVED lines=10> */
[----:B------:R-:W-:Y:S02]  /*77b0*/  HADD2.F32 R43, -RZ, R12.H1_H1 ;  /* 0x3000000cff2b7230 */ /* 0x000fe40000004100 */
[C---:B------:R-:W-:Y:S01]  /*77c0*/  FADD.FTZ R64, -R38.reuse, R57 ;  /* 0x0000003926407221 */ /* 0x040fe20000010100 */
[----:B------:R-:W-:Y:S02]  /*77d0*/  HADD2.F32 R111, -RZ, R111.H1_H1 ;  /* 0x3000006fff6f7230 */ /* 0x000fe40000004100 */
[----:B------:R-:W-:Y:S01]  /*77e0*/  FADD.FTZ R56, -R38, R59 ;  /* 0x0000003b26387221 */ /* 0x000fe20000010100 */
[----:B------:R-:W-:-:S02]  /*77f0*/  HADD2.F32 R53, -RZ, R8.H0_H0 ;  /* 0x20000008ff357230 */ /* 0x000fc40000004100 */
[C---:B------:R-:W-:Y:S01]  /*7800*/  FADD.FTZ R40, -R38.reuse, R43 ;  /* 0x0000002b26287221 */ /* 0x040fe20000010100 */
[----:B------:R-:W-:Y:S02]  /*7810*/  HADD2.F32 R55, -RZ, R8.H1_H1 ;  /* 0x30000008ff377230 */ /* 0x000fe40000004100 */
        /* <DEDUP_REMOVED lines=60> */
.L_x_984:
        /* <DEDUP_REMOVED lines=21> */
.L_x_986:
[----:B------:R-:W-:Y:S05]  /*7d30*/  BSYNC.RECONVERGENT B0 ;  /* 0x0000000000007941 */ /* 0x000fea0003800200 */
.L_x_985:
[--C-:B------:R-:W-:Y:S02]  /*7d40*/  HADD2.F32 R14, -RZ, R10.reuse.H0_H0 ;  /* 0x2000000aff0e7230 */ /* 0x100fe40000004100 */
[C-C-:B------:R-:W-:Y:S01]  /*7d50*/  FFMA.FTZ R72, R28.reuse, R49, R45.reuse ;  /* 0x000000311c487223 */ /* 0x140fe2000001002d */
[----:B------:R-:W-:Y:S01]  /*7d60*/  FFMA.FTZ R98, R28, R70, R45 ;  /* 0x000000461c627223 */ /* 0x000fe2000001002d */
[----:B------:R-:W-:Y:S01]  /*7d70*/  HADD2.F32 R10, -RZ, R10.H1_H1 ;  /* 0x3000000aff0a7230 */ /* 0x000fe20000004100 */
        /* <DEDUP_REMOVED lines=19> */
.L_x_987:
        /* <DEDUP_REMOVED lines=18> */
.L_x_989:
[----:B------:R-:W-:Y:S05]  /*7fd0*/  BSYNC.RECONVERGENT B0 ;  /* 0x0000000000007941 */ /* 0x000fea0003800200 */
.L_x_988:
[--C-:B------:R-:W-:Y:S02]  /*7fe0*/  HADD2.F32 R10, -RZ, R114.reuse.H0_H0 ;  /* 0x20000072ff0a7230 */ /* 0x100fe40000004100 */
[-C--:B------:R-:W-:Y:S01]  /*7ff0*/  FMUL.FTZ R68, R68, R117.reuse ;  /* 0x0000007544447220 */ /* 0x080fe20000410000 */
[----:B------:R-:W-:Y:S02]  /*8000*/  HADD2.F32 R114, -RZ, R114.H1_H1 ;  /* 0x30000072ff727230 */ /* 0x000fe40000004100 */
[----:B------:R-:W-:Y:S01]  /*8010*/  FMUL.FTZ R66, R66, R117 ;  /* 0x0000007542427220 */ /* 0x000fe20000410000 */
[----:B------:R-:W-:Y:S06]  /*8020*/  @!P6 BRA `(.L_x_990) ;  /* 0x000000000048e947 */ /* 0x000fec0003800000 */
        /* <DEDUP_REMOVED lines=18> */
.L_x_990:
[----:B------:R-:W-:Y:S04]  /*8150*/  BSSY.RECONVERGENT B0, `(.L_x_991) ;  /* 0x0000014000007945 */ /* 0x000fe80003800200 */
[----:B------:R-:W-:Y:S05]  /*8160*/  @P2 BRA `(.L_x_992) ;  /* 0x0000000000482947 */ /* 0x000fea0003800000 */
[----:B------:R-:W2:Y:S01]  /*8170*/  LDCU.64 UR6, c[0x0][0x3f8] ;  /* 0x00007f00ff0677ac */ /* 0x000ea20008000a00 */
[C-C-:B------:R-:W-:Y:S01]  /*8180*/  FFMA.FTZ R14, R28.reuse, R68, R45.reuse ;  /* 0x000000441c0e7223 */ /* 0x140fe2000001002d */
[----:B------:R-:W-:Y:S01]  /*8190*/  FFMA.FTZ R40, R28, R66, R45 ;  /* 0x000000421c287223 */ /* 0x000fe2000001002d */
[----:B01----:R-:W-:Y:S01]  /*81a0*/  MOV R41, R123 ;  /* 0x0000007b00297202 */ /* 0x003fe20000000f00 */
[----:B------:R-:W0:Y:S01]  /*81b0*/  LDCU.64 UR14, c[0x0][0x380] ;  /* 0x00007000ff0e77ac */ /* 0x000e220008000a00 */
[----:B------:R-:W-:Y:S01]  /*81c0*/  FFMA.FTZ R14, R115, R10, -R14 ;  /* 0x0000000a730e7223 */ /* 0x000fe2000001080e */
[----:B------:R-:W-:Y:S01]  /*81d0*/  FFMA.FTZ R10, R39, R114, -R40 ;  /* 0x00000072270a7223 */ /* 0x000fe20000010828 */
[----:B------:R-:W-:Y:S02]  /*81e0*/  MOV R40, R120 ;  /* 0x0000007800287202 */ /* 0x000fe40000000f00 */
[-C--:B------:R-:W-:Y:S01]  /*81f0*/  FMUL.FTZ R47, R14, R117.reuse ;  /* 0x000000750e2f7220 */ /* 0x080fe20000410000 */
[----:B------:R-:W-:Y:S01]  /*8200*/  FMUL.FTZ R10, R10, R117 ;  /* 0x000000750a0a7220 */ /* 0x000fe20000410000 */
[----:B--2---:R-:W-:-:S02]  /*8210*/  IMAD R42, R17, UR6, RZ ;  /* 0x00000006112a7c24 */ /* 0x004fc4000f8e02ff */
[----:B------:R-:W-:-:S04]  /*8220*/  IMAD.WIDE.U32 R40, R85, UR6, R40 ;  /* 0x0000000655287c25 */ /* 0x000fc8000f8e0028 */
[----:B------:R-:W-:Y:S01]  /*8230*/  IMAD R43, R85, UR7, R42 ;  /* 0x00000007552b7c24 */ /* 0x000fe2000f8e022a */
[----:B0-----:R-:W-:-:S04]  /*8240*/  LEA R42, P0, R40, UR14, 0x1 ;  /* 0x0000000e282a7c11 */ /* 0x001fc8000f8008ff */
[----:B------:R-:W-:Y:S02]  /*8250*/  IADD3 R43, PT, PT, R41, R43, RZ ;  /* 0x0000002b292b7210 */ /* 0x000fe40007ffe0ff */
[----:B------:R-:W-:Y:S02]  /*8260*/  F2FP.F16.F32.PACK_AB R41, R10, R47 ;  /* 0x0000002f0a29723e */ /* 0x000fe400000000ff */
[----:B------:R-:W-:-:S05]  /*8270*/  LEA.HI.X R43, R40, UR15, R43, 0x1, P0 ;  /* 0x0000000f282b7c11 */ /* 0x000fca00080f0c2b */
[----:B------:R2:W-:Y:S02]  /*8280*/  STG.E desc[UR8][R42.64], R41 ;  /* 0x000000292a007986 */ /* 0x0005e4000c101908 */
.L_x_992:
[----:B------:R-:W-:Y:S05]  /*8290*/  BSYNC.RECONVERGENT B0 ;  /* 0x0000000000007941 */ /* 0x000fea0003800200 */
.L_x_991:
[----:B------:R-:W-:Y:S01]  /*82a0*/  UISETP.NE.AND UP0, UPT, UR11, URZ, UPT ;  /* 0x000000ff0b00728c */ /* 0x000fe2000bf05270 */
[-C--:B------:R-:W-:Y:S01]  /*82b0*/  FMUL.FTZ R14, R60, R117.reuse ;  /* 0x000000753c0e7220 */ /* 0x080fe20000410000 */
        /* <DEDUP_REMOVED lines=27> */
.L_x_993:
[----:B------:R-:W-:Y:S01]  /*8470*/  BSSY.RECONVERGENT B0, `(.L_x_994) ;  /* 0x0000013000007945 */ /* 0x000fe20003800200 */
[----:B------:R-:W-:Y:S01]  /*8480*/  FFMA.FTZ R60, R115, R10, -R60 ;  /* 0x0000000a733c7223 */ /* 0x000fe2000001083c */
[----:B------:R-:W-:Y:S01]  /*8490*/  FMUL.FTZ R64, R64, R117 ;  /* 0x0000007540407220 */ /* 0x000fe20000410000 */
[----:B------:R-:W-:Y:S01]  /*84a0*/  FFMA.FTZ R6, R39, R6, -R62 ;  /* 0x0000000627067223 */ /* 0x000fe2000001083e */
[----:B------:R-:W-:Y:S06]  /*84b0*/  @P4 BRA `(.L_x_995) ;  /* 0x0000000000384947 */ /* 0x000fec0003800000 */
[----:B------:R-:W3:Y:S01]  /*84c0*/  LDCU.64 UR6, c[0x0][0x3f8] ;  /* 0x00007f00ff0677ac */ /* 0x000ee20008000a00 */
[----:B------:R-:W-:Y:S01]  /*84d0*/  MOV R40, R120 ;  /* 0x0000007800287202 */ /* 0x000fe20000000f00 */
[----:B------:R-:W-:Y:S01]  /*84e0*/  FMUL.FTZ R47, R60, R117 ;  /* 0x000000753c2f7220 */ /* 0x000fe20000410000 */
[----:B012---:R-:W-:Y:S01]  /*84f0*/  MOV R41, R123 ;  /* 0x0000007b00297202 */ /* 0x007fe20000000f00 */
        /* <DEDUP_REMOVED lines=10> */
.L_x_995:
[----:B------:R-:W-:Y:S05]  /*85a0*/  BSYNC.RECONVERGENT B0 ;  /* 0x0000000000007941 */ /* 0x000fea0003800200 */
.L_x_994:
[--C-:B------:R-:W-:Y:S02]  /*85b0*/  HADD2.F32 R6, -RZ, R96.reuse.H0_H0 ;  /* 0x20000060ff067230 */ /* 0x100fe40000004100 */
[----:B------:R-:W-:Y:S01]  /*85c0*/  FFMA.FTZ R60, R28, R64, R45 ;  /* 0x000000401c3c7223 */ /* 0x000fe2000001002d */
[----:B------:R-:W-:Y:S02]  /*85d0*/  HADD2.F32 R96, -RZ, R96.H1_H1 ;  /* 0x30000060ff607230 */ /* 0x000fe40000004100 */
[----:B------:R-:W-:Y:S01]  /*85e0*/  FMUL.FTZ R54, R54, R117 ;  /* 0x0000007536367220 */ /* 0x000fe20000410000 */
[----:B------:R-:W-:Y:S06]  /*85f0*/  BRA.U !UP0, `(.L_x_996) ;  /* 0x0000000108487547 */ /* 0x000fec000b800000 */
[----:B------:R-:W-:Y:S01]  /*8600*/  FFMA.FTZ R10, R115, R64, R118 ;  /* 0x00000040730a7223 */ /* 0x000fe20000010076 */
[----:B------:R-:W-:-:S03]  /*8610*/  FFMA.FTZ R14, R39, R54, R116 ;  /* 0x00000036270e7223 */ /* 0x000fc60000010074 */
[----:B------:R-:W-:Y:S01]  /*8620*/  FMUL.FTZ R40, R10, -1.4426950216293334961 ;  /* 0xbfb8aa3b0a287820 */ /* 0x000fe20000410000 */
[----:B0123--:R-:W-:-:S05]  /*8630*/  FMUL.FTZ R42, R14, -1.4426950216293334961 ;  /* 0xbfb8aa3b0e2a7820 */ /* 0x00ffca0000410000 */
        /* <DEDUP_REMOVED lines=14> */
.L_x_996:
[----:B------:R-:W-:Y:S01]  /*8720*/  FFMA.FTZ R10, R28, R54, R45 ;  /* 0x000000361c0a7223 */ /* 0x000fe2000001002d */
[----:B------:R-:W-:Y:S01]  /*8730*/  BSSY.RECONVERGENT B0, `(.L_x_997) ;  /* 0x0000014000007945 */ /* 0x000fe20003800200 */
[----:B------:R-:W-:Y:S01]  /*8740*/  FFMA.FTZ R60, R115, R6, -R60 ;  /* 0x00000006733c7223 */ /* 0x000fe2000001083c */
[-C--:B------:R-:W-:Y:S01]  /*8750*/  FMUL.FTZ R14, R56, R117.reuse ;  /* 0x00000075380e7220 */ /* 0x080fe20000410000 */
[----:B------:R-:W-:Y:S01]  /*8760*/  FMUL.FTZ R58, R58, R117 ;  /* 0x000000753a3a7220 */ /* 0x000fe20000410000 */
[----:B------:R-:W-:Y:S01]  /*8770*/  FFMA.FTZ R6, R39, R96, -R10 ;  /* 0x0000006027067223 */ /* 0x000fe2000001080a */
[----:B------:R-:W-:Y:S06]  /*8780*/  @P3 BRA `(.L_x_998) ;  /* 0x0000000000383947 */ /* 0x000fec0003800000 */
[----:B------:R-:W4:Y:S01]  /*8790*/  LDCU.64 UR6, c[0x0][0x3f8] ;  /* 0x00007f00ff0677ac */ /* 0x000f220008000a00 */
[----:B------:R-:W-:Y:S01]  /*87a0*/  MOV R40, R120 ;  /* 0x0000007800287202 */ /* 0x000fe20000000f00 */
[----:B------:R-:W-:Y:S01]  /*87b0*/  FMUL.FTZ R47, R60, R117 ;  /* 0x000000753c2f7220 */ /* 0x000fe20000410000 */
[----:B0123--:R-:W-:Y:S01]  /*87c0*/  MOV R41, R123 ;  /* 0x0000007b00297202 */ /* 0x00ffe20000000f00 */
        /* <DEDUP_REMOVED lines=10> */
.L_x_998:
[----:B------:R-:W-:Y:S05]  /*8870*/  BSYNC.RECONVERGENT B0 ;  /* 0x0000000000007941 */ /* 0x000fea0003800200 */
.L_x_997:
[--C-:B------:R-:W-:Y:S02]  /*8880*/  HADD2.F32 R6, -RZ, R99.reuse.H0_H0 ;  /* 0x20000063ff067230 */ /* 0x100fe40000004100 */
[C-C-:B------:R-:W-:Y:S01]  /*8890*/  FFMA.FTZ R54, R28.reuse, R14, R45.reuse ;  /* 0x0000000e1c367223 */ /* 0x140fe2000001002d */
[----:B------:R-:W-:Y:S01]  /*88a0*/  FFMA.FTZ R56, R28, R58, R45 ;  /* 0x0000003a1c387223 */ /* 0x000fe2000001002d */
[----:B------:R-:W-:Y:S01]  /*88b0*/  HADD2.F32 R10, -RZ, R99.H1_H1 ;  /* 0x30000063ff0a7230 */ /* 0x000fe20000004100 */
[----:B------:R-:W-:Y:S06]  /*88c0*/  BRA.U !UP0, `(.L_x_999) ;  /* 0x0000000108487547 */ /* 0x000fec000b800000 */
[----:B------:R-:W-:Y:S01]  /*88d0*/  FFMA.FTZ R40, R39, R58, R116 ;  /* 0x0000003a27287223 */ /* 0x000fe20000010074 */
[----:B------:R-:W-:-:S03]  /*88e0*/  FFMA.FTZ R14, R115, R14, R118 ;  /* 0x0000000e730e7223 */ /* 0x000fc60000010076 */
[----:B------:R-:W-:Y:S01]  /*88f0*/  FMUL.FTZ R47, R40, -1.4426950216293334961 ;  /* 0xbfb8aa3b282f7820 */ /* 0x000fe20000410000 */
[----:B01234-:R-:W-:-:S05]  /*8900*/  FMUL.FTZ R41, R14, -1.4426950216293334961 ;  /* 0xbfb8aa3b0e297820 */ /* 0x01ffca0000410000 */
        /* <DEDUP_REMOVED lines=14> */
.L_x_999:
[----:B------:R-:W-:Y:S01]  /*89f0*/  BSSY.RECONVERGENT B0, `(.L_x_1000) ;  /* 0x0000012000007945 */ /* 0x000fe20003800200 */
[----:B------:R-:W-:Y:S01]  /*8a00*/  FFMA.FTZ R54, R115, R6, -R54 ;  /* 0x0000000673367223 */ /* 0x000fe20000010836 */
[----:B------:R-:W-:Y:S02]  /*8a10*/  FFMA.FTZ R6, R39, R10, -R56 ;  /* 0x0000000a27067223 */ /* 0x000fe40000010838 */
[----:B------:R-:W-:Y:S05]  /*8a20*/  @P1 BRA `(.L_x_1001) ;  /* 0x0000000000381947 */ /* 0x000fea0003800000 */
[----:B------:R-:W5:Y:S01]  /*8a30*/  LDCU.64 UR6, c[0x0][0x3f8] ;  /* 0x00007f00ff0677ac */ /* 0x000f620008000a00 */
[----:B------:R-:W-:Y:S01]  /*8a40*/  MOV R40, R120 ;  /* 0x0000007800287202 */ /* 0x000fe20000000f00 */
[----:B------:R-:W-:Y:S01]  /*8a50*/  FMUL.FTZ R47, R54, R117 ;  /* 0x00000075362f7220 */ /* 0x000fe20000410000 */
[----:B01234-:R-:W-:Y:S01]  /*8a60*/  MOV R41, R123 ;  /* 0x0000007b00297202 */ /* 0x01ffe20000000f00 */
        /* <DEDUP_REMOVED lines=10> */
.L_x_1001:
[----:B------:R-:W-:Y:S05]  /*8b10*/  BSYNC.RECONVERGENT B0 ;  /* 0x0000000000007941 */ /* 0x000fea0003800200 */
.L_x_1000:
[-C--:B01234-:R-:W-:Y:S01]  /*8b20*/  FMUL.FTZ R41, R8, R117.reuse ;  /* 0x0000007508297220 */ /* 0x09ffe20000410000 */
        /* <DEDUP_REMOVED lines=61> */
.L_x_1002:
        /* <DEDUP_REMOVED lines=9> */
[----:B------:R-:W-:-:S05]  /*8f90*/  FMUL.FTZ R45, R70, R117 ;  /* 0x00000075462d7220 */ /* 0x000fca0000410000 */
        /* <DEDUP_REMOVED lines=8> */
.L_x_1004:
[----:B------:R-:W-:Y:S05]  /*9020*/  BSYNC.RECONVERGENT B0 ;  /* 0x0000000000007941 */ /* 0x000fea0003800200 */
.L_x_1003:
[--C-:B------:R-:W-:Y:S02]  /*9030*/  HADD2.F32 R40, -RZ, R101.reuse.H0_H0 ;  /* 0x20000065ff287230 */ /* 0x100fe40000004100 */
[----:B------:R-:W-:Y:S01]  /*9040*/  HADD2.F32 R101, -RZ, R101.H1_H1 ;  /* 0x30000065ff657230 */ /* 0x000fe20000004100 */
        /* <DEDUP_REMOVED lines=19> */
.L_x_1005:
[----:B------:R-:W-:Y:S01]  /*9180*/  BSSY.RECONVERGENT B0, `(.L_x_1006) ;  /* 0x0000012000007945 */ /* 0x000fe20003800200 */
[----:B------:R-:W-:Y:S01]  /*9190*/  FFMA.FTZ R62, R115, R40, -R62 ;  /* 0x00000028733e7223 */ /* 0x000fe2000001083e */
[----:B------:R-:W-:Y:S02]  /*91a0*/  FFMA.FTZ R64, R39, R101, -R64 ;  /* 0x0000006527407223 */ /* 0x000fe40000010840 */
[----:B------:R-:W-:Y:S05]  /*91b0*/  @P1 BRA `(.L_x_1007) ;  /* 0x0000000000381947 */ /* 0x000fea0003800000 */
[----:B------:R-:W1:Y:S01]  /*91c0*/  LDCU.64 UR6, c[0x0][0x3f8] ;  /* 0x00007f00ff0677ac */ /* 0x000e620008000a00 */
[----:B------:R-:W-:Y:S01]  /*91d0*/  MOV R40, R120 ;  /* 0x0000007800287202 */ /* 0x000fe20000000f00 */
[----:B------:R-:W-:Y:S01]  /*91e0*/  FMUL.FTZ R62, R62, R117 ;  /* 0x000000753e3e7220 */ /* 0x000fe20000410000 */
[----:B------:R-:W-:Y:S01]  /*91f0*/  MOV R41, R123 ;  /* 0x0000007b00297202 */ /* 0x000fe20000000f00 */
[----:B------:R-:W2:Y:S01]  /*9200*/  LDCU.64 UR14, c[0x0][0x380] ;  /* 0x00007000ff0e77ac */ /* 0x000ea20008000a00 */
[----:B0-----:R-:W-:-:S05]  /*9210*/  FMUL.FTZ R45, R64, R117 ;  /* 0x00000075402d7220 */ /* 0x001fca0000410000 */
[----:B------:R-:W-:Y:S01]  /*9220*/  F2FP.F16.F32.PACK_AB R45, R45, R62 ;  /* 0x0000003e2d2d723e */ /* 0x000fe200000000ff */
[----:B-1----:R-:W-:Y:S02]  /*9230*/  IMAD R43, R27, UR6, RZ ;  /* 0x000000061b2b7c24 */ /* 0x002fe4000f8e02ff */
[----:B------:R-:W-:-:S04]  /*9240*/  IMAD.WIDE.U32 R40, R80, UR6, R40 ;  /* 0x0000000650287c25 */ /* 0x000fc8000f8e0028 */
[----:B------:R-:W-:Y:S01]  /*9250*/  IMAD R43, R80, UR7, R43 ;  /* 0x00000007502b7c24 */ /* 0x000fe2000f8e022b */
[----:B--2---:R-:W-:-:S04]  /*9260*/  LEA R42, P1, R40, UR14, 0x1 ;  /* 0x0000000e282a7c11 */ /* 0x004fc8000f8208ff */
[----:B------:R-:W-:-:S04]  /*9270*/  IADD3 R43, PT, PT, R41, R43, RZ ;  /* 0x0000002b292b7210 */ /* 0x000fc80007ffe0ff */
[----:B------:R-:W-:-:S05]  /*9280*/  LEA.HI.X R43, R40, UR15, R43, 0x1, P1 ;  /* 0x0000000f282b7c11 */ /* 0x000fca00088f0c2b */
[----:B------:R1:W-:Y:S02]  /*9290*/  STG.E desc[UR8][R42.64], R45 ;  /* 0x0000002d2a007986 */ /* 0x0003e4000c101908 */
.L_x_1007:
[----:B------:R-:W-:Y:S05]  /*92a0*/  BSYNC.RECONVERGENT B0 ;  /* 0x0000000000007941 */ /* 0x000fea0003800200 */
.L_x_1006:
[--C-:B------:R-:W-:Y:S02]  /*92b0*/  HADD2.F32 R40, -RZ, R104.reuse.H0_H0 ;  /* 0x20000068ff287230 */ /* 0x100fe40000004100 */
[----:B------:R-:W-:Y:S01]  /*92c0*/  HADD2.F32 R104, -RZ, R104.H1_H1 ;  /* 0x30000068ff687230 */ /* 0x000fe20000004100 */
        /* <DEDUP_REMOVED lines=19> */
.L_x_1008:
[----:B------:R-:W-:Y:S01]  /*9400*/  BSSY.RECONVERGENT B0, `(.L_x_1009) ;  /* 0x0000012000007945 */ /* 0x000fe20003800200 */
[----:B------:R-:W-:Y:S01]  /*9410*/  FFMA.FTZ R58, R115, R40, -R58 ;  /* 0x00000028733a7223 */ /* 0x000fe2000001083a */
[----:B------:R-:W-:Y:S02]  /*9420*/  FFMA.FTZ R20, R39, R104, -R60 ;  /* 0x0000006827147223 */ /* 0x000fe4000001083c */
[----:B------:R-:W-:Y:S05]  /*9430*/  @P0 BRA `(.L_x_1010) ;  /* 0x0000000000380947 */ /* 0x000fea0003800000 */
[----:B------:R-:W2:Y:S01]  /*9440*/  LDCU.64 UR6, c[0x0][0x3f8] ;  /* 0x00007f00ff0677ac */ /* 0x000ea20008000a00 */
[----:B------:R-:W-:Y:S01]  /*9450*/  MOV R40, R120 ;  /* 0x0000007800287202 */ /* 0x000fe20000000f00 */
[----:B01----:R-:W-:Y:S01]  /*9460*/  FMUL.FTZ R45, R58, R117 ;  /* 0x000000753a2d7220 */ /* 0x003fe20000410000 */
[----:B------:R-:W-:Y:S01]  /*9470*/  MOV R41, R123 ;  /* 0x0000007b00297202 */ /* 0x000fe20000000f00 */
        /* <DEDUP_REMOVED lines=10> */
.L_x_1010:
[----:B------:R-:W-:Y:S05]  /*9520*/  BSYNC.RECONVERGENT B0 ;  /* 0x0000000000007941 */ /* 0x000fea0003800200 */
.L_x_1009:
[--C-:B------:R-:W-:Y:S02]  /*9530*/  HADD2.F32 R20, -RZ, R105.reuse.H0_H0 ;  /* 0x20000069ff147230 */ /* 0x100fe40000004100 */
[----:B------:R-:W-:Y:S01]  /*9540*/  HADD2.F32 R105, -RZ, R105.H1_H1 ;  /* 0x30000069ff697230 */ /* 0x000fe20000004100 */
        /* <DEDUP_REMOVED lines=19> */
.L_x_1011:
[----:B------:R-:W-:Y:S01]  /*9680*/  BSSY.RECONVERGENT B0, `(.L_x_1012) ;  /* 0x0000012000007945 */ /* 0x000fe20003800200 */
[----:B------:R-:W-:Y:S01]  /*9690*/  FFMA.FTZ R18, R115, R20, -R18 ;  /* 0x0000001473127223 */ /* 0x000fe20000010812 */
[----:B------:R-:W-:Y:S02]  /*96a0*/  FFMA.FTZ R16, R39, R105, -R16 ;  /* 0x0000006927107223 */ /* 0x000fe40000010810 */
[----:B------:R-:W-:Y:S05]  /*96b0*/  @P6 BRA `(.L_x_1013) ;  /* 0x0000000000386947 */ /* 0x000fea0003800000 */
[----:B------:R-:W3:Y:S01]  /*96c0*/  LDCU.64 UR6, c[0x0][0x3f8] ;  /* 0x00007f00ff0677ac */ /* 0x000ee20008000a00 */
[----:B------:R-:W-:Y:S01]  /*96d0*/  MOV R40, R120 ;  /* 0x0000007800287202 */ /* 0x000fe20000000f00 */
[----:B01----:R-:W-:Y:S01]  /*96e0*/  FMUL.FTZ R45, R18, R117 ;  /* 0x00000075122d7220 */ /* 0x003fe20000410000 */
[----:B--2---:R-:W-:Y:S01]  /*96f0*/  MOV R41, R123 ;  /* 0x0000007b00297202 */ /* 0x004fe20000000f00 */
        /* <DEDUP_REMOVED lines=10> */
.L_x_1013:
[----:B------:R-:W-:Y:S05]  /*97a0*/  BSYNC.RECONVERGENT B0 ;  /* 0x0000000000007941 */ /* 0x000fea0003800200 */
.L_x_1012:
        /* <DEDUP_REMOVED lines=11> */
[----:B--23--:R-:W2:Y:S08]  /*9860*/  MUFU.RCP R41, R20 ;  /* 0x0000001400297308 */ /* 0x00ceb00000001000 */
[----:B01----:R-:W0:Y:S01]  /*9870*/  MUFU.RCP R43, R24 ;  /* 0x00000018002b7308 */ /* 0x003e220000001000 */
[----:B--2---:R-:W-:Y:S01]  /*9880*/  FADD.FTZ R45, -R41, 1 ;  /* 0x3f800000292d7421 */ /* 0x004fe20000010100 */
[----:B------:R-:W-:-:S03]  /*9890*/  FMUL.FTZ R16, R16, R41 ;  /* 0x0000002910107220 */ /* 0x000fc60000410000 */
[----:B------:R-:W-:Y:S01]  /*98a0*/  FFMA.FTZ R45, R44, R45, 1 ;  /* 0x3f8000002c2d7423 */ /* 0x000fe2000001002d */
[----:B0-----:R-:W-:Y:S01]  /*98b0*/  FADD.FTZ R47, -R43, 1 ;  /* 0x3f8000002b2f7421 */ /* 0x001fe20000010100 */
[----:B------:R-:W-:Y:S02]  /*98c0*/  FMUL.FTZ R108, R108, R43 ;  /* 0x0000002b6c6c7220 */ /* 0x000fe40000410000 */
[----:B------:R-:W-:Y:S01]  /*98d0*/  FMUL.FTZ R16, R16, R45 ;  /* 0x0000002d10107220 */ /* 0x000fe20000410000 */
[----:B------:R-:W-:-:S04]  /*98e0*/  FFMA.FTZ R47, R46, R47, 1 ;  /* 0x3f8000002e2f7423 */ /* 0x000fc8000001002f */
[----:B------:R-:W-:-:S07]  /*98f0*/  FMUL.FTZ R108, R108, R47 ;  /* 0x0000002f6c6c7220 */ /* 0x000fce0000410000 */
.L_x_1014:
[----:B------:R-:W-:Y:S01]  /*9900*/  BSSY.RECONVERGENT B0, `(.L_x_1015) ;  /* 0x0000012000007945 */ /* 0x000fe20003800200 */
[----:B------:R-:W-:Y:S01]  /*9910*/  FFMA.FTZ R12, R115, R16, -R12 ;  /* 0x00000010730c7223 */ /* 0x000fe2000001080c */
[----:B------:R-:W-:Y:S02]  /*9920*/  FFMA.FTZ R14, R39, R108, -R14 ;  /* 0x0000006c270e7223 */ /* 0x000fe4000001080e */
[----:B------:R-:W-:Y:S05]  /*9930*/  @P4 BRA `(.L_x_1016) ;  /* 0x0000000000384947 */ /* 0x000fea0003800000 */
[----:B------:R-:W4:Y:S01]  /*9940*/  LDCU.64 UR6, c[0x0][0x3f8] ;  /* 0x00007f00ff0677ac */ /* 0x000f220008000a00 */
[----:B------:R-:W-:Y:S01]  /*9950*/  MOV R40, R120 ;  /* 0x0000007800287202 */ /* 0x000fe20000000f00 */
[----:B01----:R-:W-:Y:S01]  /*9960*/  FMUL.FTZ R45, R12, R117 ;  /* 0x000000750c2d7220 */ /* 0x003fe20000410000 */
[----:B--23--:R-:W-:Y:S01]  /*9970*/  MOV R41, R123 ;  /* 0x0000007b00297202 */ /* 0x00cfe20000000f00 */
        /* <DEDUP_REMOVED lines=10> */
.L_x_1016:
[----:B------:R-:W-:Y:S05]  /*9a20*/  BSYNC.RECONVERGENT B0 ;  /* 0x0000000000007941 */ /* 0x000fea0003800200 */
.L_x_1015:
        /* <DEDUP_REMOVED lines=11> */
[----:B--234-:R-:W0:Y:S08]  /*9ae0*/  MUFU.RCP R41, R16 ;  /* 0x0000001000297308 */ /* 0x01ce300000001000 */
        /* <DEDUP_REMOVED lines=9> */
.L_x_1017:
[----:B------:R-:W-:Y:S01]  /*9b80*/  BSSY.RECONVERGENT B0, `(.L_x_1018) ;  /* 0x0000012000007945 */ /* 0x000fe20003800200 */
[----:B------:R-:W-:Y:S01]  /*9b90*/  FFMA.FTZ R8, R115, R12, -R8 ;  /* 0x0000000c73087223 */ /* 0x000fe20000010808 */
[----:B------:R-:W-:Y:S02]  /*9ba0*/  FFMA.FTZ R10, R39, R110, -R10 ;  /* 0x0000006e270a7223 */ /* 0x000fe4000001080a */
[----:B------:R-:W-:Y:S05]  /*9bb0*/  @P5 BRA `(.L_x_1019) ;  /* 0x0000000000385947 */ /* 0x000fea0003800000 */
[----:B------:R-:W5:Y:S01]  /*9bc0*/  LDCU.64 UR6, c[0x0][0x3f8] ;  /* 0x00007f00ff0677ac */ /* 0x000f620008000a00 */
[----:B------:R-:W-:Y:S01]  /*9bd0*/  MOV R40, R120 ;  /* 0x0000007800287202 */ /* 0x000fe20000000f00 */
[----:B01----:R-:W-:Y:S01]  /*9be0*/  FMUL.FTZ R45, R8, R117 ;  /* 0x00000075082d7220 */ /* 0x003fe20000410000 */
[----:B--234-:R-:W-:Y:S01]  /*9bf0*/  MOV R41, R123 ;  /* 0x0000007b00297202 */ /* 0x01cfe20000000f00 */
        /* <DEDUP_REMOVED lines=10> */
.L_x_1019:
[----:B------:R-:W-:Y:S05]  /*9ca0*/  BSYNC.RECONVERGENT B0 ;  /* 0x0000000000007941 */ /* 0x000fea0003800200 */
.L_x_1018:
        /* <DEDUP_REMOVED lines=21> */
.L_x_1020:
[----:B------:R-:W-:Y:S01]  /*9e00*/  ISETP.GE.AND.EX P3, PT, R37, UR13, PT, P3 ;  /* 0x0000000d25007c0c */ /* 0x000fe2000bf66330 */
[----:B------:R-:W-:Y:S01]  /*9e10*/  FFMA.FTZ R6, R115, R8, -R6 ;  /* 0x0000000873067223 */ /* 0x000fe20000010806 */
[----:B------:R-:W-:Y:S01]  /*9e20*/  FFMA.FTZ R28, R39, R112, -R28 ;  /* 0x00000070271c7223 */ /* 0x000fe2000001081c */
[----:B------:R-:W-:Y:S02]  /*9e30*/  BSSY.RECONVERGENT B0, `(.L_x_1021) ;  /* 0x000000f000007945 */ /* 0x000fe40003800200 */
[-C--:B------:R-:W-:Y:S01]  /*9e40*/  FMUL.FTZ R6, R6, R117.reuse ;  /* 0x0000007506067220 */ /* 0x080fe20000410000 */
[----:B0-234-:R-:W-:-:S07]  /*9e50*/  FMUL.FTZ R41, R28, R117 ;  /* 0x000000751c297220 */ /* 0x01dfce0000410000 */
        /* <DEDUP_REMOVED lines=12> */
.L_x_1022:
[----:B------:R-:W-:Y:S05]  /*9f20*/  BSYNC.RECONVERGENT B0 ;  /* 0x0000000000007941 */ /* 0x000fea0003800200 */
.L_x_1021:
[----:B------:R-:W-:Y:S02]  /*9f30*/  IADD3 R30, PT, PT, R3, R30, RZ ;  /* 0x0000001e031e7210 */ /* 0x000fe40007ffe0ff */
[----:B------:R-:W-:Y:S02]  /*9f40*/  IADD3 R32, PT, PT, R32, 0x1, RZ ;  /* 0x0000000120207810 */ /* 0x000fe40007ffe0ff */
[----:B------:R-:W-:-:S13]  /*9f50*/  ISETP.GE.AND P0, PT, R30, UR4, PT ;  /* 0x000000041e007c0c */ /* 0x000fda000bf06270 */
[----:B------:R-:W-:Y:S05]  /*9f60*/  @!P0 BRA `(.L_x_1023) ;  /* 0xffffff6400248947 */ /* 0x000fea000383ffff */
.L_x_956:
        /* <DEDUP_REMOVED lines=19> */
.L_x_1025:
[----:B------:R-:W-:Y:S05]  /*a0a0*/  BSYNC.RECONVERGENT B0 ;  /* 0x0000000000007941 */ /* 0x000fea0003800200 */
.L_x_1024:
[----:B------:R-:W-:Y:S05]  /*a0b0*/  @P0 EXIT ;  /* 0x000000000000094d */ /* 0x000fea0003800000 */
[----:B------:R-:W-:Y:S05]  /*a0c0*/  @P2 BRA `(.L_x_1026) ;  /* 0x0000000000202947 */ /* 0x000fea0003800000 */
[----:B------:R-:W-:-:S05]  /*a0d0*/  IMAD R0, R6, R7, RZ ;  /* 0x0000000706007224 */ /* 0x000fca00078e02ff */
[----:B------:R-:W-:-:S13]  /*a0e0*/  ISETP.NE.AND P0, PT, R0, -0x1, PT ;  /* 0xffffffff0000780c */ /* 0x000fda0003f05270 */
[----:B------:R-:W-:Y:S05]  /*a0f0*/  @!P0 BRA `(.L_x_1026) ;  /* 0x0000000000148947 */ /* 0x000fea0003800000 */
.L_x_1027:
[----:B--2---:R-:W2:Y:S04]  /*a100*/  LDG.E.STRONG.GPU R3, desc[UR8][R4.64] ;  /* 0x0000000804037981 */ /* 0x004ea8000c1ef900 */
[----:B--2---:R-:W-:Y:S01]  /*a110*/  CCTL.IVALL ;  /* 0x00000000ff00798f */ /* 0x004fe20002000000 */
[----:B------:R-:W-:Y:S05]  /*a120*/  YIELD ;  /* 0x0000000000007946 */ /* 0x000fea0003800000 */
[----:B------:R-:W-:-:S13]  /*a130*/  ISETP.NE.AND P0, PT, R3, R0, PT ;  /* 0x000000000300720c */ /* 0x000fda0003f05270 */
[----:B------:R-:W-:Y:S05]  /*a140*/  @P0 BRA `(.L_x_1027) ;  /* 0xfffffffc00ec0947 */ /* 0x000fea000383ffff */
.L_x_1026:
        /* <DEDUP_REMOVED lines=35> */
[----:B------:R-:W2:Y:S01]  /*a380*/  LDCU.64 UR4, c[0x0][0x3d8] ;  /* 0x00007b00ff0477ac */ /* 0x000ea20008000a00 */
[----:B------:R-:W-:Y:S02]  /*a390*/  SHF.R.U64 R14, R14, 0x8, R7 ;  /* 0x000000080e0e7819 */ /* 0x000fe40000001207 */
[----:B------:R-:W-:Y:S01]  /*a3a0*/  SHF.L.U32 R18, R2, 0x2, RZ ;  /* 0x0000000202127819 */ /* 0x000fe200000006ff */
[----:B------:R-:W3:Y:S01]  /*a3b0*/  LDCU.64 UR6, c[0x0][0x390] ;  /* 0x00007200ff0677ac */ /* 0x000ee20008000a00 */
[----:B------:R-:W-:Y:S02]  /*a3c0*/  IADD3 R14, PT, PT, R14, 0x1, RZ ;  /* 0x000000010e0e7810 */ /* 0x000fe40007ffe0ff */
[----:B------:R-:W-:Y:S01]  /*a3d0*/  SHF.L.U64.HI R19, R2, 0x2, R31 ;  /* 0x0000000202137819 */ /* 0x000fe2000001021f */
[----:B------:R-:W4:Y:S01]  /*a3e0*/  LDCU.64 UR10, c[0x0][0x388] ;  /* 0x00007100ff0a77ac */ /* 0x000f220008000a00 */
[C---:B------:R-:W-:Y:S02]  /*a3f0*/  SHF.L.U32 R5, R14.reuse, 0x8, RZ ;  /* 0x000000080e057819 */ /* 0x040fe400000006ff */
[----:B------:R-:W-:-:S02]  /*a400*/  LOP3.LUT R14, R14, 0x3, RZ, 0xc0, !PT ;  /* 0x000000030e0e7812 */ /* 0x000fc400078ec0ff */
[----:B------:R-:W-:Y:S02]  /*a410*/  LOP3.LUT R5, R5, 0x300, RZ, 0xc0, !PT ;  /* 0x0000030005057812 */ /* 0x000fe400078ec0ff */
[----:B------:R-:W-:Y:S02]  /*a420*/  SHF.L.U32 R7, R33, 0x2, RZ ;  /* 0x0000000221077819 */ /* 0x000fe400000006ff */
[----:B------:R-:W-:Y:S01]  /*a430*/  IADD3 R2, P3, PT, R5, R2, RZ ;  /* 0x0000000205027210 */ /* 0x000fe20007f7e0ff */
[----:B------:R-:W-:Y:S01]  /*a440*/  IMAD.WIDE.U32 R4, R32, 0x4, RZ ;  /* 0x0000000420047825 */ /* 0x000fe200078e00ff */
[C---:B--2---:R-:W-:Y:S02]  /*a450*/  IADD3 R22, P1, PT, R18.reuse, UR4, RZ ;  /* 0x0000000412167c10 */ /* 0x044fe4000ff3e0ff */
[----:B------:R-:W-:Y:S02]  /*a460*/  SHF.L.U64.HI R28, R3, 0x2, R0 ;  /* 0x00000002031c7819 */ /* 0x000fe40000010200 */
[----:B---3--:R-:W-:-:S02]  /*a470*/  IADD3 R20, P2, PT, R18, UR6, RZ ;  /* 0x0000000612147c10 */ /* 0x008fc4000ff5e0ff */
[C---:B------:R-:W-:Y:S02]  /*a480*/  IADD3.X R23, PT, PT, R19.reuse, UR5, RZ, P1, !PT ;  /* 0x0000000513177c10 */ /* 0x040fe40008ffe4ff */
[C---:B------:R-:W-:Y:S02]  /*a490*/  IADD3.X R21, PT, PT, R19.reuse, UR7, RZ, P2, !PT ;  /* 0x0000000713157c10 */ /* 0x040fe400097fe4ff */
[----:B----4-:R-:W-:Y:S02]  /*a4a0*/  IADD3 R18, P1, PT, R18, UR10, RZ ;  /* 0x0000000a12127c10 */ /* 0x010fe4000ff3e0ff */
[----:B------:R-:W-:Y:S02]  /*a4b0*/  IADD3 R14, P2, PT, RZ, -R14, RZ ;  /* 0x8000000eff0e7210 */ /* 0x000fe40007f5e0ff */
[----:B------:R-:W-:Y:S02]  /*a4c0*/  IADD3.X R19, PT, PT, R19, UR11, RZ, P1, !PT ;  /* 0x0000000b13137c10 */ /* 0x000fe40008ffe4ff */
[----:B------:R-:W-:-:S02]  /*a4d0*/  SHF.L.U64.HI R24, R25, 0x2, R30 ;  /* 0x0000000219187819 */ /* 0x000fc4000001021e */
[----:B------:R-:W-:Y:S02]  /*a4e0*/  IADD3 R26, PT, PT, R5, R7, RZ ;  /* 0x00000007051a7210 */ /* 0x000fe40007ffe0ff */
[----:B------:R-:W-:Y:S02]  /*a4f0*/  IADD3.X R16, PT, PT, RZ, -0x1, RZ, P2, !PT ;  /* 0xffffffffff107810 */ /* 0x000fe400017fe4ff */
[----:B------:R-:W-:-:S07]  /*a500*/  IADD3.X R31, PT, PT, RZ, R31, RZ, P3, !PT ;  /* 0x0000001fff1f7210 */ /* 0x000fce0001ffe4ff */
.L_x_1030:
[-C--:B--2---:R-:W-:Y:S02]  /*a510*/  LEA R8, P1, R3, R22.reuse, 0x2 ;  /* 0x0000001603087211 */ /* 0x084fe400078210ff */
[----:B------:R-:W-:Y:S02]  /*a520*/  LEA R12, P3, R25, R22, 0x2 ;  /* 0x00000016190c7211 */ /* 0x000fe400078610ff */
[----:B------:R-:W-:Y:S02]  /*a530*/  IADD3 R10, P2, PT, R22, R4, RZ ;  /* 0x00000004160a7210 */ /* 0x000fe40007f5e0ff */
[----:B------:R-:W-:Y:S02]  /*a540*/  IADD3.X R9, PT, PT, R23, R28, RZ, P1, !PT ;  /* 0x0000001c17097210 */ /* 0x000fe40000ffe4ff */
[----:B------:R-:W-:Y:S02]  /*a550*/  MOV R6, R22 ;  /* 0x0000001600067202 */ /* 0x000fe40000000f00 */
[----:B------:R-:W-:-:S02]  /*a560*/  MOV R7, R23 ;  /* 0x0000001700077202 */ /* 0x000fc40000000f00 */
[C---:B------:R-:W-:Y:S01]  /*a570*/  IADD3.X R13, PT, PT, R23.reuse, R24, RZ, P3, !PT ;  /* 0x00000018170d7210 */ /* 0x040fe20001ffe4ff */
[----:B------:R2:W3:Y:S01]  /*a580*/  LDG.E R9, desc[UR8][R8.64] ;  /* 0x0000000808097981 */ /* 0x0004e2000c1e1900 */
[----:B------:R-:W-:-:S03]  /*a590*/  IADD3.X R11, PT, PT, R23, R26, RZ, P2, !PT ;  /* 0x0000001a170b7210 */ /* 0x000fc600017fe4ff */
[----:B------:R4:W3:Y:S04]  /*a5a0*/  LDG.E R6, desc[UR8][R6.64] ;  /* 0x0000000806067981 */ /* 0x0008e8000c1e1900 */
[----:B------:R-:W5:Y:S04]  /*a5b0*/  LDG.E R10, desc[UR8][R10.64] ;  /* 0x000000080a0a7981 */ /* 0x000f68000c1e1900 */
[----:B------:R-:W5:Y:S01]  /*a5c0*/  LDG.E R13, desc[UR8][R12.64] ;  /* 0x000000080c0d7981 */ /* 0x000f62000c1e1900 */
[----:B--2---:R-:W-:Y:S02]  /*a5d0*/  MOV R8, R20 ;  /* 0x0000001400087202 */ /* 0x004fe40000000f00 */
[----:B----4-:R-:W-:-:S02]  /*a5e0*/  MOV R7, R19 ;  /* 0x0000001300077202 */ /* 0x010fc40000000f00 */
[----:B------:R-:W-:-:S04]  /*a5f0*/  IADD3 R14, P1, PT, R14, 0x1, RZ ;  /* 0x000000010e0e7810 */ /* 0x000fc80007f3e0ff */
[----:B------:R-:W-:Y:S02]  /*a600*/  IADD3.X R16, PT, PT, RZ, R16, RZ, P1, !PT ;  /* 0x00000010ff107210 */ /* 0x000fe40000ffe4ff */
[----:B------:R-:W-:-:S04]  /*a610*/  ISETP.NE.U32.AND P1, PT, R14, RZ, PT ;  /* 0x000000ff0e00720c */ /* 0x000fc80003f25070 */
[----:B------:R-:W-:Y:S02]  /*a620*/  ISETP.NE.AND.EX P1, PT, R16, RZ, PT, P1 ;  /* 0x000000ff1000720c */ /* 0x000fe40003f25310 */
[----:B------:R-:W-:Y:S02]  /*a630*/  IADD3 R22, P2, PT, R22, 0x400, RZ ;  /* 0x0000040016167810 */ /* 0x000fe40007f5e0ff */
[----:B------:R-:W-:Y:S02]  /*a640*/  IADD3 R20, P3, PT, R20, 0x400, RZ ;  /* 0x0000040014147810 */ /* 0x000fe40007f7e0ff */
[----:B------:R-:W-:Y:S02]  /*a650*/  IADD3.X R23, PT, PT, RZ, R23, RZ, P2, !PT ;  /* 0x00000017ff177210 */ /* 0x000fe400017fe4ff */
[----:B---3--:R-:W-:Y:S02]  /*a660*/  F2FP.BF16.F32.PACK_AB R15, R9, R6 ;  /* 0x00000006090f723e */ /* 0x008fe400000010ff */
[----:B------:R-:W-:-:S02]  /*a670*/  MOV R6, R18 ;  /* 0x0000001200067202 */ /* 0x000fc40000000f00 */
[-C--:B------:R-:W-:Y:S02]  /*a680*/  MOV R9, R21.reuse ;  /* 0x0000001500097202 */ /* 0x080fe40000000f00 */
[----:B-----5:R-:W-:Y:S01]  /*a690*/  F2FP.BF16.F32.PACK_AB R17, R13, R10 ;  /* 0x0000000a0d11723e */ /* 0x020fe200000010ff */
[----:B------:R2:W-:Y:S04]  /*a6a0*/  STG.E desc[UR8][R6.64], R15 ;  /* 0x0000000f06007986 */ /* 0x0005e8000c101908 */
[----:B------:R2:W-:Y:S01]  /*a6b0*/  STG.E desc[UR8][R8.64], R17 ;  /* 0x0000001108007986 */ /* 0x0005e2000c101908 */
[----:B------:R-:W-:Y:S02]  /*a6c0*/  IADD3 R18, P4, PT, R18, 0x400, RZ ;  /* 0x0000040012127810 */ /* 0x000fe40007f9e0ff */
[----:B------:R-:W-:-:S02]  /*a6d0*/  IADD3.X R21, PT, PT, RZ, R21, RZ, P3, !PT ;  /* 0x00000015ff157210 */ /* 0x000fc40001ffe4ff */
[----:B------:R-:W-:Y:S01]  /*a6e0*/  IADD3.X R19, PT, PT, RZ, R19, RZ, P4, !PT ;  /* 0x00000013ff137210 */ /* 0x000fe200027fe4ff */
[----:B------:R-:W-:Y:S08]  /*a6f0*/  @P1 BRA `(.L_x_1030) ;  /* 0xfffffffc00841947 */ /* 0x000ff0000383ffff */
.L_x_1029:
[----:B------:R-:W-:Y:S05]  /*a700*/  BSYNC.RECONVERGENT B0 ;  /* 0x0000000000007941 */ /* 0x000fea0003800200 */
.L_x_1028:
[----:B------:R-:W-:Y:S05]  /*a710*/  @!P0 EXIT ;  /* 0x000000000000894d */ /* 0x000fea0003800000 */
[C---:B------:R-:W-:Y:S01]  /*a720*/  SHF.L.U64.HI R29, R32.reuse, 0x2, R33 ;  /* 0x00000002201d7819 */ /* 0x040fe20000010221 */
[----:B------:R-:W3:Y:S01]  /*a730*/  LDCU.64 UR4, c[0x0][0x3d8] ;  /* 0x00007b00ff0477ac */ /* 0x000ee20008000a00 */
[----:B------:R-:W-:Y:S02]  /*a740*/  SHF.L.U32 R27, R32, 0x2, RZ ;  /* 0x00000002201b7819 */ /* 0x000fe400000006ff */
[C---:B------:R-:W-:Y:S01]  /*a750*/  SHF.L.U64.HI R37, R25.reuse, 0x2, R30 ;  /* 0x0000000219257819 */ /* 0x040fe2000001021e */
[----:B------:R-:W4:Y:S01]  /*a760*/  LDCU.64 UR6, c[0x0][0x388] ;  /* 0x00007100ff0677ac */ /* 0x000f220008000a00 */
[----:B0-----:R-:W-:Y:S02]  /*a770*/  SHF.L.U32 R39, R25, 0x2, RZ ;  /* 0x0000000219277819 */ /* 0x001fe400000006ff */
[C---:B------:R-:W-:Y:S01]  /*a780*/  SHF.L.U64.HI R33, R3.reuse, 0x2, R0 ;  /* 0x0000000203217819 */ /* 0x040fe20000010200 */
[----:B------:R-:W0:Y:S01]  /*a790*/  LDCU.64 UR10, c[0x0][0x390] ;  /* 0x00007200ff0a77ac */ /* 0x000e220008000a00 */
[----:B------:R-:W-:-:S07]  /*a7a0*/  SHF.L.U32 R35, R3, 0x2, RZ ;  /* 0x0000000203237819 */ /* 0x000fce00000006ff */
.L_x_1031:
[C---:B------:R-:W-:Y:S02]  /*a7b0*/  SHF.L.U32 R24, R2.reuse, 0x2, RZ ;  /* 0x0000000202187819 */ /* 0x040fe400000006ff */
[----:B------:R-:W-:Y:S02]  /*a7c0*/  SHF.L.U64.HI R26, R2, 0x2, R31 ;  /* 0x00000002021a7819 */ /* 0x000fe4000001021f */
[----:B---3--:R-:W-:-:S04]  /*a7d0*/  IADD3 R4, P0, PT, R24, UR4, RZ ;  /* 0x0000000418047c10 */ /* 0x008fc8000ff1e0ff */
[----:B--2---:R-:W-:Y:S02]  /*a7e0*/  IADD3.X R5, PT, PT, R26, UR5, RZ, P0, !PT ;  /* 0x000000051a057c10 */ /* 0x004fe400087fe4ff */
[C---:B--2---:R-:W-:Y:S02]  /*a7f0*/  IADD3 R6, P0, PT, R4.reuse, R35, RZ ;  /* 0x0000002304067210 */ /* 0x044fe40007f1e0ff */
[C---:B------:R-:W-:Y:S02]  /*a800*/  IADD3 R10, P2, PT, R4.reuse, R39, RZ ;  /* 0x00000027040a7210 */ /* 0x040fe40007f5e0ff */
[C---:B------:R-:W-:Y:S02]  /*a810*/  IADD3.X R7, PT, PT, R5.reuse, R33, RZ, P0, !PT ;  /* 0x0000002105077210 */ /* 0x040fe400007fe4ff */
[----:B------:R-:W-:Y:S02]  /*a820*/  IADD3 R8, P1, PT, R4, R27, RZ ;  /* 0x0000001b04087210 */ /* 0x000fe40007f3e0ff */
[----:B------:R-:W2:Y:S01]  /*a830*/  LDG.E R4, desc[UR8][R4.64] ;  /* 0x0000000804047981 */ /* 0x000ea2000c1e1900 */
[----:B------:R-:W-:-:S02]  /*a840*/  IADD3.X R11, PT, PT, R5, R37, RZ, P2, !PT ;  /* 0x00000025050b7210 */ /* 0x000fc400017fe4ff */
[----:B------:R-:W-:Y:S01]  /*a850*/  IADD3.X R9, PT, PT, R5, R29, RZ, P1, !PT ;  /* 0x0000001d05097210 */ /* 0x000fe20000ffe4ff */
[----:B------:R-:W2:Y:S04]  /*a860*/  LDG.E R7, desc[UR8][R6.64] ;  /* 0x0000000806077981 */ /* 0x000ea8000c1e1900 */
[----:B------:R-:W3:Y:S04]  /*a870*/  LDG.E R8, desc[UR8][R8.64] ;  /* 0x0000000808087981 */ /* 0x000ee8000c1e1900 */
[----:B------:R-:W3:Y:S01]  /*a880*/  LDG.E R11, desc[UR8][R10.64] ;  /* 0x000000080a0b7981 */ /* 0x000ee2000c1e1900 */
[----:B------:R-:W-:-:S02]  /*a890*/  LOP3.LUT R16, R24, 0xfffffffc, RZ, 0xc0, !PT ;  /* 0xfffffffc18107812 */ /* 0x000fc400078ec0ff */
[----:B------:R-:W-:Y:S02]  /*a8a0*/  LOP3.LUT R15, R26, 0x1, RZ, 0xc0, !PT ;  /* 0x000000011a0f7812 */ /* 0x000fe400078ec0ff */
[----:B----4-:R-:W-:-:S04]  /*a8b0*/  IADD3 R12, P0, PT, R16, UR6, RZ ;  /* 0x00000006100c7c10 */ /* 0x010fc8000ff1e0ff */
[C---:B------:R-:W-:Y:S02]  /*a8c0*/  IADD3.X R13, PT, PT, R15.reuse, UR7, RZ, P0, !PT ;  /* 0x000000070f0d7c10 */ /* 0x040fe400087fe4ff */
[C---:B0-----:R-:W-:Y:S02]  /*a8d0*/  IADD3 R14, P0, PT, R16.reuse, UR10, RZ ;  /* 0x0000000a100e7c10 */ /* 0x041fe4000ff1e0ff */
[----:B------:R-:W-:Y:S02]  /*a8e0*/  IADD3 R16, P1, PT, R16, UR4, RZ ;  /* 0x0000000410107c10 */ /* 0x000fe4000ff3e0ff */
[----:B------:R-:W-:Y:S02]  /*a8f0*/  IADD3.X R15, PT, PT, R15, UR11, RZ, P0, !PT ;  /* 0x0000000b0f0f7c10 */ /* 0x000fe400087fe4ff */
[----:B--2---:R-:W-:Y:S02]  /*a900*/  F2FP.BF16.F32.PACK_AB R19, R7, R4 ;  /* 0x000000040713723e */ /* 0x004fe400000010ff */
[----:B------:R-:W-:-:S04]  /*a910*/  LOP3.LUT R4, R26, 0x3, RZ, 0xc0, !PT ;  /* 0x000000031a047812 */ /* 0x000fc800078ec0ff */
[----:B------:R-:W-:Y:S02]  /*a920*/  IADD3.X R17, PT, PT, R4, UR5, RZ, P1, !PT ;  /* 0x0000000504117c10 */ /* 0x000fe40008ffe4ff */
[----:B---3--:R-:W-:Y:S02]  /*a930*/  F2FP.BF16.F32.PACK_AB R21, R11, R8 ;  /* 0x000000080b15723e */ /* 0x008fe400000010ff */
        /* <DEDUP_REMOVED lines=8> */
[----:B------:R-:W3:Y:S04]  /*a9c0*/  LDG.E R18, desc[UR8][R16.64+0x400] ;  /* 0x0004000810127981 */ /* 0x000ee8000c1e1900 */
[----:B0-----:R-:W3:Y:S04]  /*a9d0*/  LDG.E R19, desc[UR8][R4.64+0x400] ;  /* 0x0004000804137981 */ /* 0x001ee8000c1e1900 */
[----:B------:R-:W4:Y:S04]  /*a9e0*/  LDG.E R20, desc[UR8][R6.64+0x400] ;  /* 0x0004000806147981 */ /* 0x000f28000c1e1900 */
[----:B------:R-:W4:Y:S01]  /*a9f0*/  LDG.E R23, desc[UR8][R8.64+0x400] ;  /* 0x0004000808177981 */ /* 0x000f22000c1e1900 */
        /* <DEDUP_REMOVED lines=8> */
[----:B---3--:R-:W-:Y:S02]  /*aa80*/  F2FP.BF16.F32.PACK_AB R19, R19, R18 ;  /* 0x000000121313723e */ /* 0x008fe400000010ff */
[----:B----4-:R-:W-:-:S03]  /*aa90*/  F2FP.BF16.F32.PACK_AB R23, R23, R20 ;  /* 0x000000141717723e */ /* 0x010fc600000010ff */
[----:B------:R0:W-:Y:S04]  /*aaa0*/  STG.E desc[UR8][R10.64], R19 ;  /* 0x000000130a007986 */ /* 0x0001e8000c101908 */
[----:B------:R3:W-:Y:S04]  /*aab0*/  STG.E desc[UR8][R12.64], R23 ;  /* 0x000000170c007986 */ /* 0x0007e8000c101908 */
[----:B------:R-:W4:Y:S04]  /*aac0*/  LDG.E R18, desc[UR8][R16.64+0x800] ;  /* 0x0008000810127981 */ /* 0x000f28000c1e1900 */
[----:B--2---:R-:W4:Y:S04]  /*aad0*/  LDG.E R21, desc[UR8][R4.64+0x800] ;  /* 0x0008000804157981 */ /* 0x004f28000c1e1900 */
[----:B------:R-:W2:Y:S04]  /*aae0*/  LDG.E R20, desc[UR8][R6.64+0x800] ;  /* 0x0008000806147981 */ /* 0x000ea8000c1e1900 */
        /* <DEDUP_REMOVED lines=9> */
[----:B----4-:R-:W-:Y:S02]  /*ab80*/  F2FP.BF16.F32.PACK_AB R21, R21, R18 ;  /* 0x000000121515723e */ /* 0x010fe400000010ff */
[----:B--2---:R-:W-:-:S03]  /*ab90*/  F2FP.BF16.F32.PACK_AB R25, R25, R20 ;  /* 0x000000141919723e */ /* 0x004fc600000010ff */
[----:B------:R0:W-:Y:S04]  /*aba0*/  STG.E desc[UR8][R14.64], R21 ;  /* 0x000000150e007986 */ /* 0x0001e8000c101908 */
[----:B------:R2:W-:Y:S04]  /*abb0*/  STG.E desc[UR8][R10.64], R25 ;  /* 0x000000190a007986 */ /* 0x0005e8000c101908 */
[----:B------:R-:W4:Y:S04]  /*abc0*/  LDG.E R16, desc[UR8][R16.64+0xc00] ;  /* 0x000c000810107981 */ /* 0x000f28000c1e1900 */
[----:B------:R-:W4:Y:S04]  /*abd0*/  LDG.E R5, desc[UR8][R4.64+0xc00] ;  /* 0x000c000804057981 */ /* 0x000f28000c1e1900 */
[----:B------:R-:W5:Y:S04]  /*abe0*/  LDG.E R6, desc[UR8][R6.64+0xc00] ;  /* 0x000c000806067981 */ /* 0x000f68000c1e1900 */
[----:B------:R-:W5:Y:S01]  /*abf0*/  LDG.E R9, desc[UR8][R8.64+0xc00] ;  /* 0x000c000808097981 */ /* 0x000f62000c1e1900 */
[----:B---3--:R-:W-:-:S04]  /*ac00*/  IADD3 R13, P0, PT, R24, 0xc00, RZ ;  /* 0x00000c00180d7810 */ /* 0x008fc80007f1e0ff */
        /* <DEDUP_REMOVED lines=11> */
[----:B----4-:R-:W-:Y:S02]  /*acc0*/  F2FP.BF16.F32.PACK_AB R5, R5, R16 ;  /* 0x000000100505723e */ /* 0x010fe400000010ff */
[----:B-----5:R-:W-:-:S03]  /*acd0*/  F2FP.BF16.F32.PACK_AB R7, R9, R6 ;  /* 0x000000060907723e */ /* 0x020fc600000010ff */
[----:B------:R2:W-:Y:S04]  /*ace0*/  STG.E desc[UR8][R12.64], R5 ;  /* 0x000000050c007986 */ /* 0x0005e8000c101908 */
[----:B------:R2:W-:Y:S02]  /*acf0*/  STG.E desc[UR8][R14.64], R7 ;  /* 0x000000070e007986 */ /* 0x0005e4000c101908 */
[----:B------:R-:W-:Y:S05]  /*ad00*/  @P0 BRA `(.L_x_1031) ;  /* 0xfffffff800a80947 */ /* 0x000fea000383ffff */
[----:B------:R-:W-:Y:S05]  /*ad10*/  EXIT ;  /* 0x000000000000794d */ /* 0x000fea0003800000 */
.L_x_1032:
        /* <DEDUP_REMOVED lines=14> */
.L_x_3426:


//--------------------- .text._Z35group_norm_nhwc_bwd_one_pass_kernelI11Fp16IOFp16WLi64ELi16ELi256EEv26Group_norm_nhwc_bwd_params --------------------------
	.section	.text._Z35group_norm_nhwc_bwd_one_pass_kernelI11Fp16IOFp16WLi64ELi16ELi256EEv26Group_norm_nhwc_bwd_params,"ax",@progbits
	.align	128
        .global         _Z35group_norm_nhwc_bwd_one_pass_kernelI11Fp16IOFp16WLi64ELi16ELi256EEv26Group_norm_nhwc_bwd_params
        .type           _Z35group_norm_nhwc_bwd_one_pass_kernelI11Fp16IOFp16WLi64ELi16ELi256EEv26Group_norm_nhwc_bwd_params,@function
        .size           _Z35group_norm_nhwc_bwd_one_pass_kernelI11Fp16IOFp16WLi64ELi16ELi256EEv26Group_norm_nhwc_bwd_params,(.L_x_3427 - _Z35group_norm_nhwc_bwd_one_pass_kernelI11Fp16IOFp16WLi64ELi16ELi256EEv26Group_norm_nhwc_bwd_params)
        .other          _Z35group_norm_nhwc_bwd_one_pass_kernelI11Fp16IOFp16WLi64ELi16ELi256EEv26Group_norm_nhwc_bwd_params,@"STO_CUDA_ENTRY STV_DEFAULT"
_Z35group_norm_nhwc_bwd_one_pass_kernelI11Fp16IOFp16WLi64ELi16ELi256EEv26Group_norm_nhwc_bwd_params:
.text._Z35group_norm_nhwc_bwd_one_pass_kernelI11Fp16IOFp16WLi64ELi16ELi256EEv26Group_norm_nhwc_bwd_params:
        /* <DEDUP_REMOVED lines=28> */
.L_x_1058:
        /* <DEDUP_REMOVED lines=113> */
[----:B---3--:R-:W-:Y:S02]  /*08d0*/  @P2 HADD2.F32 R24, -RZ, R19.H0_H0 ;  /* 0x20000013ff182230 */ /* 0x008fe40000004100 */
[----:B----4-:R-:W-:Y:S02]  /*08e0*/  HADD2.F32 R2, -RZ, R16.H0_H0 ;  /* 0x20000010ff027230 */ /* 0x010fe40000004100 */
[----:B------:R-:W-:Y:S02]  /*08f0*/  @P2 HADD2.F32 R25, -RZ, R18.H0_H0 ;  /* 0x20000012ff192230 */ /* 0x000fe40000004100 */
[----:B------:R-:W-:Y:S01]  /*0900*/  HADD2.F32 R3, -RZ, R17.H0_H0 ;  /* 0x20000011ff037230 */ /* 0x000fe20000004100 */
        /* <DEDUP_REMOVED lines=38> */
.L_x_1034:
        /* <DEDUP_REMOVED lines=72> */
.L_x_1035:
        /* <DEDUP_REMOVED lines=35> */
.L_x_1037:
[----:B------:R-:W-:Y:S05]  /*1220*/  BSYNC.RECONVERGENT B0 ;  /* 0x0000000000007941 */ /* 0x000fea0003800200 */
.L_x_1036:
        /* <DEDUP_REMOVED lines=25> */
.L_x_1039:
[----:B------:R-:W-:Y:S05]  /*13c0*/  BSYNC.RECONVERGENT B0 ;  /* 0x0000000000007941 */ /* 0x000fea0003800200 */
.L_x_1038:
        /* <DEDUP_REMOVED lines=158> */
.L_x_1041:
[----:B------:R-:W-:Y:S05]  /*1db0*/  BSYNC.RECONVERGENT B0 ;  /* 0x0000000000007941 */ /* 0x000fea0003800200 */
.L_x_1040:
        /* <DEDUP_REMOVED lines=28> */
.L_x_1043:
[----:B------:R-:W-:Y:S05]  /*1f80*/  BSYNC.RECONVERGENT B0 ;  /* 0x0000000000007941 */ /* 0x000fea0003800200 */
.L_x_1042:
        /* <DEDUP_REMOVED lines=30> */
.L_x_1046:
[----:B------:R-:W4:Y:S04]  /*2170*/  LDG.E.STRONG.GPU R6, desc[UR16][R8.64] ;  /* 0x0000001008067981 */ /* 0x000f28000c1ef900 */
[----:B----4-:R-:W-:Y:S01]  /*2180*/  CCTL.IVALL ;  /* 0x00000000ff00798f */ /* 0x010fe20002000000 */
[----:B------:R-:W-:Y:S05]  /*2190*/  YIELD ;  /* 0x0000000000007946 */ /* 0x000fea0003800000 */
[----:B------:R-:W-:-:S13]  /*21a0*/  ISETP.NE.AND P1, PT, R6, R15, PT ;  /* 0x0000000f0600720c */ /* 0x000fda0003f25270 */
[----:B------:R-:W-:Y:S05]  /*21b0*/  @P1 BRA `(.L_x_1046) ;  /* 0xfffffffc00ec1947 */ /* 0x000fea000383ffff */
.L_x_1045:
        /* <DEDUP_REMOVED lines=14> */
.L_x_1048:
        /* <DEDUP_REMOVED lines=84> */
.L_x_1047:
        /* <DEDUP_REMOVED lines=42> */
.L_x_1049:
        /* <DEDUP_REMOVED lines=23> */
.L_x_1050:
        /* <DEDUP_REMOVED lines=11> */
.L_x_1051:
[----:B------:R-:W-:Y:S05]  /*2ca0*/  BSYNC.RECONVERGENT B0 ;  /* 0x0000000000007941 */ /* 0x000fea0003800200 */
.L_x_1044:
        /* <DEDUP_REMOVED lines=40> */
.L_x_1052:
        /* <DEDUP_REMOVED lines=21> */
.L_x_1054:
[----:B------:R-:W-:Y:S05]  /*3080*/  BSYNC.RECONVERGENT B0 ;  /* 0x0000000000007941 */ /* 0x000fea0003800200 */
.L_x_1053:
        /* <DEDUP_REMOVED lines=24> */
.L_x_1055:
        /* <DEDUP_REMOVED lines=24> */
.L_x_1057:
[----:B------:R-:W-:Y:S05]  /*3390*/  BSYNC.RECONVERGENT B0 ;  /* 0x0000000000007941 */ /* 0x000fea0003800200 */
.L_x_1056:
[----:B------:R-:W-:Y:S02]  /*33a0*/  UIADD3 UR10, UPT, UPT, UR18, UR10, URZ ;  /* 0x0000000a120a7290 */ /* 0x000fe4000fffe0ff */
[----:B------:R-:W-:Y:S02]  /*33b0*/  UIADD3 UR4, UPT, UPT, UR4, 0x1, URZ ;  /* 0x0000000104047890 */ /* 0x000fe4000fffe0ff */
[----:B------:R-:W-:-:S09]  /*33c0*/  UISETP.GE.AND UP0, UPT, UR10, UR8, UPT ;  /* 0x000000080a00728c */ /* 0x000fd2000bf06270 */
[----:B------:R-:W-:Y:S05]  /*33d0*/  BRA.U !UP0, `(.L_x_1058) ;  /* 0xffffffcd08787547 */ /* 0x000fea000b83ffff */
.L_x_1033:
        /* <DEDUP_REMOVED lines=19> */
.L_x_1060:
[----:B------:R-:W-:Y:S05]  /*3510*/  BSYNC.RECONVERGENT B0 ;  /* 0x0000000000007941 */ /* 0x000fea0003800200 */
.L_x_1059:
[----:B------:R-:W-:Y:S05]  /*3520*/  @P0 EXIT ;  /* 0x000000000000094d */ /* 0x000fea0003800000 */
[----:B------:R-:W-:Y:S05]  /*3530*/  @P2 BRA `(.L_x_1061) ;  /* 0x0000000000202947 */ /* 0x000fea0003800000 */
[----:B------:R-:W-:-:S05]  /*3540*/  IMAD R0, R4, R9, RZ ;  /* 0x0000000904007224 */ /* 0x000fca00078e02ff */
[----:B------:R-:W-:-:S13]  /*3550*/  ISETP.NE.AND P0, PT, R0, -0x1, PT ;  /* 0xffffffff0000780c */ /* 0x000fda0003f05270 */
[----:B------:R-:W-:Y:S05]  /*3560*/  @!P0 BRA `(.L_x_1061) ;  /* 0x0000000000148947 */ /* 0x000fea0003800000 */
.L_x_1062:
[----:B0-----:R-:W2:Y:S04]  /*3570*/  LDG.E.STRONG.GPU R5, desc[UR16][R2.64] ;  /* 0x0000001002057981 */ /* 0x001ea8000c1ef900 */
[----:B--2---:R-:W-:Y:S01]  /*3580*/  CCTL.IVALL ;  /* 0x00000000ff00798f */ /* 0x004fe20002000000 */
[----:B------:R-:W-:Y:S05]  /*3590*/  YIELD ;  /* 0x0000000000007946 */ /* 0x000fea0003800000 */
[----:B------:R-:W-:-:S13]  /*35a0*/  ISETP.NE.AND P0, PT, R5, R0, PT ;  /* 0x000000000500720c */ /* 0x000fda0003f05270 */
[----:B------:R-:W-:Y:S05]  /*35b0*/  @P0 BRA `(.L_x_1062) ;  /* 0xfffffffc00ec0947 */ /* 0x000fea000383ffff */
.L_x_1061:
        /* <DEDUP_REMOVED lines=67> */
.L_x_1065:
        /* <DEDUP_REMOVED lines=22> */
[----:B--2---:R-:W-:Y:S02]  /*3b50*/  F2FP.F16.F32.PACK_AB R17, R5, R10 ;  /* 0x0000000a0511723e */ /* 0x004fe400000000ff */
[----:B------:R-:W-:Y:S02]  /*3b60*/  MOV R5, R23 ;  /* 0x0000001700057202 */ /* 0x000fe40000000f00 */
[----:B---3--:R-:W-:Y:S02]  /*3b70*/  F2FP.F16.F32.PACK_AB R15, R8, R15 ;  /* 0x0000000f080f723e */ /* 0x008fe400000000ff */
[----:B------:R-:W-:-:S03]  /*3b80*/  MOV R8, R14 ;  /* 0x0000000e00087202 */ /* 0x000fc60000000f00 */
[----:B------:R0:W-:Y:S04]  /*3b90*/  STG.E desc[UR16][R4.64], R15 ;  /* 0x0000000f04007986 */ /* 0x0001e8000c101910 */
[----:B------:R0:W-:Y:S01]  /*3ba0*/  STG.E desc[UR16][R8.64], R17 ;  /* 0x0000001108007986 */ /* 0x0001e2000c101910 */
[----:B------:R-:W-:Y:S02]  /*3bb0*/  IADD3 R14, P3, PT, R14, 0x400, RZ ;  /* 0x000004000e0e7810 */ /* 0x000fe40007f7e0ff */
[----:B------:R-:W-:Y:S02]  /*3bc0*/  IADD3.X R23, PT, PT, RZ, R23, RZ, P4, !PT ;  /* 0x00000017ff177210 */ /* 0x000fe400027fe4ff */
[----:B------:R-:W-:Y:S01]  /*3bd0*/  IADD3.X R25, PT, PT, RZ, R25, RZ, P3, !PT ;  /* 0x00000019ff197210 */ /* 0x000fe20001ffe4ff */
[----:B------:R-:W-:Y:S08]  /*3be0*/  @P1 BRA `(.L_x_1065) ;  /* 0xfffffffc00801947 */ /* 0x000ff0000383ffff */
.L_x_1064:
[----:B------:R-:W-:Y:S05]  /*3bf0*/  BSYNC.RECONVERGENT B0 ;  /* 0x0000000000007941 */ /* 0x000fea0003800200 */
.L_x_1063:
        /* <DEDUP_REMOVED lines=11> */
.L_x_1067:
        /* <DEDUP_REMOVED lines=24> */
[----:B----4-:R-:W-:Y:S02]  /*3e30*/  F2FP.F16.F32.PACK_AB R3, R8, R3 ;  /* 0x000000030803723e */ /* 0x010fe400000000ff */
[----:B------:R-:W-:Y:S02]  /*3e40*/  IADD3 R8, P1, PT, R4, UR4, RZ ;  /* 0x0000000404087c10 */ /* 0x000fe4000ff3e0ff */
[----:B-----5:R-:W-:-:S02]  /*3e50*/  F2FP.F16.F32.PACK_AB R21, R13, R10 ;  /* 0x0000000a0d15723e */ /* 0x020fc400000000ff */
        /* <DEDUP_REMOVED lines=34> */
[----:B--2---:R-:W-:Y:S02]  /*4080*/  F2FP.F16.F32.PACK_AB R21, R21, R6 ;  /* 0x000000061515723e */ /* 0x004fe400000000ff */
[----:B---3--:R-:W-:-:S03]  /*4090*/  F2FP.F16.F32.PACK_AB R25, R25, R20 ;  /* 0x000000141919723e */ /* 0x008fc600000000ff */
        /* <DEDUP_REMOVED lines=19> */
[----:B--2---:R-:W-:Y:S02]  /*41d0*/  F2FP.F16.F32.PACK_AB R13, R13, R4 ;  /* 0x000000040d0d723e */ /* 0x004fe400000000ff */
[----:B---3--:R-:W-:-:S03]  /*41e0*/  F2FP.F16.F32.PACK_AB R5, R11, R8 ;  /* 0x000000080b05723e */ /* 0x008fc600000000ff */
[----:B------:R4:W-:Y:S04]  /*41f0*/  STG.E desc[UR16][R2.64], R13 ;  /* 0x0000000d02007986 */ /* 0x0009e8000c101910 */
[----:B------:R4:W-:Y:S02]  /*4200*/  STG.E desc[UR16][R16.64], R5 ;  /* 0x0000000510007986 */ /* 0x0009e4000c101910 */
[----:B------:R-:W-:Y:S05]  /*4210*/  @P0 BRA `(.L_x_1067) ;  /* 0xfffffff800a40947 */ /* 0x000fea000383ffff */
[----:B------:R-:W-:Y:S05]  /*4220*/  BSYNC.RECONVERGENT B0 ;  /* 0x0000000000007941 */ /* 0x000fea0003800200 */
.L_x_1066:
[----:B------:R-:W-:Y:S05]  /*4230*/  EXIT ;  /* 0x000000000000794d */ /* 0x000fea0003800000 */
.L_x_1068:
        /* <DEDUP_REMOVED lines=12> */
.L_x_3427:


//--------------------- .text._Z35group_norm_nhwc_bwd_one_pass_kernelI11Fp16IOFp16WLi128ELi16ELi256EEv26Group_norm_nhwc_bwd_params --------------------------
	.section	.text._Z35group_norm_nhwc_bwd_one_pass_kernelI11Fp16IOFp16WLi128ELi16ELi256EEv26Group_norm_nhwc_bwd_params,"ax",@progbits
	.align	128
        .global         _Z35group_norm_nhwc_bwd_one_pass_kernelI11Fp16IOFp16WLi128ELi16ELi256EEv26Group_norm_nhwc_bwd_params
        .type           _Z35group_norm_nhwc_bwd_one_pass_kernelI11Fp16IOFp16WLi128ELi16ELi256EEv26Group_norm_nhwc_bwd_params,@function
        .size           _Z35group_norm_nhwc_bwd_one_pass_kernelI11Fp16IOFp16WLi128ELi16ELi256EEv26Group_norm_nhwc_bwd_params,(.L_x_3428 - _Z35group_norm_nhwc_bwd_one_pass_kernelI11Fp16IOFp16WLi128ELi16ELi256EEv26Group_norm_nhwc_bwd_params)
        .other          _Z35group_norm_nhwc_bwd_one_pass_kernelI11Fp16IOFp16WLi128ELi16ELi256EEv26Group_norm_nhwc_bwd_params,@"STO_CUDA_ENTRY STV_DEFAULT"
_Z35group_norm_nhwc_bwd_one_pass_kernelI11Fp16IOFp16WLi128ELi16ELi256EEv26Group_norm_nhwc_bwd_params:
.text._Z35group_norm_nhwc_bwd_one_pass_kernelI11Fp16IOFp16WLi128ELi16ELi256EEv26Group_norm_nhwc_bwd_params:
        /* <DEDUP_REMOVED lines=25> */
.L_x_1100:
        /* <DEDUP_REMOVED lines=154> */
[----:B---3--:R-:W-:Y:S02]  /*0b30*/  @P4 HADD2.F32 R39, -RZ, R23.H0_H0 ;  /* 0x20000017ff274230 */ /* 0x008fe40000004100 */
[----:B----4-:R-:W-:Y:S02]  /*0b40*/  @P4 HADD2.F32 R37, -RZ, R22.H0_H0 ;  /* 0x20000016ff254230 */ /* 0x010fe40000004100 */
[----:B------:R-:W-:Y:S02]  /*0b50*/  HADD2.F32 R4, -RZ, R4.H0_H0 ;  /* 0x20000004ff047230 */ /* 0x000fe40000004100 */
[----:B------:R-:W-:Y:S01]  /*0b60*/  HADD2.F32 R6, -RZ, R6.H0_H0 ;  /* 0x20000006ff067230 */ /* 0x000fe20000004100 */
        /* <DEDUP_REMOVED lines=74> */
.L_x_1070:
        /* <DEDUP_REMOVED lines=144> */
.L_x_1071:
        /* <DEDUP_REMOVED lines=44> */
.L_x_1073:
[----:B------:R-:W-:Y:S05]  /*1bd0*/  BSYNC.RECONVERGENT B0 ;  /* 0x0000000000007941 */ /* 0x000fea0003800200 */
.L_x_1072:
        /* <DEDUP_REMOVED lines=22> */
.L_x_1075:
[----:B------:R-:W-:Y:S05]  /*1d40*/  BSYNC.RECONVERGENT B0 ;  /* 0x0000000000007941 */ /* 0x000fea0003800200 */
.L_x_1074:
        /* <DEDUP_REMOVED lines=159> */
.L_x_1077:
[----:B------:R-:W-:Y:S05]  /*2740*/  BSYNC.RECONVERGENT B0 ;  /* 0x0000000000007941 */ /* 0x000fea0003800200 */
.L_x_1076:
        /* <DEDUP_REMOVED lines=28> */
.L_x_1079:
[----:B------:R-:W-:Y:S05]  /*2910*/  BSYNC.RECONVERGENT B0 ;  /* 0x0000000000007941 */ /* 0x000fea0003800200 */
.L_x_1078:
        /* <DEDUP_REMOVED lines=24> */
.L_x_1082:
[----:B-1----:R-:W2:Y:S04]  /*2aa0*/  LDG.E.STRONG.GPU R14, desc[UR8][R12.64] ;  /* 0x000000080c0e7981 */ /* 0x002ea8000c1ef900 */
[----:B--2---:R-:W-:Y:S01]  /*2ab0*/  CCTL.IVALL ;  /* 0x00000000ff00798f */ /* 0x004fe20002000000 */
[----:B------:R-:W-:Y:S05]  /*2ac0*/  YIELD ;  /* 0x0000000000007946 */ /* 0x000fea0003800000 */
[----:B------:R-:W-:-:S13]  /*2ad0*/  ISETP.NE.AND P1, PT, R14, R19, PT ;  /* 0x000000130e00720c */ /* 0x000fda0003f25270 */
[----:B------:R-:W-:Y:S05]  /*2ae0*/  @P1 BRA `(.L_x_1082) ;  /* 0xfffffffc00ec1947 */ /* 0x000fea000383ffff */
.L_x_1081:
        /* <DEDUP_REMOVED lines=15> */
.L_x_1084:
        /* <DEDUP_REMOVED lines=59> */
.L_x_1083:
        /* <DEDUP_REMOVED lines=34> */
.L_x_1085:
        /* <DEDUP_REMOVED lines=18> */
.L_x_1086:
        /* <DEDUP_REMOVED lines=9> */
.L_x_1087:
[----:B------:R-:W-:Y:S05]  /*3360*/  BSYNC.RECONVERGENT B0 ;  /* 0x0000000000007941 */ /* 0x000fea0003800200 */
.L_x_1080:
        /* <DEDUP_REMOVED lines=44> */
.L_x_1088:
        /* <DEDUP_REMOVED lines=21> */
.L_x_1090:
[----:B------:R-:W-:Y:S05]  /*3780*/  BSYNC.RECONVERGENT B0 ;  /* 0x0000000000007941 */ /* 0x000fea0003800200 */
.L_x_1089:
        /* <DEDUP_REMOVED lines=27> */
.L_x_1091:
        /* <DEDUP_REMOVED lines=20> */
.L_x_1093:
[----:B------:R-:W-:Y:S05]  /*3a80*/  BSYNC.RECONVERGENT B0 ;  /* 0x0000000000007941 */ /* 0x000fea0003800200 */
.L_x_1092:
        /* <DEDUP_REMOVED lines=39> */
.L_x_1094:
        /* <DEDUP_REMOVED lines=18> */
.L_x_1096:
[----:B------:R-:W-:Y:S05]  /*3e20*/  BSYNC.RECONVERGENT B0 ;  /* 0x0000000000007941 */ /* 0x000fea0003800200 */
.L_x_1095:
        /* <DEDUP_REMOVED lines=21> */
.L_x_1097:
        /* <DEDUP_REMOVED lines=18> */
.L_x_1099:
[----:B------:R-:W-:Y:S05]  /*40a0*/  BSYNC.RECONVERGENT B0 ;  /* 0x0000000000007941 */ /* 0x000fea0003800200 */
.L_x_1098:
[----:B------:R-:W-:Y:S02]  /*40b0*/  IADD3 R47, PT, PT, R10, R47, RZ ;  /* 0x0000002f0a2f7210 */ /* 0x000fe40007ffe0ff */
[----:B------:R-:W-:Y:S02]  /*40c0*/  IADD3 R48, PT, PT, R48, 0x1, RZ ;  /* 0x0000000130307810 */ /* 0x000fe40007ffe0ff */
[----:B------:R-:W-:-:S13]  /*40d0*/  ISETP.GE.AND P0, PT, R47, UR4, PT ;  /* 0x000000042f007c0c */ /* 0x000fda000bf06270 */
[----:B------:R-:W-:Y:S05]  /*40e0*/  @!P0 BRA `(.L_x_1100) ;  /* 0xffffffc000288947 */ /* 0x000fea000383ffff */
.L_x_1069:
        /* <DEDUP_REMOVED lines=19> */
.L_x_1102:
[----:B------:R-:W-:Y:S05]  /*4220*/  BSYNC.RECONVERGENT B0 ;  /* 0x0000000000007941 */ /* 0x000fea0003800200 */
.L_x_1101:
[----:B------:R-:W-:Y:S05]  /*4230*/  @P0 EXIT ;  /* 0x000000000000094d */ /* 0x000fea0003800000 */
[----:B------:R-:W-:Y:S05]  /*4240*/  @P2 BRA `(.L_x_1103) ;  /* 0x0000000000202947 */ /* 0x000fea0003800000 */
[----:B------:R-:W-:-:S05]  /*4250*/  IMAD R0, R4, R7, RZ ;  /* 0x0000000704007224 */ /* 0x000fca00078e02ff */
[----:B------:R-:W-:-:S13]  /*4260*/  ISETP.NE.AND P0, PT, R0, -0x1, PT ;  /* 0xffffffff0000780c */ /* 0x000fda0003f05270 */
[----:B------:R-:W-:Y:S05]  /*4270*/  @!P0 BRA `(.L_x_1103) ;  /* 0x0000000000148947 */ /* 0x000fea0003800000 */
.L_x_1104:
[----:B--2---:R-:W2:Y:S04]  /*4280*/  LDG.E.STRONG.GPU R5, desc[UR8][R2.64] ;  /* 0x0000000802057981 */ /* 0x004ea8000c1ef900 */
[----:B--2---:R-:W-:Y:S01]  /*4290*/  CCTL.IVALL ;  /* 0x00000000ff00798f */ /* 0x004fe20002000000 */
[----:B------:R-:W-:Y:S05]  /*42a0*/  YIELD ;  /* 0x0000000000007946 */ /* 0x000fea0003800000 */
[----:B------:R-:W-:-:S13]  /*42b0*/  ISETP.NE.AND P0, PT, R5, R0, PT ;  /* 0x000000000500720c */ /* 0x000fda0003f05270 */
[----:B------:R-:W-:Y:S05]  /*42c0*/  @P0 BRA `(.L_x_1104) ;  /* 0xfffffffc00ec0947 */ /* 0x000fea000383ffff */
.L_x_1103:
        /* <DEDUP_REMOVED lines=60> */
.L_x_1107:
        /* <DEDUP_REMOVED lines=31> */
.L_x_1106:
[----:B------:R-:W-:Y:S05]  /*4880*/  BSYNC.RECONVERGENT B0 ;  /* 0x0000000000007941 */ /* 0x000fea0003800200 */
.L_x_1105:
        /* <DEDUP_REMOVED lines=10> */
.L_x_1108:
        /* <DEDUP_REMOVED lines=87> */
.L_x_1109:
        /* <DEDUP_REMOVED lines=14> */
.L_x_3428:


//--------------------- .text._Z35group_norm_nhwc_bwd_one_pass_kernelI11Fp16IOFp16WLi256ELi16ELi256EEv26Group_norm_nhwc_bwd_params --------------------------
	.section	.text._Z35group_norm_nhwc_bwd_one_pass_kernelI11Fp16IOFp16WLi256ELi16ELi256EEv26Group_norm_nhwc_bwd_params,"ax",@progbits
	.align	128
        .global         _Z35group_norm_nhwc_bwd_one_pass_kernelI11Fp16IOFp16WLi256ELi16ELi256EEv26Group_norm_nhwc_bwd_params
        .type           _Z35group_norm_nhwc_bwd_one_pass_kernelI11Fp16IOFp16WLi256ELi16ELi256EEv26Group_norm_nhwc_bwd_params,@function
        .size           _Z35group_norm_nhwc_bwd_one_pass_kernelI11Fp16IOFp16WLi256ELi16ELi256EEv26Group_norm_nhwc_bwd_params,(.L_x_3429 - _Z35group_norm_nhwc_bwd_one_pass_kernelI11Fp16IOFp16WLi256ELi16ELi256EEv26Group_norm_nhwc_bwd_params)
        .other          _Z35group_norm_nhwc_bwd_one_pass_kernelI11Fp16IOFp16WLi256ELi16ELi256EEv26Group_norm_nhwc_bwd_params,@"STO_CUDA_ENTRY STV_DEFAULT"
_Z35group_norm_nhwc_bwd_one_pass_kernelI11Fp16IOFp16WLi256ELi16ELi256EEv26Group_norm_nhwc_bwd_params:
.text._Z35group_norm_nhwc_bwd_one_pass_kernelI11Fp16IOFp16WLi256ELi16ELi256EEv26Group_norm_nhwc_bwd_params:
        /* <DEDUP_REMOVED lines=25> */
.L_x_1153:
        /* <DEDUP_REMOVED lines=240> */
[----:B--2---:R-:W-:Y:S02]  /*1090*/  HADD2.F32 R50, -RZ, R50.H0_H0 ;  /* 0x20000032ff327230 */ /* 0x004fe40000004100 */
[----:B----4-:R-:W-:Y:S02]  /*10a0*/  HADD2.F32 R11, -RZ, R17.H0_H0 ;  /* 0x20000011ff0b7230 */ /* 0x010fe40000004100 */
[----:B------:R-:W-:Y:S02]  /*10b0*/  @P2 HADD2.F32 R52, -RZ, R19.H0_H0 ;  /* 0x20000013ff342230 */ /* 0x000fe40000004100 */
[----:B------:R-:W-:Y:S01]  /*10c0*/  @P2 HADD2.F32 R51, -RZ, R18.H0_H0 ;  /* 0x20000012ff332230 */ /* 0x000fe20000004100 */
        /* <DEDUP_REMOVED lines=146> */
.L_x_1111:
        /* <DEDUP_REMOVED lines=288> */
.L_x_1112:
        /* <DEDUP_REMOVED lines=44> */
.L_x_1114:
[----:B------:R-:W-:Y:S05]  /*2eb0*/  BSYNC.RECONVERGENT B0 ;  /* 0x0000000000007941 */ /* 0x000fea0003800200 */
.L_x_1113:
        /* <DEDUP_REMOVED lines=22> */
.L_x_1116:
[----:B------:R-:W-:Y:S05]  /*3020*/  BSYNC.RECONVERGENT B0 ;  /* 0x0000000000007941 */ /* 0x000fea0003800200 */
.L_x_1115:
        /* <DEDUP_REMOVED lines=159> */
.L_x_1118:
[----:B------:R-:W-:Y:S05]  /*3a20*/  BSYNC.RECONVERGENT B0 ;  /* 0x0000000000007941 */ /* 0x000fea0003800200 */
.L_x_1117:
        /* <DEDUP_REMOVED lines=28> */
.L_x_1120:
[----:B------:R-:W-:Y:S05]  /*3bf0*/  BSYNC.RECONVERGENT B0 ;  /* 0x0000000000007941 */ /* 0x000fea0003800200 */
.L_x_1119:
        /* <DEDUP_REMOVED lines=24> */
.L_x_1123:
[----:B----4-:R-:W2:Y:S04]  /*3d80*/  LDG.E.STRONG.GPU R18, desc[UR8][R16.64] ;  /* 0x0000000810127981 */ /* 0x010ea8000c1ef900 */
[----:B--2---:R-:W-:Y:S01]  /*3d90*/  CCTL.IVALL ;  /* 0x00000000ff00798f */ /* 0x004fe20002000000 */
[----:B------:R-:W-:Y:S05]  /*3da0*/  YIELD ;  /* 0x0000000000007946 */ /* 0x000fea0003800000 */
[----:B------:R-:W-:-:S13]  /*3db0*/  ISETP.NE.AND P0, PT, R18, R23, PT ;  /* 0x000000171200720c */ /* 0x000fda0003f05270 */
[----:B------:R-:W-:Y:S05]  /*3dc0*/  @P0 BRA `(.L_x_1123) ;  /* 0xfffffffc00ec0947 */ /* 0x000fea000383ffff */
.L_x_1122:
        /* <DEDUP_REMOVED lines=15> */
.L_x_1125:
        /* <DEDUP_REMOVED lines=59> */
.L_x_1124:
        /* <DEDUP_REMOVED lines=34> */
.L_x_1126:
        /* <DEDUP_REMOVED lines=18> */
.L_x_1127:
        /* <DEDUP_REMOVED lines=9> */
.L_x_1128:
[----:B------:R-:W-:Y:S05]  /*4640*/  BSYNC.RECONVERGENT B0 ;  /* 0x0000000000007941 */ /* 0x000fea0003800200 */
.L_x_1121:
        /* <DEDUP_REMOVED lines=79> */
.L_x_1129:
        /* <DEDUP_REMOVED lines=21> */
.L_x_1131:
[----:B------:R-:W-:Y:S05]  /*4c90*/  BSYNC.RECONVERGENT B0 ;  /* 0x0000000000007941 */ /* 0x000fea0003800200 */
.L_x_1130:
        /* <DEDUP_REMOVED lines=23> */
.L_x_1132:
        /* <DEDUP_REMOVED lines=21> */
.L_x_1134:
[----:B------:R-:W-:Y:S05]  /*4f60*/  BSYNC.RECONVERGENT B0 ;  /* 0x0000000000007941 */ /* 0x000fea0003800200 */
.L_x_1133:
        /* <DEDUP_REMOVED lines=23> */
.L_x_1135:
        /* <DEDUP_REMOVED lines=18> */
.L_x_1137:
[----:B------:R-:W-:Y:S05]  /*5200*/  BSYNC.RECONVERGENT B0 ;  /* 0x0000000000007941 */ /* 0x000fea0003800200 */
.L_x_1136:
        /* <DEDUP_REMOVED lines=23> */
.L_x_1138:
        /* <DEDUP_REMOVED lines=20> */
.L_x_1140:
[----:B------:R-:W-:Y:S05]  /*54c0*/  BSYNC.RECONVERGENT B0 ;  /* 0x0000000000007941 */ /* 0x000fea0003800200 */
.L_x_1139:
        /* <DEDUP_REMOVED lines=48> */
.L_x_1141:
        /* <DEDUP_REMOVED lines=18> */
.L_x_1143:
[----:B------:R-:W-:Y:S05]  /*58f0*/  BSYNC.RECONVERGENT B0 ;  /* 0x0000000000007941 */ /* 0x000fea0003800200 */
.L_x_1142:
        /* <DEDUP_REMOVED lines=21> */
.L_x_1144:
        /* <DEDUP_REMOVED lines=18> */
.L_x_1146:
[----:B------:R-:W-:Y:S05]  /*5b70*/  BSYNC.RECONVERGENT B0 ;  /* 0x0000000000007941 */ /* 0x000fea0003800200 */
.L_x_1145:
        /* <DEDUP_REMOVED lines=21> */
.L_x_1147:
        /* <DEDUP_REMOVED lines=18> */
.L_x_1149:
[----:B------:R-:W-:Y:S05]  /*5df0*/  BSYNC.RECONVERGENT B0 ;  /* 0x0000000000007941 */ /* 0x000fea0003800200 */
.L_x_1148:
        /* <DEDUP_REMOVED lines=22> */
.L_x_1150:
        /* <DEDUP_REMOVED lines=18> */
.L_x_1152:
[----:B------:R-:W-:Y:S05]  /*6080*/  BSYNC.RECONVERGENT B0 ;  /* 0x0000000000007941 */ /* 0x000fea0003800200 */
.L_x_1151:
[----:B------:R-:W-:Y:S02]  /*6090*/  IADD3 R39, PT, PT, R4, R39, RZ ;  /* 0x0000002704277210 */ /* 0x000fe40007ffe0ff */
[----:B------:R-:W-:Y:S02]  /*60a0*/  IADD3 R40, PT, PT, R40, 0x1, RZ ;  /* 0x0000000128287810 */ /* 0x000fe40007ffe0ff */
[----:B------:R-:W-:-:S13]  /*60b0*/  ISETP.GE.AND P0, PT, R39, UR4, PT ;  /* 0x0000000427007c0c */ /* 0x000fda000bf06270 */
[----:B------:R-:W-:Y:S05]  /*60c0*/  @!P0 BRA `(.L_x_1153) ;  /* 0xffffffa000308947 */ /* 0x000fea000383ffff */
.L_x_1110:
        /* <DEDUP_REMOVED lines=19> */
.L_x_1155:
[----:B------:R-:W-:Y:S05]  /*6200*/  BSYNC.RECONVERGENT B0 ;  /* 0x0000000000007941 */ /* 0x000fea0003800200 */
.L_x_1154:
[----:B------:R-:W-:Y:S05]  /*6210*/  @P0 EXIT ;  /* 0x000000000000094d */ /* 0x000fea0003800000 */
[----:B------:R-:W-:Y:S05]  /*6220*/  @P2 BRA `(.L_x_1156) ;  /* 0x0000000000202947 */ /* 0x000fea0003800000 */
[----:B------:R-:W-:-:S05]  /*6230*/  IMAD R0, R6, R7, RZ ;  /* 0x0000000706007224 */ /* 0x000fca00078e02ff */
[----:B------:R-:W-:-:S13]  /*6240*/  ISETP.NE.AND P0, PT, R0, -0x1, PT ;  /* 0xffffffff0000780c */ /* 0x000fda0003f05270 */
[----:B------:R-:W-:Y:S05]  /*6250*/  @!P0 BRA `(.L_x_1156) ;  /* 0x0000000000148947 */ /* 0x000fea0003800000 */
.L_x_1157:
[----:B-1----:R-:W2:Y:S04]  /*6260*/  LDG.E.STRONG.GPU R3, desc[UR8][R4.64] ;  /* 0x0000000804037981 */ /* 0x002ea8000c1ef900 */
[----:B--2---:R-:W-:Y:S01]  /*6270*/  CCTL.IVALL ;  /* 0x00000000ff00798f */ /* 0x004fe20002000000 */
[----:B------:R-:W-:Y:S05]  /*6280*/  YIELD ;  /* 0x0000000000007946 */ /* 0x000fea0003800000 */
[----:B------:R-:W-:-:S13]  /*6290*/  ISETP.NE.AND P0, PT, R3, R0, PT ;  /* 0x000000000300720c */ /* 0x000fda0003f05270 */
[----:B------:R-:W-:Y:S05]  /*62a0*/  @P0 BRA `(.L_x_1157) ;  /* 0xfffffffc00ec0947 */ /* 0x000fea000383ffff */
.L_x_1156:
        /* <DEDUP_REMOVED lines=60> */
.L_x_1160:
        /* <DEDUP_REMOVED lines=31> */
.L_x_1159:
[----:B------:R-:W-:Y:S05]  /*6860*/  BSYNC.RECONVERGENT B0 ;  /* 0x0000000000007941 */ /* 0x000fea0003800200 */
.L_x_1158:
        /* <DEDUP_REMOVED lines=10> */
.L_x_1161:
        /* <DEDUP_REMOVED lines=87> */
.L_x_1162:
        /* <DEDUP_REMOVED lines=16> */
.L_x_3429:


//--------------------- .text._Z35group_norm_nhwc_bwd_one_pass_kernelI11Fp16IOFp16WLi512ELi16ELi256EEv26Group_norm_nhwc_bwd_params --------------------------
	.section	.text._Z35group_norm_nhwc_bwd_one_pass_kernelI11Fp16IOFp16WLi512ELi16ELi256EEv26Group_norm_nhwc_bwd_params,"ax",@progbits
	.align	128
        .global         _Z35group_norm_nhwc_bwd_one_pass_kernelI11Fp16IOFp16WLi512ELi16ELi256EEv26Group_norm_nhwc_bwd_params
        .type           _Z35group_norm_nhwc_bwd_one_pass_kernelI11Fp16IOFp16WLi512ELi16ELi256EEv26Group_norm_nhwc_bwd_params,@function
        .size           _Z35group_norm_nhwc_bwd_one_pass_kernelI11Fp16IOFp16WLi512ELi16ELi256EEv26Group_norm_nhwc_bwd_params,(.L_x_3430 - _Z35group_norm_nhwc_bwd_one_pass_kernelI11Fp16IOFp16WLi512ELi16ELi256EEv26Group_norm_nhwc_bwd_params)
        .other          _Z35group_norm_nhwc_bwd_one_pass_kernelI11Fp16IOFp16WLi512ELi16ELi256EEv26Group_norm_nhwc_bwd_params,@"STO_CUDA_ENTRY STV_DEFAULT"
_Z35group_norm_nhwc_bwd_one_pass_kernelI11Fp16IOFp16WLi512ELi16ELi256EEv26Group_norm_nhwc_bwd_params:
.text._Z35group_norm_nhwc_bwd_one_pass_kernelI11Fp16IOFp16WLi512ELi16ELi256EEv26Group_norm_nhwc_bwd_params:
        /* <DEDUP_REMOVED lines=64> */
.L_x_1230:
        /* <DEDUP_REMOVED lines=388> */
[----:B--2---:R-:W-:Y:S02]  /*1c40*/  @P6 HADD2.F32 R118, -RZ, R43.H0_H0 ;  /* 0x2000002bff766230 */ /* 0x004fe40000004100 */
[----:B----4-:R-:W-:Y:S02]  /*1c50*/  HADD2.F32 R115, -RZ, R115.H0_H0 ;  /* 0x20000073ff737230 */ /* 0x010fe40000004100 */
[----:B------:R-:W-:Y:S02]  /*1c60*/  @P6 HADD2.F32 R116, -RZ, R42.H0_H0 ;  /* 0x2000002aff746230 */ /* 0x000fe40000004100 */
[----:B------:R-:W-:Y:S01]  /*1c70*/  HADD2.F32 R39, -RZ, R41.H0_H0 ;  /* 0x20000029ff277230 */ /* 0x000fe20000004100 */
        /* <DEDUP_REMOVED lines=290> */
.L_x_1164:
        /* <DEDUP_REMOVED lines=576> */
.L_x_1165:
        /* <DEDUP_REMOVED lines=37> */
.L_x_1167:
[----:B------:R-:W-:Y:S05]  /*54f0*/  BSYNC.RECONVERGENT B0 ;  /* 0x0000000000007941 */ /* 0x000fea0003800200 */
.L_x_1166:
        /* <DEDUP_REMOVED lines=24> */
.L_x_1169:
[----:B------:R-:W-:Y:S05]  /*5680*/  BSYNC.RECONVERGENT B0 ;  /* 0x0000000000007941 */ /* 0x000fea0003800200 */
.L_x_1168:
        /* <DEDUP_REMOVED lines=159> */
.L_x_1171:
[----:B------:R-:W-:Y:S05]  /*6080*/  BSYNC.RECONVERGENT B0 ;  /* 0x0000000000007941 */ /* 0x000fea0003800200 */
.L_x_1170:
        /* <DEDUP_REMOVED lines=28> */
.L_x_1173:
[----:B------:R-:W-:Y:S05]  /*6250*/  BSYNC.RECONVERGENT B0 ;  /* 0x0000000000007941 */ /* 0x000fea0003800200 */
.L_x_1172:
        /* <DEDUP_REMOVED lines=24> */
.L_x_1176:
[----:B----4-:R-:W4:Y:S04]  /*63e0*/  LDG.E.STRONG.GPU R42, desc[UR8][R40.64] ;  /* 0x00000008282a7981 */ /* 0x010f28000c1ef900 */
[----:B----4-:R-:W-:Y:S01]  /*63f0*/  CCTL.IVALL ;  /* 0x00000000ff00798f */ /* 0x010fe20002000000 */
[----:B------:R-:W-:Y:S05]  /*6400*/  YIELD ;  /* 0x0000000000007946 */ /* 0x000fea0003800000 */
[----:B------:R-:W-:-:S13]  /*6410*/  ISETP.NE.AND P0, PT, R42, R47, PT ;  /* 0x0000002f2a00720c */ /* 0x000fda0003f05270 */
[----:B------:R-:W-:Y:S05]  /*6420*/  @P0 BRA `(.L_x_1176) ;  /* 0xfffffffc00ec0947 */ /* 0x000fea000383ffff */
.L_x_1175:
        /* <DEDUP_REMOVED lines=15> */
.L_x_1178:
        /* <DEDUP_REMOVED lines=59> */
.L_x_1177:
        /* <DEDUP_REMOVED lines=34> */
.L_x_1179:
        /* <DEDUP_REMOVED lines=18> */
.L_x_1180:
        /* <DEDUP_REMOVED lines=9> */
.L_x_1181:
[----:B------:R-:W-:Y:S05]  /*6ca0*/  BSYNC.RECONVERGENT B0 ;  /* 0x0000000000007941 */ /* 0x000fea0003800200 */
.L_x_1174:
        /* <DEDUP_REMOVED lines=42> */
.L_x_1182:
        /* <DEDUP_REMOVED lines=19> */
.L_x_1184:
[----:B------:R-:W-:Y:S05]  /*7080*/  BSYNC.RECONVERGENT B0 ;  /* 0x0000000000007941 */ /* 0x000fea0003800200 */
.L_x_1183:
        /* <DEDUP_REMOVED lines=31> */
.L_x_1185:
        /* <DEDUP_REMOVED lines=21> */
.L_x_1187:
[----:B------:R-:W-:Y:S05]  /*73d0*/  BSYNC.RECONVERGENT B0 ;  /* 0x0000000000007941 */ /* 0x000fea0003800200 */
.L_x_1186:
        /* <DEDUP_REMOVED lines=25> */
.L_x_1188:
        /* <DEDUP_REMOVED lines=21> */
.L_x_1190:
[----:B------:R-:W-:Y:S05]  /*76c0*/  BSYNC.RECONVERGENT B0 ;  /* 0x0000000000007941 */ /* 0x000fea0003800200 */
.L_x_1189:
        /* <DEDUP_REMOVED lines=81> */
.L_x_1191:
        /* <DEDUP_REMOVED lines=21> */
.L_x_1193:
[----:B------:R-:W-:Y:S05]  /*7d30*/  BSYNC.RECONVERGENT B0 ;  /* 0x0000000000007941 */ /* 0x000fea0003800200 */
.L_x_1192:
        /* <DEDUP_REMOVED lines=23> */
.L_x_1194:
        /* <DEDUP_REMOVED lines=18> */
.L_x_1196:
[----:B------:R-:W-:Y:S05]  /*7fd0*/  BSYNC.RECONVERGENT B0 ;  /* 0x0000000000007941 */ /* 0x000fea0003800200 */
.L_x_1195:
        /* <DEDUP_REMOVED lines=23> */
.L_x_1197:
        /* <DEDUP_REMOVED lines=20> */
.L_x_1199:
[----:B------:R-:W-:Y:S05]  /*8290*/  BSYNC.RECONVERGENT B0 ;  /* 0x0000000000007941 */ /* 0x000fea0003800200 */
.L_x_1198:
        /* <DEDUP_REMOVED lines=29> */
.L_x_1200:
        /* <DEDUP_REMOVED lines=19> */
.L_x_1202:
[----:B------:R-:W-:Y:S05]  /*85a0*/  BSYNC.RECONVERGENT B0 ;  /* 0x0000000000007941 */ /* 0x000fea0003800200 */
.L_x_1201:
        /* <DEDUP_REMOVED lines=23> */
.L_x_1203:
        /* <DEDUP_REMOVED lines=21> */
.L_x_1205:
[----:B------:R-:W-:Y:S05]  /*8870*/  BSYNC.RECONVERGENT B0 ;  /* 0x0000000000007941 */ /* 0x000fea0003800200 */
.L_x_1204:
        /* <DEDUP_REMOVED lines=23> */
.L_x_1206:
        /* <DEDUP_REMOVED lines=18> */
.L_x_1208:
[----:B------:R-:W-:Y:S05]  /*8b10*/  BSYNC.RECONVERGENT B0 ;  /* 0x0000000000007941 */ /* 0x000fea0003800200 */
.L_x_1207:
        /* <DEDUP_REMOVED lines=62> */
.L_x_1209:
        /* <DEDUP_REMOVED lines=18> */
.L_x_1211:
[----:B------:R-:W-:Y:S05]  /*9020*/  BSYNC.RECONVERGENT B0 ;  /* 0x0000000000007941 */ /* 0x000fea0003800200 */
.L_x_1210:
        /* <DEDUP_REMOVED lines=21> */
.L_x_1212:
        /* <DEDUP_REMOVED lines=18> */
.L_x_1214:
[----:B------:R-:W-:Y:S05]  /*92a0*/  BSYNC.RECONVERGENT B0 ;  /* 0x0000000000007941 */ /* 0x000fea0003800200 */
.L_x_1213:
        /* <DEDUP_REMOVED lines=21> */
.L_x_1215:
        /* <DEDUP_REMOVED lines=18> */
.L_x_1217:
[----:B------:R-:W-:Y:S05]  /*9520*/  BSYNC.RECONVERGENT B0 ;  /* 0x0000000000007941 */ /* 0x000fea0003800200 */
.L_x_1216:
        /* <DEDUP_REMOVED lines=21> */
.L_x_1218:
        /* <DEDUP_REMOVED lines=18> */
.L_x_1220:
[----:B------:R-:W-:Y:S05]  /*97a0*/  BSYNC.RECONVERGENT B0 ;  /* 0x0000000000007941 */ /* 0x000fea0003800200 */
.L_x_1219:
        /* <DEDUP_REMOVED lines=21> */
.L_x_1221:
        /* <DEDUP_REMOVED lines=18> */
.L_x_1223:
[----:B------:R-:W-:Y:S05]  /*9a20*/  BSYNC.RECONVERGENT B0 ;  /* 0x0000000000007941 */ /* 0x000fea0003800200 */
.L_x_1222:
        /* <DEDUP_REMOVED lines=21> */
.L_x_1224:
        /* <DEDUP_REMOVED lines=18> */
.L_x_1226:
[----:B------:R-:W-:Y:S05]  /*9ca0*/  BSYNC.RECONVERGENT B0 ;  /* 0x0000000000007941 */ /* 0x000fea0003800200 */
.L_x_1225:
        /* <DEDUP_REMOVED lines=21> */
.L_x_1227:
        /* <DEDUP_REMOVED lines=18> */
.L_x_1229:
[----:B------:R-:W-:Y:S05]  /*9f20*/  BSYNC.RECONVERGENT B0 ;  /* 0x0000000000007941 */ /* 0x000fea0003800200 */
.L_x_1228:
[----:B------:R-:W-:Y:S02]  /*9f30*/  IADD3 R30, PT, PT, R3, R30, RZ ;  /* 0x0000001e031e7210 */ /* 0x000fe40007ffe0ff */
[----:B------:R-:W-:Y:S02]  /*9f40*/  IADD3 R32, PT, PT, R32, 0x1, RZ ;  /* 0x0000000120207810 */ /* 0x000fe40007ffe0ff */
[----:B------:R-:W-:-:S13]  /*9f50*/  ISETP.GE.AND P0, PT, R30, UR4, PT ;  /* 0x000000041e007c0c */ /* 0x000fda000bf06270 */
[----:B------:R-:W-:Y:S05]  /*9f60*/  @!P0 BRA `(.L_x_1230) ;  /* 0xffffff6400248947 */ /* 0x000fea000383ffff */
.L_x_1163:
        /* <DEDUP_REMOVED lines=19> */
.L_x_1232:
[----:B------:R-:W-:Y:S05]  /*a0a0*/  BSYNC.RECONVERGENT B0 ;  /* 0x0000000000007941 */ /* 0x000fea0003800200 */
.L_x_1231:
[----:B------:R-:W-:Y:S05]  /*a0b0*/  @P0 EXIT ;  /* 0x000000000000094d */ /* 0x000fea0003800000 */
[----:B------:R-:W-:Y:S05]  /*a0c0*/  @P2 BRA `(.L_x_1233) ;  /* 0x0000000000202947 */ /* 0x000fea0003800000 */
[----:B------:R-:W-:-:S05]  /*a0d0*/  IMAD R0, R6, R7, RZ ;  /* 0x0000000706007224 */ /* 0x000fca00078e02ff */
[----:B------:R-:W-:-:S13]  /*a0e0*/  ISETP.NE.AND P0, PT, R0, -0x1, PT ;  /* 0xffffffff0000780c */ /* 0x000fda0003f05270 */
[----:B------:R-:W-:Y:S05]  /*a0f0*/  @!P0 BRA `(.L_x_1233) ;  /* 0x0000000000148947 */ /* 0x000fea0003800000 */
.L_x_1234:
[----:B--2---:R-:W2:Y:S04]  /*a100*/  LDG.E.STRONG.GPU R3, desc[UR8][R4.64] ;  /* 0x0000000804037981 */ /* 0x004ea8000c1ef900 */
[----:B--2---:R-:W-:Y:S01]  /*a110*/  CCTL.IVALL ;  /* 0x00000000ff00798f */ /* 0x004fe20002000000 */
[----:B------:R-:W-:Y:S05]  /*a120*/  YIELD ;  /* 0x0000000000007946 */ /* 0x000fea0003800000 */
[----:B------:R-:W-:-:S13]  /*a130*/  ISETP.NE.AND P0, PT, R3, R0, PT ;  /* 0x000000000300720c */ /* 0x000fda0003f05270 */
[----:B------:R-:W-:Y:S05]  /*a140*/  @P0 BRA `(.L_x_1234) ;  /* 0xfffffffc00ec0947 */ /* 0x000fea000383ffff */
.L_x_1233:
        /* <DEDUP_REMOVED lines=60> */
.L_x_1237:
        /* <DEDUP_REMOVED lines=21> */
[----:B---3--:R-:W-:Y:S02]  /*a660*/  F2FP.F16.F32.PACK_AB R15, R9, R6 ;  /* 0x00000006090f723e */ /* 0x008fe400000000ff */
[----:B------:R-:W-:-:S02]  /*a670*/  MOV R6, R18 ;  /* 0x0000001200067202 */ /* 0x000fc40000000f00 */
[-C--:B------:R-:W-:Y:S02]  /*a680*/  MOV R9, R21.reuse ;  /* 0x0000001500097202 */ /* 0x080fe40000000f00 */
[----:B-----5:R-:W-:Y:S01]  /*a690*/  F2FP.F16.F32.PACK_AB R17, R13, R10 ;  /* 0x0000000a0d11723e */ /* 0x020fe200000000ff */
[----:B------:R2:W-:Y:S04]  /*a6a0*/  STG.E desc[UR8][R6.64], R15 ;  /* 0x0000000f06007986 */ /* 0x0005e8000c101908 */
[----:B------:R2:W-:Y:S01]  /*a6b0*/  STG.E desc[UR8][R8.64], R17 ;  /* 0x0000001108007986 */ /* 0x0005e2000c101908 */
[----:B------:R-:W-:Y:S02]  /*a6c0*/  IADD3 R18, P4, PT, R18, 0x400, RZ ;  /* 0x0000040012127810 */ /* 0x000fe40007f9e0ff */
[----:B------:R-:W-:-:S02]  /*a6d0*/  IADD3.X R21, PT, PT, RZ, R21, RZ, P3, !PT ;  /* 0x00000015ff157210 */ /* 0x000fc40001ffe4ff */
[----:B------:R-:W-:Y:S01]  /*a6e0*/  IADD3.X R19, PT, PT, RZ, R19, RZ, P4, !PT ;  /* 0x00000013ff137210 */ /* 0x000fe200027fe4ff */
[----:B------:R-:W-:Y:S08]  /*a6f0*/  @P1 BRA `(.L_x_1237) ;  /* 0xfffffffc00841947 */ /* 0x000ff0000383ffff */
.L_x_1236:
[----:B------:R-:W-:Y:S05]  /*a700*/  BSYNC.RECONVERGENT B0 ;  /* 0x0000000000007941 */ /* 0x000fea0003800200 */
.L_x_1235:
        /* <DEDUP_REMOVED lines=10> */
.L_x_1238:
        /* <DEDUP_REMOVED lines=21> */
[----:B--2---:R-:W-:Y:S02]  /*a900*/  F2FP.F16.F32.PACK_AB R19, R7, R4 ;  /* 0x000000040713723e */ /* 0x004fe400000000ff */
[----:B------:R-:W-:-:S04]  /*a910*/  LOP3.LUT R4, R26, 0x3, RZ, 0xc0, !PT ;  /* 0x000000031a047812 */ /* 0x000fc800078ec0ff */
[----:B------:R-:W-:Y:S02]  /*a920*/  IADD3.X R17, PT, PT, R4, UR5, RZ, P1, !PT ;  /* 0x0000000504117c10 */ /* 0x000fe40008ffe4ff */
[----:B---3--:R-:W-:Y:S02]  /*a930*/  F2FP.F16.F32.PACK_AB R21, R11, R8 ;  /* 0x000000080b15723e */ /* 0x008fe400000000ff */
        /* <DEDUP_REMOVED lines=20> */
[----:B---3--:R-:W-:Y:S02]  /*aa80*/  F2FP.F16.F32.PACK_AB R19, R19, R18 ;  /* 0x000000121313723e */ /* 0x008fe400000000ff */
[----:B----4-:R-:W-:-:S03]  /*aa90*/  F2FP.F16.F32.PACK_AB R23, R23, R20 ;  /* 0x000000141717723e */ /* 0x010fc600000000ff */
        /* <DEDUP_REMOVED lines=14> */
[----:B----4-:R-:W-:Y:S02]  /*ab80*/  F2FP.F16.F32.PACK_AB R21, R21, R18 ;  /* 0x000000121515723e */ /* 0x010fe400000000ff */
[----:B--2---:R-:W-:-:S03]  /*ab90*/  F2FP.F16.F32.PACK_AB R25, R25, R20 ;  /* 0x000000141919723e */ /* 0x004fc600000000ff */
        /* <DEDUP_REMOVED lines=18> */
[----:B----4-:R-:W-:Y:S02]  /*acc0*/  F2FP.F16.F32.PACK_AB R5, R5, R16 ;  /* 0x000000100505723e */ /* 0x010fe400000000ff */
[----:B-----5:R-:W-:-:S03]  /*acd0*/  F2FP.F16.F32.PACK_AB R7, R9, R6 ;  /* 0x000000060907723e */ /* 0x020fc600000000ff */
[----:B------:R2:W-:Y:S04]  /*ace0*/  STG.E desc[UR8][R12.64], R5 ;  /* 0x000000050c007986 */ /* 0x0005e8000c101908 */
[----:B------:R2:W-:Y:S02]  /*acf0*/  STG.E desc[UR8][R14.64], R7 ;  /* 0x000000070e007986 */ /* 0x0005e4000c101908 */
[----:B------:R-:W-:Y:S05]  /*ad00*/  @P0 BRA `(.L_x_1238) ;  /* 0xfffffff800a80947 */ /* 0x000fea000383ffff */
[----:B------:R-:W-:Y:S05]  /*ad10*/  EXIT ;  /* 0x000000000000794d */ /* 0x000fea0003800000 */
.L_x_1239:
        /* <DEDUP_REMOVED lines=14> */
.L_x_3430:


//--------------------- .text._Z35group_norm_nhwc_bwd_one_pass_kernelI11Fp32IOFp32WLi64ELi16ELi256EEv26Group_norm_nhwc_bwd_params --------------------------
	.section	.text._Z35group_norm_nhwc_bwd_one_pass_kernelI11Fp32IOFp32WLi64ELi16ELi256EEv26Group_norm_nhwc_bwd_params,"ax",@progbits
	.align	128
        .global         _Z35group_norm_nhwc_bwd_one_pass_kernelI11Fp32IOFp32WLi64ELi16ELi256EEv26Group_norm_nhwc_bwd_params
        .type           _Z35group_norm_nhwc_bwd_one_pass_kernelI11Fp32IOFp32WLi64ELi16ELi256EEv26Group_norm_nhwc_bwd_params,@function
        .size           _Z35group_norm_nhwc_bwd_one_pass_kernelI11Fp32IOFp32WLi64ELi16ELi256EEv26Group_norm_nhwc_bwd_params,(.L_x_3431 - _Z35group_norm_nhwc_bwd_one_pass_kernelI11Fp32IOFp32WLi64ELi16ELi256EEv26Group_norm_nhwc_bwd_params)
        .other          _Z35group_norm_nhwc_bwd_one_pass_kernelI11Fp32IOFp32WLi64ELi16ELi256EEv26Group_norm_nhwc_bwd_params,@"STO_CUDA_ENTRY STV_DEFAULT"
_Z35group_norm_nhwc_bwd_one_pass_kernelI11Fp32IOFp32WLi64ELi16ELi256EEv26Group_norm_nhwc_bwd_params:
.text._Z35group_norm_nhwc_bwd_one_pass_kernelI11Fp32IOFp32WLi64ELi16ELi256EEv26Group_norm_nhwc_bwd_params:
        /* <DEDUP_REMOVED lines=35> */
[----:B------:R-:W-:Y:S02]  /*0230*/  UIMAD UR14, UR27, 0x3, UR5 ;  /* 0x000000031b0e78a4 */ /* 0x000fe4000f8e0205 */
[----:B------:R-:W-:Y:S01]  /*0240*/  LEA R38, R34, UR4, 0x4 ;  /* 0x0000000422267c11 */ /* 0x000fe2000f8e20ff */
[----:B------:R-:W-:Y:S02]  /*0250*/  ULEA UR15, UR27, UR5, 0x1 ;  /* 0x000000051b0f7291 */ /* 0x000fe4000f8e08ff */
[----:B---3--:R-:W-:Y:S02]  /*0260*/  ULOP3.LUT UR32, UR28, 0x7, URZ, 0xc0, !UPT ;  /* 0x000000071c207892 */ /* 0x008fe4000f8ec0ff */
[----:B------:R-:W-:Y:S01]  /*0270*/  ULOP3.LUT UR31, UR28, 0x7ffffff8, URZ, 0xc0, !UPT ;  /* 0x7ffffff81c1f7892 */ /* 0x000fe2000f8ec0ff */
[----:B-1----:R-:W-:-:S11]  /*0280*/  UMOV UR4, URZ ;  /* 0x000000ff00047c82 */ /* 0x002fd60008000000 */
.L_x_1265:
[----:B0-----:R-:W0:Y:S01]  /*0290*/  LDC R6, c[0x0][0x410] ;  /* 0x00010400ff067b82 */ /* 0x001e220000000800 */
[----:B-1----:R-:W1:Y:S01]  /*02a0*/  LDCU.64 UR6, c[0x0][0x3b8] ;  /* 0x00007700ff0677ac */ /* 0x002e620008000a00 */
[----:B--2---:R-:W2:Y:S01]  /*02b0*/  LDCU.128 UR20, c[0x0][0x400] ;  /* 0x00008000ff1477ac */ /* 0x004ea20008000c00 */
[----:B-1----:R-:W-:Y:S01]  /*02c0*/  UIMAD.WIDE UR6, UR16, 0x8, UR6 ;  /* 0x00000008100678a5 */ /* 0x002fe2000f8e0206 */
[----:B0-----:R-:W-:-:S05]  /*02d0*/  IABS R5, R6 ;  /* 0x0000000600057213 */ /* 0x001fca0000000000 */
[----:B------:R-:W-:Y:S01]  /*02e0*/  MOV R14, UR6 ;  /* 0x00000006000e7c02 */ /* 0x000fe20008000f00 */
[----:B------:R-:W0:Y:S01]  /*02f0*/  I2F.RP R0, R5 ;  /* 0x0000000500007306 */ /* 0x000e220000209400 */
[----:B------:R-:W-:-:S06]  /*0300*/  MOV R15, UR7 ;  /* 0x00000007000f7c02 */ /* 0x000fcc0008000f00 */
[----:B------:R-:W3:Y:S01]  /*0310*/  LDG.E.64 R14, desc[UR24][R14.64] ;  /* 0x000000180e0e7981 */ /* 0x000ee2000c1e1b00 */
        /* <DEDUP_REMOVED lines=10> */
[----:B------:R-:W-:-:S05]  /*03c0*/  IMAD R0, R5, R0, R4 ;  /* 0x0000000005007224 */ /* 0x000fca00078e0204 */
[----:B------:R-:W-:Y:S02]  /*03d0*/  ISETP.GT.U32.AND P5, PT, R5, R0, PT ;  /* 0x000000000500720c */ /* 0x000fe40003fa4070 */
[----:B--2---:R-:W-:Y:S02]  /*03e0*/  ISETP.GE.U32.AND P1, PT, R36, UR20, PT ;  /* 0x0000001424007c0c */ /* 0x004fe4000bf26070 */
[----:B------:R-:W-:Y:S02]  /*03f0*/  ISETP.GE.U32.AND P0, PT, R39, UR20, PT ;  /* 0x0000001427007c0c */ /* 0x000fe4000bf06070 */
[----:B------:R-:W-:Y:S02]  /*0400*/  ISETP.GE.AND.EX P1, PT, R33, UR21, PT, P1 ;  /* 0x0000001521007c0c */ /* 0x000fe4000bf26310 */
[----:B------:R-:W-:-:S05]  /*0410*/  LOP3.LUT R2, R6, UR16, RZ, 0x3c, !PT ;  /* 0x0000001006027c12 */ /* 0x000fca000f8e3cff */
[-C--:B------:R-:W-:Y:S02]  /*0420*/  @!P5 IADD3 R0, PT, PT, R0, -R5.reuse, RZ ;  /* 0x800000050000d210 */ /* 0x080fe40007ffe0ff */
[----:B------:R-:W-:Y:S02]  /*0430*/  ISETP.GE.AND.EX P0, PT, R35, UR21, PT, P0 ;  /* 0x0000001523007c0c */ /* 0x000fe4000bf06300 */
[----:B------:R-:W-:Y:S02]  /*0440*/  ISETP.GE.U32.AND P4, PT, R0, R5, PT ;  /* 0x000000050000720c */ /* 0x000fe40003f86070 */
[----:B------:R-:W-:Y:S01]  /*0450*/  @!P5 IADD3 R3, PT, PT, R3, 0x1, RZ ;  /* 0x000000010303d810 */ /* 0x000fe20007ffe0ff */
[----:B------:R-:W0:Y:S01]  /*0460*/  @!P1 LDC.64 R16, c[0x0][0x3a0] ;  /* 0x0000e800ff109b82 */ /* 0x000e220000000a00 */
[----:B------:R-:W-:Y:S02]  /*0470*/  ISETP.GE.AND P2, PT, R2, RZ, PT ;  /* 0x000000ff0200720c */ /* 0x000fe40003f46270 */
[----:B------:R-:W-:-:S02]  /*0480*/  ISETP.LE.AND P3, PT, RZ, UR16, PT ;  /* 0x00000010ff007c0c */ /* 0x000fc4000bf63270 */
[-C--:B------:R-:W-:Y:S02]  /*0490*/  ISETP.GT.U32.AND P5, PT, R5, R0.reuse, PT ;  /* 0x000000000500720c */ /* 0x080fe40003fa4070 */
[----:B------:R-:W-:Y:S01]  /*04a0*/  IADD3 R5, PT, PT, R0, -R5, RZ ;  /* 0x8000000500057210 */ /* 0x000fe20007ffe0ff */
[----:B------:R-:W1:Y:S03]  /*04b0*/  @!P0 LDC.64 R10, c[0x0][0x3f8] ;  /* 0x0000fe00ff0a8b82 */ /* 0x000e660000000a00 */
[----:B------:R-:W-:Y:S02]  /*04c0*/  SEL R0, R5, R0, !P5 ;  /* 0x0000000005007207 */ /* 0x000fe40006800000 */
[----:B------:R-:W-:-:S03]  /*04d0*/  @P4 IADD3 R3, PT, PT, R3, 0x1, RZ ;  /* 0x0000000103034810 */ /* 0x000fc60007ffe0ff */
[----:B------:R-:W2:Y:S01]  /*04e0*/  @!P1 LDC.64 R4, c[0x0][0x3f8] ;  /* 0x0000fe00ff049b82 */ /* 0x000ea20000000a00 */
[----:B------:R-:W-:Y:S02]  /*04f0*/  ISETP.NE.AND P4, PT, R6, RZ, PT ;  /* 0x000000ff0600720c */ /* 0x000fe40003f85270 */
[----:B------:R-:W-:Y:S02]  /*0500*/  LOP3.LUT R7, RZ, R6, RZ, 0x33, !PT ;  /* 0x00000006ff077212 */ /* 0x000fe400078e33ff */
[----:B------:R-:W-:Y:S02]  /*0510*/  @!P3 IADD3 R0, PT, PT, -R0, RZ, RZ ;  /* 0x000000ff0000b210 */ /* 0x000fe40007ffe1ff */
[----:B------:R-:W-:Y:S01]  /*0520*/  @!P2 IADD3 R3, PT, PT, -R3, RZ, RZ ;  /* 0x000000ff0303a210 */ /* 0x000fe20007ffe1ff */
[----:B------:R-:W4:Y:S01]  /*0530*/  @!P1 LDC.64 R18, c[0x0][0x398] ;  /* 0x0000e600ff129b82 */ /* 0x000f220000000a00 */
[C---:B------:R-:W-:Y:S02]  /*0540*/  SEL R21, R7.reuse, R0, !P4 ;  /* 0x0000000007157207 */ /* 0x040fe40006000000 */
[----:B------:R-:W-:-:S02]  /*0550*/  SEL R3, R7, R3, !P4 ;  /* 0x0000000307037207 */ /* 0x000fc40006000000 */
[----:B------:R-:W-:Y:S02]  /*0560*/  SHF.L.U32 R25, R21, 0x4, RZ ;  /* 0x0000000415197819 */ /* 0x000fe400000006ff */
[----:B------:R-:W-:Y:S01]  /*0570*/  SHF.R.S32.HI R0, RZ, 0x1f, R3 ;  /* 0x0000001fff007819 */ /* 0x000fe20000011403 */
[----:B------:R-:W4:Y:S01]  /*0580*/  @!P0 LDC.64 R22, c[0x0][0x398] ;  /* 0x0000e600ff168b82 */ /* 0x000f220000000a00 */
[----:B------:R-:W-:Y:S02]  /*0590*/  SHF.R.S32.HI R43, RZ, 0x1f, R25 ;  /* 0x0000001fff2b7819 */ /* 0x000fe40000011419 */
[----:B------:R-:W-:Y:S01]  /*05a0*/  LOP3.LUT R42, R25, R40, RZ, 0xfc, !PT ;  /* 0x00000028192a7212 */ /* 0x000fe200078efcff */
[----:B------:R-:W-:Y:S01]  /*05b0*/  IMAD R0, R0, UR22, RZ ;  /* 0x0000001600007c24 */ /* 0x000fe2000f8e02ff */
[----:B------:R-:W-:-:S03]  /*05c0*/  ISETP.NE.AND P2, PT, RZ, UR29, PT ;  /* 0x0000001dff007c0c */ /* 0x000fc6000bf45270 */
[----:B------:R-:W-:-:S04]  /*05d0*/  IMAD.WIDE.U32 R42, R3, UR22, R42 ;  /* 0x00000016032a7c25 */ /* 0x000fc8000f8e002a */
[----:B------:R-:W-:Y:S02]  /*05e0*/  IMAD R45, R3, UR23, R0 ;  /* 0x00000017032d7c24 */ /* 0x000fe4000f8e0200 */
[----:B--2---:R-:W-:Y:S01]  /*05f0*/  @!P1 IMAD R6, R33, R4, RZ ;  /* 0x0000000421069224 */ /* 0x004fe200078e02ff */
[----:B------:R-:W2:Y:S01]  /*0600*/  @!P0 LDC.64 R2, c[0x0][0x3a0] ;  /* 0x0000e800ff028b82 */ /* 0x000ea20000000a00 */
[----:B-1----:R-:W-:Y:S01]  /*0610*/  @!P0 IMAD R0, R35, R10, RZ ;  /* 0x0000000a23008224 */ /* 0x002fe200078e02ff */
[----:B------:R-:W-:Y:S01]  /*0620*/  IADD3 R45, PT, PT, R43, R45, RZ ;  /* 0x0000002d2b2d7210 */ /* 0x000fe20007ffe0ff */
[----:B------:R-:W-:Y:S01]  /*0630*/  @!P1 IMAD R29, R36, R5, R6 ;  /* 0x00000005241d9224 */ /* 0x000fe200078e0206 */
[----:B------:R-:W-:Y:S01]  /*0640*/  @!P0 MOV R44, R42 ;  /* 0x0000002a002c8202 */ /* 0x000fe20000000f00 */
[----:B------:R-:W-:-:S03]  /*0650*/  @!P0 IMAD R27, R39, R11, R0 ;  /* 0x0000000b271b8224 */ /* 0x000fc600078e0200 */
[----:B------:R-:W1:Y:S01]  /*0660*/  LDC.64 R6, c[0x0][0x3a8] ;  /* 0x0000ea00ff067b82 */ /* 0x000e620000000a00 */
[----:B------:R-:W-:Y:S01]  /*0670*/  @!P0 IMAD.WIDE.U32 R10, R39, R10, R44 ;  /* 0x0000000a270a8225 */ /* 0x000fe200078e002c */
[----:B------:R-:W-:Y:S02]  /*0680*/  @!P1 MOV R12, R42 ;  /* 0x0000002a000c9202 */ /* 0x000fe40000000f00 */
[----:B------:R-:W-:-:S04]  /*0690*/  @!P1 MOV R13, R45 ;  /* 0x0000002d000d9202 */ /* 0x000fc80000000f00 */
[----:B------:R-:W1:Y:S01]  /*06a0*/  @P2 LDC.64 R8, c[0x0][0x3b0] ;  /* 0x0000ec00ff082b82 */ /* 0x000e620000000a00 */
[----:B------:R-:W-:Y:S01]  /*06b0*/  @!P1 IMAD.WIDE.U32 R4, R36, R4, R12 ;  /* 0x0000000424049225 */ /* 0x000fe200078e000c */
[----:B------:R-:W-:Y:S02]  /*06c0*/  @!P0 IADD3 R11, PT, PT, R11, R27, RZ ;  /* 0x0000001b0b0b8210 */ /* 0x000fe40007ffe0ff */
[C---:B------:R-:W-:Y:S02]  /*06d0*/  @!P0 SHF.L.U32 R13, R10.reuse, 0x2, RZ ;  /* 0x000000020a0d8819 */ /* 0x040fe400000006ff */
[----:B------:R-:W-:Y:S02]  /*06e0*/  @!P0 SHF.L.U64.HI R10, R10, 0x2, R11 ;  /* 0x000000020a0a8819 */ /* 0x000fe4000001020b */
[----:B------:R-:W-:Y:S02]  /*06f0*/  @!P1 IADD3 R11, PT, PT, R5, R29, RZ ;  /* 0x0000001d050b9210 */ /* 0x000fe40007ffe0ff */
[----:B------:R-:W-:-:S02]  /*0700*/  @!P1 SHF.L.U32 R5, R4, 0x2, RZ ;  /* 0x0000000204059819 */ /* 0x000fc400000006ff */
[----:B------:R-:W-:Y:S02]  /*0710*/  @!P1 SHF.L.U64.HI R4, R4, 0x2, R11 ;  /* 0x0000000204049819 */ /* 0x000fe4000001020b */
[C---:B0-----:R-:W-:Y:S02]  /*0720*/  @!P1 IADD3 R16, P5, PT, R5.reuse, R16, RZ ;  /* 0x0000001005109210 */ /* 0x041fe40007fbe0ff */
[----:B----4-:R-:W-:Y:S02]  /*0730*/  @!P1 IADD3 R18, P6, PT, R5, R18, RZ ;  /* 0x0000001205129210 */ /* 0x010fe40007fde0ff */
[C---:B--2---:R-:W-:Y:S02]  /*0740*/  @!P0 IADD3 R12, P3, PT, R13.reuse, R2, RZ ;  /* 0x000000020d0c8210 */ /* 0x044fe40007f7e0ff */
[----:B------:R-:W-:Y:S02]  /*0750*/  @!P0 IADD3 R22, P4, PT, R13, R22, RZ ;  /* 0x000000160d168210 */ /* 0x000fe40007f9e0ff */
[----:B------:R-:W-:-:S02]  /*0760*/  IADD3 R27, PT, PT, R40, R25, RZ ;  /* 0x00000019281b7210 */ /* 0x000fc40007ffe0ff */
[C---:B------:R-:W-:Y:S02]  /*0770*/  @!P1 IADD3.X R17, PT, PT, R4.reuse, R17, RZ, P5, !PT ;  /* 0x0000001104119210 */ /* 0x040fe40002ffe4ff */
[----:B------:R-:W-:Y:S02]  /*0780*/  @!P1 IADD3.X R19, PT, PT, R4, R19, RZ, P6, !PT ;  /* 0x0000001304139210 */ /* 0x000fe400037fe4ff */
[----:B------:R-:W-:Y:S02]  /*0790*/  CS2R R4, SRZ ;  /* 0x0000000000047805 */ /* 0x000fe4000001ff00 */
[C---:B------:R-:W-:Y:S01]  /*07a0*/  @!P0 IADD3.X R13, PT, PT, R10.reuse, R3, RZ, P3, !PT ;  /* 0x000000030a0d8210 */ /* 0x040fe20001ffe4ff */
[----:B------:R-:W-:Y:S01]  /*07b0*/  HFMA2 R3, -RZ, RZ, 0, 0 ;  /* 0x00000000ff037431 */ /* 0x000fe200000001ff */
[----:B------:R-:W-:Y:S01]  /*07c0*/  @!P0 IADD3.X R23, PT, PT, R10, R23, RZ, P4, !PT ;  /* 0x000000170a178210 */ /* 0x000fe200027fe4ff */
[----:B-1----:R-:W-:Y:S01]  /*07d0*/  IMAD.WIDE R24, R27, 0x4, R6 ;  /* 0x000000041b187825 */ /* 0x002fe200078e0206 */
[----:B------:R-:W-:-:S02]  /*07e0*/  MOV R2, RZ ;  /* 0x000000ff00027202 */ /* 0x000fc40000000f00 */
[----:B------:R-:W-:Y:S01]  /*07f0*/  CS2R R10, SRZ ;  /* 0x00000000000a7805 */ /* 0x000fe2000001ff00 */
[----:B------:R0:W5:Y:S01]  /*0800*/  @!P0 LDG.E.64 R4, desc[UR24][R12.64] ;  /* 0x000000180c048981 */ /* 0x000162000c1e1b00 */
[----:B------:R-:W-:-:S03]  /*0810*/  @P2 IMAD.WIDE R26, R27, 0x4, R8 ;  /* 0x000000041b1a2825 */ /* 0x000fc600078e0208 */
[----:B------:R0:W5:Y:S04]  /*0820*/  @!P0 LDG.E.64 R2, desc[UR24][R22.64] ;  /* 0x0000001816028981 */ /* 0x000168000c1e1b00 */
[----:B------:R0:W5:Y:S04]  /*0830*/  @P2 LDG.E.64 R10, desc[UR24][R26.64] ;  /* 0x000000181a0a2981 */ /* 0x000168000c1e1b00 */
[----:B------:R0:W5:Y:S01]  /*0840*/  LDG.E.64 R12, desc[UR24][R24.64] ;  /* 0x00000018180c7981 */ /* 0x000162000c1e1b00 */
[----:B------:R-:W-:Y:S02]  /*0850*/  CS2R R6, SRZ ;  /* 0x0000000000067805 */ /* 0x000fe4000001ff00 */
[----:B------:R-:W-:-:S04]  /*0860*/  CS2R R8, SRZ ;  /* 0x0000000000087805 */ /* 0x000fc8000001ff00 */
[----:B------:R0:W5:Y:S04]  /*0870*/  @!P1 LDG.E.64 R6, desc[UR24][R16.64] ;  /* 0x0000001810069981 */ /* 0x000168000c1e1b00 */
[----:B------:R0:W5:Y:S01]  /*0880*/  @!P1 LDG.E.64 R8, desc[UR24][R18.64] ;  /* 0x0000001812089981 */ /* 0x000162000c1e1b00 */
[----:B------:R-:W-:Y:S01]  /*0890*/  UISETP.NE.AND UP1, UPT, UR29, URZ, UPT ;  /* 0x000000ff1d00728c */ /* 0x000fe2000bf25270 */
        /* <DEDUP_REMOVED lines=9> */
[----:B------:R-:W-:Y:S01]  /*0930*/  UMOV UR33, 0x3f800000 ;  /* 0x3f80000000217882 */ /* 0x000fe20000000000 */
[----:B-1----:R-:W-:-:S13]  /*0940*/  @P1 R2UR UR6, R0 ;  /* 0x00000000000612ca */ /* 0x002fda00000e0000 */
[----:B------:R-:W-:Y:S01]  /*0950*/  @UP0 UMOV UR33, UR6 ;  /* 0x0000000600210c82 */ /* 0x000fe20008000000 */
[----:B0-----:R-:W-:Y:S05]  /*0960*/  BRA.U UP1, `(.L_x_1241) ;  /* 0x0000000101747547 */ /* 0x001fea000b800000 */
[----:B-----5:R-:W-:Y:S01]  /*0970*/  FADD.FTZ R15, R4, -UR40 ;  /* 0x80000028040f7e21 */ /* 0x020fe20008010000 */
[----:B------:R-:W-:Y:S01]  /*0980*/  FADD.FTZ R0, R5, -UR40 ;  /* 0x8000002805007e21 */ /* 0x000fe20008010000 */
[----:B------:R-:W-:Y:S01]  /*0990*/  FMUL.FTZ R14, R2, R12 ;  /* 0x0000000c020e7220 */ /* 0x000fe20000410000 */
[----:B------:R-:W-:Y:S01]  /*09a0*/  FMUL.FTZ R17, R3, R13 ;  /* 0x0000000d03117220 */ /* 0x000fe20000410000 */
[----:B------:R-:W-:Y:S01]  /*09b0*/  FMUL.FTZ R15, R15, UR33 ;  /* 0x000000210f0f7c20 */ /* 0x000fe20008410000 */
[----:B------:R-:W-:Y:S01]  /*09c0*/  FMUL.FTZ R0, R0, UR33 ;  /* 0x0000002100007c20 */ /* 0x000fe20008410000 */
[----:B------:R-:W-:Y:S01]  /*09d0*/  FADD.FTZ R16, RZ, R14 ;  /* 0x0000000eff107221 */ /* 0x000fe20000010000 */
[----:B------:R-:W-:Y:S01]  /*09e0*/  FADD.FTZ R22, RZ, R3 ;  /* 0x00000003ff167221 */ /* 0x000fe20000010000 */
[----:B------:R-:W-:Y:S01]  /*09f0*/  FFMA.FTZ R19, R15, R14, RZ ;  /* 0x0000000e0f137223 */ /* 0x000fe200000100ff */
[----:B------:R-:W-:Y:S01]  /*0a00*/  FADD.FTZ R14, R6, -UR40 ;  /* 0x80000028060e7e21 */ /* 0x000fe20008010000 */
[----:B------:R-:W-:-:S02]  /*0a10*/  FADD.FTZ R16, R17, R16 ;  /* 0x0000001011107221 */ /* 0x000fc40000010000 */
[----:B------:R-:W-:Y:S01]  /*0a20*/  FFMA.FTZ R19, R0, R17, R19 ;  /* 0x0000001100137223 */ /* 0x000fe20000010013 */
[----:B------:R-:W-:Y:S01]  /*0a30*/  FMUL.FTZ R17, R8, R12 ;  /* 0x0000000c08117220 */ /* 0x000fe20000410000 */
[----:B------:R-:W-:Y:S01]  /*0a40*/  FMUL.FTZ R18, R14, UR33 ;  /* 0x000000210e127c20 */ /* 0x000fe20008410000 */
[----:B------:R-:W-:Y:S01]  /*0a50*/  FADD.FTZ R14, R7, -UR40 ;  /* 0x80000028070e7e21 */ /* 0x000fe20008010000 */
[----:B------:R-:W-:Y:S01]  /*0a60*/  FFMA.FTZ R0, R3, R0, RZ ;  /* 0x0000000003007223 */ /* 0x000fe200000100ff */
[----:B------:R-:W-:Y:S01]  /*0a70*/  FADD.FTZ R16, R16, R17 ;  /* 0x0000001110107221 */ /* 0x000fe20000010000 */
[----:B------:R-:W-:Y:S01]  /*0a80*/  FFMA.FTZ R23, R18, R17, R19 ;  /* 0x0000001112177223 */ /* 0x000fe20000010013 */
[----:B------:R-:W-:Y:S01]  /*0a90*/  FMUL.FTZ R19, R9, R13 ;  /* 0x0000000d09137220 */ /* 0x000fe20000410000 */
[----:B------:R-:W-:Y:S01]  /*0aa0*/  FMUL.FTZ R14, R14, UR33 ;  /* 0x000000210e0e7c20 */ /* 0x000fe20008410000 */
[----:B------:R-:W-:Y:S02]  /*0ab0*/  FFMA.FTZ R17, R2, R15, RZ ;  /* 0x0000000f02117223 */ /* 0x000fe400000100ff */
[----:B------:R-:W-:Y:S01]  /*0ac0*/  FADD.FTZ R15, R19, R16 ;  /* 0x00000010130f7221 */ /* 0x000fe20000010000 */
[----:B------:R-:W-:Y:S01]  /*0ad0*/  FFMA.FTZ R20, R14, R19, R23 ;  /* 0x000000130e147223 */ /* 0x000fe20000010017 */
[----:B------:R-:W-:Y:S01]  /*0ae0*/  FADD.FTZ R19, RZ, R2 ;  /* 0x00000002ff137221 */ /* 0x000fe20000010000 */
[----:B------:R-:W-:Y:S01]  /*0af0*/  FFMA.FTZ R16, R8, R18, R17 ;  /* 0x0000001208107223 */ /* 0x000fe20000010011 */
[----:B------:R-:W-:-:S02]  /*0b00*/  FFMA.FTZ R17, R9, R14, R0 ;  /* 0x0000000e09117223 */ /* 0x000fc40000010000 */
[----:B------:R-:W-:Y:S01]  /*0b10*/  FADD.FTZ R18, R8, R19 ;  /* 0x0000001308127221 */ /* 0x000fe20000010000 */
[----:B------:R-:W-:Y:S01]  /*0b20*/  FADD.FTZ R19, R9, R22 ;  /* 0x0000001609137221 */ /* 0x000fe20000010000 */
[----:B------:R-:W-:Y:S06]  /*0b30*/  BRA `(.L_x_1242) ;  /* 0x0000000400007947 */ /* 0x000fec0003800000 */
.L_x_1241:
[----:B-----5:R-:W-:Y:S01]  /*0b40*/  FADD.FTZ R15, R4, -UR40 ;  /* 0x80000028040f7e21 */ /* 0x020fe20008010000 */
[----:B------:R-:W-:Y:S01]  /*0b50*/  FADD.FTZ R0, R5, -UR40 ;  /* 0x8000002805007e21 */ /* 0x000fe20008010000 */
[----:B------:R-:W-:Y:S01]  /*0b60*/  FADD.FTZ R17, R6, -UR40 ;  /* 0x8000002806117e21 */ /* 0x000fe20008010000 */
[----:B------:R-:W-:Y:S01]  /*0b70*/  FADD.FTZ R14, R7, -UR40 ;  /* 0x80000028070e7e21 */ /* 0x000fe20008010000 */
[----:B------:R-:W-:Y:S01]  /*0b80*/  FMUL.FTZ R15, R15, UR33 ;  /* 0x000000210f0f7c20 */ /* 0x000fe20008410000 */
[----:B------:R-:W-:Y:S01]  /*0b90*/  FMUL.FTZ R0, R0, UR33 ;  /* 0x0000002100007c20 */ /* 0x000fe20008410000 */
[----:B------:R-:W-:Y:S01]  /*0ba0*/  FMUL.FTZ R17, R17, UR33 ;  /* 0x0000002111117c20 */ /* 0x000fe20008410000 */
[----:B------:R-:W-:Y:S01]  /*0bb0*/  FMUL.FTZ R14, R14, UR33 ;  /* 0x000000210e0e7c20 */ /* 0x000fe20008410000 */
[C-C-:B------:R-:W-:Y:S01]  /*0bc0*/  FFMA.FTZ R22, R12.reuse, R15, R10.reuse ;  /* 0x0000000f0c167223 */ /* 0x140fe2000001000a */
[C-C-:B------:R-:W-:Y:S01]  /*0bd0*/  FFMA.FTZ R19, R13.reuse, R0, R11.reuse ;  /* 0x000000000d137223 */ /* 0x140fe2000001000b */
[----:B------:R-:W-:Y:S01]  /*0be0*/  FFMA.FTZ R18, R12, R17, R10 ;  /* 0x000000110c127223 */ /* 0x000fe2000001000a */
[----:B------:R-:W-:Y:S01]  /*0bf0*/  FFMA.FTZ R16, R13, R14, R11 ;  /* 0x0000000e0d107223 */ /* 0x000fe2000001000b */
[----:B------:R-:W-:Y:S01]  /*0c00*/  FMUL.FTZ R20, R22, -1.4426950216293334961 ;  /* 0xbfb8aa3b16147820 */ /* 0x000fe20000410000 */
[----:B------:R-:W-:Y:S01]  /*0c10*/  FMUL.FTZ R26, R19, -1.4426950216293334961 ;  /* 0xbfb8aa3b131a7820 */ /* 0x000fe20000410000 */
[----:B------:R-:W-:Y:S01]  /*0c20*/  FMUL.FTZ R28, R18, -1.4426950216293334961 ;  /* 0xbfb8aa3b121c7820 */ /* 0x000fe20000410000 */
[----:B------:R-:W-:-:S03]  /*0c30*/  FMUL.FTZ R29, R16, -1.4426950216293334961 ;  /* 0xbfb8aa3b101d7820 */ /* 0x000fc60000410000 */
[----:B------:R-:W0:Y:S04]  /*0c40*/  MUFU.EX2 R20, R20 ;  /* 0x0000001400147308 */ /* 0x000e280000000800 */
[----:B------:R-:W1:Y:S04]  /*0c50*/  MUFU.EX2 R26, R26 ;  /* 0x0000001a001a7308 */ /* 0x000e680000000800 */
[----:B------:R-:W2:Y:S04]  /*0c60*/  MUFU.EX2 R28, R28 ;  /* 0x0000001c001c7308 */ /* 0x000ea80000000800 */
[----:B------:R-:W3:Y:S01]  /*0c70*/  MUFU.EX2 R29, R29 ;  /* 0x0000001d001d7308 */ /* 0x000ee20000000800 */
[----:B0-----:R-:W-:Y:S01]  /*0c80*/  FADD.FTZ R23, R20, 1 ;  /* 0x3f80000014177421 */ /* 0x001fe20000010000 */
[----:B-1----:R-:W-:-:S05]  /*0c90*/  FADD.FTZ R24, R26, 1 ;  /* 0x3f8000001a187421 */ /* 0x002fca0000010000 */
[----:B------:R-:W0:Y:S01]  /*0ca0*/  MUFU.RCP R23, R23 ;  /* 0x0000001700177308 */ /* 0x000e220000001000 */
[----:B--2---:R-:W-:Y:S01]  /*0cb0*/  FADD.FTZ R25, R28, 1 ;  /* 0x3f8000001c197421 */ /* 0x004fe20000010000 */
[----:B---3--:R-:W-:-:S06]  /*0cc0*/  FADD.FTZ R20, R29, 1 ;  /* 0x3f8000001d147421 */ /* 0x008fcc0000010000 */
        /* <DEDUP_REMOVED lines=9> */
[----:B--2---:R-:W-:Y:S01]  /*0d60*/  FADD.FTZ R29, -R25, 1 ;  /* 0x3f800000191d7421 */ /* 0x004fe20000010100 */
[----:B------:R-:W-:-:S03]  /*0d70*/  FMUL.FTZ R25, R8, R25 ;  /* 0x0000001908197220 */ /* 0x000fc60000410000 */
[----:B------:R-:W-:Y:S01]  /*0d80*/  FFMA.FTZ R26, R18, R29, 1 ;  /* 0x3f800000121a7423 */ /* 0x000fe2000001001d */
[----:B------:R-:W-:Y:S01]  /*0d90*/  FMUL.FTZ R18, R23, R22 ;  /* 0x0000001617127220 */ /* 0x000fe20000410000 */
[----:B0-----:R-:W-:-:S03]  /*0da0*/  FADD.FTZ R27, -R20, 1 ;  /* 0x3f800000141b7421 */ /* 0x001fc60000010100 */
[----:B------:R-:W-:Y:S01]  /*0db0*/  FMUL.FTZ R22, R12, R18 ;  /* 0x000000120c167220 */ /* 0x000fe20000410000 */
[----:B------:R-:W-:Y:S01]  /*0dc0*/  FMUL.FTZ R20, R9, R20 ;  /* 0x0000001409147220 */ /* 0x000fe20000410000 */
[----:B------:R-:W-:Y:S01]  /*0dd0*/  FFMA.FTZ R27, R16, R27, 1 ;  /* 0x3f800000101b7423 */ /* 0x000fe2000001001b */
[----:B------:R-:W-:Y:S01]  /*0de0*/  FMUL.FTZ R16, R24, R19 ;  /* 0x0000001318107220 */ /* 0x000fe20000410000 */
[----:B------:R-:W-:Y:S01]  /*0df0*/  FMUL.FTZ R19, R25, R26 ;  /* 0x0000001a19137220 */ /* 0x000fe20000410000 */
[----:B------:R-:W-:Y:S01]  /*0e00*/  FFMA.FTZ R25, R15, R22, RZ ;  /* 0x000000160f197223 */ /* 0x000fe200000100ff */
[----:B------:R-:W-:Y:S01]  /*0e10*/  FADD.FTZ R24, RZ, R22 ;  /* 0x00000016ff187221 */ /* 0x000fe20000010000 */
[----:B------:R-:W-:Y:S01]  /*0e20*/  FMUL.FTZ R23, R13, R16 ;  /* 0x000000100d177220 */ /* 0x000fe20000410000 */
[----:B------:R-:W-:Y:S01]  /*0e30*/  FMUL.FTZ R22, R20, R27 ;  /* 0x0000001b14167220 */ /* 0x000fe20000410000 */
[----:B------:R-:W-:Y:S02]  /*0e40*/  FMUL.FTZ R27, R12, R19 ;  /* 0x000000130c1b7220 */ /* 0x000fe40000410000 */
        /* <DEDUP_REMOVED lines=10> */
[----:B------:R-:W-:Y:S01]  /*0ef0*/  FADD.FTZ R23, RZ, R16 ;  /* 0x00000010ff177221 */ /* 0x000fe20000010000 */
[----:B------:R-:W-:Y:S01]  /*0f00*/  FFMA.FTZ R16, R17, R19, R24 ;  /* 0x0000001311107223 */ /* 0x000fe20000010018 */
[----:B------:R-:W-:Y:S01]  /*0f10*/  FADD.FTZ R18, R18, R19 ;  /* 0x0000001312127221 */ /* 0x000fe20000010000 */
[----:B------:R-:W-:Y:S01]  /*0f20*/  FFMA.FTZ R17, R14, R22, R25 ;  /* 0x000000160e117223 */ /* 0x000fe20000010019 */
[----:B------:R-:W-:-:S07]  /*0f30*/  FADD.FTZ R19, R23, R22 ;  /* 0x0000001617137221 */ /* 0x000fce0000010000 */
.L_x_1242:
[----:B------:R-:W0:Y:S01]  /*0f40*/  SHFL.DOWN PT, R0, R20, 0x1, 0x1f ;  /* 0x08201f0014007f89 */ /* 0x000e2200000e0000 */
[C---:B------:R-:W-:Y:S01]  /*0f50*/  ISETP.GT.AND P1, PT, R32.reuse, 0x1e, PT ;  /* 0x0000001e2000780c */ /* 0x040fe20003f24270 */
[----:B------:R-:W-:Y:S01]  /*0f60*/  BSSY.RECONVERGENT B0, `(.L_x_1243) ;  /* 0x0000020000007945 */ /* 0x000fe20003800200 */
[----:B------:R-:W-:Y:S01]  /*0f70*/  ISETP.GT.AND P4, PT, R32, 0xf, PT ;  /* 0x0000000f2000780c */ /* 0x000fe20003f84270 */
[----:B------:R-:W1:Y:S01]  /*0f80*/  SHFL.DOWN PT, R14, R15, 0x1, 0x1f ;  /* 0x08201f000f0e7f89 */ /* 0x000e6200000e0000 */
[C---:B------:R-:W-:Y:S02]  /*0f90*/  ISETP.NE.AND P3, PT, R34.reuse, RZ, PT ;  /* 0x000000ff2200720c */ /* 0x040fe40003f65270 */
[----:B------:R-:W-:Y:S01]  /*0fa0*/  ISETP.GT.U32.AND P5, PT, R34, 0x7, PT ;  /* 0x000000072200780c */ /* 0x000fe20003fa4070 */
        /* <DEDUP_REMOVED lines=27> */
.L_x_1244:
[----:B------:R-:W-:Y:S05]  /*1160*/  BSYNC.RECONVERGENT B0 ;  /* 0x0000000000007941 */ /* 0x000fea0003800200 */
.L_x_1243:
[----:B------:R-:W-:Y:S01]  /*1170*/  BAR.SYNC.DEFER_BLOCKING 0x0 ;  /* 0x0000000000007b1d */ /* 0x000fe20000010000 */
[----:B------:R-:W-:-:S05]  /*1180*/  LEA R0, R21, R34, 0x3 ;  /* 0x0000002215007211 */ /* 0x000fca00078e18ff */
[----:B------:R-:W-:Y:S04]  /*1190*/  BSSY.RECONVERGENT B0, `(.L_x_1245) ;  /* 0x0000017000007945 */ /* 0x000fe80003800200 */
[----:B------:R-:W-:Y:S05]  /*11a0*/  @P3 BRA `(.L_x_1246) ;  /* 0x0000000000543947 */ /* 0x000fea0003800000 */
[----:B------:R-:W4:Y:S01]  /*11b0*/  S2UR UR7, SR_CgaCtaId ;  /* 0x00000000000779c3 */ /* 0x000f220000008800 */
[----:B------:R-:W-:Y:S02]  /*11c0*/  UMOV UR6, 0x400 ;  /* 0x0000040000067882 */ /* 0x000fe40000000000 */
[----:B----4-:R-:W-:-:S09]  /*11d0*/  ULEA UR6, UR7, UR6, 0x18 ;  /* 0x0000000607067291 */ /* 0x010fd2000f8ec0ff */
[----:B--2---:R-:W2:Y:S04]  /*11e0*/  LDS.128 R24, [UR6+0x10] ;  /* 0x00001006ff187984 */ /* 0x004ea80008000c00 */
[----:B------:R-:W4:Y:S04]  /*11f0*/  LDS.128 R28, [UR6+0x20] ;  /* 0x00002006ff1c7984 */ /* 0x000f280008000c00 */
[----:B-1----:R-:W1:Y:S01]  /*1200*/  LDS.128 R20, [UR6+0x30] ;  /* 0x00003006ff147984 */ /* 0x002e620008000c00 */
[----:B--2---:R-:W-:Y:S01]  /*1210*/  FADD.FTZ R41, R14, R24 ;  /* 0x000000180e297221 */ /* 0x004fe20000010000 */
        /* <DEDUP_REMOVED lines=14> */
.L_x_1246:
[----:B------:R-:W-:Y:S05]  /*1300*/  BSYNC.RECONVERGENT B0 ;  /* 0x0000000000007941 */ /* 0x000fea0003800200 */
.L_x_1245:
[----:B------:R-:W-:Y:S06]  /*1310*/  BAR.SYNC.DEFER_BLOCKING 0x0 ;  /* 0x0000000000007b1d */ /* 0x000fec0000010000 */
[----:B------:R-:W-:Y:S04]  /*1320*/  BSSY.RECONVERGENT B0, `(.L_x_1247) ;  /* 0x000009d000007945 */ /* 0x000fe80003800200 */
[----:B------:R-:W-:Y:S05]  /*1330*/  @P5 BRA `(.L_x_1248) ;  /* 0x00000008006c5947 */ /* 0x000fea0003800000 */
[----:B-1----:R-:W1:Y:S04]  /*1340*/  LDS.128 R20, [R38+0x80] ;  /* 0x0000800026147984 */ /* 0x002e680000000c00 */
[----:B--2---:R-:W2:Y:S04]  /*1350*/  LDS.128 R24, [R38+0x100] ;  /* 0x0001000026187984 */ /* 0x004ea80000000c00 */
        /* <DEDUP_REMOVED lines=153> */
.L_x_1248:
[----:B------:R-:W-:Y:S05]  /*1cf0*/  BSYNC.RECONVERGENT B0 ;  /* 0x0000000000007941 */ /* 0x000fea0003800200 */
.L_x_1247:
[----:B------:R-:W-:Y:S04]  /*1d00*/  BSSY.RECONVERGENT B0, `(.L_x_1249) ;  /* 0x000001c000007945 */ /* 0x000fe80003800200 */
[----:B------:R-:W-:Y:S05]  /*1d10*/  @P5 BRA `(.L_x_1250) ;  /* 0x0000000000685947 */ /* 0x000fea0003800000 */
[----:B-1----:R-:W2:Y:S08]  /*1d20*/  LDC.64 R20, c[0x0][0x3f8] ;  /* 0x0000fe00ff147b82 */ /* 0x002eb00000000a00 */
[----:B------:R-:W1:Y:S01]  /*1d30*/  LDC.64 R22, c[0x0][0x3d8] ;  /* 0x0000f600ff167b82 */ /* 0x000e620000000a00 */
        /* <DEDUP_REMOVED lines=24> */
.L_x_1250:
[----:B------:R-:W-:Y:S05]  /*1ec0*/  BSYNC.RECONVERGENT B0 ;  /* 0x0000000000007941 */ /* 0x000fea0003800200 */
.L_x_1249:
        /* <DEDUP_REMOVED lines=14> */
[----:B------:R-:W-:Y:S01]  /*1fb0*/  UIMAD.WIDE.U32 UR20, UR30, 0x8, UR6 ;  /* 0x000000081e1478a5 */ /* 0x000fe2000f8e0006 */
[----:B------:R-:W-:-:S03]  /*1fc0*/  LOP3.LUT P1, R0, R0, 0x2, RZ, 0xc0, !PT ;  /* 0x0000000200007812 */ /* 0x000fc6000782c0ff */
[----:B------:R-:W-:Y:S02]  /*1fd0*/  MOV R21, UR17 ;  /* 0x0000001100157c02 */ /* 0x000fe40008000f00 */
[----:B------:R-:W-:Y:S02]  /*1fe0*/  SEL R23, RZ, UR28, P1 ;  /* 0x0000001cff177c07 */ /* 0x000fe40008800000 */
        /* <DEDUP_REMOVED lines=11> */
.L_x_1253:
[----:B------:R-:W4:Y:S04]  /*20a0*/  LDG.E.STRONG.GPU R0, desc[UR24][R18.64] ;  /* 0x0000001812007981 */ /* 0x000f28000c1ef900 */
[----:B----4-:R-:W-:Y:S01]  /*20b0*/  CCTL.IVALL ;  /* 0x00000000ff00798f */ /* 0x010fe20002000000 */
[----:B------:R-:W-:Y:S05]  /*20c0*/  YIELD ;  /* 0x0000000000007946 */ /* 0x000fea0003800000 */
[----:B------:R-:W-:-:S13]  /*20d0*/  ISETP.NE.AND P1, PT, R0, R23, PT ;  /* 0x000000170000720c */ /* 0x000fda0003f25270 */
[----:B------:R-:W-:Y:S05]  /*20e0*/  @P1 BRA `(.L_x_1253) ;  /* 0xfffffffc00ec1947 */ /* 0x000fea000383ffff */
.L_x_1252:
[----:B------:R-:W-:Y:S05]  /*20f0*/  WARPSYNC.ALL ;  /* 0x0000000000007948 */ /* 0x000fea0003800000 */
[----:B------:R-:W-:Y:S01]  /*2100*/  BAR.SYNC.DEFER_BLOCKING 0x0 ;  /* 0x0000000000007b1d */ /* 0x000fe20000010000 */
[----:B------:R-:W-:-:S05]  /*2110*/  HFMA2 R0, -RZ, RZ, 0, 0 ;  /* 0x00000000ff007431 */ /* 0x000fca00000001ff */
[----:B------:R-:W-:Y:S05]  /*2120*/  @!P4 BRA `(.L_x_1254) ;  /* 0x000000040078c947 */ /* 0x000fea0003800000 */
[----:B------:R-:W-:Y:S01]  /*2130*/  MOV R0, RZ ;  /* 0x000000ff00007202 */ /* 0x000fe20000000f00 */
[----:B------:R-:W-:Y:S02]  /*2140*/  UIADD3 UR35, UPT, UPT, UR5, UR27, URZ ;  /* 0x0000001b05237290 */ /* 0x000fe4000fffe0ff */
[----:B------:R-:W-:Y:S01]  /*2150*/  UIADD3 UR34, UPT, UPT, -UR26, URZ, URZ ;  /* 0x000000ff1a227290 */ /* 0x000fe2000fffe1ff */
[----:B------:R-:W-:Y:S01]  /*2160*/  UMOV UR17, UR5 ;  /* 0x0000000500117c82 */ /* 0x000fe20008000000 */
[----:B------:R-:W-:Y:S01]  /*2170*/  UMOV UR18, UR15 ;  /* 0x0000000f00127c82 */ /* 0x000fe20008000000 */
[----:B------:R-:W-:Y:S01]  /*2180*/  UMOV UR19, UR14 ;  /* 0x0000000e00137c82 */ /* 0x000fe20008000000 */
[----:B------:R-:W-:Y:S01]  /*2190*/  UMOV UR20, UR13 ;  /* 0x0000000d00147c82 */ /* 0x000fe20008000000 */
[----:B------:R-:W-:Y:S01]  /*21a0*/  UMOV UR21, UR12 ;  /* 0x0000000c00157c82 */ /* 0x000fe20008000000 */
[----:B------:R-:W-:Y:S01]  /*21b0*/  UMOV UR22, UR11 ;  /* 0x0000000b00167c82 */ /* 0x000fe20008000000 */
[----:B------:R-:W-:-:S05]  /*21c0*/  UMOV UR23, UR10 ;  /* 0x0000000a00177c82 */ /* 0x000fca0008000000 */
.L_x_1255:
[----:B0---4-:R-:W-:Y:S02]  /*21d0*/  IADD3 R16, PT, PT, R0, 0x1, RZ ;  /* 0x0000000100107810 */ /* 0x011fe40007ffe0ff */
        /* <DEDUP_REMOVED lines=17> */
[----:B------:R-:W3:Y:S01]  /*22f0*/  @!P1 LDG.E.64 R16, desc[UR24][R16.64] ;  /* 0x0000001810109981 */ /* 0x000ee2000c1e1b00 */
[----:B-1----:R-:W-:Y:S02]  /*2300*/  MOV R20, UR36 ;  /* 0x0000002400147c02 */ /* 0x002fe40008000f00 */
[----:B------:R-:W-:Y:S01]  /*2310*/  MOV R21, UR37 ;  /* 0x0000002500157c02 */ /* 0x000fe20008000f00 */
[----:B------:R-:W4:Y:S01]  /*2320*/  @!P4 LDG.E.64 R18, desc[UR24][R18.64] ;  /* 0x000000181212c981 */ /* 0x000f22000c1e1b00 */
[----:B------:R-:W-:-:S04]  /*2330*/  @!UP0 UIMAD.WIDE.U32 UR36, UR19, 0x8, UR6 ;  /* 0x00000008132488a5 */ /* 0x000fc8000f8e0006 */
[----:B------:R-:W5:Y:S02]  /*2340*/  @!P6 LDG.E.64 R20, desc[UR24][R20.64] ;  /* 0x000000181414e981 */ /* 0x000f64000c1e1b00 */
[----:B------:R-:W-:Y:S02]  /*2350*/  MOV R22, UR36 ;  /* 0x0000002400167c02 */ /* 0x000fe40008000f00 */
[----:B------:R-:W-:-:S06]  /*2360*/  MOV R23, UR37 ;  /* 0x0000002500177c02 */ /* 0x000fcc0008000f00 */
[----:B------:R-:W2:Y:S01]  /*2370*/  @!P5 LDG.E.64 R22, desc[UR24][R22.64] ;  /* 0x000000181616d981 */ /* 0x000ea2000c1e1b00 */
[----:B------:R-:W-:Y:S01]  /*2380*/  IADD3 R24, PT, PT, R0, 0x4, RZ ;  /* 0x0000000400187810 */ /* 0x000fe20007ffe0ff */
[----:B---3--:R-:W-:Y:S01]  /*2390*/  @!P1 FADD.FTZ R14, R14, R16 ;  /* 0x000000100e0e9221 */ /* 0x008fe20000010000 */
        /* <DEDUP_REMOVED lines=55> */
.L_x_1254:
[----:B------:R-:W-:-:S09]  /*2710*/  UISETP.NE.AND UP0, UPT, UR32, URZ, UPT ;  /* 0x000000ff2000728c */ /* 0x000fd2000bf05270 */
[----:B------:R-:W-:Y:S05]  /*2720*/  BRA.U !UP0, `(.L_x_1251) ;  /* 0x0000000508247547 */ /* 0x000fea000b800000 */
[----:B------:R-:W-:Y:S02]  /*2730*/  UIADD3 UR17, UPT, UPT, UR32, -0x1, URZ ;  /* 0xffffffff20117890 */ /* 0x000fe4000fffe0ff */
[----:B------:R-:W-:Y:S02]  /*2740*/  ULOP3.LUT UP1, UR18, UR28, 0x3, URZ, 0xc0, !UPT ;  /* 0x000000031c127892 */ /* 0x000fe4000f82c0ff */
[----:B------:R-:W-:-:S09]  /*2750*/  UISETP.GE.U32.AND UP0, UPT, UR17, 0x3, UPT ;  /* 0x000000031100788c */ /* 0x000fd2000bf06070 */
[----:B------:R-:W-:Y:S05]  /*2760*/  BRA.U !UP0, `(.L_x_1256) ;  /* 0x00000001088c7547 */ /* 0x000fea000b800000 */
[C---:B0---4-:R-:W-:Y:S02]  /*2770*/  IADD3 R18, PT, PT, R0.reuse, 0x1, RZ ;  /* 0x0000000100127810 */ /* 0x051fe40007ffe0ff */
[C---:B------:R-:W-:Y:S02]  /*2780*/  ISETP.EQ.OR P1, PT, R0.reuse, UR26, P3 ;  /* 0x0000001a00007c0c */ /* 0x040fe40009f22670 */
[----:B------:R-:W-:Y:S02]  /*2790*/  IADD3 R22, PT, PT, R0, 0x2, RZ ;  /* 0x0000000200167810 */ /* 0x000fe40007ffe0ff */
[----:B------:R-:W-:Y:S02]  /*27a0*/  ISETP.EQ.OR P4, PT, R18, UR26, P3 ;  /* 0x0000001a12007c0c */ /* 0x000fe40009f82670 */
[----:B------:R-:W-:Y:S02]  /*27b0*/  ISETP.EQ.OR P5, PT, R22, UR26, P3 ;  /* 0x0000001a16007c0c */ /* 0x000fe40009fa2670 */
[----:B-1----:R-:W-:-:S02]  /*27c0*/  IADD3 R20, PT, PT, R0, 0x3, RZ ;  /* 0x0000000300147810 */ /* 0x002fc40007ffe0ff */
        /* <DEDUP_REMOVED lines=8> */
[----:B--2---:R-:W-:Y:S01]  /*2850*/  MOV R25, UR27 ;  /* 0x0000001b00197c02 */ /* 0x004fe20008000f00 */
[----:B------:R-:W-:-:S04]  /*2860*/  @!P1 IMAD.WIDE.U32 R16, R16, R19, UR6 ;  /* 0x0000000610109e25 */ /* 0x000fc8000f8e0013 */
[----:B------:R-:W-:Y:S01]  /*2870*/  @!P5 IMAD R22, R22, R23, UR5 ;  /* 0x000000051616de24 */ /* 0x000fe2000f8e0217 */
[----:B------:R-:W-:Y:S01]  /*2880*/  MOV R23, 0x8 ;  /* 0x0000000800177802 */ /* 0x000fe20000000f00 */
[----:B------:R-:W-:Y:S01]  /*2890*/  @!P4 IMAD.WIDE.U32 R18, R18, R21, UR6 ;  /* 0x000000061212ce25 */ /* 0x000fe2000f8e0015 */
[----:B------:R-:W3:Y:S03]  /*28a0*/  @!P1 LDG.E.64 R16, desc[UR24][R16.64] ;  /* 0x0000001810109981 */ /* 0x000ee6000c1e1b00 */
[----:B------:R-:W-:Y:S02]  /*28b0*/  @!P6 IMAD R20, R20, R25, UR5 ;  /* 0x000000051414ee24 */ /* 0x000fe4000f8e0219 */
[----:B------:R-:W-:Y:S01]  /*28c0*/  @!P5 IMAD.WIDE.U32 R22, R22, R23, UR6 ;  /* 0x000000061616de25 */ /* 0x000fe2000f8e0017 */
[----:B------:R-:W2:Y:S03]  /*28d0*/  @!P4 LDG.E.64 R18, desc[UR24][R18.64] ;  /* 0x000000181212c981 */ /* 0x000ea6000c1e1b00 */
[----:B------:R-:W-:-:S02]  /*28e0*/  @!P6 IMAD.WIDE.U32 R20, R20, R21, UR6 ;  /* 0x000000061414ee25 */ /* 0x000fc4000f8e0015 */
[----:B------:R-:W4:Y:S04]  /*28f0*/  @!P5 LDG.E.64 R22, desc[UR24][R22.64] ;  /* 0x000000181616d981 */ /* 0x000f28000c1e1b00 */
[----:B------:R-:W5:Y:S01]  /*2900*/  @!P6 LDG.E.64 R20, desc[UR24][R20.64] ;  /* 0x000000181414e981 */ /* 0x000f62000c1e1b00 */
[----:B------:R-:W-:Y:S01]  /*2910*/  IADD3 R0, PT, PT, R0, 0x4, RZ ;  /* 0x0000000400007810 */ /* 0x000fe20007ffe0ff */
[----:B---3--:R-:W-:Y:S01]  /*2920*/  @!P1 FADD.FTZ R14, R14, R16 ;  /* 0x000000100e0e9221 */ /* 0x008fe20000010000 */
[----:B------:R-:W-:-:S03]  /*2930*/  @!P1 FADD.FTZ R15, R15, R17 ;  /* 0x000000110f0f9221 */ /* 0x000fc60000010000 */
[----:B--2---:R-:W-:Y:S01]  /*2940*/  @!P4 FADD.FTZ R14, R14, R18 ;  /* 0x000000120e0ec221 */ /* 0x004fe20000010000 */
[----:B------:R-:W-:-:S03]  /*2950*/  @!P4 FADD.FTZ R15, R15, R19 ;  /* 0x000000130f0fc221 */ /* 0x000fc60000010000 */
[----:B----4-:R-:W-:Y:S01]  /*2960*/  @!P5 FADD.FTZ R14, R14, R22 ;  /* 0x000000160e0ed221 */ /* 0x010fe20000010000 */
[----:B------:R-:W-:-:S03]  /*2970*/  @!P5 FADD.FTZ R15, R15, R23 ;  /* 0x000000170f0fd221 */ /* 0x000fc60000010000 */
[----:B-----5:R-:W-:Y:S01]  /*2980*/  @!P6 FADD.FTZ R14, R14, R20 ;  /* 0x000000140e0ee221 */ /* 0x020fe20000010000 */
[----:B------:R-:W-:-:S07]  /*2990*/  @!P6 FADD.FTZ R15, R15, R21 ;  /* 0x000000150f0fe221 */ /* 0x000fce0000010000 */
.L_x_1256:
[----:B------:R-:W-:Y:S05]  /*29a0*/  BRA.U !UP1, `(.L_x_1251) ;  /* 0x0000000109847547 */ /* 0x000fea000b800000 */
[----:B------:R-:W-:Y:S02]  /*29b0*/  UISETP.NE.AND UP0, UPT, UR18, 0x1, UPT ;  /* 0x000000011200788c */ /* 0x000fe4000bf05270 */
[----:B------:R-:W-:-:S07]  /*29c0*/  ULOP3.LUT UP1, URZ, UR28, 0x1, URZ, 0xc0, !UPT ;  /* 0x000000011cff7892 */ /* 0x000fce000f82c0ff */
[----:B------:R-:W-:Y:S05]  /*29d0*/  BRA.U !UP0, `(.L_x_1257) ;  /* 0x0000000108487547 */ /* 0x000fea000b800000 */
[C---:B0---4-:R-:W-:Y:S01]  /*29e0*/  IADD3 R18, PT, PT, R0.reuse, 0x1, RZ ;  /* 0x0000000100127810 */ /* 0x051fe20007ffe0ff */
        /* <DEDUP_REMOVED lines=10> */
[----:B------:R-:W3:Y:S04]  /*2a90*/  @!P4 LDG.E.64 R16, desc[UR24][R16.64] ;  /* 0x000000181010c981 */ /* 0x000ee8000c1e1b00 */
[----:B------:R-:W4:Y:S01]  /*2aa0*/  @!P1 LDG.E.64 R18, desc[UR24][R18.64] ;  /* 0x0000001812129981 */ /* 0x000f22000c1e1b00 */
[----:B------:R-:W-:Y:S01]  /*2ab0*/  IADD3 R0, PT, PT, R0, 0x2, RZ ;  /* 0x0000000200007810 */ /* 0x000fe20007ffe0ff */
[----:B---3--:R-:W-:Y:S01]  /*2ac0*/  @!P4 FADD.FTZ R14, R14, R16 ;  /* 0x000000100e0ec221 */ /* 0x008fe20000010000 */
[----:B------:R-:W-:-:S03]  /*2ad0*/  @!P4 FADD.FTZ R15, R15, R17 ;  /* 0x000000110f0fc221 */ /* 0x000fc60000010000 */
[----:B----4-:R-:W-:Y:S01]  /*2ae0*/  @!P1 FADD.FTZ R14, R14, R18 ;  /* 0x000000120e0e9221 */ /* 0x010fe20000010000 */
[----:B------:R-:W-:-:S07]  /*2af0*/  @!P1 FADD.FTZ R15, R15, R19 ;  /* 0x000000130f0f9221 */ /* 0x000fce0000010000 */
.L_x_1257:
[----:B------:R-:W-:Y:S01]  /*2b00*/  ISETP.EQ.OR P1, PT, R0, UR26, P3 ;  /* 0x0000001a00007c0c */ /* 0x000fe20009f22670 */
[----:B------:R-:W-:Y:S03]  /*2b10*/  BSSY.RECONVERGENT B0, `(.L_x_1251) ;  /* 0x000000a000007945 */ /* 0x000fe60003800200 */
[----:B------:R-:W-:-:S13]  /*2b20*/  PLOP3.LUT P1, PT, P1, PT, UP1, 0xd5, 0x5d ;  /* 0x00000000005d781c */ /* 0x000fda0000f2fa1d */
[----:B------:R-:W-:Y:S05]  /*2b30*/  @P1 BRA `(.L_x_1258) ;  /* 0x00000000001c1947 */ /* 0x000fea0003800000 */
[----:B0---4-:R-:W-:Y:S01]  /*2b40*/  MOV R17, UR27 ;  /* 0x0000001b00117c02 */ /* 0x011fe20008000f00 */
[----:B------:R-:W-:-:S04]  /*2b50*/  HFMA2 R19, -RZ, RZ, 0, 4.76837158203125e-07 ;  /* 0x00000008ff137431 */ /* 0x000fc800000001ff */
[----:B------:R-:W-:-:S04]  /*2b60*/  IMAD R16, R0, R17, UR5 ;  /* 0x0000000500107e24 */ /* 0x000fc8000f8e0211 */
[----:B------:R-:W-:-:S06]  /*2b70*/  IMAD.WIDE.U32 R16, R16, R19, UR6 ;  /* 0x0000000610107e25 */ /* 0x000fcc000f8e0013 */
[----:B------:R-:W3:Y:S02]  /*2b80*/  LDG.E.64 R16, desc[UR24][R16.64] ;  /* 0x0000001810107981 */ /* 0x000ee4000c1e1b00 */
[----:B---3--:R-:W-:Y:S01]  /*2b90*/  FADD.FTZ R14, R14, R16 ;  /* 0x000000100e0e7221 */ /* 0x008fe20000010000 */
[----:B------:R-:W-:-:S07]  /*2ba0*/  FADD.FTZ R15, R15, R17 ;  /* 0x000000110f0f7221 */ /* 0x000fce0000010000 */
.L_x_1258:
[----:B------:R-:W-:Y:S05]  /*2bb0*/  BSYNC.RECONVERGENT B0 ;  /* 0x0000000000007941 */ /* 0x000fea0003800200 */
.L_x_1251:
[----:B------:R-:W5:Y:S01]  /*2bc0*/  S2UR UR7, SR_CgaCtaId ;  /* 0x00000000000779c3 */ /* 0x000f620000008800 */
[----:B------:R-:W-:Y:S01]  /*2bd0*/  UMOV UR6, 0x400 ;  /* 0x0000040000067882 */ /* 0x000fe20000000000 */
[----:B------:R-:W-:Y:S01]  /*2be0*/  FADD.FTZ R4, R4, -UR40 ;  /* 0x8000002804047e21 */ /* 0x000fe20008010000 */
[----:B------:R-:W-:Y:S01]  /*2bf0*/  FADD.FTZ R5, R5, -UR40 ;  /* 0x8000002805057e21 */ /* 0x000fe20008010000 */
[----:B------:R-:W-:Y:S01]  /*2c00*/  FADD.FTZ R6, R6, -UR40 ;  /* 0x8000002806067e21 */ /* 0x000fe20008010000 */
[----:B------:R-:W-:Y:S01]  /*2c10*/  FADD.FTZ R7, R7, -UR40 ;  /* 0x8000002807077e21 */ /* 0x000fe20008010000 */
[----:B----4-:R-:W-:Y:S01]  /*2c20*/  FMUL.FTZ R23, R4, UR33 ;  /* 0x0000002104177c20 */ /* 0x010fe20008410000 */
[----:B-----5:R-:W-:-:S09]  /*2c30*/  ULEA UR6, UR7, UR6, 0x18 ;  /* 0x0000000607067291 */ /* 0x020fd2000f8ec0ff */
[----:B------:R0:W-:Y:S01]  /*2c40*/  @!P3 STS.64 [UR6+0x50], R14 ;  /* 0x0000500eff00b988 */ /* 0x0001e20008000a06 */
[----:B------:R-:W-:Y:S01]  /*2c50*/  BAR.SYNC.DEFER_BLOCKING 0x0 ;  /* 0x0000000000007b1d */ /* 0x000fe20000010000 */
[----:B0--3--:R-:W-:-:S05]  /*2c60*/  FMUL.FTZ R14, R5, UR33 ;  /* 0x00000021050e7c20 */ /* 0x009fca0008410000 */
        /* <DEDUP_REMOVED lines=9> */
[----:B------:R-:W1:Y:S04]  /*2d00*/  MUFU.EX2 R18, R18 ;  /* 0x0000001200127308 */ /* 0x000e680000000800 */
[----:B------:R-:W0:Y:S01]  /*2d10*/  MUFU.EX2 R15, R15 ;  /* 0x0000000f000f7308 */ /* 0x000e220000000800 */
[----:B-1----:R-:W-:Y:S01]  /*2d20*/  FADD.FTZ R20, R18, 1 ;  /* 0x3f80000012147421 */ /* 0x002fe20000010000 */
[----:B0-----:R-:W-:-:S05]  /*2d30*/  FADD.FTZ R16, R15, 1 ;  /* 0x3f8000000f107421 */ /* 0x001fca0000010000 */
        /* <DEDUP_REMOVED lines=10> */
.L_x_1259:
[----:B------:R-:W-:Y:S04]  /*2de0*/  BSSY.RECONVERGENT B0, `(.L_x_1260) ;  /* 0x0000013000007945 */ /* 0x000fe80003800200 */
[----:B------:R-:W-:Y:S05]  /*2df0*/  @P0 BRA `(.L_x_1261) ;  /* 0x0000000000440947 */ /* 0x000fea0003800000 */
[----:B------:R-:W0:Y:S01]  /*2e00*/  LDCU.64 UR18, c[0x0][0x3f8] ;  /* 0x00007f00ff1277ac */ /* 0x000e220008000a00 */
[----:B------:R-:W-:Y:S01]  /*2e10*/  MOV R4, R42 ;  /* 0x0000002a00047202 */ /* 0x000fe20000000f00 */
[----:B------:R-:W-:Y:S01]  /*2e20*/  FFMA.FTZ R15, R0, R23, R17 ;  /* 0x00000017000f7223 */ /* 0x000fe20000010011 */
[----:B------:R-:W-:Y:S01]  /*2e30*/  MOV R5, R45 ;  /* 0x0000002d00057202 */ /* 0x000fe20000000f00 */
[----:B------:R-:W3:Y:S01]  /*2e40*/  LDCU.64 UR6, c[0x0][0x380] ;  /* 0x00007000ff0677ac */ /* 0x000ee20008000a00 */
[----:B0-----:R-:W-:Y:S02]  /*2e50*/  IMAD R16, R35, UR18, RZ ;  /* 0x0000001223107c24 */ /* 0x001fe4000f8e02ff */
[----:B------:R-:W-:-:S04]  /*2e60*/  IMAD.WIDE.U32 R4, R39, UR18, R4 ;  /* 0x0000001227047c25 */ /* 0x000fc8000f8e0004 */
[----:B------:R-:W-:Y:S02]  /*2e70*/  IMAD R19, R39, UR19, R16 ;  /* 0x0000001327137c24 */ /* 0x000fe4000f8e0210 */
[----:B------:R-:W-:Y:S01]  /*2e80*/  FFMA.FTZ R16, R0, R14, R17 ;  /* 0x0000000e00107223 */ /* 0x000fe20000010011 */
[----:B------:R-:W-:Y:S01]  /*2e90*/  FFMA.FTZ R14, R12, R2, -R15 ;  /* 0x000000020c0e7223 */ /* 0x000fe2000001080f */
[----:B---3--:R-:W-:Y:S02]  /*2ea0*/  LEA R2, P0, R4, UR6, 0x2 ;  /* 0x0000000604027c11 */ /* 0x008fe4000f8010ff */
[----:B------:R-:W-:Y:S01]  /*2eb0*/  IADD3 R19, PT, PT, R5, R19, RZ ;  /* 0x0000001305137210 */ /* 0x000fe20007ffe0ff */
[----:B------:R-:W-:Y:S01]  /*2ec0*/  FFMA.FTZ R15, R13, R3, -R16 ;  /* 0x000000030d0f7223 */ /* 0x000fe20000010810 */
[----:B------:R-:W-:Y:S02]  /*2ed0*/  FMUL.FTZ R14, R14, UR33 ;  /* 0x000000210e0e7c20 */ /* 0x000fe40008410000 */
[----:B------:R-:W-:Y:S01]  /*2ee0*/  LEA.HI.X R3, R4, UR7, R19, 0x2, P0 ;  /* 0x0000000704037c11 */ /* 0x000fe200080f1413 */
[----:B------:R-:W-:-:S05]  /*2ef0*/  FMUL.FTZ R15, R15, UR33 ;  /* 0x000000210f0f7c20 */ /* 0x000fca0008410000 */
[----:B------:R0:W-:Y:S02]  /*2f00*/  STG.E.64 desc[UR24][R2.64], R14 ;  /* 0x0000000e02007986 */ /* 0x0001e4000c101b18 */
.L_x_1261:
[----:B------:R-:W-:Y:S05]  /*2f10*/  BSYNC.RECONVERGENT B0 ;  /* 0x0000000000007941 */ /* 0x000fea0003800200 */
.L_x_1260:
[----:B------:R-:W-:Y:S01]  /*2f20*/  UISETP.NE.AND UP0, UPT, UR29, URZ, UPT ;  /* 0x000000ff1d00728c */ /* 0x000fe2000bf05270 */
[----:B0-----:R-:W-:Y:S01]  /*2f30*/  FMUL.FTZ R15, R6, UR33 ;  /* 0x00000021060f7c20 */ /* 0x001fe20008410000 */
[----:B------:R-:W-:-:S07]  /*2f40*/  FMUL.FTZ R16, R7, UR33 ;  /* 0x0000002107107c20 */ /* 0x000fce0008410000 */
[----:B------:R-:W-:Y:S05]  /*2f50*/  BRA.U !UP0, `(.L_x_1262) ;  /* 0x0000000108487547 */ /* 0x000fea000b800000 */
[----:B------:R-:W-:Y:S01]  /*2f60*/  FFMA.FTZ R10, R12, R15, R10 ;  /* 0x0000000f0c0a7223 */ /* 0x000fe2000001000a */
[----:B------:R-:W-:-:S03]  /*2f70*/  FFMA.FTZ R11, R13, R16, R11 ;  /* 0x000000100d0b7223 */ /* 0x000fc6000001000b */
[----:B------:R-:W-:Y:S01]  /*2f80*/  FMUL.FTZ R2, R10, -1.4426950216293334961 ;  /* 0xbfb8aa3b0a027820 */ /* 0x000fe20000410000 */
[----:B------:R-:W-:-:S05]  /*2f90*/  FMUL.FTZ R4, R11, -1.4426950216293334961 ;  /* 0xbfb8aa3b0b047820 */ /* 0x000fca0000410000 */
[----:B------:R-:W0:Y:S04]  /*2fa0*/  MUFU.EX2 R2, R2 ;  /* 0x0000000200027308 */ /* 0x000e280000000800 */
[----:B------:R-:W3:Y:S01]  /*2fb0*/  MUFU.EX2 R4, R4 ;  /* 0x0000000400047308 */ /* 0x000ee20000000800 */
[----:B0-----:R-:W-:Y:S01]  /*2fc0*/  FADD.FTZ R3, R2, 1 ;  /* 0x3f80000002037421 */ /* 0x001fe20000010000 */
[----:B---3--:R-:W-:-:S05]  /*2fd0*/  FADD.FTZ R5, R4, 1 ;  /* 0x3f80000004057421 */ /* 0x008fca0000010000 */
[----:B------:R-:W0:Y:S08]  /*2fe0*/  MUFU.RCP R3, R3 ;  /* 0x0000000300037308 */ /* 0x000e300000001000 */
[----:B------:R-:W3:Y:S01]  /*2ff0*/  MUFU.RCP R6, R5 ;  /* 0x0000000500067308 */ /* 0x000ee20000001000 */
[----:B0-----:R-:W-:Y:S01]  /*3000*/  FADD.FTZ R7, -R3, 1 ;  /* 0x3f80000003077421 */ /* 0x001fe20000010100 */
[----:B------:R-:W-:-:S03]  /*3010*/  FMUL.FTZ R8, R8, R3 ;  /* 0x0000000308087220 */ /* 0x000fc60000410000 */
[----:B------:R-:W-:Y:S01]  /*3020*/  FFMA.FTZ R7, R10, R7, 1 ;  /* 0x3f8000000a077423 */ /* 0x000fe20000010007 */
[----:B---3--:R-:W-:Y:S01]  /*3030*/  FADD.FTZ R14, -R6, 1 ;  /* 0x3f800000060e7421 */ /* 0x008fe20000010100 */
[----:B------:R-:W-:Y:S02]  /*3040*/  FMUL.FTZ R9, R9, R6 ;  /* 0x0000000609097220 */ /* 0x000fe40000410000 */
[----:B------:R-:W-:Y:S01]  /*3050*/  FMUL.FTZ R8, R8, R7 ;  /* 0x0000000708087220 */ /* 0x000fe20000410000 */
[----:B------:R-:W-:-:S04]  /*3060*/  FFMA.FTZ R14, R11, R14, 1 ;  /* 0x3f8000000b0e7423 */ /* 0x000fc8000001000e */
[----:B------:R-:W-:-:S07]  /*3070*/  FMUL.FTZ R9, R9, R14 ;  /* 0x0000000e09097220 */ /* 0x000fce0000410000 */
.L_x_1262:
[----:B------:R-:W0:Y:S01]  /*3080*/  LDCU.64 UR6, c[0x0][0x400] ;  /* 0x00008000ff0677ac */ /* 0x000e220008000a00 */
[C-C-:B------:R-:W-:Y:S01]  /*3090*/  FFMA.FTZ R3, R0.reuse, R15, R17.reuse ;  /* 0x0000000f00037223 */ /* 0x140fe20000010011 */
[----:B------:R-:W-:Y:S01]  /*30a0*/  FFMA.FTZ R0, R0, R16, R17 ;  /* 0x0000001000007223 */ /* 0x000fe20000010011 */
[----:B------:R-:W-:Y:S02]  /*30b0*/  BSSY.RECONVERGENT B0, `(.L_x_1263) ;  /* 0x0000012000007945 */ /* 0x000fe40003800200 */
        /* <DEDUP_REMOVED lines=8> */
[----:B------:R-:W-:Y:S01]  /*3140*/  MOV R43, R45 ;  /* 0x0000002d002b7202 */ /* 0x000fe20000000f00 */
[----:B------:R-:W3:Y:S01]  /*3150*/  LDCU.64 UR18, c[0x0][0x380] ;  /* 0x00007000ff1277ac */ /* 0x000ee20008000a00 */
[----:B0-----:R-:W-:Y:S02]  /*3160*/  IMAD R3, R33, UR6, RZ ;  /* 0x0000000621037c24 */ /* 0x001fe4000f8e02ff */
[----:B------:R-:W-:-:S04]  /*3170*/  IMAD.WIDE.U32 R42, R36, UR6, R42 ;  /* 0x00000006242a7c25 */ /* 0x000fc8000f8e002a */
[----:B------:R-:W-:Y:S01]  /*3180*/  IMAD R3, R36, UR7, R3 ;  /* 0x0000000724037c24 */ /* 0x000fe2000f8e0203 */
[----:B---3--:R-:W-:-:S04]  /*3190*/  LEA R2, P0, R42, UR18, 0x2 ;  /* 0x000000122a027c11 */ /* 0x008fc8000f8010ff */
[----:B------:R-:W-:-:S04]  /*31a0*/  IADD3 R3, PT, PT, R43, R3, RZ ;  /* 0x000000032b037210 */ /* 0x000fc80007ffe0ff */
[----:B------:R-:W-:-:S05]  /*31b0*/  LEA.HI.X R3, R42, UR19, R3, 0x2, P0 ;  /* 0x000000132a037c11 */ /* 0x000fca00080f1403 */
[----:B------:R0:W-:Y:S02]  /*31c0*/  STG.E.64 desc[UR24][R2.64], R4 ;  /* 0x0000000402007986 */ /* 0x0001e4000c101b18 */
.L_x_1264:
[----:B------:R-:W-:Y:S05]  /*31d0*/  BSYNC.RECONVERGENT B0 ;  /* 0x0000000000007941 */ /* 0x000fea0003800200 */
.L_x_1263:
[----:B------:R-:W-:Y:S02]  /*31e0*/  UIADD3 UR16, UPT, UPT, UR27, UR16, URZ ;  /* 0x000000101b107290 */ /* 0x000fe4000fffe0ff */
[----:B------:R-:W-:Y:S02]  /*31f0*/  UIADD3 UR4, UPT, UPT, UR4, 0x1, URZ ;  /* 0x0000000104047890 */ /* 0x000fe4000fffe0ff */
[----:B------:R-:W-:-:S09]  /*3200*/  UISETP.GE.AND UP0, UPT, UR16, UR8, UPT ;  /* 0x000000081000728c */ /* 0x000fd2000bf06270 */
[----:B------:R-:W-:Y:S05]  /*3210*/  BRA.U !UP0, `(.L_x_1265) ;  /* 0xffffffd1081c7547 */ /* 0x000fea000b83ffff */
.L_x_1240:
[----:B0-----:R-:W0:Y:S01]  /*3220*/  LDC R4, c[0x0][0x370] ;  /* 0x0000dc00ff047b82 */ /* 0x001e220000000800 */
[----:B------:R-:W-:Y:S01]  /*3230*/  ISETP.NE.AND P2, PT, R34, RZ, PT ;  /* 0x000000ff2200720c */ /* 0x000fe20003f45270 */
[----:B------:R-:W-:Y:S06]  /*3240*/  BSSY.RECONVERGENT B0, `(.L_x_1266) ;  /* 0x0000011000007945 */ /* 0x000fec0003800200 */
[----:B------:R-:W3:Y:S08]  /*3250*/  LDC R7, c[0x0][0x374] ;  /* 0x0000dd00ff077b82 */ /* 0x000ef00000000800 */
[----:B------:R-:W4:Y:S01]  /*3260*/  LDC.64 R2, c[0x0][0x3c8] ;  /* 0x0000f200ff027b82 */ /* 0x000f220000000a00 */
[----:B0-----:R-:W-:-:S02]  /*3270*/  IADD3 R5, PT, PT, R4, -0x1, RZ ;  /* 0xffffffff04057810 */ /* 0x001fc40007ffe0ff */
[----:B------:R-:W-:Y:S02]  /*3280*/  ISETP.NE.AND P1, PT, R4, 0x1, PT ;  /* 0x000000010400780c */ /* 0x000fe40003f25270 */
[----:B---3--:R-:W-:-:S04]  /*3290*/  IADD3 R0, PT, PT, R7, -0x1, RZ ;  /* 0xffffffff07007810 */ /* 0x008fc80007ffe0ff */
        /* <DEDUP_REMOVED lines=11> */
.L_x_1267:
[----:B------:R-:W-:Y:S05]  /*3350*/  BSYNC.RECONVERGENT B0 ;  /* 0x0000000000007941 */ /* 0x000fea0003800200 */
.L_x_1266:
[----:B------:R-:W-:Y:S05]  /*3360*/  @P0 EXIT ;  /* 0x000000000000094d */ /* 0x000fea0003800000 */
[----:B------:R-:W-:Y:S05]  /*3370*/  @P2 BRA `(.L_x_1268) ;  /* 0x0000000000202947 */ /* 0x000fea0003800000 */
[----:B------:R-:W-:-:S05]  /*3380*/  IMAD R0, R4, R7, RZ ;  /* 0x0000000704007224 */ /* 0x000fca00078e02ff */
[----:B------:R-:W-:-:S13]  /*3390*/  ISETP.NE.AND P0, PT, R0, -0x1, PT ;  /* 0xffffffff0000780c */ /* 0x000fda0003f05270 */
[----:B------:R-:W-:Y:S05]  /*33a0*/  @!P0 BRA `(.L_x_1268) ;  /* 0x0000000000148947 */ /* 0x000fea0003800000 */
.L_x_1269:
[----:B0-----:R-:W3:Y:S04]  /*33b0*/  LDG.E.STRONG.GPU R5, desc[UR24][R2.64] ;  /* 0x0000001802057981 */ /* 0x001ee8000c1ef900 */
[----:B---3--:R-:W-:Y:S01]  /*33c0*/  CCTL.IVALL ;  /* 0x00000000ff00798f */ /* 0x008fe20002000000 */
[----:B------:R-:W-:Y:S05]  /*33d0*/  YIELD ;  /* 0x0000000000007946 */ /* 0x000fea0003800000 */
[----:B------:R-:W-:-:S13]  /*33e0*/  ISETP.NE.AND P0, PT, R5, R0, PT ;  /* 0x000000000500720c */ /* 0x000fda0003f05270 */
[----:B------:R-:W-:Y:S05]  /*33f0*/  @P0 BRA `(.L_x_1269) ;  /* 0xfffffffc00ec0947 */ /* 0x000fea000383ffff */
.L_x_1268:
[----:B------:R-:W-:Y:S05]  /*3400*/  WARPSYNC.ALL ;  /* 0x0000000000007948 */ /* 0x000fea0003800000 */
[----:B0-----:R-:W0:Y:S08]  /*3410*/  LDC.64 R4, c[0x0][0x3f8] ;  /* 0x0000fe00ff047b82 */ /* 0x001e300000000a00 */
        /* <DEDUP_REMOVED lines=36> */
[----:B------:R-:W0:Y:S01]  /*3660*/  LDCU.64 UR6, c[0x0][0x390] ;  /* 0x00007200ff0677ac */ /* 0x000e220008000a00 */
[----:B------:R-:W-:Y:S02]  /*3670*/  IADD3 R2, PT, PT, R2, 0x1, RZ ;  /* 0x0000000102027810 */ /* 0x000fe40007ffe0ff */
[----:B--2---:R-:W-:Y:S01]  /*3680*/  SHF.L.U64.HI R25, R34, 0x3, R7 ;  /* 0x0000000322197819 */ /* 0x004fe20000010207 */
[----:B------:R-:W2:Y:S01]  /*3690*/  LDCU.64 UR8, c[0x0][0x388] ;  /* 0x00007100ff0877ac */ /* 0x000ea20008000a00 */
[C---:B------:R-:W-:Y:S02]  /*36a0*/  SHF.L.U32 R9, R2.reuse, 0x8, RZ ;  /* 0x0000000802097819 */ /* 0x040fe400000006ff */
[----:B------:R-:W-:-:S02]  /*36b0*/  LOP3.LUT R2, R2, 0x3, RZ, 0xc0, !PT ;  /* 0x0000000302027812 */ /* 0x000fc400078ec0ff */
[----:B------:R-:W-:Y:S02]  /*36c0*/  LOP3.LUT R9, R9, 0x300, RZ, 0xc0, !PT ;  /* 0x0000030009097812 */ /* 0x000fe400078ec0ff */
[----:B------:R-:W-:Y:S02]  /*36d0*/  SHF.L.U32 R11, R5, 0x2, RZ ;  /* 0x00000002050b7819 */ /* 0x000fe400000006ff */
[----:B------:R-:W-:Y:S02]  /*36e0*/  IADD3 R2, P3, PT, RZ, -R2, RZ ;  /* 0x80000002ff027210 */ /* 0x000fe40007f7e0ff */
[----:B-1----:R-:W-:Y:S02]  /*36f0*/  LEA R20, P1, R34, UR4, 0x2 ;  /* 0x0000000422147c11 */ /* 0x002fe4000f8210ff */
[----:B------:R-:W-:Y:S02]  /*3700*/  SHF.L.U64.HI R32, R3, 0x2, R0 ;  /* 0x0000000203207819 */ /* 0x000fe40000010200 */
[----:B0-----:R-:W-:-:S02]  /*3710*/  IADD3 R26, P2, PT, R24, UR6, RZ ;  /* 0x00000006181a7c10 */ /* 0x001fc4000ff5e0ff */
        /* <DEDUP_REMOVED lines=10> */
.L_x_1272:
        /* <DEDUP_REMOVED lines=27> */
.L_x_1271:
[----:B------:R-:W-:Y:S05]  /*3970*/  BSYNC.RECONVERGENT B0 ;  /* 0x0000000000007941 */ /* 0x000fea0003800200 */
.L_x_1270:
[----:B------:R-:W-:Y:S05]  /*3980*/  @!P0 EXIT ;  /* 0x000000000000894d */ /* 0x000fea0003800000 */
[C---:B------:R-:W-:Y:S01]  /*3990*/  SHF.L.U64.HI R2, R4.reuse, 0x2, R5 ;  /* 0x0000000204027819 */ /* 0x040fe20000010205 */
[----:B------:R-:W3:Y:S01]  /*39a0*/  LDCU.64 UR4, c[0x0][0x3d8] ;  /* 0x00007b00ff0477ac */ /* 0x000ee20008000a00 */
[----:B------:R-:W-:Y:S02]  /*39b0*/  SHF.L.U32 R4, R4, 0x2, RZ ;  /* 0x0000000204047819 */ /* 0x000fe400000006ff */
[C---:B0-----:R-:W-:Y:S01]  /*39c0*/  SHF.L.U64.HI R11, R6.reuse, 0x2, R23 ;  /* 0x00000002060b7819 */ /* 0x041fe20000010217 */
[----:B------:R-:W0:Y:S01]  /*39d0*/  LDCU.64 UR6, c[0x0][0x388] ;  /* 0x00007100ff0677ac */ /* 0x000e220008000a00 */
[----:B------:R-:W-:Y:S02]  /*39e0*/  SHF.L.U32 R13, R6, 0x2, RZ ;  /* 0x00000002060d7819 */ /* 0x000fe400000006ff */
[C---:B------:R-:W-:Y:S01]  /*39f0*/  SHF.L.U64.HI R5, R3.reuse, 0x2, R0 ;  /* 0x0000000203057819 */ /* 0x040fe20000010200 */
[----:B------:R-:W4:Y:S01]  /*3a00*/  LDCU.64 UR8, c[0x0][0x390] ;  /* 0x00007200ff0877ac */ /* 0x000f220008000a00 */
[----:B------:R-:W-:-:S07]  /*3a10*/  SHF.L.U32 R9, R3, 0x2, RZ ;  /* 0x0000000203097819 */ /* 0x000fce00000006ff */
.L_x_1273:
[C---:B------:R-:W-:Y:S02]  /*3a20*/  SHF.L.U32 R6, R34.reuse, 0x2, RZ ;  /* 0x0000000222067819 */ /* 0x040fe400000006ff */
[----:B-1----:R-:W-:Y:S02]  /*3a30*/  SHF.L.U64.HI R26, R34, 0x2, R7 ;  /* 0x00000002221a7819 */ /* 0x002fe40000010207 */
[----:B---3--:R-:W-:-:S04]  /*3a40*/  IADD3 R14, P0, PT, R6, UR4, RZ ;  /* 0x00000004060e7c10 */ /* 0x008fc8000ff1e0ff */
[----:B------:R-:W-:Y:S02]  /*3a50*/  IADD3.X R15, PT, PT, R26, UR5, RZ, P0, !PT ;  /* 0x000000051a0f7c10 */ /* 0x000fe400087fe4ff */
[C---:B------:R-:W-:Y:S02]  /*3a60*/  IADD3 R16, P0, PT, R14.reuse, R9, RZ ;  /* 0x000000090e107210 */ /* 0x040fe40007f1e0ff */
[C---:B------:R-:W-:Y:S01]  /*3a70*/  IADD3 R24, P1, PT, R14.reuse, R13, RZ ;  /* 0x0000000d0e187210 */ /* 0x040fe20007f3e0ff */
[----:B------:R-:W3:Y:S01]  /*3a80*/  LDG.E R22, desc[UR24][R14.64] ;  /* 0x000000180e167981 */ /* 0x000ee2000c1e1900 */
[C---:B------:R-:W-:Y:S02]  /*3a90*/  IADD3.X R17, PT, PT, R15.reuse, R5, RZ, P0, !PT ;  /* 0x000000050f117210 */ /* 0x040fe400007fe4ff */
[----:B------:R-:W-:Y:S02]  /*3aa0*/  IADD3 R18, P0, PT, R14, R4, RZ ;  /* 0x000000040e127210 */ /* 0x000fe40007f1e0ff */
[C---:B--2---:R-:W-:Y:S01]  /*3ab0*/  IADD3.X R25, PT, PT, R15.reuse, R11, RZ, P1, !PT ;  /* 0x0000000b0f197210 */ /* 0x044fe20000ffe4ff */
[----:B------:R2:W3:Y:S01]  /*3ac0*/  LDG.E R23, desc[UR24][R16.64] ;  /* 0x0000001810177981 */ /* 0x0004e2000c1e1900 */
[----:B------:R-:W-:-:S03]  /*3ad0*/  IADD3.X R19, PT, PT, R15, R2, RZ, P0, !PT ;  /* 0x000000020f137210 */ /* 0x000fc600007fe4ff */
[----:B------:R-:W5:Y:S04]  /*3ae0*/  LDG.E R21, desc[UR24][R24.64] ;  /* 0x0000001818157981 */ /* 0x000f68000c1e1900 */
[----:B-1----:R1:W5:Y:S01]  /*3af0*/  LDG.E R20, desc[UR24][R18.64] ;  /* 0x0000001812147981 */ /* 0x002362000c1e1900 */
[C---:B------:R-:W-:Y:S02]  /*3b00*/  SHF.L.U32 R8, R34.reuse, 0x3, RZ ;  /* 0x0000000322087819 */ /* 0x040fe400000006ff */
[----:B------:R-:W-:Y:S02]  /*3b10*/  SHF.L.U64.HI R10, R34, 0x3, R7 ;  /* 0x00000003220a7819 */ /* 0x000fe40000010207 */
[----:B------:R-:W-:Y:S02]  /*3b20*/  LOP3.LUT R30, R8, 0xfffffff8, RZ, 0xc0, !PT ;  /* 0xfffffff8081e7812 */ /* 0x000fe400078ec0ff */
[----:B------:R-:W-:-:S02]  /*3b30*/  LOP3.LUT R6, R6, 0xfffffffc, RZ, 0xc0, !PT ;  /* 0xfffffffc06067812 */ /* 0x000fc400078ec0ff */
[----:B------:R-:W-:Y:S02]  /*3b40*/  LOP3.LUT R12, R10, 0x3, RZ, 0xc0, !PT ;  /* 0x000000030a0c7812 */ /* 0x000fe400078ec0ff */
[----:B0-----:R-:W-:Y:S02]  /*3b50*/  IADD3 R28, P0, PT, R30, UR6, RZ ;  /* 0x000000061e1c7c10 */ /* 0x001fe4000ff1e0ff */
[----:B------:R-:W-:Y:S02]  /*3b60*/  LOP3.LUT R7, R26, 0x3, RZ, 0xc0, !PT ;  /* 0x000000031a077812 */ /* 0x000fe400078ec0ff */
[----:B----4-:R-:W-:Y:S02]  /*3b70*/  IADD3 R30, P1, PT, R30, UR8, RZ ;  /* 0x000000081e1e7c10 */ /* 0x010fe4000ff3e0ff */
[----:B------:R-:W-:Y:S02]  /*3b80*/  IADD3 R6, P2, PT, R6, UR4, RZ ;  /* 0x0000000406067c10 */ /* 0x000fe4000ff5e0ff */
[----:B------:R-:W-:-:S02]  /*3b90*/  IADD3.X R29, PT, PT, R12, UR7, RZ, P0, !PT ;  /* 0x000000070c1d7c10 */ /* 0x000fc400087fe4ff */
[----:B------:R-:W-:Y:S02]  /*3ba0*/  IADD3.X R31, PT, PT, R12, UR9, RZ, P1, !PT ;  /* 0x000000090c1f7c10 */ /* 0x000fe40008ffe4ff */
[----:B------:R-:W-:Y:S02]  /*3bb0*/  IADD3.X R7, PT, PT, R7, UR5, RZ, P2, !PT ;  /* 0x0000000507077c10 */ /* 0x000fe400097fe4ff */
[C---:B--2---:R-:W-:Y:S02]  /*3bc0*/  IADD3 R16, P0, PT, R6.reuse, R9, RZ ;  /* 0x0000000906107210 */ /* 0x044fe40007f1e0ff */
[C---:B-1----:R-:W-:Y:S02]  /*3bd0*/  IADD3 R18, P1, PT, R6.reuse, R4, RZ ;  /* 0x0000000406127210 */ /* 0x042fe40007f3e0ff */
        /* <DEDUP_REMOVED lines=49> */
[----:B---3--:R-:W-:Y:S01]  /*3ef0*/  HFMA2 R7, -RZ, RZ, 0, 0 ;  /* 0x00000000ff077431 */ /* 0x008fe200000001ff */
[----:B----4-:R1:W-:Y:S04]  /*3f00*/  STG.E.64 desc[UR24][R24.64], R28 ;  /* 0x0000001c18007986 */ /* 0x0103e8000c101b18 */
[----:B--2---:R1:W-:Y:S07]  /*3f10*/  STG.E.64 desc[UR24][R22.64], R32 ;  /* 0x0000002016007986 */ /* 0x0043ee000c101b18 */
[----:B------:R-:W-:Y:S05]  /*3f20*/  @P0 BRA `(.L_x_1273) ;  /* 0xfffffff800bc0947 */ /* 0x000fea000383ffff */
[----:B------:R-:W-:Y:S05]  /*3f30*/  EXIT ;  /* 0x000000000000794d */ /* 0x000fea0003800000 */
.L_x_1274:
        /* <DEDUP_REMOVED lines=12> */
.L_x_3431:


//--------------------- .text._Z35group_norm_nhwc_bwd_one_pass_kernelI11Fp32IOFp32WLi128ELi16ELi256EEv26Group_norm_nhwc_bwd_params --------------------------
	.section	.text._Z35group_norm_nhwc_bwd_one_pass_kernelI11Fp32IOFp32WLi128ELi16ELi256EEv26Group_norm_nhwc_bwd_params,"ax",@progbits
	.align	128
        .global         _Z35group_norm_nhwc_bwd_one_pass_kernelI11Fp32IOFp32WLi128ELi16ELi256EEv26Group_norm_nhwc_bwd_params
        .type           _Z35group_norm_nhwc_bwd_one_pass_kernelI11Fp32IOFp32WLi128ELi16ELi256EEv26Group_norm_nhwc_bwd_params,@function
        .size           _Z35group_norm_nhwc_bwd_one_pass_kernelI11Fp32IOFp32WLi128ELi16ELi256EEv26Group_norm_nhwc_bwd_params,(.L_x_3432 - _Z35group_norm_nhwc_bwd_one_pass_kernelI11Fp32IOFp32WLi128ELi16ELi256EEv26Group_norm_nhwc_bwd_params)
        .other          _Z35group_norm_nhwc_bwd_one_pass_kernelI11Fp32IOFp32WLi128ELi16ELi256EEv26Group_norm_nhwc_bwd_params,@"STO_CUDA_ENTRY STV_DEFAULT"
_Z35group_norm_nhwc_bwd_one_pass_kernelI11Fp32IOFp32WLi128ELi16ELi256EEv26Group_norm_nhwc_bwd_params:
.text._Z35group_norm_nhwc_bwd_one_pass_kernelI11Fp32IOFp32WLi128ELi16ELi256EEv26Group_norm_nhwc_bwd_params:
        /* <DEDUP_REMOVED lines=11> */
[----:B------:R-:W1:Y:S01]  /*00b0*/  LDCU UR31, c[0x0][0x374] ;  /* 0x00006e80ff1f77ac */ /* 0x000e620008000800 */
[----:B------:R-:W2:Y:S01]  /*00c0*/  S2R R45, SR_LANEID ;  /* 0x00000000002d7919 */ /* 0x000ea20000000000 */
[----:B------:R-:W-:Y:S01]  /*00d0*/  SHF.R.U32.HI R40, RZ, 0x3, R4 ;  /* 0x00000003ff287819 */ /* 0x000fe20000011604 */
[----:B------:R-:W3:Y:S04]  /*00e0*/  LDCU UR33, c[0x0][0x370] ;  /* 0x00006e00ff2177ac */ /* 0x000ee80008000800 */
[----:B------:R-:W4:Y:S01]  /*00f0*/  S2UR UR6, SR_CgaCtaId ;  /* 0x00000000000679c3 */ /* 0x000f220000008800 */
[----:B------:R-:W-:Y:S01]  /*0100*/  UMOV UR10, 0x400 ;  /* 0x00000400000a7882 */ /* 0x000fe20000000000 */
[----:B------:R-:W0:Y:S01]  /*0110*/  LDCU.U8 UR32, c[0x0][0x414] ;  /* 0x00008280ff2077ac */ /* 0x000e220008000000 */
[----:B------:R-:W-:-:S02]  /*0120*/  UIADD3 UR4, UPT, UPT, UR10, 0x60, URZ ;  /* 0x000000600a047890 */ /* 0x000fc4000fffe0ff */
[----:B------:R-:W-:Y:S01]  /*0130*/  UIADD3 UR9, UPT, UPT, -UR30, URZ, URZ ;  /* 0x000000ff1e097290 */ /* 0x000fe2000fffe1ff */
[----:B------:R-:W-:Y:S01]  /*0140*/  UMOV UR18, UR5 ;  /* 0x0000000500127c82 */ /* 0x000fe20008000000 */
[----:B-1----:R-:W-:Y:S02]  /*0150*/  UIMAD UR34, UR30, UR31, UR5 ;  /* 0x0000001f1e2272a4 */ /* 0x002fe4000f8e0205 */
[----:B------:R-:W-:Y:S02]  /*0160*/  UIMAD UR11, UR31, 0x7, UR5 ;  /* 0x000000071f0b78a4 */ /* 0x000fe4000f8e0205 */
[----:B---3--:R-:W-:Y:S01]  /*0170*/  ULOP3.LUT UR35, UR33, 0x7, URZ, 0xc0, !UPT ;  /* 0x0000000721237892 */ /* 0x008fe2000f8ec0ff */
[----:B0-----:R-:W-:Y:S01]  /*0180*/  IMAD R40, R3, UR30, R40 ;  /* 0x0000001e03287c24 */ /* 0x001fe2000f8e0228 */
[----:B------:R-:W-:Y:S02]  /*0190*/  UIMAD UR12, UR31, 0x6, UR5 ;  /* 0x000000061f0c78a4 */ /* 0x000fe4000f8e0205 */
[----:B------:R-:W-:-:S02]  /*01a0*/  UIMAD UR13, UR31, 0x5, UR5 ;  /* 0x000000051f0d78a4 */ /* 0x000fc4000f8e0205 */
[C---:B------:R-:W-:Y:S01]  /*01b0*/  IADD3 R43, PT, PT, R40.reuse, 0x20, RZ ;  /* 0x00000020282b7810 */ /* 0x040fe20007ffe0ff */
[----:B------:R-:W-:Y:S01]  /*01c0*/  ULEA UR14, UR31, UR5, 0x2 ;  /* 0x000000051f0e7291 */ /* 0x000fe2000f8e10ff */
[C---:B------:R-:W-:Y:S01]  /*01d0*/  IADD3 R42, PT, PT, R40.reuse, 0x40, RZ ;  /* 0x00000040282a7810 */ /* 0x040fe20007ffe0ff */
[----:B----4-:R-:W-:Y:S01]  /*01e0*/  ULEA UR4, UR6, UR4, 0x18 ;  /* 0x0000000406047291 */ /* 0x010fe2000f8ec0ff */
[----:B------:R-:W-:Y:S01]  /*01f0*/  IADD3 R44, PT, PT, R40, 0x60, RZ ;  /* 0x00000060282c7810 */ /* 0x000fe20007ffe0ff */
[----:B------:R-:W-:Y:S01]  /*0200*/  ULEA UR10, UR6, UR10, 0x18 ;  /* 0x0000000a060a7291 */ /* 0x000fe2000f8ec0ff */
[----:B------:R-:W-:Y:S01]  /*0210*/  SHF.R.S32.HI R0, RZ, 0x1f, R40 ;  /* 0x0000001fff007819 */ /* 0x000fe20000011428 */
[----:B------:R-:W-:Y:S01]  /*0220*/  UIADD3 UR6, UPT, UPT, UR35, -0x1, URZ ;  /* 0xffffffff23067890 */ /* 0x000fe2000fffe0ff */
[----:B------:R-:W-:Y:S01]  /*0230*/  SHF.R.S32.HI R3, RZ, 0x1f, R42 ;  /* 0x0000001fff037819 */ /* 0x000fe2000001142a */
[----:B------:R-:W-:Y:S01]  /*0240*/  UIMAD UR15, UR31, 0x3, UR5 ;  /* 0x000000031f0f78a4 */ /* 0x000fe2000f8e0205 */
[----:B------:R-:W-:Y:S01]  /*0250*/  LEA R0, R4, UR4, 0x4 ;  /* 0x0000000404007c11 */ /* 0x000fe2000f8e20ff */
[----:B------:R-:W-:Y:S01]  /*0260*/  ULEA UR16, UR31, UR5, 0x1 ;  /* 0x000000051f107291 */ /* 0x000fe2000f8e08ff */
[----:B------:R-:W-:Y:S01]  /*0270*/  SHF.R.S32.HI R4, RZ, 0x1f, R43 ;  /* 0x0000001fff047819 */ /* 0x000fe2000001142b */
[----:B------:R-:W-:Y:S01]  /*0280*/  UIADD3 UR17, UPT, UPT, UR5, UR31, URZ ;  /* 0x0000001f05117290 */ /* 0x000fe2000fffe0ff */
[----:B------:R-:W-:Y:S01]  /*0290*/  SHF.R.S32.HI R2, RZ, 0x1f, R44 ;  /* 0x0000001fff027819 */ /* 0x000fe2000001142c */
[----:B------:R-:W-:-:S02]  /*02a0*/  ULOP3.LUT UR36, UR33, 0x3, URZ, 0xc0, !UPT ;  /* 0x0000000321247892 */ /* 0x000fc4000f8ec0ff */
[----:B------:R-:W-:Y:S02]  /*02b0*/  ULOP3.LUT UR37, UR33, 0x7ffffff8, URZ, 0xc0, !UPT ;  /* 0x7ffffff821257892 */ /* 0x000fe4000f8ec0ff */
[----:B------:R-:W-:Y:S01]  /*02c0*/  UISETP.GE.U32.AND UP0, UPT, UR6, 0x3, UPT ;  /* 0x000000030600788c */ /* 0x000fe2000bf06070 */
[----:B--2---:R-:W-:-:S10]  /*02d0*/  UMOV UR4, URZ ;  /* 0x000000ff00047c82 */ /* 0x004fd40008000000 */
.L_x_1306:
[----:B0-----:R-:W0:Y:S01]  /*02e0*/  LDC R8, c[0x0][0x410] ;  /* 0x00010400ff087b82 */ /* 0x001e220000000800 */
[----:B------:R-:W1:Y:S01]  /*02f0*/  LDCU.128 UR20, c[0x0][0x400] ;  /* 0x00008000ff1477ac */ /* 0x000e620008000c00 */
[----:B------:R-:W2:Y:S01]  /*0300*/  S2R R12, SR_TID.X ;  /* 0x00000000000c7919 */ /* 0x000ea20000002100 */
[----:B------:R-:W-:Y:S01]  /*0310*/  SHF.R.S32.HI R11, RZ, 0x1f, R43 ;  /* 0x0000001fff0b7819 */ /* 0x000fe2000001142b */
[----:B------:R-:W3:Y:S01]  /*0320*/  LDCU.64 UR6, c[0x0][0x3b8] ;  /* 0x00007700ff0677ac */ /* 0x000ee20008000a00 */
[----:B------:R-:W-:Y:S02]  /*0330*/  ISETP.LE.AND P3, PT, RZ, UR18, PT ;  /* 0x00000012ff007c0c */ /* 0x000fe4000bf63270 */
[----:B------:R-:W-:Y:S01]  /*0340*/  SHF.R.S32.HI R9, RZ, 0x1f, R40 ;  /* 0x0000001fff097819 */ /* 0x000fe20000011428 */
[----:B------:R-:W4:Y:S01]  /*0350*/  LDC.64 R36, c[0x0][0x3a8] ;  /* 0x0000ea00ff247b82 */ /* 0x000f220000000a00 */
[----:B------:R-:W-:Y:S02]  /*0360*/  SHF.R.S32.HI R10, RZ, 0x1f, R42 ;  /* 0x0000001fff0a7819 */ /* 0x000fe4000001142a */
[----:B------:R-:W-:-:S02]  /*0370*/  SHF.R.S32.HI R33, RZ, 0x1f, R44 ;  /* 0x0000001fff217819 */ /* 0x000fc4000001142c */
[----:B-1----:R-:W-:-:S04]  /*0380*/  ISETP.GE.U32.AND P1, PT, R43, UR20, PT ;  /* 0x000000142b007c0c */ /* 0x002fc8000bf26070 */
[----:B------:R-:W-:Y:S01]  /*0390*/  ISETP.GE.AND.EX P1, PT, R11, UR21, PT, P1 ;  /* 0x000000150b007c0c */ /* 0x000fe2000bf26310 */
[----:B---3--:R-:W-:Y:S01]  /*03a0*/  UIMAD.WIDE UR6, UR18, 0x8, UR6 ;  /* 0x00000008120678a5 */ /* 0x008fe2000f8e0206 */
[----:B0-----:R-:W-:-:S04]  /*03b0*/  IABS R5, R8 ;  /* 0x0000000800057213 */ /* 0x001fc80000000000 */
[----:B------:R-:W0:Y:S01]  /*03c0*/  I2F.RP R4, R5 ;  /* 0x0000000500047306 */ /* 0x000e220000209400 */
[----:B------:R-:W-:Y:S02]  /*03d0*/  MOV R14, UR6 ;  /* 0x00000006000e7c02 */ /* 0x000fe40008000f00 */
[----:B------:R-:W-:Y:S02]  /*03e0*/  MOV R15, UR7 ;  /* 0x00000007000f7c02 */ /* 0x000fe40008000f00 */
[----:B--2---:R-:W-:Y:S02]  /*03f0*/  SHF.L.U32 R38, R12, 0x1, RZ ;  /* 0x000000010c267819 */ /* 0x004fe400000006ff */
[----:B------:R-:W1:Y:S02]  /*0400*/  @!P1 LDC.64 R24, c[0x0][0x3a0] ;  /* 0x0000e800ff189b82 */ /* 0x000e640000000a00 */
[----:B------:R-:W2:Y:S01]  /*0410*/  LDG.E.64 R14, desc[UR28][R14.64] ;  /* 0x0000001c0e0e7981 */ /* 0x000ea2000c1e1b00 */
[----:B------:R-:W-:Y:S01]  /*0420*/  LOP3.LUT R38, R38, 0xe, RZ, 0xc0, !PT ;  /* 0x0000000e26267812 */ /* 0x000fe200078ec0ff */
[----:B0-----:R-:W0:Y:S02]  /*0430*/  MUFU.RCP R4, R4 ;  /* 0x0000000400047308 */ /* 0x001e240000001000 */
[----:B0-----:R-:W-:-:S06]  /*0440*/  IADD3 R2, PT, PT, R4, 0xffffffe, RZ ;  /* 0x0ffffffe04027810 */ /* 0x001fcc0007ffe0ff */
[----:B------:R0:W3:Y:S02]  /*0450*/  F2I.FTZ.U32.TRUNC.NTZ R3, R2 ;  /* 0x0000000200037305 */ /* 0x0000e4000021f000 */
[----:B0-----:R-:W-:Y:S01]  /*0460*/  HFMA2 R2, -RZ, RZ, 0, 0 ;  /* 0x00000000ff027431 */ /* 0x001fe200000001ff */
[----:B---3--:R-:W-:-:S05]  /*0470*/  IADD3 R6, PT, PT, RZ, -R3, RZ ;  /* 0x80000003ff067210 */ /* 0x008fca0007ffe0ff */
[----:B------:R-:W-:Y:S01]  /*0480*/  IMAD R7, R6, R5, RZ ;  /* 0x0000000506077224 */ /* 0x000fe200078e02ff */
[----:B------:R-:W-:-:S03]  /*0490*/  IABS R6, UR18 ;  /* 0x0000001200067c13 */ /* 0x000fc60008000000 */
[----:B------:R-:W-:Y:S01]  /*04a0*/  IMAD.HI.U32 R3, R3, R7, R2 ;  /* 0x0000000703037227 */ /* 0x000fe200078e0002 */
[----:B------:R-:W-:-:S04]  /*04b0*/  LOP3.LUT R2, R8, UR18, RZ, 0x3c, !PT ;  /* 0x0000001208027c12 */ /* 0x000fc8000f8e3cff */
[----:B------:R-:W-:Y:S01]  /*04c0*/  ISETP.GE.AND P0, PT, R2, RZ, PT ;  /* 0x000000ff0200720c */ /* 0x000fe20003f06270 */
[----:B------:R-:W-:Y:S01]  /*04d0*/  IMAD.HI.U32 R3, R3, R6, RZ ;  /* 0x0000000603037227 */ /* 0x000fe200078e00ff */
[----:B------:R-:W-:-:S04]  /*04e0*/  LOP3.LUT R2, RZ, R8, RZ, 0x33, !PT ;  /* 0x00000008ff027212 */ /* 0x000fc800078e33ff */
[----:B------:R-:W-:-:S05]  /*04f0*/  IADD3 R4, PT, PT, -R3, RZ, RZ ;  /* 0x000000ff03047210 */ /* 0x000fca0007ffe1ff */
[----:B------:R-:W-:-:S05]  /*0500*/  IMAD R4, R5, R4, R6 ;  /* 0x0000000405047224 */ /* 0x000fca00078e0206 */
        /* <DEDUP_REMOVED lines=8> */
[----:B------:R-:W0:Y:S01]  /*0590*/  @!P1 LDC.64 R4, c[0x0][0x3f8] ;  /* 0x0000fe00ff049b82 */ /* 0x000e220000000a00 */
[----:B------:R-:W-:Y:S02]  /*05a0*/  ISETP.GE.AND.EX P2, PT, R10, UR21, PT, P2 ;  /* 0x000000150a007c0c */ /* 0x000fe4000bf46320 */
[----:B------:R-:W-:Y:S02]  /*05b0*/  @P4 IADD3 R3, PT, PT, R3, 0x1, RZ ;  /* 0x0000000103034810 */ /* 0x000fe40007ffe0ff */
[----:B------:R-:W-:Y:S02]  /*05c0*/  ISETP.NE.AND P4, PT, R8, RZ, PT ;  /* 0x000000ff0800720c */ /* 0x000fe40003f85270 */
[----:B------:R-:W-:Y:S02]  /*05d0*/  @!P0 IADD3 R3, PT, PT, -R3, RZ, RZ ;  /* 0x000000ff03038210 */ /* 0x000fe40007ffe1ff */
[----:B------:R-:W-:-:S02]  /*05e0*/  ISETP.GE.U32.AND P0, PT, R40, UR20, PT ;  /* 0x0000001428007c0c */ /* 0x000fc4000bf06070 */
[----:B------:R-:W-:Y:S02]  /*05f0*/  @!P3 IADD3 R41, PT, PT, -R41, RZ, RZ ;  /* 0x000000ff2929b210 */ /* 0x000fe40007ffe1ff */
[----:B------:R-:W-:Y:S01]  /*0600*/  ISETP.GE.AND.EX P0, PT, R9, UR21, PT, P0 ;  /* 0x0000001509007c0c */ /* 0x000fe2000bf06300 */
[----:B------:R-:W3:Y:S01]  /*0610*/  @!P2 LDC.64 R34, c[0x0][0x3f8] ;  /* 0x0000fe00ff22ab82 */ /* 0x000ee20000000a00 */
[C---:B------:R-:W-:Y:S02]  /*0620*/  SEL R41, R2.reuse, R41, !P4 ;  /* 0x0000002902297207 */ /* 0x040fe40006000000 */
[----:B------:R-:W-:Y:S02]  /*0630*/  SEL R3, R2, R3, !P4 ;  /* 0x0000000302037207 */ /* 0x000fe40006000000 */
[----:B------:R-:W-:Y:S02]  /*0640*/  SHF.L.U32 R2, R41, 0x4, RZ ;  /* 0x0000000429027819 */ /* 0x000fe400000006ff */
[----:B------:R-:W-:Y:S01]  /*0650*/  SHF.R.S32.HI R6, RZ, 0x1f, R3 ;  /* 0x0000001fff067819 */ /* 0x000fe20000011403 */
[----:B------:R-:W4:Y:S01]  /*0660*/  @!P2 LDC.64 R26, c[0x0][0x3a0] ;  /* 0x0000e800ff1aab82 */ /* 0x000f220000000a00 */
[----:B------:R-:W-:-:S02]  /*0670*/  SHF.R.S32.HI R31, RZ, 0x1f, R2 ;  /* 0x0000001fff1f7819 */ /* 0x000fc40000011402 */
[----:B------:R-:W-:Y:S01]  /*0680*/  LOP3.LUT R30, R2, R38, RZ, 0xfc, !PT ;  /* 0x00000026021e7212 */ /* 0x000fe200078efcff */
[----:B------:R-:W-:Y:S01]  /*0690*/  IMAD R8, R6, UR22, RZ ;  /* 0x0000001606087c24 */ /* 0x000fe2000f8e02ff */
[----:B------:R-:W-:-:S03]  /*06a0*/  ISETP.GE.U32.AND P3, PT, R44, UR20, PT ;  /* 0x000000142c007c0c */ /* 0x000fc6000bf66070 */
[----:B------:R-:W1:Y:S01]  /*06b0*/  @!P0 LDC.64 R18, c[0x0][0x3f8] ;  /* 0x0000fe00ff128b82 */ /* 0x000e620000000a00 */
[----:B------:R-:W-:Y:S01]  /*06c0*/  IMAD.WIDE.U32 R30, R3, UR22, R30 ;  /* 0x00000016031e7c25 */ /* 0x000fe2000f8e001e */
[----:B------:R-:W-:-:S03]  /*06d0*/  ISETP.GE.AND.EX P3, PT, R33, UR21, PT, P3 ;  /* 0x0000001521007c0c */ /* 0x000fc6000bf66330 */
[----:B------:R-:W-:-:S03]  /*06e0*/  IMAD R3, R3, UR23, R8 ;  /* 0x0000001703037c24 */ /* 0x000fc6000f8e0208 */
[----:B------:R-:W3:Y:S01]  /*06f0*/  @!P1 LDC.64 R6, c[0x0][0x398] ;  /* 0x0000e600ff069b82 */ /* 0x000ee20000000a00 */
[----:B0-----:R-:W-:Y:S01]  /*0700*/  @!P1 IMAD R8, R11, R4, RZ ;  /* 0x000000040b089224 */ /* 0x001fe200078e02ff */
[----:B------:R-:W-:Y:S02]  /*0710*/  IADD3 R29, PT, PT, R31, R3, RZ ;  /* 0x000000031f1d7210 */ /* 0x000fe40007ffe0ff */
[----:B------:R-:W-:Y:S01]  /*0720*/  @!P1 MOV R28, R30 ;  /* 0x0000001e001c9202 */ /* 0x000fe20000000f00 */
[----:B------:R-:W-:-:S03]  /*0730*/  @!P1 IMAD R3, R43, R5, R8 ;  /* 0x000000052b039224 */ /* 0x000fc600078e0208 */
[----:B------:R-:W0:Y:S01]  /*0740*/  @!P0 LDC.64 R22, c[0x0][0x398] ;  /* 0x0000e600ff168b82 */ /* 0x000e220000000a00 */
[----:B------:R-:W-:-:S05]  /*0750*/  @!P1 IMAD.WIDE.U32 R4, R43, R4, R28 ;  /* 0x000000042b049225 */ /* 0x000fca00078e001c */
[----:B------:R-:W-:Y:S02]  /*0760*/  @!P1 IADD3 R3, PT, PT, R5, R3, RZ ;  /* 0x0000000305039210 */ /* 0x000fe40007ffe0ff */
[C---:B------:R-:W-:Y:S01]  /*0770*/  @!P1 SHF.L.U32 R5, R4.reuse, 0x2, RZ ;  /* 0x0000000204059819 */ /* 0x040fe200000006ff */
[----:B-1----:R-:W-:Y:S01]  /*0780*/  @!P0 IMAD R20, R9, R18, RZ ;  /* 0x0000001209148224 */ /* 0x002fe200078e02ff */
[----:B------:R-:W-:Y:S01]  /*0790*/  @!P1 SHF.L.U64.HI R3, R4, 0x2, R3 ;  /* 0x0000000204039819 */ /* 0x000fe20000010203 */
[----:B------:R-:W1:Y:S01]  /*07a0*/  @!P2 LDC.64 R8, c[0x0][0x398] ;  /* 0x0000e600ff08ab82 */ /* 0x000e620000000a00 */
[C---:B------:R-:W-:Y:S02]  /*07b0*/  @!P1 IADD3 R24, P5, PT, R5.reuse, R24, RZ ;  /* 0x0000001805189210 */ /* 0x040fe40007fbe0ff */
[----:B---3--:R-:W-:-:S05]  /*07c0*/  @!P1 IADD3 R6, P6, PT, R5, R6, RZ ;  /* 0x0000000605069210 */ /* 0x008fca0007fde0ff */
[----:B------:R-:W3:Y:S01]  /*07d0*/  @!P3 LDC.64 R4, c[0x0][0x3f8] ;  /* 0x0000fe00ff04bb82 */ /* 0x000ee20000000a00 */
[----:B------:R-:W-:Y:S01]  /*07e0*/  @!P2 IMAD R16, R10, R34, RZ ;  /* 0x000000220a10a224 */ /* 0x000fe200078e02ff */
[-C--:B------:R-:W-:Y:S02]  /*07f0*/  @!P2 MOV R10, R30.reuse ;  /* 0x0000001e000aa202 */ /* 0x080fe40000000f00 */
[----:B------:R-:W-:Y:S01]  /*0800*/  @!P2 MOV R11, R29 ;  /* 0x0000001d000ba202 */ /* 0x000fe20000000f00 */
[C---:B------:R-:W-:Y:S01]  /*0810*/  @!P2 IMAD R16, R42.reuse, R35, R16 ;  /* 0x000000232a10a224 */ /* 0x040fe200078e0210 */
[----:B------:R-:W-:Y:S02]  /*0820*/  @!P0 MOV R12, R30 ;  /* 0x0000001e000c8202 */ /* 0x000fe40000000f00 */
[----:B------:R-:W-:Y:S01]  /*0830*/  @!P0 MOV R13, R29 ;  /* 0x0000001d000d8202 */ /* 0x000fe20000000f00 */
[----:B------:R-:W-:Y:S02]  /*0840*/  @!P2 IMAD.WIDE.U32 R34, R42, R34, R10 ;  /* 0x000000222a22a225 */ /* 0x000fe400078e000a */
[----:B------:R-:W0:Y:S02]  /*0850*/  @!P0 LDC.64 R10, c[0x0][0x3a0] ;  /* 0x0000e800ff0a8b82 */ /* 0x000e240000000a00 */
[C---:B------:R-:W-:Y:S01]  /*0860*/  @!P0 IMAD R20, R40.reuse, R19, R20 ;  /* 0x0000001328148224 */ /* 0x040fe200078e0214 */
[----:B------:R-:W-:Y:S01]  /*0870*/  @!P2 IADD3 R21, PT, PT, R35, R16, RZ ;  /* 0x000000102315a210 */ /* 0x000fe20007ffe0ff */
[----:B------:R-:W-:Y:S01]  /*0880*/  @!P0 IMAD.WIDE.U32 R18, R40, R18, R12 ;  /* 0x0000001228128225 */ /* 0x000fe200078e000c */
[----:B------:R-:W-:-:S03]  /*0890*/  ISETP.NE.AND P4, PT, RZ, UR32, PT ;  /* 0x00000020ff007c0c */ /* 0x000fc6000bf85270 */
[----:B------:R-:W0:Y:S01]  /*08a0*/  @!P3 LDC.64 R12, c[0x0][0x3a0] ;  /* 0x0000e800ff0cbb82 */ /* 0x000e220000000a00 */
[C---:B------:R-:W-:Y:S02]  /*08b0*/  @!P1 IADD3.X R25, PT, PT, R3.reuse, R25, RZ, P5, !PT ;  /* 0x0000001903199210 */ /* 0x040fe40002ffe4ff */
[----:B------:R-:W-:Y:S02]  /*08c0*/  @!P1 IADD3.X R7, PT, PT, R3, R7, RZ, P6, !PT ;  /* 0x0000000703079210 */ /* 0x000fe400037fe4ff */
[----:B------:R-:W-:-:S03]  /*08d0*/  @!P0 IADD3 R3, PT, PT, R19, R20, RZ ;  /* 0x0000001413038210 */ /* 0x000fc60007ffe0ff */
[----:B------:R-:W0:Y:S01]  /*08e0*/  @!P3 LDC.64 R16, c[0x0][0x398] ;  /* 0x0000e600ff10bb82 */ /* 0x000e220000000a00 */
[----:B------:R-:W-:Y:S01]  /*08f0*/  @!P2 SHF.L.U32 R19, R34, 0x2, RZ ;  /* 0x000000022213a819 */ /* 0x000fe200000006ff */
[----:B---3--:R-:W-:Y:S01]  /*0900*/  @!P3 IMAD R33, R33, R4, RZ ;  /* 0x000000042121b224 */ /* 0x008fe200078e02ff */
[C---:B------:R-:W-:Y:S02]  /*0910*/  @!P0 SHF.L.U32 R32, R18.reuse, 0x2, RZ ;  /* 0x0000000212208819 */ /* 0x040fe400000006ff */
[----:B------:R-:W-:Y:S02]  /*0920*/  @!P0 SHF.L.U64.HI R3, R18, 0x2, R3 ;  /* 0x0000000212038819 */ /* 0x000fe40000010203 */
[C---:B----4-:R-:W-:Y:S02]  /*0930*/  @!P2 IADD3 R26, P5, PT, R19.reuse, R26, RZ ;  /* 0x0000001a131aa210 */ /* 0x050fe40007fbe0ff */
[----:B-1----:R-:W-:Y:S02]  /*0940*/  @!P2 IADD3 R8, P6, PT, R19, R8, RZ ;  /* 0x000000081308a210 */ /* 0x002fe40007fde0ff */
[----:B------:R-:W-:-:S02]  /*0950*/  @!P3 MOV R18, R30 ;  /* 0x0000001e0012b202 */ /* 0x000fc40000000f00 */
[----:B------:R-:W-:Y:S01]  /*0960*/  @!P3 MOV R19, R29 ;  /* 0x0000001d0013b202 */ /* 0x000fe20000000f00 */
[----:B------:R-:W-:Y:S01]  /*0970*/  @!P3 IMAD R33, R44, R5, R33 ;  /* 0x000000052c21b224 */ /* 0x000fe200078e0221 */
[----:B------:R-:W-:Y:S02]  /*0980*/  @!P2 SHF.L.U64.HI R34, R34, 0x2, R21 ;  /* 0x000000022222a819 */ /* 0x000fe40000010215 */
[----:B------:R-:W1:Y:S01]  /*0990*/  @P4 LDC.64 R20, c[0x0][0x3b0] ;  /* 0x0000ec00ff144b82 */ /* 0x000e620000000a00 */
[----:B------:R-:W-:Y:S01]  /*09a0*/  @!P3 IMAD.WIDE.U32 R4, R44, R4, R18 ;  /* 0x000000042c04b225 */ /* 0x000fe200078e0012 */
[C---:B------:R-:W-:Y:S02]  /*09b0*/  @!P2 IADD3.X R27, PT, PT, R34.reuse, R27, RZ, P5, !PT ;  /* 0x0000001b221ba210 */ /* 0x040fe40002ffe4ff */
[----:B------:R-:W-:Y:S02]  /*09c0*/  @!P2 IADD3.X R9, PT, PT, R34, R9, RZ, P6, !PT ;  /* 0x000000092209a210 */ /* 0x000fe400037fe4ff */
[----:B0-----:R-:W-:-:S02]  /*09d0*/  @!P0 IADD3 R10, P5, PT, R32, R10, RZ ;  /* 0x0000000a200a8210 */ /* 0x001fc40007fbe0ff */
[----:B------:R-:W-:Y:S02]  /*09e0*/  @!P0 IADD3 R22, P6, PT, R32, R22, RZ ;  /* 0x0000001620168210 */ /* 0x000fe40007fde0ff */
[----:B------:R-:W-:Y:S02]  /*09f0*/  @!P3 IADD3 R33, PT, PT, R5, R33, RZ ;  /* 0x000000210521b210 */ /* 0x000fe40007ffe0ff */
[C---:B------:R-:W-:Y:S02]  /*0a00*/  @!P3 SHF.L.U32 R5, R4.reuse, 0x2, RZ ;  /* 0x000000020405b819 */ /* 0x040fe400000006ff */
[C---:B------:R-:W-:Y:S02]  /*0a10*/  @!P0 IADD3.X R11, PT, PT, R3.reuse, R11, RZ, P5, !PT ;  /* 0x0000000b030b8210 */ /* 0x040fe40002ffe4ff */
[----:B------:R-:W-:Y:S02]  /*0a20*/  @!P0 IADD3.X R23, PT, PT, R3, R23, RZ, P6, !PT ;  /* 0x0000001703178210 */ /* 0x000fe400037fe4ff */
[----:B------:R-:W-:-:S02]  /*0a30*/  @!P3 SHF.L.U64.HI R33, R4, 0x2, R33 ;  /* 0x000000020421b819 */ /* 0x000fc40000010221 */
[C---:B------:R-:W-:Y:S02]  /*0a40*/  @!P3 IADD3 R12, P5, PT, R5.reuse, R12, RZ ;  /* 0x0000000c050cb210 */ /* 0x040fe40007fbe0ff */
[----:B------:R-:W-:Y:S02]  /*0a50*/  @!P3 IADD3 R16, P6, PT, R5, R16, RZ ;  /* 0x000000100510b210 */ /* 0x000fe40007fde0ff */
[----:B------:R-:W-:Y:S02]  /*0a60*/  CS2R R4, SRZ ;  /* 0x0000000000047805 */ /* 0x000fe4000001ff00 */
[----:B------:R-:W-:Y:S02]  /*0a70*/  IADD3 R2, PT, PT, R38, R2, RZ ;  /* 0x0000000226027210 */ /* 0x000fe40007ffe0ff */
[----:B------:R-:W-:Y:S02]  /*0a80*/  CS2R R38, SRZ ;  /* 0x0000000000267805 */ /* 0x000fe4000001ff00 */
[----:B------:R0:W5:Y:S01]  /*0a90*/  @!P1 LDG.E.64 R4, desc[UR28][R6.64] ;  /* 0x0000001c06049981 */ /* 0x000162000c1e1b00 */
[C---:B------:R-:W-:Y:S01]  /*0aa0*/  @!P3 IADD3.X R13, PT, PT, R33.reuse, R13, RZ, P5, !PT ;  /* 0x0000000d210db210 */ /* 0x040fe20002ffe4ff */
[C---:B------:R-:W-:Y:S01]  /*0ab0*/  IMAD.WIDE R18, R2.reuse, 0x4, R36 ;  /* 0x0000000402127825 */ /* 0x040fe200078e0224 */
[----:B------:R-:W-:Y:S01]  /*0ac0*/  @!P3 IADD3.X R17, PT, PT, R33, R17, RZ, P6, !PT ;  /* 0x000000112111b210 */ /* 0x000fe200037fe4ff */
[----:B------:R3:W5:Y:S01]  /*0ad0*/  @!P0 LDG.E.64 R38, desc[UR28][R10.64] ;  /* 0x0000001c0a268981 */ /* 0x000762000c1e1b00 */
[----:B0-----:R-:W-:Y:S01]  /*0ae0*/  CS2R R6, SRZ ;  /* 0x0000000000067805 */ /* 0x001fe2000001ff00 */
[----:B-1----:R-:W-:Y:S01]  /*0af0*/  @P4 IMAD.WIDE R20, R2, 0x4, R20 ;  /* 0x0000000402144825 */ /* 0x002fe200078e0214 */
[----:B------:R-:W-:-:S02]  /*0b00*/  CS2R R32, SRZ ;  /* 0x0000000000207805 */ /* 0x000fc4000001ff00 */
[----:B------:R-:W-:Y:S01]  /*0b10*/  CS2R R34, SRZ ;  /* 0x0000000000227805 */ /* 0x000fe2000001ff00 */
[----:B------:R-:W-:Y:S01]  /*0b20*/  HFMA2 R3, -RZ, RZ, 0, 0 ;  /* 0x00000000ff037431 */ /* 0x000fe200000001ff */
[----:B------:R-:W-:Y:S01]  /*0b30*/  MOV R2, RZ ;  /* 0x000000ff00027202 */ /* 0x000fe20000000f00 */
[----:B------:R0:W5:Y:S01]  /*0b40*/  @!P2 LDG.E.64 R6, desc[UR28][R8.64] ;  /* 0x0000001c0806a981 */ /* 0x000162000c1e1b00 */
[----:B---3--:R-:W-:-:S03]  /*0b50*/  CS2R R10, SRZ ;  /* 0x00000000000a7805 */ /* 0x008fc6000001ff00 */
[----:B------:R1:W5:Y:S04]  /*0b60*/  @!P3 LDG.E.64 R32, desc[UR28][R12.64] ;  /* 0x0000001c0c20b981 */ /* 0x000368000c1e1b00 */
[----:B------:R1:W5:Y:S01]  /*0b70*/  @!P2 LDG.E.64 R34, desc[UR28][R26.64] ;  /* 0x0000001c1a22a981 */ /* 0x000362000c1e1b00 */
[----:B0-----:R-:W-:-:S03]  /*0b80*/  CS2R R8, SRZ ;  /* 0x0000000000087805 */ /* 0x001fc6000001ff00 */
[----:B------:R1:W5:Y:S04]  /*0b90*/  @!P0 LDG.E.64 R2, desc[UR28][R22.64] ;  /* 0x0000001c16028981 */ /* 0x000368000c1e1b00 */
[----:B------:R1:W5:Y:S04]  /*0ba0*/  @!P3 LDG.E.64 R8, desc[UR28][R16.64] ;  /* 0x0000001c1008b981 */ /* 0x000368000c1e1b00 */
[----:B------:R1:W5:Y:S04]  /*0bb0*/  @P4 LDG.E.64 R10, desc[UR28][R20.64] ;  /* 0x0000001c140a4981 */ /* 0x000368000c1e1b00 */
[----:B------:R1:W5:Y:S01]  /*0bc0*/  LDG.E.64 R12, desc[UR28][R18.64] ;  /* 0x0000001c120c7981 */ /* 0x000362000c1e1b00 */
[----:B------:R-:W-:-:S06]  /*0bd0*/  CS2R R36, SRZ ;  /* 0x0000000000247805 */ /* 0x000fcc000001ff00 */
[----:B------:R1:W5:Y:S01]  /*0be0*/  @!P1 LDG.E.64 R36, desc[UR28][R24.64] ;  /* 0x0000001c18249981 */ /* 0x000362000c1e1b00 */
        /* <DEDUP_REMOVED lines=9> */
[----:B------:R-:W-:Y:S01]  /*0c80*/  UISETP.NE.AND UP2, UPT, UR32, URZ, UPT ;  /* 0x000000ff2000728c */ /* 0x000fe2000bf45270 */
[----:B------:R-:W-:Y:S01]  /*0c90*/  UMOV UR39, 0x3f800000 ;  /* 0x3f80000000277882 */ /* 0x000fe20000000000 */
[----:B0-----:R-:W-:-:S13]  /*0ca0*/  @P1 R2UR UR6, R14 ;  /* 0x000000000e0612ca */ /* 0x001fda00000e0000 */
[----:B------:R-:W-:Y:S01]  /*0cb0*/  @UP1 UMOV UR39, UR6 ;  /* 0x0000000600271c82 */ /* 0x000fe20008000000 */
[----:B-1----:R-:W-:Y:S05]  /*0cc0*/  BRA.U UP2, `(.L_x_1276) ;  /* 0x0000000102e47547 */ /* 0x002fea000b800000 */
[----:B-----5:R-:W-:Y:S01]  /*0cd0*/  FADD.FTZ R23, R38, -UR38 ;  /* 0x8000002626177e21 */ /* 0x020fe20008010000 */
[----:B------:R-:W-:Y:S01]  /*0ce0*/  FMUL.FTZ R14, R2, R12 ;  /* 0x0000000c020e7220 */ /* 0x000fe20000410000 */
[----:B------:R-:W-:Y:S01]  /*0cf0*/  FADD.FTZ R21, R39, -UR38 ;  /* 0x8000002627157e21 */ /* 0x000fe20008010000 */
[----:B------:R-:W-:Y:S01]  /*0d00*/  FMUL.FTZ R18, R3, R13 ;  /* 0x0000000d03127220 */ /* 0x000fe20000410000 */
[----:B------:R-:W-:Y:S01]  /*0d10*/  FMUL.FTZ R23, R23, UR39 ;  /* 0x0000002717177c20 */ /* 0x000fe20008410000 */
[----:B------:R-:W-:Y:S01]  /*0d20*/  FADD.FTZ R15, RZ, R14 ;  /* 0x0000000eff0f7221 */ /* 0x000fe20000010000 */
[----:B------:R-:W-:Y:S01]  /*0d30*/  FMUL.FTZ R21, R21, UR39 ;  /* 0x0000002715157c20 */ /* 0x000fe20008410000 */
[----:B------:R-:W-:Y:S01]  /*0d40*/  FADD.FTZ R17, R36, -UR38 ;  /* 0x8000002624117e21 */ /* 0x000fe20008010000 */
[----:B------:R-:W-:Y:S01]  /*0d50*/  FFMA.FTZ R16, R23, R14, RZ ;  /* 0x0000000e17107223 */ /* 0x000fe200000100ff */
[----:B------:R-:W-:Y:S01]  /*0d60*/  FADD.FTZ R14, R18, R15 ;  /* 0x0000000f120e7221 */ /* 0x000fe20000010000 */
[----:B------:R-:W-:Y:S01]  /*0d70*/  FMUL.FTZ R15, R4, R12 ;  /* 0x0000000c040f7220 */ /* 0x000fe20000410000 */
[----:B------:R-:W-:Y:S01]  /*0d80*/  FMUL.FTZ R17, R17, UR39 ;  /* 0x0000002711117c20 */ /* 0x000fe20008410000 */
[----:B------:R-:W-:Y:S01]  /*0d90*/  FFMA.FTZ R18, R21, R18, R16 ;  /* 0x0000001215127223 */ /* 0x000fe20000010010 */
[----:B------:R-:W-:Y:S01]  /*0da0*/  FADD.FTZ R19, R37, -UR38 ;  /* 0x8000002625137e21 */ /* 0x000fe20008010000 */
[----:B------:R-:W-:Y:S01]  /*0db0*/  FADD.FTZ R14, R14, R15 ;  /* 0x0000000f0e0e7221 */ /* 0x000fe20000010000 */
[----:B------:R-:W-:Y:S01]  /*0dc0*/  FFMA.FTZ R23, R2, R23, RZ ;  /* 0x0000001702177223 */ /* 0x000fe200000100ff */
[----:B------:R-:W-:Y:S01]  /*0dd0*/  FFMA.FTZ R18, R17, R15, R18 ;  /* 0x0000000f11127223 */ /* 0x000fe20000010012 */
[----:B------:R-:W-:Y:S01]  /*0de0*/  FMUL.FTZ R15, R5, R13 ;  /* 0x0000000d050f7220 */ /* 0x000fe20000410000 */
[----:B------:R-:W-:Y:S01]  /*0df0*/  FMUL.FTZ R19, R19, UR39 ;  /* 0x0000002713137c20 */ /* 0x000fe20008410000 */
[----:B------:R-:W-:Y:S01]  /*0e00*/  FADD.FTZ R20, R34, -UR38 ;  /* 0x8000002622147e21 */ /* 0x000fe20008010000 */
[----:B------:R-:W-:Y:S01]  /*0e10*/  FFMA.FTZ R16, R4, R17, R23 ;  /* 0x0000001104107223 */ /* 0x000fe20000010017 */
[----:B------:R-:W-:Y:S01]  /*0e20*/  FADD.FTZ R14, R15, R14 ;  /* 0x0000000e0f0e7221 */ /* 0x000fe20000010000 */
        /* <DEDUP_REMOVED lines=9> */
[----:B------:R-:W-:Y:S01]  /*0ec0*/  FFMA.FTZ R19, R5, R19, R21 ;  /* 0x0000001305137223 */ /* 0x000fe20000010015 */
[----:B------:R-:W-:Y:S01]  /*0ed0*/  FADD.FTZ R21, R32, -UR38 ;  /* 0x8000002620157e21 */ /* 0x000fe20008010000 */
[----:B------:R-:W-:Y:S01]  /*0ee0*/  FADD.FTZ R14, R18, R14 ;  /* 0x0000000e120e7221 */ /* 0x000fe20000010000 */
[----:B------:R-:W-:Y:S01]  /*0ef0*/  FFMA.FTZ R15, R17, R18, R15 ;  /* 0x00000012110f7223 */ /* 0x000fe2000001000f */
[----:B------:R-:W-:Y:S01]  /*0f00*/  FMUL.FTZ R18, R8, R12 ;  /* 0x0000000c08127220 */ /* 0x000fe20000410000 */
[----:B------:R-:W-:Y:S01]  /*0f10*/  FMUL.FTZ R21, R21, UR39 ;  /* 0x0000002715157c20 */ /* 0x000fe20008410000 */
[----:B------:R-:W-:Y:S01]  /*0f20*/  FFMA.FTZ R17, R7, R17, R19 ;  /* 0x0000001107117223 */ /* 0x000fe20000010013 */
[----:B------:R-:W-:Y:S01]  /*0f30*/  FADD.FTZ R19, RZ, R3 ;  /* 0x00000003ff137221 */ /* 0x000fe20000010000 */
[----:B------:R-:W-:Y:S01]  /*0f40*/  FADD.FTZ R14, R14, R18 ;  /* 0x000000120e0e7221 */ /* 0x000fe20000010000 */
[----:B------:R-:W-:Y:S01]  /*0f50*/  FFMA.FTZ R15, R21, R18, R15 ;  /* 0x00000012150f7223 */ /* 0x000fe2000001000f */
[----:B------:R-:W-:Y:S01]  /*0f60*/  FADD.FTZ R18, RZ, R2 ;  /* 0x00000002ff127221 */ /* 0x000fe20000010000 */
[----:B------:R-:W-:Y:S01]  /*0f70*/  FFMA.FTZ R16, R6, R20, R16 ;  /* 0x0000001406107223 */ /* 0x000fe20000010010 */
[----:B------:R-:W-:Y:S01]  /*0f80*/  FADD.FTZ R20, R33, -UR38 ;  /* 0x8000002621147e21 */ /* 0x000fe20008010000 */
[----:B------:R-:W-:Y:S01]  /*0f90*/  FADD.FTZ R19, R5, R19 ;  /* 0x0000001305137221 */ /* 0x000fe20000010000 */
[----:B------:R-:W-:Y:S01]  /*0fa0*/  FADD.FTZ R18, R4, R18 ;  /* 0x0000001204127221 */ /* 0x000fe20000010000 */
[----:B------:R-:W-:Y:S01]  /*0fb0*/  FMUL.FTZ R22, R9, R13 ;  /* 0x0000000d09167220 */ /* 0x000fe20000410000 */
[----:B------:R-:W-:Y:S01]  /*0fc0*/  FMUL.FTZ R20, R20, UR39 ;  /* 0x0000002714147c20 */ /* 0x000fe20008410000 */
[----:B------:R-:W-:Y:S01]  /*0fd0*/  FADD.FTZ R19, R7, R19 ;  /* 0x0000001307137221 */ /* 0x000fe20000010000 */
[----:B------:R-:W-:Y:S01]  /*0fe0*/  FADD.FTZ R18, R6, R18 ;  /* 0x0000001206127221 */ /* 0x000fe20000010000 */
[----:B------:R-:W-:Y:S01]  /*0ff0*/  FADD.FTZ R14, R22, R14 ;  /* 0x0000000e160e7221 */ /* 0x000fe20000010000 */
[----:B------:R-:W-:Y:S01]  /*1000*/  FFMA.FTZ R15, R20, R22, R15 ;  /* 0x00000016140f7223 */ /* 0x000fe2000001000f */
[C---:B------:R-:W-:Y:S01]  /*1010*/  FFMA.FTZ R16, R8.reuse, R21, R16 ;  /* 0x0000001508107223 */ /* 0x040fe20000010010 */
[C---:B------:R-:W-:Y:S01]  /*1020*/  FFMA.FTZ R17, R9.reuse, R20, R17 ;  /* 0x0000001409117223 */ /* 0x040fe20000010011 */
[----:B------:R-:W-:Y:S01]  /*1030*/  FADD.FTZ R18, R8, R18 ;  /* 0x0000001208127221 */ /* 0x000fe20000010000 */
[----:B------:R-:W-:Y:S01]  /*1040*/  FADD.FTZ R19, R9, R19 ;  /* 0x0000001309137221 */ /* 0x000fe20000010000 */
[----:B------:R-:W-:Y:S06]  /*1050*/  BRA `(.L_x_1277) ;  /* 0x0000000800007947 */ /* 0x000fec0003800000 */
.L_x_1276:
        /* <DEDUP_REMOVED lines=9> */
[----:B------:R-:W-:Y:S01]  /*10f0*/  FFMA.FTZ R15, R13, R17, R11 ;  /* 0x000000110d0f7223 */ /* 0x000fe2000001000b */
[----:B------:R-:W-:-:S02]  /*1100*/  FFMA.FTZ R20, R12, R23, R10 ;  /* 0x000000170c147223 */ /* 0x000fc4000001000a */
[----:B------:R-:W-:Y:S01]  /*1110*/  FMUL.FTZ R14, R24, -1.4426950216293334961 ;  /* 0xbfb8aa3b180e7820 */ /* 0x000fe20000410000 */
[----:B------:R-:W-:Y:S01]  /*1120*/  FMUL.FTZ R19, R15, -1.4426950216293334961 ;  /* 0xbfb8aa3b0f137820 */ /* 0x000fe20000410000 */
[----:B------:R-:W-:Y:S02]  /*1130*/  FMUL.FTZ R21, R20, -1.4426950216293334961 ;  /* 0xbfb8aa3b14157820 */ /* 0x000fe40000410000 */
[----:B------:R0:W1:Y:S04]  /*1140*/  MUFU.EX2 R22, R14 ;  /* 0x0000000e00167308 */ /* 0x0000680000000800 */
[----:B------:R-:W2:Y:S04]  /*1150*/  MUFU.EX2 R19, R19 ;  /* 0x0000001300137308 */ /* 0x000ea80000000800 */
[----:B------:R-:W3:Y:S01]  /*1160*/  MUFU.EX2 R21, R21 ;  /* 0x0000001500157308 */ /* 0x000ee20000000800 */
[----:B0-----:R-:W-:-:S04]  /*1170*/  FFMA.FTZ R14, R13, R26, R11 ;  /* 0x0000001a0d0e7223 */ /* 0x001fc8000001000b */
[----:B------:R-:W-:Y:S01]  /*1180*/  FMUL.FTZ R18, R14, -1.4426950216293334961 ;  /* 0xbfb8aa3b0e127820 */ /* 0x000fe20000410000 */
[----:B-1----:R-:W-:Y:S01]  /*1190*/  FADD.FTZ R22, R22, 1 ;  /* 0x3f80000016167421 */ /* 0x002fe20000010000 */
[----:B--2---:R-:W-:-:S04]  /*11a0*/  FADD.FTZ R19, R19, 1 ;  /* 0x3f80000013137421 */ /* 0x004fc80000010000 */
[----:B------:R-:W0:Y:S01]  /*11b0*/  MUFU.EX2 R18, R18 ;  /* 0x0000001200127308 */ /* 0x000e220000000800 */
[----:B---3--:R-:W-:-:S03]  /*11c0*/  FADD.FTZ R21, R21, 1 ;  /* 0x3f80000015157421 */ /* 0x008fc60000010000 */
[----:B------:R-:W1:Y:S08]  /*11d0*/  MUFU.RCP R22, R22 ;  /* 0x0000001600167308 */ /* 0x000e700000001000 */
[----:B------:R-:W2:Y:S08]  /*11e0*/  MUFU.RCP R19, R19 ;  /* 0x0000001300137308 */ /* 0x000eb00000001000 */
[----:B------:R-:W3:Y:S01]  /*11f0*/  MUFU.RCP R21, R21 ;  /* 0x0000001500157308 */ /* 0x000ee20000001000 */
[----:B-1----:R-:W-:Y:S01]  /*1200*/  FADD.FTZ R25, -R22, 1 ;  /* 0x3f80000016197421 */ /* 0x002fe20000010100 */
[----:B------:R-:W-:-:S03]  /*1210*/  FMUL.FTZ R22, R2, R22 ;  /* 0x0000001602167220 */ /* 0x000fc60000410000 */
[----:B------:R-:W-:Y:S01]  /*1220*/  FFMA.FTZ R25, R24, R25, 1 ;  /* 0x3f80000018197423 */ /* 0x000fe20000010019 */
[----:B0-----:R-:W-:-:S03]  /*1230*/  FADD.FTZ R24, R18, 1 ;  /* 0x3f80000012187421 */ /* 0x001fc60000010000 */
[----:B------:R-:W-:Y:S01]  /*1240*/  FMUL.FTZ R18, R22, R25 ;  /* 0x0000001916127220 */ /* 0x000fe20000410000 */
[----:B--2---:R-:W-:Y:S01]  /*1250*/  FADD.FTZ R22, -R19, 1 ;  /* 0x3f80000013167421 */ /* 0x004fe20000010100 */
[----:B------:R-:W-:Y:S01]  /*1260*/  FMUL.FTZ R19, R3, R19 ;  /* 0x0000001303137220 */ /* 0x000fe20000410000 */
[----:B------:R-:W0:Y:S02]  /*1270*/  MUFU.RCP R24, R24 ;  /* 0x0000001800187308 */ /* 0x000e240000001000 */
[----:B------:R-:W-:Y:S01]  /*1280*/  FFMA.FTZ R15, R15, R22, 1 ;  /* 0x3f8000000f0f7423 */ /* 0x000fe20000010016 */
[----:B---3--:R-:W-:Y:S01]  /*1290*/  FADD.FTZ R22, -R21, 1 ;  /* 0x3f80000015167421 */ /* 0x008fe20000010100 */
[----:B------:R-:W-:Y:S02]  /*12a0*/  FMUL.FTZ R21, R4, R21 ;  /* 0x0000001504157220 */ /* 0x000fe40000410000 */
[----:B------:R-:W-:Y:S01]  /*12b0*/  FMUL.FTZ R19, R19, R15 ;  /* 0x0000000f13137220 */ /* 0x000fe20000410000 */
[----:B------:R-:W-:-:S04]  /*12c0*/  FFMA.FTZ R20, R20, R22, 1 ;  /* 0x3f80000014147423 */ /* 0x000fc80000010016 */
[----:B------:R-:W-:Y:S01]  /*12d0*/  FMUL.FTZ R15, R21, R20 ;  /* 0x00000014150f7220 */ /* 0x000fe20000410000 */
[----:B------:R-:W-:Y:S01]  /*12e0*/  FMUL.FTZ R20, R13, R19 ;  /* 0x000000130d147220 */ /* 0x000fe20000410000 */
[----:B0-----:R-:W-:Y:S01]  /*12f0*/  FADD.FTZ R21, -R24, 1 ;  /* 0x3f80000018157421 */ /* 0x001fe20000010100 */
[----:B------:R-:W-:-:S03]  /*1300*/  FMUL.FTZ R24, R5, R24 ;  /* 0x0000001805187220 */ /* 0x000fc60000410000 */
[----:B------:R-:W-:Y:S01]  /*1310*/  FFMA.FTZ R21, R14, R21, 1 ;  /* 0x3f8000000e157423 */ /* 0x000fe20000010015 */
[----:B------:R-:W-:-:S03]  /*1320*/  FMUL.FTZ R14, R12, R18 ;  /* 0x000000120c0e7220 */ /* 0x000fc60000410000 */
[----:B------:R-:W-:Y:S01]  /*1330*/  FMUL.FTZ R21, R24, R21 ;  /* 0x0000001518157220 */ /* 0x000fe20000410000 */
[----:B------:R-:W-:Y:S01]  /*1340*/  FADD.FTZ R24, R34, -UR38 ;  /* 0x8000002622187e21 */ /* 0x000fe20008010000 */
[C---:B------:R-:W-:Y:S01]  /*1350*/  FFMA.FTZ R25, R16.reuse, R14, RZ ;  /* 0x0000000e10197223 */ /* 0x040fe200000100ff */
[----:B------:R-:W-:Y:S01]  /*1360*/  FADD.FTZ R14, RZ, R14 ;  /* 0x0000000eff0e7221 */ /* 0x000fe20000010000 */
[----:B------:R-:W-:Y:S01]  /*1370*/  FFMA.FTZ R16, R16, R18, RZ ;  /* 0x0000001210107223 */ /* 0x000fe200000100ff */
[----:B------:R-:W-:Y:S01]  /*1380*/  FMUL.FTZ R24, R24, UR39 ;  /* 0x0000002718187c20 */ /* 0x000fe20008410000 */
[----:B------:R-:W-:Y:S01]  /*1390*/  FFMA.FTZ R25, R17, R20, R25 ;  /* 0x0000001411197223 */ /* 0x000fe20000010019 */
[----:B------:R-:W-:Y:S01]  /*13a0*/  FADD.FTZ R14, R20, R14 ;  /* 0x0000000e140e7221 */ /* 0x000fe20000010000 */
[----:B------:R-:W-:Y:S01]  /*13b0*/  FADD.FTZ R18, RZ, R18 ;  /* 0x00000012ff127221 */ /* 0x000fe20000010000 */
[----:B------:R-:W-:Y:S01]  /*13c0*/  FFMA.FTZ R20, R12, R24, R10 ;  /* 0x000000180c147223 */ /* 0x000fe2000001000a */
[----:B------:R-:W-:Y:S01]  /*13d0*/  FFMA.FTZ R16, R23, R15, R16 ;  /* 0x0000000f17107223 */ /* 0x000fe20000010010 */
[----:B------:R-:W-:Y:S01]  /*13e0*/  FFMA.FTZ R17, R17, R19, RZ ;  /* 0x0000001311117223 */ /* 0x000fe200000100ff */
[----:B------:R-:W-:Y:S01]  /*13f0*/  FADD.FTZ R18, R18, R15 ;  /* 0x0000000f12127221 */ /* 0x000fe20000010000 */
[----:B------:R-:W-:Y:S01]  /*1400*/  FMUL.FTZ R22, R20, -1.4426950216293334961 ;  /* 0xbfb8aa3b14167820 */ /* 0x000fe20000410000 */
[----:B------:R-:W-:Y:S01]  /*1410*/  FMUL.FTZ R15, R12, R15 ;  /* 0x0000000f0c0f7220 */ /* 0x000fe20000410000 */
[----:B------:R-:W-:Y:S01]  /*1420*/  FADD.FTZ R19, RZ, R19 ;  /* 0x00000013ff137221 */ /* 0x000fe20000010000 */
[----:B------:R-:W-:-:S02]  /*1430*/  FFMA.FTZ R17, R26, R21, R17 ;  /* 0x000000151a117223 */ /* 0x000fc40000010011 */
[----:B------:R-:W-:Y:S01]  /*1440*/  FFMA.FTZ R23, R23, R15, R25 ;  /* 0x0000000f17177223 */ /* 0x000fe20000010019 */
[----:B------:R-:W0:Y:S01]  /*1450*/  MUFU.EX2 R22, R22 ;  /* 0x0000001600167308 */ /* 0x000e220000000800 */
[----:B------:R-:W-:Y:S01]  /*1460*/  FADD.FTZ R14, R14, R15 ;  /* 0x0000000f0e0e7221 */ /* 0x000fe20000010000 */
[----:B------:R-:W-:Y:S01]  /*1470*/  FADD.FTZ R19, R19, R21 ;  /* 0x0000001513137221 */ /* 0x000fe20000010000 */
[----:B------:R-:W-:-:S04]  /*1480*/  FMUL.FTZ R21, R13, R21 ;  /* 0x000000150d157220 */ /* 0x000fc80000410000 */
[----:B------:R-:W-:Y:S01]  /*1490*/  FFMA.FTZ R26, R26, R21, R23 ;  /* 0x000000151a1a7223 */ /* 0x000fe20000010017 */
[----:B------:R-:W-:Y:S01]  /*14a0*/  FADD.FTZ R14, R21, R14 ;  /* 0x0000000e150e7221 */ /* 0x000fe20000010000 */
[----:B0-----:R-:W-:-:S06]  /*14b0*/  FADD.FTZ R22, R22, 1 ;  /* 0x3f80000016167421 */ /* 0x001fcc0000010000 */
[----:B------:R-:W0:Y:S02]  /*14c0*/  MUFU.RCP R22, R22 ;  /* 0x0000001600167308 */ /* 0x000e240000001000 */
[----:B0-----:R-:W-:Y:S01]  /*14d0*/  FADD.FTZ R25, -R22, 1 ;  /* 0x3f80000016197421 */ /* 0x001fe20000010100 */
[----:B------:R-:W-:-:S03]  /*14e0*/  FMUL.FTZ R22, R6, R22 ;  /* 0x0000001606167220 */ /* 0x000fc60000410000 */
[----:B------:R-:W-:Y:S01]  /*14f0*/  FFMA.FTZ R25, R20, R25, 1 ;  /* 0x3f80000014197423 */ /* 0x000fe20000010019 */
[----:B------:R-:W-:-:S03]  /*1500*/  FADD.FTZ R20, R35, -UR38 ;  /* 0x8000002623147e21 */ /* 0x000fc60008010000 */
[----:B------:R-:W-:Y:S01]  /*1510*/  FMUL.FTZ R25, R22, R25 ;  /* 0x0000001916197220 */ /* 0x000fe20000410000 */
[----:B------:R-:W-:-:S03]  /*1520*/  FMUL.FTZ R20, R20, UR39 ;  /* 0x0000002714147c20 */ /* 0x000fc60008410000 */
[----:B------:R-:W-:Y:S01]  /*1530*/  FADD.FTZ R18, R18, R25 ;  /* 0x0000001912127221 */ /* 0x000fe20000010000 */
[----:B------:R-:W-:Y:S01]  /*1540*/  FFMA.FTZ R15, R13, R20, R11 ;  /* 0x000000140d0f7223 */ /* 0x000fe2000001000b */
[-C--:B------:R-:W-:Y:S01]  /*1550*/  FFMA.FTZ R16, R24, R25.reuse, R16 ;  /* 0x0000001918107223 */ /* 0x080fe20000010010 */
[----:B------:R-:W-:Y:S02]  /*1560*/  FMUL.FTZ R25, R12, R25 ;  /* 0x000000190c197220 */ /* 0x000fe40000410000 */
[----:B------:R-:W-:Y:S02]  /*1570*/  FMUL.FTZ R22, R15, -1.4426950216293334961 ;  /* 0xbfb8aa3b0f167820 */ /* 0x000fe40000410000 */
[----:B------:R-:W-:Y:S01]  /*1580*/  FFMA.FTZ R24, R24, R25, R26 ;  /* 0x0000001918187223 */ /* 0x000fe2000001001a */
[----:B------:R-:W-:-:S03]  /*1590*/  FADD.FTZ R14, R14, R25 ;  /* 0x000000190e0e7221 */ /* 0x000fc60000010000 */
[----:B------:R-:W0:Y:S02]  /*15a0*/  MUFU.EX2 R22, R22 ;  /* 0x0000001600167308 */ /* 0x000e240000000800 */
        /* <DEDUP_REMOVED lines=10> */
[CC--:B------:R-:W-:Y:S01]  /*1650*/  FFMA.FTZ R17, R20.reuse, R15.reuse, R17 ;  /* 0x0000000f14117223 */ /* 0x0c0fe20000010011 */
        /* <DEDUP_REMOVED lines=13> */
[-C--:B------:R-:W-:Y:S01]  /*1730*/  FMUL.FTZ R15, R12, R22.reuse ;  /* 0x000000160c0f7220 */ /* 0x080fe20000410000 */
[----:B------:R-:W-:Y:S01]  /*1740*/  FFMA.FTZ R25, R13, R21, R11 ;  /* 0x000000150d197223 */ /* 0x000fe2000001000b */
[C---:B------:R-:W-:Y:S01]  /*1750*/  FFMA.FTZ R16, R23.reuse, R22, R16 ;  /* 0x0000001617107223 */ /* 0x040fe20000010010 */
[----:B------:R-:W-:Y:S01]  /*1760*/  FADD.FTZ R18, R18, R22 ;  /* 0x0000001612127221 */ /* 0x000fe20000010000 */
[----:B------:R-:W-:Y:S01]  /*1770*/  FFMA.FTZ R24, R23, R15, R24 ;  /* 0x0000000f17187223 */ /* 0x000fe20000010018 */
[----:B------:R-:W-:Y:S01]  /*1780*/  FMUL.FTZ R26, R25, -1.4426950216293334961 ;  /* 0xbfb8aa3b191a7820 */ /* 0x000fe20000410000 */
[----:B------:R-:W-:-:S05]  /*1790*/  FADD.FTZ R14, R14, R15 ;  /* 0x0000000f0e0e7221 */ /* 0x000fca0000010000 */
[----:B------:R-:W0:Y:S02]  /*17a0*/  MUFU.EX2 R26, R26 ;  /* 0x0000001a001a7308 */ /* 0x000e240000000800 */
[----:B0-----:R-:W-:-:S06]  /*17b0*/  FADD.FTZ R26, R26, 1 ;  /* 0x3f8000001a1a7421 */ /* 0x001fcc0000010000 */
[----:B------:R-:W0:Y:S02]  /*17c0*/  MUFU.RCP R26, R26 ;  /* 0x0000001a001a7308 */ /* 0x000e240000001000 */
[----:B0-----:R-:W-:Y:S01]  /*17d0*/  FADD.FTZ R20, -R26, 1 ;  /* 0x3f8000001a147421 */ /* 0x001fe20000010100 */
[----:B------:R-:W-:-:S03]  /*17e0*/  FMUL.FTZ R26, R9, R26 ;  /* 0x0000001a091a7220 */ /* 0x000fc60000410000 */
[----:B------:R-:W-:-:S04]  /*17f0*/  FFMA.FTZ R20, R25, R20, 1 ;  /* 0x3f80000019147423 */ /* 0x000fc80000010014 */
[----:B------:R-:W-:-:S04]  /*1800*/  FMUL.FTZ R20, R26, R20 ;  /* 0x000000141a147220 */ /* 0x000fc80000410000 */
[-C--:B------:R-:W-:Y:S01]  /*1810*/  FMUL.FTZ R25, R13, R20.reuse ;  /* 0x000000140d197220 */ /* 0x080fe20000410000 */
[----:B------:R-:W-:Y:S01]  /*1820*/  FFMA.FTZ R17, R21, R20, R17 ;  /* 0x0000001415117223 */ /* 0x000fe20000010011 */
[----:B------:R-:W-:Y:S02]  /*1830*/  FADD.FTZ R19, R19, R20 ;  /* 0x0000001413137221 */ /* 0x000fe40000010000 */
[----:B------:R-:W-:Y:S01]  /*1840*/  FFMA.FTZ R15, R21, R25, R24 ;  /* 0x00000019150f7223 */ /* 0x000fe20000010018 */
[----:B------:R-:W-:-:S07]  /*1850*/  FADD.FTZ R14, R25, R14 ;  /* 0x0000000e190e7221 */ /* 0x000fce0000010000 */
.L_x_1277:
[----:B------:R-:W-:Y:S01]  /*1860*/  MOV R22, R14 ;  /* 0x0000000e00167202 */ /* 0x000fe20000000f00 */
[----:B------:R-:W0:Y:S01]  /*1870*/  S2R R24, SR_TID.X ;  /* 0x0000000000187919 */ /* 0x000e220000002100 */
[C---:B------:R-:W-:Y:S01]  /*1880*/  ISETP.GT.AND P1, PT, R45.reuse, 0x1e, PT ;  /* 0x0000001e2d00780c */ /* 0x040fe20003f24270 */
[----:B------:R-:W-:Y:S01]  /*1890*/  BSSY.RECONVERGENT B0, `(.L_x_1278) ;  /* 0x0000024000007945 */ /* 0x000fe20003800200 */
[----:B------:R-:W-:Y:S01]  /*18a0*/  ISETP.GT.AND P3, PT, R45, 0xf, PT ;  /* 0x0000000f2d00780c */ /* 0x000fe20003f64270 */
[----:B------:R-:W1:Y:S04]  /*18b0*/  SHFL.DOWN PT, R14, R15, 0x1, 0x1f ;  /* 0x08201f000f0e7f89 */ /* 0x000e6800000e0000 */
[----:B------:R-:W2:Y:S04]  /*18c0*/  SHFL.DOWN PT, R20, R22, 0x1, 0x1f ;  /* 0x08201f0016147f89 */ /* 0x000ea800000e0000 */
[----:B------:R-:W-:Y:S02]  /*18d0*/  STS.128 [R0], R16 ;  /* 0x0000001000007388 */ /* 0x000fe40000000c00 */
[----:B-1----:R-:W-:Y:S01]  /*18e0*/  @!P1 FADD.FTZ R15, R14, R15 ;  /* 0x0000000f0e0f9221 */ /* 0x002fe20000010000 */
[----:B--2---:R-:W-:-:S04]  /*18f0*/  @!P1 FADD.FTZ R22, R20, R22 ;  /* 0x0000001614169221 */ /* 0x004fc80000010000 */
[----:B------:R-:W1:Y:S01]  /*1900*/  SHFL.DOWN PT, R14, R15, 0x2, 0x1f ;  /* 0x08401f000f0e7f89 */ /* 0x000e6200000e0000 */
[----:B------:R-:W-:Y:S02]  /*1910*/  ISETP.GT.AND P1, PT, R45, 0x1d, PT ;  /* 0x0000001d2d00780c */ /* 0x000fe40003f24270 */
[C---:B0-----:R-:W-:Y:S01]  /*1920*/  ISETP.NE.AND P2, PT, R24.reuse, RZ, PT ;  /* 0x000000ff1800720c */ /* 0x041fe20003f45270 */
[----:B------:R-:W0:Y:S01]  /*1930*/  SHFL.DOWN PT, R20, R22, 0x2, 0x1f ;  /* 0x08401f0016147f89 */ /* 0x000e2200000e0000 */
[----:B------:R-:W-:-:S09]  /*1940*/  ISETP.GT.U32.AND P5, PT, R24, 0x7, PT ;  /* 0x000000071800780c */ /* 0x000fd20003fa4070 */
[----:B-1----:R-:W-:Y:S01]  /*1950*/  @!P1 FADD.FTZ R15, R15, R14 ;  /* 0x0000000e0f0f9221 */ /* 0x002fe20000010000 */
[----:B0-----:R-:W-:-:S04]  /*1960*/  @!P1 FADD.FTZ R22, R22, R20 ;  /* 0x0000001416169221 */ /* 0x001fc80000010000 */
[----:B------:R-:W0:Y:S01]  /*1970*/  SHFL.DOWN PT, R14, R15, 0x4, 0x1f ;  /* 0x08801f000f0e7f89 */ /* 0x000e2200000e0000 */
[----:B------:R-:W-:-:S03]  /*1980*/  ISETP.GT.AND P1, PT, R45, 0x1b, PT ;  /* 0x0000001b2d00780c */ /* 0x000fc60003f24270 */
[----:B------:R-:W1:Y:S10]  /*1990*/  SHFL.DOWN PT, R20, R22, 0x4, 0x1f ;  /* 0x08801f0016147f89 */ /* 0x000e7400000e0000 */
[----:B0-----:R-:W-:Y:S01]  /*19a0*/  @!P1 FADD.FTZ R15, R15, R14 ;  /* 0x0000000e0f0f9221 */ /* 0x001fe20000010000 */
[----:B-1----:R-:W-:Y:S01]  /*19b0*/  @!P1 FADD.FTZ R22, R22, R20 ;  /* 0x0000001416169221 */ /* 0x002fe20000010000 */
[----:B------:R-:W-:-:S03]  /*19c0*/  ISETP.GT.AND P1, PT, R45, 0x17, PT ;  /* 0x000000172d00780c */ /* 0x000fc60003f24270 */
[----:B------:R-:W0:Y:S04]  /*19d0*/  SHFL.DOWN PT, R20, R15, 0x8, 0x1f ;  /* 0x09001f000f147f89 */ /* 0x000e2800000e0000 */
        /* <DEDUP_REMOVED lines=8> */
[----:B------:R-:W3:Y:S01]  /*1a60*/  S2R R25, SR_TID.X ;  /* 0x0000000000197919 */ /* 0x000ee20000002100 */
[----:B------:R-:W-:Y:S01]  /*1a70*/  ISETP.NE.AND P1, PT, R45, RZ, PT ;  /* 0x000000ff2d00720c */ /* 0x000fe20003f25270 */
[----:B01----:R-:W-:Y:S01]  /*1a80*/  FADD.FTZ R14, R20, R22 ;  /* 0x00000016140e7221 */ /* 0x003fe20000010000 */
[----:B--2---:R-:W-:Y:S01]  /*1a90*/  FADD.FTZ R15, R21, R23 ;  /* 0x00000017150f7221 */ /* 0x004fe20000010000 */
[----:B---3--:R-:W-:-:S04]  /*1aa0*/  SHF.R.U32.HI R25, RZ, 0x2, R25 ;  /* 0x00000002ff197819 */ /* 0x008fc80000011619 */
[----:B------:R-:W-:-:S06]  /*1ab0*/  LOP3.LUT R25, R25, 0xf8, RZ, 0xc0, !PT ;  /* 0x000000f819197812 */ /* 0x000fcc00078ec0ff */
[----:B------:R3:W-:Y:S02]  /*1ac0*/  @!P1 STS.64 [R25+UR10+0x8], R14 ;  /* 0x0000080e19009988 */ /* 0x0007e40008000a0a */
.L_x_1279:
[----:B------:R-:W-:Y:S05]  /*1ad0*/  BSYNC.RECONVERGENT B0 ;  /* 0x0000000000007941 */ /* 0x000fea0003800200 */
.L_x_1278:
[----:B------:R-:W-:Y:S01]  /*1ae0*/  BAR.SYNC.DEFER_BLOCKING 0x0 ;  /* 0x0000000000007b1d */ /* 0x000fe20000010000 */
[----:B------:R-:W-:-:S05]  /*1af0*/  LEA R41, R41, R24, 0x3 ;  /* 0x0000001829297211 */ /* 0x000fca00078e18ff */
[----:B------:R-:W-:Y:S04]  /*1b00*/  BSSY.RECONVERGENT B0, `(.L_x_1280) ;  /* 0x0000017000007945 */ /* 0x000fe80003800200 */
[----:B------:R-:W-:Y:S05]  /*1b10*/  @P2 BRA `(.L_x_1281) ;  /* 0x0000000000542947 */ /* 0x000fea0003800000 */
[----:B------:R-:W4:Y:S01]  /*1b20*/  S2UR UR7, SR_CgaCtaId ;  /* 0x00000000000779c3 */ /* 0x000f220000008800 */
[----:B------:R-:W-:Y:S02]  /*1b30*/  UMOV UR6, 0x400 ;  /* 0x0000040000067882 */ /* 0x000fe40000000000 */
[----:B----4-:R-:W-:-:S09]  /*1b40*/  ULEA UR6, UR7, UR6, 0x18 ;  /* 0x0000000607067291 */ /* 0x010fd2000f8ec0ff */
[----:B---3--:R-:W3:Y:S04]  /*1b50*/  LDS.128 R24, [UR6+0x10] ;  /* 0x00001006ff187984 */ /* 0x008ee80008000c00 */
[----:B-12---:R-:W1:Y:S01]  /*1b60*/  LDS.128 R20, [UR6+0x20] ;  /* 0x00002006ff147984 */ /* 0x006e620008000c00 */
[----:B---3--:R-:W-:Y:S01]  /*1b70*/  FADD.FTZ R24, R14, R24 ;  /* 0x000000180e187221 */ /* 0x008fe20000010000 */
[----:B------:R-:W-:Y:S02]  /*1b80*/  FADD.FTZ R25, R15, R25 ;  /* 0x000000190f197221 */ /* 0x000fe40000010000 */
[----:B0-----:R-:W-:Y:S01]  /*1b90*/  LDS.64 R14, [UR6+0x40] ;  /* 0x00004006ff0e7984 */ /* 0x001fe20008000a00 */
[----:B------:R-:W-:Y:S01]  /*1ba0*/  FADD.FTZ R24, R24, R26 ;  /* 0x0000001a18187221 */ /* 0x000fe20000010000 */
[----:B------:R-:W-:-:S03]  /*1bb0*/  FADD.FTZ R25, R25, R27 ;  /* 0x0000001b19197221 */ /* 0x000fc60000010000 */
[----:B-1----:R-:W-:Y:S01]  /*1bc0*/  FADD.FTZ R20, R24, R20 ;  /* 0x0000001418147221 */ /* 0x002fe20000010000 */
[----:B------:R-:W-:Y:S02]  /*1bd0*/  FADD.FTZ R21, R25, R21 ;  /* 0x0000001519157221 */ /* 0x000fe40000010000 */
[----:B------:R-:W0:Y:S01]  /*1be0*/  LDS.128 R24, [UR6+0x30] ;  /* 0x00003006ff187984 */ /* 0x000e220008000c00 */
        /* <DEDUP_REMOVED lines=8> */
.L_x_1281:
[----:B------:R-:W-:Y:S05]  /*1c70*/  BSYNC.RECONVERGENT B0 ;  /* 0x0000000000007941 */ /* 0x000fea0003800200 */
.L_x_1280:
[----:B------:R-:W-:Y:S06]  /*1c80*/  BAR.SYNC.DEFER_BLOCKING 0x0 ;  /* 0x0000000000007b1d */ /* 0x000fec0000010000 */
[----:B------:R-:W-:Y:S04]  /*1c90*/  BSSY.RECONVERGENT B0, `(.L_x_1282) ;  /* 0x000009d000007945 */ /* 0x000fe80003800200 */
[----:B------:R-:W-:Y:S05]  /*1ca0*/  @P5 BRA `(.L_x_1283) ;  /* 0x00000008006c5947 */ /* 0x000fea0003800000 */
[----:B-12---:R-:W1:Y:S04]  /*1cb0*/  LDS.128 R20, [R0+0x80] ;  /* 0x0000800000147984 */ /* 0x006e680000000c00 */
[----:B---3--:R-:W2:Y:S01]  /*1cc0*/  LDS.128 R24, [R0+0x100] ;  /* 0x0001000000187984 */ /* 0x008ea20000000c00 */
        /* <DEDUP_REMOVED lines=9> */
[----:B-1----:R-:W-:Y:S01]  /*1d60*/  FADD.FTZ R16, R20, R16 ;  /* 0x0000001014107221 */ /* 0x002fe20000010000 */
[----:B------:R-:W-:Y:S01]  /*1d70*/  FADD.FTZ R25, R25, R17 ;  /* 0x0000001119197221 */ /* 0x000fe20000010000 */
[----:B------:R-:W1:Y:S01]  /*1d80*/  LDS.128 R20, [R0+0x200] ;  /* 0x0002000000147984 */ /* 0x000e620000000c00 */
        /* <DEDUP_REMOVED lines=139> */
[----:B------:R-:W-:Y:S01]  /*2640*/  FADD.FTZ R18, R22, R18 ;  /* 0x0000001216127221 */ /* 0x000fe20000010000 */
[----:B------:R-:W-:-:S07]  /*2650*/  FADD.FTZ R19, R23, R19 ;  /* 0x0000001317137221 */ /* 0x000fce0000010000 */
.L_x_1283:
[----:B------:R-:W-:Y:S05]  /*2660*/  BSYNC.RECONVERGENT B0 ;  /* 0x0000000000007941 */ /* 0x000fea0003800200 */
.L_x_1282:
[----:B------:R-:W-:Y:S04]  /*2670*/  BSSY.RECONVERGENT B0, `(.L_x_1284) ;  /* 0x000001c000007945 */ /* 0x000fe80003800200 */
[----:B------:R-:W-:Y:S05]  /*2680*/  @P5 BRA `(.L_x_1285) ;  /* 0x0000000000685947 */ /* 0x000fea0003800000 */
[----:B------:R-:W1:Y:S08]  /*2690*/  LDC.64 R20, c[0x0][0x3f8] ;  /* 0x0000fe00ff147b82 */ /* 0x000e700000000a00 */
[----:B---3--:R-:W3:Y:S01]  /*26a0*/  LDC.64 R24, c[0x0][0x3d8] ;  /* 0x0000f600ff187b82 */ /* 0x008ee20000000a00 */
[----:B-12---:R-:W-:Y:S01]  /*26b0*/  IMAD.WIDE.U32 R22, R20, 0x3, RZ ;  /* 0x0000000314167825 */ /* 0x006fe200078e00ff */
[----:B------:R-:W-:-:S04]  /*26c0*/  LEA R26, R21, R21, 0x1 ;  /* 0x00000015151a7211 */ /* 0x000fc800078e08ff */
[----:B------:R-:W-:Y:S01]  /*26d0*/  IADD3 R26, PT, PT, R23, R26, RZ ;  /* 0x0000001a171a7210 */ /* 0x000fe20007ffe0ff */
[----:B---3--:R-:W-:-:S03]  /*26e0*/  IMAD.WIDE R24, R41, 0x4, R24 ;  /* 0x0000000429187825 */ /* 0x008fc600078e0218 */
[----:B------:R-:W-:Y:S02]  /*26f0*/  LEA.HI R27, P5, R26, R22, RZ, 0x1 ;  /* 0x000000161a1b7211 */ /* 0x000fe400078b08ff */
[----:B------:R1:W-:Y:S01]  /*2700*/  REDG.E.ADD.F32.FTZ.RN.STRONG.GPU desc[UR28][R24.64], R16 ;  /* 0x00000010180079a6 */ /* 0x0003e2000c12f31c */
[----:B------:R-:W-:-:S04]  /*2710*/  LEA R22, P3, R20, R24, 0x2 ;  /* 0x0000001814167211 */ /* 0x000fc800078610ff */
[----:B------:R-:W-:Y:S02]  /*2720*/  LEA.HI.X R23, R20, R25, R21, 0x2, P3 ;  /* 0x0000001914177211 */ /* 0x000fe400018f1415 */
[----:B-1----:R-:W-:-:S04]  /*2730*/  LEA.HI R16, P1, R21, R20, RZ, 0x1 ;  /* 0x0000001415107211 */ /* 0x002fc800078308ff */
[----:B------:R-:W-:Y:S02]  /*2740*/  IADD3.X R21, PT, PT, RZ, R21, RZ, P1, !PT ;  /* 0x00000015ff157210 */ /* 0x000fe40000ffe4ff */
[C---:B------:R-:W-:Y:S02]  /*2750*/  SHF.L.U32 R20, R16.reuse, 0x1, RZ ;  /* 0x0000000110147819 */ /* 0x040fe400000006ff */
[----:B------:R-:W-:Y:S02]  /*2760*/  SHF.L.U64.HI R21, R16, 0x1, R21 ;  /* 0x0000000110157819 */ /* 0x000fe40000010215 */
[----:B------:R-:W-:Y:S02]  /*2770*/  IADD3.X R16, PT, PT, RZ, R26, RZ, P5, !PT ;  /* 0x0000001aff107210 */ /* 0x000fe40002ffe4ff */
[----:B------:R-:W-:Y:S02]  /*2780*/  LOP3.LUT R20, R20, 0xfffffffc, RZ, 0xc0, !PT ;  /* 0xfffffffc14147812 */ /* 0x000fe400078ec0ff */
[----:B------:R-:W-:-:S02]  /*2790*/  SHF.L.U64.HI R16, R27, 0x1, R16 ;  /* 0x000000011b107819 */ /* 0x000fc40000010210 */
[----:B------:R-:W-:Y:S02]  /*27a0*/  SHF.L.U32 R27, R27, 0x1, RZ ;  /* 0x000000011b1b7819 */ /* 0x000fe400000006ff */
[C---:B------:R-:W-:Y:S02]  /*27b0*/  IADD3 R20, P1, PT, R24.reuse, R20, RZ ;  /* 0x0000001418147210 */ /* 0x040fe40007f3e0ff */
[----:B------:R-:W-:Y:S02]  /*27c0*/  LOP3.LUT R27, R27, 0xfffffffc, RZ, 0xc0, !PT ;  /* 0xfffffffc1b1b7812 */ /* 0x000fe400078ec0ff */
[----:B------:R-:W-:Y:S02]  /*27d0*/  IADD3.X R21, PT, PT, R25, R21, RZ, P1, !PT ;  /* 0x0000001519157210 */ /* 0x000fe40000ffe4ff */
[----:B------:R-:W-:-:S03]  /*27e0*/  IADD3 R24, P1, PT, R24, R27, RZ ;  /* 0x0000001b18187210 */ /* 0x000fc60007f3e0ff */
[----:B------:R4:W-:Y:S01]  /*27f0*/  REDG.E.ADD.F32.FTZ.RN.STRONG.GPU desc[UR28][R20.64], R17 ;  /* 0x00000011140079a6 */ /* 0x0009e2000c12f31c */
[----:B------:R-:W-:-:S03]  /*2800*/  IADD3.X R25, PT, PT, R25, R16, RZ, P1, !PT ;  /* 0x0000001019197210 */ /* 0x000fc60000ffe4ff */
[----:B------:R4:W-:Y:S04]  /*2810*/  REDG.E.ADD.F32.FTZ.RN.STRONG.GPU desc[UR28][R22.64], R18 ;  /* 0x00000012160079a6 */ /* 0x0009e8000c12f31c */
[----:B------:R4:W-:Y:S02]  /*2820*/  REDG.E.ADD.F32.FTZ.RN.STRONG.GPU desc[UR28][R24.64], R19 ;  /* 0x00000013180079a6 */ /* 0x0009e4000c12f31c */
.L_x_1285:
[----:B------:R-:W-:Y:S05]  /*2830*/  BSYNC.RECONVERGENT B0 ;  /* 0x0000000000007941 */ /* 0x000fea0003800200 */
.L_x_1284:
        /* <DEDUP_REMOVED lines=29> */
.L_x_1288:
[----:B--2---:R-:W2:Y:S04]  /*2a10*/  LDG.E.STRONG.GPU R16, desc[UR28][R18.64] ;  /* 0x0000001c12107981 */ /* 0x004ea8000c1ef900 */
[----:B--2---:R-:W-:Y:S01]  /*2a20*/  CCTL.IVALL ;  /* 0x00000000ff00798f */ /* 0x004fe20002000000 */
[----:B------:R-:W-:Y:S05]  /*2a30*/  YIELD ;  /* 0x0000000000007946 */ /* 0x000fea0003800000 */
[----:B------:R-:W-:-:S13]  /*2a40*/  ISETP.NE.AND P1, PT, R16, R23, PT ;  /* 0x000000171000720c */ /* 0x000fda0003f25270 */
[----:B------:R-:W-:Y:S05]  /*2a50*/  @P1 BRA `(.L_x_1288) ;  /* 0xfffffffc00ec1947 */ /* 0x000fea000383ffff */
.L_x_1287:
[----:B------:R-:W-:Y:S05]  /*2a60*/  WARPSYNC.ALL ;  /* 0x0000000000007948 */ /* 0x000fea0003800000 */
[----:B------:R-:W-:Y:S01]  /*2a70*/  BAR.SYNC.DEFER_BLOCKING 0x0 ;  /* 0x0000000000007b1d */ /* 0x000fe20000010000 */
[----:B----4-:R-:W-:-:S05]  /*2a80*/  HFMA2 R24, -RZ, RZ, 0, 0 ;  /* 0x00000000ff187431 */ /* 0x010fca00000001ff */
[----:B------:R-:W-:Y:S05]  /*2a90*/  @!P3 BRA `(.L_x_1289) ;  /* 0x000000040078b947 */ /* 0x000fea0003800000 */
[----:B--2---:R-:W-:Y:S01]  /*2aa0*/  MOV R16, RZ ;  /* 0x000000ff00107202 */ /* 0x004fe20000000f00 */
[----:B------:R-:W-:Y:S01]  /*2ab0*/  UMOV UR19, UR5 ;  /* 0x0000000500137c82 */ /* 0x000fe20008000000 */
[----:B------:R-:W-:Y:S01]  /*2ac0*/  UMOV UR20, UR9 ;  /* 0x0000000900147c82 */ /* 0x000fe20008000000 */
[----:B------:R-:W-:Y:S01]  /*2ad0*/  UMOV UR21, UR17 ;  /* 0x0000001100157c82 */ /* 0x000fe20008000000 */
[----:B------:R-:W-:Y:S01]  /*2ae0*/  UMOV UR22, UR16 ;  /* 0x0000001000167c82 */ /* 0x000fe20008000000 */
[----:B------:R-:W-:Y:S01]  /*2af0*/  UMOV UR23, UR15 ;  /* 0x0000000f00177c82 */ /* 0x000fe20008000000 */
[----:B------:R-:W-:Y:S01]  /*2b00*/  UMOV UR24, UR14 ;  /* 0x0000000e00187c82 */ /* 0x000fe20008000000 */
[----:B------:R-:W-:Y:S01]  /*2b10*/  UMOV UR25, UR13 ;  /* 0x0000000d00197c82 */ /* 0x000fe20008000000 */
[----:B------:R-:W-:Y:S01]  /*2b20*/  UMOV UR26, UR12 ;  /* 0x0000000c001a7c82 */ /* 0x000fe20008000000 */
[----:B------:R-:W-:-:S05]  /*2b30*/  UMOV UR27, UR11 ;  /* 0x0000000b001b7c82 */ /* 0x000fca0008000000 */
.L_x_1290:
[----:B------:R-:W-:Y:S02]  /*2b40*/  ISETP.EQ.OR P1, PT, RZ, UR20, P2 ;  /* 0x00000014ff007c0c */ /* 0x000fe40009722670 */
[C---:B------:R-:W-:Y:S02]  /*2b50*/  IADD3 R17, PT, PT, R16.reuse, 0x1, RZ ;  /* 0x0000000110117810 */ /* 0x040fe40007ffe0ff */
[----:B------:R-:W-:Y:S02]  /*2b60*/  IADD3 R18, PT, PT, R16, 0x2, RZ ;  /* 0x0000000210127810 */ /* 0x000fe40007ffe0ff */
[----:B------:R-:W-:Y:S02]  /*2b70*/  ISETP.EQ.OR P3, PT, R17, UR30, P2 ;  /* 0x0000001e11007c0c */ /* 0x000fe40009762670 */
[----:B------:R-:W-:Y:S02]  /*2b80*/  ISETP.EQ.OR P6, PT, R18, UR30, P2 ;  /* 0x0000001e12007c0c */ /* 0x000fe400097c2670 */
[----:B------:R-:W-:-:S03]  /*2b90*/  IADD3 R17, PT, PT, R16, 0x3, RZ ;  /* 0x0000000310117810 */ /* 0x000fc60007ffe0ff */
[----:B------:R-:W-:Y:S01]  /*2ba0*/  VOTEU.ALL UP1, P1 ;  /* 0x0000000000ff7886 */ /* 0x000fe20000820000 */
[----:B------:R-:W-:-:S04]  /*2bb0*/  ISETP.EQ.OR P5, PT, R17, UR30, P2 ;  /* 0x0000001e11007c0c */ /* 0x000fc800097a2670 */
[----:B------:R-:W-:Y:S01]  /*2bc0*/  @!UP1 UIMAD.WIDE.U32 UR40, UR19, 0x8, UR6 ;  /* 0x00000008132898a5 */ /* 0x000fe2000f8e0006 */
[----:B------:R-:W-:Y:S02]  /*2bd0*/  VOTEU.ALL UP1, P3 ;  /* 0x0000000000ff7886 */ /* 0x000fe40001820000 */
[----:B------:R-:W-:-:S03]  /*2be0*/  VOTEU.ALL UP2, P6 ;  /* 0x0000000000ff7886 */ /* 0x000fc60003040000 */
[----:B-1----:R-:W-:Y:S01]  /*2bf0*/  MOV R22, UR40 ;  /* 0x0000002800167c02 */ /* 0x002fe20008000f00 */
[----:B------:R-:W-:Y:S01]  /*2c00*/  @!UP1 UIMAD.WIDE.U32 UR42, UR21, 0x8, UR6 ;  /* 0x00000008152a98a5 */ /* 0x000fe2000f8e0006 */
[----:B------:R-:W-:Y:S01]  /*2c10*/  MOV R23, UR41 ;  /* 0x0000002900177c02 */ /* 0x000fe20008000f00 */
[----:B------:R-:W-:Y:S01]  /*2c20*/  @!UP2 UIMAD.WIDE.U32 UR40, UR22, 0x8, UR6 ;  /* 0x000000081628a8a5 */ /* 0x000fe2000f8e0006 */
[----:B------:R-:W-:-:S03]  /*2c30*/  VOTEU.ALL UP1, P5 ;  /* 0x0000000000ff7886 */ /* 0x000fc60002820000 */
[----:B------:R-:W-:Y:S01]  /*2c40*/  MOV R20, UR42 ;  /* 0x0000002a00147c02 */ /* 0x000fe20008000f00 */
[----:B------:R-:W0:Y:S01]  /*2c50*/  @!P1 LDG.E.64 R22, desc[UR28][R22.64] ;  /* 0x0000001c16169981 */ /* 0x000e22000c1e1b00 */
[----:B------:R-:W-:Y:S02]  /*2c60*/  MOV R21, UR43 ;  /* 0x0000002b00157c02 */ /* 0x000fe40008000f00 */
[----:B------:R-:W-:Y:S02]  /*2c70*/  MOV R18, UR40 ;  /* 0x0000002800127c02 */ /* 0x000fe40008000f00 */
[----:B------:R-:W-:Y:S01]  /*2c80*/  MOV R19, UR41 ;  /* 0x0000002900137c02 */ /* 0x000fe20008000f00 */
[----:B------:R-:W-:Y:S01]  /*2c90*/  @!UP1 UIMAD.WIDE.U32 UR40, UR23, 0x8, UR6 ;  /* 0x00000008172898a5 */ /* 0x000fe2000f8e0006 */
[----:B------:R-:W2:Y:S04]  /*2ca0*/  @!P3 LDG.E.64 R20, desc[UR28][R20.64] ;  /* 0x0000001c1414b981 */ /* 0x000ea8000c1e1b00 */
[----:B------:R-:W4:Y:S01]  /*2cb0*/  @!P6 LDG.E.64 R18, desc[UR28][R18.64] ;  /* 0x0000001c1212e981 */ /* 0x000f22000c1e1b00 */
[----:B------:R-:W-:-:S02]  /*2cc0*/  MOV R24, UR40 ;  /* 0x0000002800187c02 */ /* 0x000fc40008000f00 */
[----:B---3--:R-:W-:-:S06]  /*2cd0*/  MOV R25, UR41 ;  /* 0x0000002900197c02 */ /* 0x008fcc0008000f00 */
[----:B------:R-:W3:Y:S01]  /*2ce0*/  @!P5 LDG.E.64 R24, desc[UR28][R24.64] ;  /* 0x0000001c1818d981 */ /* 0x000ee2000c1e1b00 */
[----:B------:R-:W-:Y:S01]  /*2cf0*/  IADD3 R17, PT, PT, R16, 0x4, RZ ;  /* 0x0000000410117810 */ /* 0x000fe20007ffe0ff */
[----:B0-----:R-:W-:Y:S01]  /*2d00*/  @!P1 FADD.FTZ R14, R14, R22 ;  /* 0x000000160e0e9221 */ /* 0x001fe20000010000 */
[----:B------:R-:W-:Y:S02]  /*2d10*/  @!P1 FADD.FTZ R15, R15, R23 ;  /* 0x000000170f0f9221 */ /* 0x000fe40000010000 */
[----:B------:R-:W-:Y:S02]  /*2d20*/  ISETP.EQ.OR P1, PT, R17, UR30, P2 ;  /* 0x0000001e11007c0c */ /* 0x000fe40009722670 */
[C---:B------:R-:W-:Y:S02]  /*2d30*/  IADD3 R22, PT, PT, R16.reuse, 0x5, RZ ;  /* 0x0000000510167810 */ /* 0x040fe40007ffe0ff */
[----:B------:R-:W-:Y:S01]  /*2d40*/  IADD3 R17, PT, PT, R16, 0x6, RZ ;  /* 0x0000000610117810 */ /* 0x000fe20007ffe0ff */
[----:B--2---:R-:W-:Y:S01]  /*2d50*/  @!P3 FADD.FTZ R14, R14, R20 ;  /* 0x000000140e0eb221 */ /* 0x004fe20000010000 */
[----:B------:R-:W-:Y:S01]  /*2d60*/  @!P3 FADD.FTZ R15, R15, R21 ;  /* 0x000000150f0fb221 */ /* 0x000fe20000010000 */
[----:B------:R-:W-:-:S02]  /*2d70*/  ISETP.EQ.OR P3, PT, R22, UR30, P2 ;  /* 0x0000001e16007c0c */ /* 0x000fc40009762670 */
[----:B----4-:R-:W-:Y:S01]  /*2d80*/  @!P6 FADD.FTZ R14, R14, R18 ;  /* 0x000000120e0ee221 */ /* 0x010fe20000010000 */
[----:B------:R-:W-:Y:S01]  /*2d90*/  @!P6 FADD.FTZ R15, R15, R19 ;  /* 0x000000130f0fe221 */ /* 0x000fe20000010000 */
[----:B------:R-:W-:Y:S02]  /*2da0*/  ISETP.EQ.OR P6, PT, R17, UR30, P2 ;  /* 0x0000001e11007c0c */ /* 0x000fe400097c2670 */
[----:B------:R-:W-:Y:S01]  /*2db0*/  IADD3 R17, PT, PT, R16, 0x7, RZ ;  /* 0x0000000710117810 */ /* 0x000fe20007ffe0ff */
[----:B------:R-:W-:Y:S01]  /*2dc0*/  VOTEU.ALL UP2, P1 ;  /* 0x0000000000ff7886 */ /* 0x000fe20000840000 */
[----:B---3--:R-:W-:Y:S01]  /*2dd0*/  @!P5 FADD.FTZ R14, R14, R24 ;  /* 0x000000180e0ed221 */ /* 0x008fe20000010000 */
[----:B------:R-:W-:Y:S01]  /*2de0*/  @!P5 FADD.FTZ R15, R15, R25 ;  /* 0x000000190f0fd221 */ /* 0x000fe20000010000 */
[----:B------:R-:W-:Y:S02]  /*2df0*/  ISETP.EQ.OR P5, PT, R17, UR30, P2 ;  /* 0x0000001e11007c0c */ /* 0x000fe400097a2670 */
[----:B------:R-:W-:Y:S01]  /*2e00*/  @!UP2 UIMAD.WIDE.U32 UR40, UR24, 0x8, UR6 ;  /* 0x000000081828a8a5 */ /* 0x000fe2000f8e0006 */
[----:B------:R-:W-:-:S04]  /*2e10*/  VOTEU.ALL UP1, P3 ;  /* 0x0000000000ff7886 */ /* 0x000fc80001820000 */
[----:B------:R-:W-:Y:S01]  /*2e20*/  VOTEU.ALL UP2, P6 ;  /* 0x0000000000ff7886 */ /* 0x000fe20003040000 */
[----:B------:R-:W-:Y:S01]  /*2e30*/  MOV R22, UR40 ;  /* 0x0000002800167c02 */ /* 0x000fe20008000f00 */
[----:B------:R-:W-:Y:S01]  /*2e40*/  @!UP1 UIMAD.WIDE.U32 UR42, UR25, 0x8, UR6 ;  /* 0x00000008192a98a5 */ /* 0x000fe2000f8e0006 */
[----:B------:R-:W-:Y:S02]  /*2e50*/  MOV R23, UR41 ;  /* 0x0000002900177c02 */ /* 0x000fe40008000f00 */
[----:B------:R-:W-:Y:S01]  /*2e60*/  @!UP2 UIMAD.WIDE.U32 UR40, UR26, 0x8, UR6 ;  /* 0x000000081a28a8a5 */ /* 0x000fe2000f8e0006 */
[----:B------:R-:W-:-:S03]  /*2e70*/  VOTEU.ALL UP1, P5 ;  /* 0x0000000000ff7886 */ /* 0x000fc60002820000 */
[----:B------:R-:W2:Y:S01]  /*2e80*/  @!P1 LDG.E.64 R22, desc[UR28][R22.64] ;  /* 0x0000001c16169981 */ /* 0x000ea2000c1e1b00 */
[----:B------:R-:W-:Y:S02]  /*2e90*/  MOV R20, UR42 ;  /* 0x0000002a00147c02 */ /* 0x000fe40008000f00 */
        /* <DEDUP_REMOVED lines=30> */
.L_x_1289:
[----:B------:R-:W-:-:S09]  /*3080*/  UISETP.NE.AND UP1, UPT, UR35, URZ, UPT ;  /* 0x000000ff2300728c */ /* 0x000fd2000bf25270 */
[----:B------:R-:W-:Y:S05]  /*3090*/  BRA.U !UP1, `(.L_x_1286) ;  /* 0x0000000509207547 */ /* 0x000fea000b800000 */
[----:B------:R-:W-:Y:S01]  /*30a0*/  UISETP.NE.AND UP1, UPT, UR36, URZ, UPT ;  /* 0x000000ff2400728c */ /* 0x000fe2000bf25270 */
[----:B------:R-:W-:Y:S10]  /*30b0*/  BRA.U !UP0, `(.L_x_1291) ;  /* 0x0000000108907547 */ /* 0x000ff4000b800000 */
[C---:B--2---:R-:W-:Y:S02]  /*30c0*/  IADD3 R18, PT, PT, R24.reuse, 0x1, RZ ;  /* 0x0000000118127810 */ /* 0x044fe40007ffe0ff */
[C---:B------:R-:W-:Y:S02]  /*30d0*/  ISETP.EQ.OR P1, PT, R24.reuse, UR30, P2 ;  /* 0x0000001e18007c0c */ /* 0x040fe40009722670 */
[----:B-1----:R-:W-:Y:S02]  /*30e0*/  IADD3 R22, PT, PT, R24, 0x2, RZ ;  /* 0x0000000218167810 */ /* 0x002fe40007ffe0ff */
[----:B------:R-:W-:Y:S02]  /*30f0*/  ISETP.EQ.OR P3, PT, R18, UR30, P2 ;  /* 0x0000001e12007c0c */ /* 0x000fe40009762670 */
        /* <DEDUP_REMOVED lines=17> */
[----:B------:R-:W-:Y:S02]  /*3210*/  HFMA2 R21, -RZ, RZ, 0, 4.76837158203125e-07 ;  /* 0x00000008ff157431 */ /* 0x000fe400000001ff */
        /* <DEDUP_REMOVED lines=14> */
.L_x_1291:
[----:B------:R-:W-:Y:S05]  /*3300*/  BRA.U !UP1, `(.L_x_1286) ;  /* 0x0000000109847547 */ /* 0x000fea000b800000 */
[----:B------:R-:W-:Y:S02]  /*3310*/  UISETP.NE.AND UP1, UPT, UR36, 0x1, UPT ;  /* 0x000000012400788c */ /* 0x000fe4000bf25270 */
[----:B------:R-:W-:-:S07]  /*3320*/  ULOP3.LUT UP2, URZ, UR33, 0x1, URZ, 0xc0, !UPT ;  /* 0x0000000121ff7892 */ /* 0x000fce000f84c0ff */
[----:B------:R-:W-:Y:S05]  /*3330*/  BRA.U !UP1, `(.L_x_1292) ;  /* 0x0000000109487547 */ /* 0x000fea000b800000 */
[C---:B--2---:R-:W-:Y:S02]  /*3340*/  IADD3 R16, PT, PT, R24.reuse, 0x1, RZ ;  /* 0x0000000118107810 */ /* 0x044fe40007ffe0ff */
[----:B------:R-:W-:Y:S02]  /*3350*/  ISETP.EQ.OR P3, PT, R24, UR30, P2 ;  /* 0x0000001e18007c0c */ /* 0x000fe40009762670 */
[----:B------:R-:W-:Y:S02]  /*3360*/  ISETP.EQ.OR P1, PT, R16, UR30, P2 ;  /* 0x0000001e10007c0c */ /* 0x000fe40009722670 */
[----:B------:R-:W-:Y:S02]  /*3370*/  MOV R19, UR31 ;  /* 0x0000001f00137c02 */ /* 0x000fe40008000f00 */
[----:B------:R-:W-:Y:S02]  /*3380*/  MOV R17, UR31 ;  /* 0x0000001f00117c02 */ /* 0x000fe40008000f00 */
[----:B------:R-:W-:-:S05]  /*3390*/  MOV R18, 0x8 ;  /* 0x0000000800127802 */ /* 0x000fca0000000f00 */
[----:B------:R-:W-:Y:S02]  /*33a0*/  @!P3 IMAD R19, R24, R19, UR5 ;  /* 0x000000051813be24 */ /* 0x000fe4000f8e0213 */
[----:B------:R-:W-:Y:S02]  /*33b0*/  @!P1 IMAD R16, R16, R17, UR5 ;  /* 0x0000000510109e24 */ /* 0x000fe4000f8e0211 */
[----:B------:R-:W-:Y:S02]  /*33c0*/  HFMA2 R17, -RZ, RZ, 0, 4.76837158203125e-07 ;  /* 0x00000008ff117431 */ /* 0x000fe400000001ff */
        /* <DEDUP_REMOVED lines=9> */
.L_x_1292:
[----:B------:R-:W-:Y:S01]  /*3460*/  ISETP.EQ.OR P1, PT, R24, UR30, P2 ;  /* 0x0000001e18007c0c */ /* 0x000fe20009722670 */
[----:B------:R-:W-:Y:S03]  /*3470*/  BSSY.RECONVERGENT B0, `(.L_x_1286) ;  /* 0x000000a000007945 */ /* 0x000fe60003800200 */
[----:B------:R-:W-:-:S13]  /*3480*/  PLOP3.LUT P1, PT, P1, PT, UP2, 0xd5, 0x5d ;  /* 0x00000000005d781c */ /* 0x000fda0000f2fa2d */
[----:B------:R-:W-:Y:S05]  /*3490*/  @P1 BRA `(.L_x_1293) ;  /* 0x00000000001c1947 */ /* 0x000fea0003800000 */
[----:B--2---:R-:W-:Y:S02]  /*34a0*/  MOV R17, UR31 ;  /* 0x0000001f00117c02 */ /* 0x004fe40008000f00 */
[----:B------:R-:W-:-:S03]  /*34b0*/  MOV R19, 0x8 ;  /* 0x0000000800137802 */ /* 0x000fc60000000f00 */
[----:B------:R-:W-:-:S04]  /*34c0*/  IMAD R16, R24, R17, UR5 ;  /* 0x0000000518107e24 */ /* 0x000fc8000f8e0211 */
[----:B------:R-:W-:-:S06]  /*34d0*/  IMAD.WIDE.U32 R16, R16, R19, UR6 ;  /* 0x0000000610107e25 */ /* 0x000fcc000f8e0013 */
[----:B------:R-:W0:Y:S02]  /*34e0*/  LDG.E.64 R16, desc[UR28][R16.64] ;  /* 0x0000001c10107981 */ /* 0x000e24000c1e1b00 */
[----:B0--3--:R-:W-:Y:S01]  /*34f0*/  FADD.FTZ R14, R14, R16 ;  /* 0x000000100e0e7221 */ /* 0x009fe20000010000 */
[----:B------:R-:W-:-:S07]  /*3500*/  FADD.FTZ R15, R15, R17 ;  /* 0x000000110f0f7221 */ /* 0x000fce0000010000 */
.L_x_1293:
[----:B------:R-:W-:Y:S05]  /*3510*/  BSYNC.RECONVERGENT B0 ;  /* 0x0000000000007941 */ /* 0x000fea0003800200 */
.L_x_1286:
[----:B------:R-:W5:Y:S01]  /*3520*/  S2UR UR7, SR_CgaCtaId ;  /* 0x00000000000779c3 */ /* 0x000f620000008800 */
[----:B------:R-:W-:Y:S01]  /*3530*/  UMOV UR6, 0x400 ;  /* 0x0000040000067882 */ /* 0x000fe20000000000 */
[----:B--2-4-:R-:W-:Y:S01]  /*3540*/  FADD.FTZ R17, R38, -UR38 ;  /* 0x8000002626117e21 */ /* 0x014fe20008010000 */
[----:B------:R-:W-:Y:S01]  /*3550*/  FADD.FTZ R16, R39, -UR38 ;  /* 0x8000002627107e21 */ /* 0x000fe20008010000 */
[----:B------:R-:W2:Y:S01]  /*3560*/  LDCU.64 UR22, c[0x0][0x400] ;  /* 0x00008000ff1677ac */ /* 0x000ea20008000a00 */
[----:B------:R-:W-:Y:S01]  /*3570*/  FADD.FTZ R36, R36, -UR38 ;  /* 0x8000002624247e21 */ /* 0x000fe20008010000 */
[----:B------:R-:W-:Y:S01]  /*3580*/  FMUL.FTZ R17, R17, UR39 ;  /* 0x0000002711117c20 */ /* 0x000fe20008410000 */
[----:B------:R-:W-:Y:S01]  /*3590*/  FMUL.FTZ R16, R16, UR39 ;  /* 0x0000002710107c20 */ /* 0x000fe20008410000 */
[----:B-----5:R-:W-:-:S09]  /*35a0*/  ULEA UR6, UR7, UR6, 0x18 ;  /* 0x0000000607067291 */ /* 0x020fd2000f8ec0ff */
[----:B------:R-:W-:Y:S01]  /*35b0*/  @!P2 STS.64 [UR6+0x50], R14 ;  /* 0x0000500eff00a988 */ /* 0x000fe20008000a06 */
[----:B------:R-:W-:Y:S06]  /*35c0*/  BAR.SYNC.DEFER_BLOCKING 0x0 ;  /* 0x0000000000007b1d */ /* 0x000fec0000010000 */
[----:B0--3--:R-:W0:Y:S01]  /*35d0*/  LDS.64 R14, [UR6+0x50] ;  /* 0x00005006ff0e7984 */ /* 0x009e220008000a00 */
[----:B------:R-:W0:Y:S02]  /*35e0*/  LDCU UR6, c[0x0][0x42c] ;  /* 0x00008580ff0677ac */ /* 0x000e240008000800 */
[----:B0-----:R-:W-:Y:S01]  /*35f0*/  FMUL.FTZ R18, R14, UR6 ;  /* 0x000000060e127c20 */ /* 0x001fe20008410000 */
[----:B------:R-:W-:Y:S01]  /*3600*/  FMUL.FTZ R19, R15, UR6 ;  /* 0x000000060f137c20 */ /* 0x000fe20008410000 */
[----:B--2---:R-:W-:Y:S06]  /*3610*/  @!P4 BRA `(.L_x_1294) ;  /* 0x000000000048c947 */ /* 0x004fec0003800000 */
        /* <DEDUP_REMOVED lines=18> */
.L_x_1294:
[----:B------:R-:W-:Y:S04]  /*3740*/  BSSY.RECONVERGENT B0, `(.L_x_1295) ;  /* 0x0000014000007945 */ /* 0x000fe80003800200 */
[----:B------:R-:W-:Y:S05]  /*3750*/  @P0 BRA `(.L_x_1296) ;  /* 0x0000000000480947 */ /* 0x000fea0003800000 */
[----:B------:R-:W0:Y:S01]  /*3760*/  LDCU.64 UR20, c[0x0][0x3f8] ;  /* 0x00007f00ff1477ac */ /* 0x000e220008000a00 */
[----:B------:R-:W-:Y:S01]  /*3770*/  SHF.R.S32.HI R14, RZ, 0x1f, R40 ;  /* 0x0000001fff0e7819 */ /* 0x000fe20000011428 */
[C-C-:B------:R-:W-:Y:S01]  /*3780*/  FFMA.FTZ R21, R18.reuse, R17, R19.reuse ;  /* 0x0000001112157223 */ /* 0x140fe20000010013 */
[----:B------:R-:W-:Y:S01]  /*3790*/  MOV R15, R29 ;  /* 0x0000001d000f7202 */ /* 0x000fe20000000f00 */
[----:B------:R-:W2:Y:S01]  /*37a0*/  LDCU.64 UR6, c[0x0][0x380] ;  /* 0x00007000ff0677ac */ /* 0x000ea20008000a00 */
[----:B------:R-:W-:Y:S01]  /*37b0*/  FFMA.FTZ R16, R18, R16, R19 ;  /* 0x0000001012107223 */ /* 0x000fe20000010013 */
[----:B------:R-:W-:Y:S01]  /*37c0*/  FFMA.FTZ R21, R12, R2, -R21 ;  /* 0x000000020c157223 */ /* 0x000fe20000010815 */
[----:B0-----:R-:W-:Y:S01]  /*37d0*/  IMAD R23, R14, UR20, RZ ;  /* 0x000000140e177c24 */ /* 0x001fe2000f8e02ff */
[----:B------:R-:W-:-:S03]  /*37e0*/  MOV R14, R30 ;  /* 0x0000001e000e7202 */ /* 0x000fc60000000f00 */
[C---:B------:R-:W-:Y:S02]  /*37f0*/  IMAD R17, R40.reuse, UR21, R23 ;  /* 0x0000001528117c24 */ /* 0x040fe4000f8e0217 */
[----:B------:R-:W-:-:S05]  /*3800*/  IMAD.WIDE.U32 R14, R40, UR20, R14 ;  /* 0x00000014280e7c25 */ /* 0x000fca000f8e000e */
[----:B------:R-:W-:Y:S01]  /*3810*/  IADD3 R15, PT, PT, R15, R17, RZ ;  /* 0x000000110f0f7210 */ /* 0x000fe20007ffe0ff */
[----:B------:R-:W-:Y:S01]  /*3820*/  FFMA.FTZ R17, R13, R3, -R16 ;  /* 0x000000030d117223 */ /* 0x000fe20000010810 */
[C---:B--2---:R-:W-:Y:S01]  /*3830*/  LEA R2, P0, R14.reuse, UR6, 0x2 ;  /* 0x000000060e027c11 */ /* 0x044fe2000f8010ff */
[----:B------:R-:W-:Y:S02]  /*3840*/  FMUL.FTZ R16, R21, UR39 ;  /* 0x0000002715107c20 */ /* 0x000fe40008410000 */
[----:B------:R-:W-:Y:S01]  /*3850*/  FMUL.FTZ R17, R17, UR39 ;  /* 0x0000002711117c20 */ /* 0x000fe20008410000 */
[----:B------:R-:W-:-:S05]  /*3860*/  LEA.HI.X R3, R14, UR7, R15, 0x2, P0 ;  /* 0x000000070e037c11 */ /* 0x000fca00080f140f */
[----:B------:R0:W-:Y:S04]  /*3870*/  STG.E.64 desc[UR28][R2.64], R16 ;  /* 0x0000001002007986 */ /* 0x0001e8000c101b1c */
.L_x_1296:
[----:B------:R-:W-:Y:S05]  /*3880*/  BSYNC.RECONVERGENT B0 ;  /* 0x0000000000007941 */ /* 0x000fea0003800200 */
.L_x_1295:
[----:B------:R-:W-:Y:S01]  /*3890*/  UISETP.NE.AND UP1, UPT, UR32, URZ, UPT ;  /* 0x000000ff2000728c */ /* 0x000fe2000bf25270 */
[----:B------:R-:W-:Y:S01]  /*38a0*/  FADD.FTZ R26, R37, -UR38 ;  /* 0x80000026251a7e21 */ /* 0x000fe20008010000 */
[----:B------:R-:W-:Y:S01]  /*38b0*/  FADD.FTZ R21, R34, -UR38 ;  /* 0x8000002622157e21 */ /* 0x000fe20008010000 */
[----:B-1----:R-:W-:Y:S01]  /*38c0*/  FADD.FTZ R22, R35, -UR38 ;  /* 0x8000002623167e21 */ /* 0x002fe20008010000 */
[----:B------:R-:W-:Y:S01]  /*38d0*/  FADD.FTZ R20, R32, -UR38 ;  /* 0x8000002620147e21 */ /* 0x000fe20008010000 */
[----:B0-----:R-:W-:Y:S01]  /*38e0*/  FADD.FTZ R17, R33, -UR38 ;  /* 0x8000002621117e21 */ /* 0x001fe20008010000 */
[----:B------:R-:W-:Y:S01]  /*38f0*/  FMUL.FTZ R15, R36, UR39 ;  /* 0x00000027240f7c20 */ /* 0x000fe20008410000 */
[----:B------:R-:W-:Y:S01]  /*3900*/  FMUL.FTZ R26, R26, UR39 ;  /* 0x000000271a1a7c20 */ /* 0x000fe20008410000 */
[----:B------:R-:W-:Y:S01]  /*3910*/  FMUL.FTZ R21, R21, UR39 ;  /* 0x0000002715157c20 */ /* 0x000fe20008410000 */
[----:B------:R-:W-:Y:S01]  /*3920*/  FMUL.FTZ R22, R22, UR39 ;  /* 0x0000002716167c20 */ /* 0x000fe20008410000 */
[----:B------:R-:W-:Y:S01]  /*3930*/  FMUL.FTZ R20, R20, UR39 ;  /* 0x0000002714147c20 */ /* 0x000fe20008410000 */
[----:B------:R-:W-:Y:S01]  /*3940*/  ISETP.GE.U32.AND P0, PT, R43, UR22, PT ;  /* 0x000000162b007c0c */ /* 0x000fe2000bf06070 */
[----:B------:R-:W-:Y:S01]  /*3950*/  FMUL.FTZ R17, R17, UR39 ;  /* 0x0000002711117c20 */ /* 0x000fe20008410000 */
[----:B------:R-:W-:Y:S01]  /*3960*/  ISETP.GE.U32.AND P1, PT, R42, UR22, PT ;  /* 0x000000162a007c0c */ /* 0x000fe2000bf26070 */
[C---:B------:R-:W-:Y:S01]  /*3970*/  FFMA.FTZ R3, R18.reuse, R15, R19 ;  /* 0x0000000f12037223 */ /* 0x040fe20000010013 */
[----:B------:R-:W-:Y:S01]  /*3980*/  SHF.R.S32.HI R39, RZ, 0x1f, R43 ;  /* 0x0000001fff277819 */ /* 0x000fe2000001142b */
[C-C-:B------:R-:W-:Y:S01]  /*3990*/  FFMA.FTZ R2, R18.reuse, R26, R19.reuse ;  /* 0x0000001a12027223 */ /* 0x140fe20000010013 */
[----:B------:R-:W-:Y:S01]  /*39a0*/  SHF.R.S32.HI R38, RZ, 0x1f, R42 ;  /* 0x0000001fff267819 */ /* 0x000fe2000001142a */
[C-C-:B------:R-:W-:Y:S01]  /*39b0*/  FFMA.FTZ R23, R18.reuse, R21, R19.reuse ;  /* 0x0000001512177223 */ /* 0x140fe20000010013 */
[C-C-:B------:R-:W-:Y:S01]  /*39c0*/  FFMA.FTZ R24, R18.reuse, R22, R19.reuse ;  /* 0x0000001612187223 */ /* 0x140fe20000010013 */
[--C-:B------:R-:W-:Y:S01]  /*39d0*/  FFMA.FTZ R16, R18, R20, R19.reuse ;  /* 0x0000001412107223 */ /* 0x100fe20000010013 */
[----:B------:R-:W-:Y:S01]  /*39e0*/  ISETP.GE.U32.AND P2, PT, R44, UR22, PT ;  /* 0x000000162c007c0c */ /* 0x000fe2000bf46070 */
[----:B------:R-:W-:Y:S01]  /*39f0*/  FFMA.FTZ R18, R18, R17, R19 ;  /* 0x0000001112127223 */ /* 0x000fe20000010013 */
        /* <DEDUP_REMOVED lines=21> */
.L_x_1297:
        /* <DEDUP_REMOVED lines=14> */
[----:B------:R-:W-:-:S04]  /*3c30*/  IADD3 R5, PT, PT, R3, R5, RZ ;  /* 0x0000000503057210 */ /* 0x000fc80007ffe0ff */
[----:B------:R-:W-:-:S05]  /*3c40*/  LEA.HI.X R5, R2, UR21, R5, 0x2, P0 ;  /* 0x0000001502057c11 */ /* 0x000fca00080f1405 */
[----:B------:R0:W-:Y:S02]  /*3c50*/  STG.E.64 desc[UR28][R4.64], R14 ;  /* 0x0000000e04007986 */ /* 0x0001e4000c101b1c */
.L_x_1299:
[----:B------:R-:W-:Y:S05]  /*3c60*/  BSYNC.RECONVERGENT B0 ;  /* 0x0000000000007941 */ /* 0x000fea0003800200 */
.L_x_1298:
        /* <DEDUP_REMOVED lines=19> */
.L_x_1300:
        /* <DEDUP_REMOVED lines=17> */
.L_x_1302:
[----:B------:R-:W-:Y:S05]  /*3eb0*/  BSYNC.RECONVERGENT B0 ;  /* 0x0000000000007941 */ /* 0x000fea0003800200 */
.L_x_1301:
[----:B------:R-:W-:Y:S05]  /*3ec0*/  BRA.U !UP1, `(.L_x_1303) ;  /* 0x0000000109487547 */ /* 0x000fea000b800000 */
        /* <DEDUP_REMOVED lines=18> */
.L_x_1303:
[----:B01----:R-:W-:Y:S01]  /*3ff0*/  SHF.R.S32.HI R4, RZ, 0x1f, R44 ;  /* 0x0000001fff047819 */ /* 0x003fe2000001142c */
[----:B------:R-:W-:Y:S01]  /*4000*/  FFMA.FTZ R2, R12, R8, -R16 ;  /* 0x000000080c027223 */ /* 0x000fe20000010810 */
[----:B------:R-:W-:Y:S01]  /*4010*/  FFMA.FTZ R3, R13, R9, -R18 ;  /* 0x000000090d037223 */ /* 0x000fe20000010812 */
[----:B------:R-:W-:Y:S01]  /*4020*/  BSSY.RECONVERGENT B0, `(.L_x_1304) ;  /* 0x000000f000007945 */ /* 0x000fe20003800200 */
[----:B------:R-:W-:Y:S01]  /*4030*/  ISETP.GE.AND.EX P2, PT, R4, UR23, PT, P2 ;  /* 0x0000001704007c0c */ /* 0x000fe2000bf46320 */
[----:B------:R-:W-:Y:S01]  /*4040*/  FMUL.FTZ R2, R2, UR39 ;  /* 0x0000002702027c20 */ /* 0x000fe20008410000 */
[----:B------:R-:W-:-:S11]  /*4050*/  FMUL.FTZ R3, R3, UR39 ;  /* 0x0000002703037c20 */ /* 0x000fd60008410000 */
[----:B------:R-:W-:Y:S05]  /*4060*/  @P2 BRA `(.L_x_1305) ;  /* 0x0000000000282947 */ /* 0x000fea0003800000 */
[----:B------:R-:W0:Y:S01]  /*4070*/  LDCU.64 UR6, c[0x0][0x3f8] ;  /* 0x00007f00ff0677ac */ /* 0x000e220008000a00 */
[----:B------:R-:W-:Y:S01]  /*4080*/  MOV R28, R30 ;  /* 0x0000001e001c7202 */ /* 0x000fe20000000f00 */
[----:B------:R-:W1:Y:S01]  /*4090*/  LDCU.64 UR20, c[0x0][0x380] ;  /* 0x00007000ff1477ac */ /* 0x000e620008000a00 */
[----:B0-----:R-:W-:-:S03]  /*40a0*/  IMAD R5, R4, UR6, RZ ;  /* 0x0000000604057c24 */ /* 0x001fc6000f8e02ff */
[----:B------:R-:W-:-:S04]  /*40b0*/  IMAD.WIDE.U32 R28, R44, UR6, R28 ;  /* 0x000000062c1c7c25 */ /* 0x000fc8000f8e001c */
[----:B------:R-:W-:Y:S01]  /*40c0*/  IMAD R5, R44, UR7, R5 ;  /* 0x000000072c057c24 */ /* 0x000fe2000f8e0205 */
[----:B-1----:R-:W-:-:S04]  /*40d0*/  LEA R4, P0, R28, UR20, 0x2 ;  /* 0x000000141c047c11 */ /* 0x002fc8000f8010ff */
[----:B------:R-:W-:-:S04]  /*40e0*/  IADD3 R5, PT, PT, R29, R5, RZ ;  /* 0x000000051d057210 */ /* 0x000fc80007ffe0ff */
[----:B------:R-:W-:-:S05]  /*40f0*/  LEA.HI.X R5, R28, UR21, R5, 0x2, P0 ;  /* 0x000000151c057c11 */ /* 0x000fca00080f1405 */
[----:B------:R0:W-:Y:S02]  /*4100*/  STG.E.64 desc[UR28][R4.64], R2 ;  /* 0x0000000204007986 */ /* 0x0001e4000c101b1c */
.L_x_1305:
[----:B------:R-:W-:Y:S05]  /*4110*/  BSYNC.RECONVERGENT B0 ;  /* 0x0000000000007941 */ /* 0x000fea0003800200 */
.L_x_1304:
[----:B------:R-:W-:Y:S02]  /*4120*/  UIADD3 UR18, UPT, UPT, UR31, UR18, URZ ;  /* 0x000000121f127290 */ /* 0x000fe4000fffe0ff */
[----:B------:R-:W-:Y:S02]  /*4130*/  UIADD3 UR4, UPT, UPT, UR4, 0x1, URZ ;  /* 0x0000000104047890 */ /* 0x000fe4000fffe0ff */
[----:B------:R-:W-:-:S09]  /*4140*/  UISETP.GE.AND UP1, UPT, UR18, UR8, UPT ;  /* 0x000000081200728c */ /* 0x000fd2000bf26270 */
[----:B------:R-:W-:Y:S05]  /*4150*/  BRA.U !UP1, `(.L_x_1306) ;  /* 0xffffffc109607547 */ /* 0x000fea000b83ffff */
.L_x_1275:
[----:B------:R-:W1:Y:S01]  /*4160*/  S2R R6, SR_TID.X ;  /* 0x0000000000067919 */ /* 0x000e620000002100 */
[----:B0-----:R-:W0:Y:S01]  /*4170*/  LDC R4, c[0x0][0x370] ;  /* 0x0000dc00ff047b82 */ /* 0x001e220000000800 */
[----:B------:R-:W-:Y:S07]  /*4180*/  BSSY.RECONVERGENT B0, `(.L_x_1307) ;  /* 0x0000012000007945 */ /* 0x000fee0003800200 */
[----:B------:R-:W2:Y:S08]  /*4190*/  LDC R7, c[0x0][0x374] ;  /* 0x0000dd00ff077b82 */ /* 0x000eb00000000800 */
[----:B------:R-:W3:Y:S01]  /*41a0*/  LDC.64 R2, c[0x0][0x3c8] ;  /* 0x0000f200ff027b82 */ /* 0x000ee20000000a00 */
[----:B0-----:R-:W-:-:S02]  /*41b0*/  IADD3 R5, PT, PT, R4, -0x1, RZ ;  /* 0xffffffff04057810 */ /* 0x001fc40007ffe0ff */
[----:B------:R-:W-:Y:S02]  /*41c0*/  ISETP.NE.AND P1, PT, R4, 0x1, PT ;  /* 0x000000010400780c */ /* 0x000fe40003f25270 */
[----:B-1----:R-:W-:Y:S02]  /*41d0*/  ISETP.NE.AND P2, PT, R6, RZ, PT ;  /* 0x000000ff0600720c */ /* 0x002fe40003f45270 */
        /* <DEDUP_REMOVED lines=12> */
.L_x_1308:
[----:B------:R-:W-:Y:S05]  /*42a0*/  BSYNC.RECONVERGENT B0 ;  /* 0x0000000000007941 */ /* 0x000fea0003800200 */
.L_x_1307:
[----:B------:R-:W-:Y:S05]  /*42b0*/  @P0 EXIT ;  /* 0x000000000000094d */ /* 0x000fea0003800000 */
[----:B------:R-:W-:Y:S05]  /*42c0*/  @P2 BRA `(.L_x_1309) ;  /* 0x0000000000202947 */ /* 0x000fea0003800000 */
[----:B------:R-:W-:-:S05]  /*42d0*/  IMAD R0, R4, R7, RZ ;  /* 0x0000000704007224 */ /* 0x000fca00078e02ff */
[----:B------:R-:W-:-:S13]  /*42e0*/  ISETP.NE.AND P0, PT, R0, -0x1, PT ;  /* 0xffffffff0000780c */ /* 0x000fda0003f05270 */
[----:B------:R-:W-:Y:S05]  /*42f0*/  @!P0 BRA `(.L_x_1309) ;  /* 0x0000000000148947 */ /* 0x000fea0003800000 */
.L_x_1310:
[----:B0-----:R-:W2:Y:S04]  /*4300*/  LDG.E.STRONG.GPU R5, desc[UR28][R2.64] ;  /* 0x0000001c02057981 */ /* 0x001ea8000c1ef900 */
[----:B--2---:R-:W-:Y:S01]  /*4310*/  CCTL.IVALL ;  /* 0x00000000ff00798f */ /* 0x004fe20002000000 */
[----:B------:R-:W-:Y:S05]  /*4320*/  YIELD ;  /* 0x0000000000007946 */ /* 0x000fea0003800000 */
[----:B------:R-:W-:-:S13]  /*4330*/  ISETP.NE.AND P0, PT, R5, R0, PT ;  /* 0x000000000500720c */ /* 0x000fda0003f05270 */
[----:B------:R-:W-:Y:S05]  /*4340*/  @P0 BRA `(.L_x_1310) ;  /* 0xfffffffc00ec0947 */ /* 0x000fea000383ffff */
.L_x_1309:
[----:B------:R-:W-:Y:S05]  /*4350*/  WARPSYNC.ALL ;  /* 0x0000000000007948 */ /* 0x000fea0003800000 */
[----:B------:R-:W1:Y:S01]  /*4360*/  LDC.64 R8, c[0x0][0x3f8] ;  /* 0x0000fe00ff087b82 */ /* 0x000e620000000a00 */
[----:B------:R-:W2:Y:S07]  /*4370*/  S2R R4, SR_TID.X ;  /* 0x0000000000047919 */ /* 0x000eae0000002100 */
[----:B------:R-:W-:Y:S01]  /*4380*/  BAR.SYNC.DEFER_BLOCKING 0x0 ;  /* 0x0000000000007b1d */ /* 0x000fe20000010000 */
[----:B-1----:R-:W-:-:S04]  /*4390*/  LEA.HI R0, P0, R9, R8, RZ, 0x1 ;  /* 0x0000000809007211 */ /* 0x002fc800078108ff */
[----:B0-----:R-:W-:-:S04]  /*43a0*/  IADD3.X R3, PT, PT, RZ, R9, RZ, P0, !PT ;  /* 0x00000009ff037210 */ /* 0x001fc800007fe4ff */
[--C-:B------:R-:W-:Y:S02]  /*43b0*/  SHF.R.S64 R0, R0, 0x1, R3.reuse ;  /* 0x0000000100007819 */ /* 0x100fe40000001003 */
[----:B------:R-:W-:Y:S02]  /*43c0*/  SHF.R.S32.HI R3, RZ, 0x1, R3 ;  /* 0x00000001ff037819 */ /* 0x000fe40000011403 */
[----:B--2---:R-:W-:-:S04]  /*43d0*/  ISETP.GT.U32.AND P0, PT, R0, R4, PT ;  /* 0x000000040000720c */ /* 0x004fc80003f04070 */
[----:B------:R-:W-:-:S13]  /*43e0*/  ISETP.GT.AND.EX P0, PT, R3, RZ, PT, P0 ;  /* 0x000000ff0300720c */ /* 0x000fda0003f04300 */
[----:B------:R-:W-:Y:S05]  /*43f0*/  @!P0 EXIT ;  /* 0x000000000000894d */ /* 0x000fea0003800000 */
[----:B------:R-:W-:Y:S01]  /*4400*/  MOV R5, R4 ;  /* 0x0000000400057202 */ /* 0x000fe20000000f00 */
[----:B------:R-:W-:Y:S02]  /*4410*/  HFMA2 R6, -RZ, RZ, 0, 0 ;  /* 0x00000000ff067431 */ /* 0x000fe400000001ff */
[----:B------:R-:W-:Y:S01]  /*4420*/  IMAD.WIDE.U32 R10, R8, 0x3, RZ ;  /* 0x00000003080a7825 */ /* 0x000fe200078e00ff */
[----:B------:R-:W-:Y:S01]  /*4430*/  LEA R13, R9, R9, 0x1 ;  /* 0x00000009090d7211 */ /* 0x000fe200078e08ff */
[----:B------:R-:W-:Y:S01]  /*4440*/  BSSY.RECONVERGENT B0, `(.L_x_1311) ;  /* 0x000004a000007945 */ /* 0x000fe20003800200 */
[----:B------:R-:W-:Y:S02]  /*4450*/  IADD3 R7, P1, PT, R5, 0x100, RZ ;  /* 0x0000010005077810 */ /* 0x000fe40007f3e0ff */
[----:B------:R-:W-:Y:S02]  /*4460*/  LOP3.LUT R2, RZ, R5, RZ, 0x33, !PT ;  /* 0x00000005ff027212 */ /* 0x000fe400078e33ff */
[----:B------:R-:W-:-:S02]  /*4470*/  ISETP.GT.U32.AND P0, PT, R0, R7, PT ;  /* 0x000000070000720c */ /* 0x000fc40003f04070 */
[----:B------:R-:W-:Y:S02]  /*4480*/  IADD3.X R4, PT, PT, RZ, R6, RZ, P1, !PT ;  /* 0x00000006ff047210 */ /* 0x000fe40000ffe4ff */
[----:B------:R-:W-:Y:S02]  /*4490*/  IADD3 R13, PT, PT, R11, R13, RZ ;  /* 0x0000000d0b0d7210 */ /* 0x000fe40007ffe0ff */
[----:B------:R-:W-:-:S04]  /*44a0*/  ISETP.GT.AND.EX P0, PT, R3, R4, PT, P0 ;  /* 0x000000040300720c */ /* 0x000fc80003f04300 */
[----:B------:R-:W-:-:S04]  /*44b0*/  SEL R7, R0, R7, P0 ;  /* 0x0000000700077207 */ /* 0x000fc80000000000 */
[----:B------:R-:W-:Y:S02]  /*44c0*/  IADD3 R12, P1, PT, R2, R7, RZ ;  /* 0x00000007020c7210 */ /* 0x000fe40007f3e0ff */
[----:B------:R-:W-:Y:S02]  /*44d0*/  LOP3.LUT R2, RZ, R6, RZ, 0x33, !PT ;  /* 0x00000006ff027212 */ /* 0x000fe400078e33ff */
[----:B------:R-:W-:Y:S02]  /*44e0*/  SEL R7, R3, R4, P0 ;  /* 0x0000000403077207 */ /* 0x000fe40000000000 */
[----:B------:R-:W-:Y:S02]  /*44f0*/  LOP3.LUT R4, R12, 0x300, RZ, 0xc0, !PT ;  /* 0x000003000c047812 */ /* 0x000fe400078ec0ff */
[----:B------:R-:W-:Y:S02]  /*4500*/  IADD3.X R11, PT, PT, R2, R7, RZ, P1, !PT ;  /* 0x00000007020b7210 */ /* 0x000fe40000ffe4ff */
[----:B------:R-:W-:-:S02]  /*4510*/  ISETP.NE.U32.AND P1, PT, R4, 0x300, PT ;  /* 0x000003000400780c */ /* 0x000fc40003f25070 */
[----:B------:R-:W-:Y:S02]  /*4520*/  LEA.HI R7, P2, R13, R10, RZ, 0x1 ;  /* 0x0000000a0d077211 */ /* 0x000fe400078508ff */
[----:B------:R-:W-:Y:S02]  /*4530*/  ISETP.NE.AND.EX P1, PT, RZ, RZ, PT, P1 ;  /* 0x000000ffff00720c */ /* 0x000fe40003f25310 */
[----:B------:R-:W-:Y:S02]  /*4540*/  IADD3.X R24, PT, PT, RZ, R13, RZ, P2, !PT ;  /* 0x0000000dff187210 */ /* 0x000fe400017fe4ff */
[----:B------:R-:W-:Y:S02]  /*4550*/  ISETP.GE.U32.AND P0, PT, R12, 0x300, PT ;  /* 0x000003000c00780c */ /* 0x000fe40003f06070 */
[----:B------:R-:W-:Y:S02]  /*4560*/  SHF.R.S64 R7, R7, 0x1, R24 ;  /* 0x0000000107077819 */ /* 0x000fe40000001018 */
[----:B------:R-:W-:-:S02]  /*4570*/  ISETP.GE.U32.AND.EX P0, PT, R11, RZ, PT, P0 ;  /* 0x000000ff0b00720c */ /* 0x000fc40003f06100 */
[----:B------:R-:W-:-:S03]  /*4580*/  SHF.R.S32.HI R24, RZ, 0x1, R24 ;  /* 0x00000001ff187819 */ /* 0x000fc60000011418 */
        /* <DEDUP_REMOVED lines=14> */
[----:B0-----:R-:W-:Y:S02]  /*4670*/  LEA R22, P1, R5, UR4, 0x2 ;  /* 0x0000000405167c11 */ /* 0x001fe4000f8210ff */
[----:B------:R-:W-:Y:S02]  /*4680*/  IADD3 R32, PT, PT, R11, R13, RZ ;  /* 0x0000000d0b207210 */ /* 0x000fe40007ffe0ff */
[----:B-1----:R-:W-:-:S02]  /*4690*/  IADD3 R27, P2, PT, R25, UR6, RZ ;  /* 0x00000006191b7c10 */ /* 0x002fc4000ff5e0ff */
[----:B------:R-:W-:Y:S02]  /*46a0*/  LEA.HI.X R23, R5, UR5, R6, 0x2, P1 ;  /* 0x0000000505177c11 */ /* 0x000fe400088f1406 */
[----:B------:R-:W-:Y:S02]  /*46b0*/  IADD3.X R28, PT, PT, R26, UR7, RZ, P2, !PT ;  /* 0x000000071a1c7c10 */ /* 0x000fe400097fe4ff */
[----:B------:R-:W-:Y:S02]  /*46c0*/  IADD3 R5, P2, PT, R2, R5, RZ ;  /* 0x0000000502057210 */ /* 0x000fe40007f5e0ff */
[----:B------:R-:W-:Y:S02]  /*46d0*/  LOP3.LUT R2, R4, 0x3, RZ, 0xc0, !PT ;  /* 0x0000000304027812 */ /* 0x000fe400078ec0ff */
[----:B--2---:R-:W-:Y:S02]  /*46e0*/  IADD3 R25, P1, PT, R25, UR8, RZ ;  /* 0x0000000819197c10 */ /* 0x004fe4000ff3e0ff */
[----:B------:R-:W-:-:S02]  /*46f0*/  IADD3 R2, P3, PT, RZ, -R2, RZ ;  /* 0x80000002ff027210 */ /* 0x000fc40007f7e0ff */
[----:B------:R-:W-:Y:S02]  /*4700*/  IADD3.X R26, PT, PT, R26, UR9, RZ, P1, !PT ;  /* 0x000000091a1a7c10 */ /* 0x000fe40008ffe4ff */
[----:B------:R-:W-:Y:S02]  /*4710*/  IADD3.X R4, PT, PT, RZ, -0x1, RZ, P3, !PT ;  /* 0xffffffffff047810 */ /* 0x000fe40001ffe4ff */
[----:B------:R-:W-:-:S07]  /*4720*/  IADD3.X R6, PT, PT, RZ, R6, RZ, P2, !PT ;  /* 0x00000006ff067210 */ /* 0x000fce00017fe4ff */
.L_x_1313:
        /* <DEDUP_REMOVED lines=27> */
.L_x_1312:
[----:B------:R-:W-:Y:S05]  /*48e0*/  BSYNC.RECONVERGENT B0 ;  /* 0x0000000000007941 */ /* 0x000fea0003800200 */
.L_x_1311:
        /* <DEDUP_REMOVED lines=10> */
.L_x_1314:
        /* <DEDUP_REMOVED lines=82> */
.L_x_1315:
        /* <DEDUP_REMOVED lines=13> */
.L_x_3432:


//--------------------- .text._Z35group_norm_nhwc_bwd_one_pass_kernelI11Fp32IOFp32WLi256ELi16ELi256EEv26Group_norm_nhwc_bwd_params --------------------------
	.section	.text._Z35group_norm_nhwc_bwd_one_pass_kernelI11Fp32IOFp32WLi256ELi16ELi256EEv26Group_norm_nhwc_bwd_params,"ax",@progbits
	.align	128
        .global         _Z35group_norm_nhwc_bwd_one_pass_kernelI11Fp32IOFp32WLi256ELi16ELi256EEv26Group_norm_nhwc_bwd_params
        .type           _Z35group_norm_nhwc_bwd_one_pass_kernelI11Fp32IOFp32WLi256ELi16ELi256EEv26Group_norm_nhwc_bwd_params,@function
        .size           _Z35group_norm_nhwc_bwd_one_pass_kernelI11Fp32IOFp32WLi256ELi16ELi256EEv26Group_norm_nhwc_bwd_params,(.L_x_3433 - _Z35group_norm_nhwc_bwd_one_pass_kernelI11Fp32IOFp32WLi256ELi16ELi256EEv26Group_norm_nhwc_bwd_params)
        .other          _Z35group_norm_nhwc_bwd_one_pass_kernelI11Fp32IOFp32WLi256ELi16ELi256EEv26Group_norm_nhwc_bwd_params,@"STO_CUDA_ENTRY STV_DEFAULT"
_Z35group_norm_nhwc_bwd_one_pass_kernelI11Fp32IOFp32WLi256ELi16ELi256EEv26Group_norm_nhwc_bwd_params:
.text._Z35group_norm_nhwc_bwd_one_pass_kernelI11Fp32IOFp32WLi256ELi16ELi256EEv26Group_norm_nhwc_bwd_params:
        /* <DEDUP_REMOVED lines=16> */
[----:B------:R-:W3:Y:S01]  /*0100*/  LDC R53, c[0x0][0x374] ;  /* 0x0000dd00ff357b82 */ /* 0x000ee20000000800 */
[----:B0-----:R-:W-:-:S05]  /*0110*/  IMAD R0, R3, UR11, R0 ;  /* 0x0000000b03007c24 */ /* 0x001fca000f8e0200 */
[C---:B------:R-:W-:Y:S02]  /*0120*/  IADD3 R62, PT, PT, R0.reuse, 0x20, RZ ;  /* 0x00000020003e7810 */ /* 0x040fe40007ffe0ff */
[C---:B------:R-:W-:Y:S02]  /*0130*/  IADD3 R61, PT, PT, R0.reuse, 0x80, RZ ;  /* 0x00000080003d7810 */ /* 0x040fe40007ffe0ff */
[C---:B------:R-:W-:Y:S02]  /*0140*/  IADD3 R60, PT, PT, R0.reuse, 0xa0, RZ ;  /* 0x000000a0003c7810 */ /* 0x040fe40007ffe0ff */
[C---:B------:R-:W-:Y:S02]  /*0150*/  IADD3 R59, PT, PT, R0.reuse, 0xc0, RZ ;  /* 0x000000c0003b7810 */ /* 0x040fe40007ffe0ff */
[----:B-123--:R-:W-:-:S07]  /*0160*/  IADD3 R58, PT, PT, R0, 0xe0, RZ ;  /* 0x000000e0003a7810 */ /* 0x00efce0007ffe0ff */
.L_x_1359:
[----:B01----:R-:W0:Y:S01]  /*0170*/  LDC R9, c[0x0][0x410] ;  /* 0x00010400ff097b82 */ /* 0x003e220000000800 */
[----:B------:R-:W1:Y:S01]  /*0180*/  LDCU.128 UR16, c[0x0][0x400] ;  /* 0x00008000ff1077ac */ /* 0x000e620008000c00 */
[----:B------:R-:W-:Y:S02]  /*0190*/  SHF.R.S32.HI R15, RZ, 0x1f, R62 ;  /* 0x0000001fff0f7819 */ /* 0x000fe4000001143e */
[----:B------:R-:W-:Y:S02]  /*01a0*/  ISETP.GE.AND P2, PT, R56, RZ, PT ;  /* 0x000000ff3800720c */ /* 0x000fe40003f46270 */
[----:B------:R-:W-:Y:S02]  /*01b0*/  SHF.R.S32.HI R21, RZ, 0x1f, R60 ;  /* 0x0000001fff157819 */ /* 0x000fe4000001143c */
[----:B--2---:R-:W2:Y:S01]  /*01c0*/  LDC R13, c[0x0][0x41c] ;  /* 0x00010700ff0d7b82 */ /* 0x004ea20000000800 */
[----:B------:R-:W-:Y:S02]  /*01d0*/  SHF.L.U32 R19, R55, 0x1, RZ ;  /* 0x0000000137137819 */ /* 0x000fe400000006ff */
[----:B------:R-:W-:-:S02]  /*01e0*/  SHF.R.S32.HI R23, RZ, 0x1f, R59 ;  /* 0x0000001fff177819 */ /* 0x000fc4000001143b */
[----:B------:R-:W-:Y:S02]  /*01f0*/  LOP3.LUT R19, R19, 0xe, RZ, 0xc0, !PT ;  /* 0x0000000e13137812 */ /* 0x000fe400078ec0ff */
[----:B------:R-:W-:Y:S02]  /*0200*/  SHF.R.U32.HI R38, RZ, 0x3, R55 ;  /* 0x00000003ff267819 */ /* 0x000fe40000011637 */
[----:B-1----:R-:W-:-:S04]  /*0210*/  ISETP.GE.U32.AND P0, PT, R62, UR16, PT ;  /* 0x000000103e007c0c */ /* 0x002fc8000bf06070 */
[----:B------:R-:W-:Y:S02]  /*0220*/  ISETP.GE.AND.EX P0, PT, R15, UR17, PT, P0 ;  /* 0x000000110f007c0c */ /* 0x000fe4000bf06300 */
[----:B0-----:R-:W-:-:S04]  /*0230*/  IABS R5, R9 ;  /* 0x0000000900057213 */ /* 0x001fc80000000000 */
[----:B------:R-:W0:Y:S01]  /*0240*/  I2F.RP R0, R5 ;  /* 0x0000000500007306 */ /* 0x000e220000209400 */
[----:B--2---:R-:W-:-:S05]  /*0250*/  IMAD R38, R13, UR11, R38 ;  /* 0x0000000b0d267c24 */ /* 0x004fca000f8e0226 */
[----:B------:R-:W-:Y:S02]  /*0260*/  SHF.R.S32.HI R17, RZ, 0x1f, R38 ;  /* 0x0000001fff117819 */ /* 0x000fe40000011426 */
[----:B------:R-:W-:Y:S01]  /*0270*/  IADD3 R18, PT, PT, R38, 0x40, RZ ;  /* 0x0000004026127810 */ /* 0x000fe20007ffe0ff */
        /* <DEDUP_REMOVED lines=8> */
[----:B------:R-:W-:Y:S01]  /*0300*/  LOP3.LUT R2, R56, R9, RZ, 0x3c, !PT ;  /* 0x0000000938027212 */ /* 0x000fe200078e3cff */
[----:B------:R-:W0:Y:S03]  /*0310*/  @!P0 LDC.64 R6, c[0x0][0x3a0] ;  /* 0x0000e800ff068b82 */ /* 0x000e260000000a00 */
        /* <DEDUP_REMOVED lines=12> */
[----:B------:R-:W-:Y:S02]  /*03e0*/  ISETP.GE.U32.AND P5, PT, R60, UR16, PT ;  /* 0x000000103c007c0c */ /* 0x000fe4000bfa6070 */
[----:B------:R-:W-:Y:S02]  /*03f0*/  LOP3.LUT R5, RZ, R9, RZ, 0x33, !PT ;  /* 0x00000009ff057212 */ /* 0x000fe400078e33ff */
[----:B------:R-:W-:Y:S02]  /*0400*/  @P3 IADD3 R3, PT, PT, R3, 0x1, RZ ;  /* 0x0000000103033810 */ /* 0x000fe40007ffe0ff */
[----:B------:R-:W-:Y:S02]  /*0410*/  ISETP.NE.AND P3, PT, R9, RZ, PT ;  /* 0x000000ff0900720c */ /* 0x000fe40003f65270 */
[----:B------:R-:W-:Y:S01]  /*0420*/  MOV R4, R3 ;  /* 0x0000000300047202 */ /* 0x000fe20000000f00 */
[----:B------:R-:W1:Y:S01]  /*0430*/  @!P0 LDC.64 R8, c[0x0][0x398] ;  /* 0x0000e600ff088b82 */ /* 0x000e620000000a00 */
[----:B------:R-:W-:-:S02]  /*0440*/  @!P2 IADD3 R0, PT, PT, -R0, RZ, RZ ;  /* 0x000000ff0000a210 */ /* 0x000fc40007ffe1ff */
[----:B------:R-:W-:Y:S02]  /*0450*/  @!P1 IADD3 R4, PT, PT, -R4, RZ, RZ ;  /* 0x000000ff04049210 */ /* 0x000fe40007ffe1ff */
[----:B------:R-:W-:Y:S02]  /*0460*/  ISETP.GE.AND.EX P5, PT, R21, UR17, PT, P5 ;  /* 0x0000001115007c0c */ /* 0x000fe4000bfa6350 */
[C---:B------:R-:W-:Y:S01]  /*0470*/  SEL R34, R5.reuse, R0, !P3 ;  /* 0x0000000005227207 */ /* 0x040fe20005800000 */
[----:B------:R-:W2:Y:S01]  /*0480*/  @!P0 LDC.64 R2, c[0x0][0x3f8] ;  /* 0x0000fe00ff028b82 */ /* 0x000ea20000000a00 */
[----:B------:R-:W-:Y:S02]  /*0490*/  SEL R5, R5, R4, !P3 ;  /* 0x0000000405057207 */ /* 0x000fe40005800000 */
[----:B------:R-:W-:Y:S02]  /*04a0*/  SHF.L.U32 R0, R34, 0x4, RZ ;  /* 0x0000000422007819 */ /* 0x000fe400000006ff */
[----:B------:R-:W-:-:S02]  /*04b0*/  SHF.R.S32.HI R4, RZ, 0x1f, R5 ;  /* 0x0000001fff047819 */ /* 0x000fc40000011405 */
[----:B------:R-:W-:Y:S02]  /*04c0*/  ISETP.GE.AND.EX P4, PT, R23, UR17, PT, P4 ;  /* 0x0000001117007c0c */ /* 0x000fe4000bf86340 */
[----:B------:R-:W-:Y:S01]  /*04d0*/  SHF.R.S32.HI R67, RZ, 0x1f, R0 ;  /* 0x0000001fff437819 */ /* 0x000fe20000011400 */
[----:B------:R-:W3:Y:S01]  /*04e0*/  @!P5 LDC.64 R10, c[0x0][0x3f8] ;  /* 0x0000fe00ff0adb82 */ /* 0x000ee20000000a00 */
[----:B------:R-:W-:Y:S01]  /*04f0*/  LOP3.LUT R66, R0, R19, RZ, 0xfc, !PT ;  /* 0x0000001300427212 */ /* 0x000fe200078efcff */
[----:B------:R-:W-:Y:S01]  /*0500*/  IMAD R4, R4, UR18, RZ ;  /* 0x0000001204047c24 */ /* 0x000fe2000f8e02ff */
[----:B------:R-:W-:Y:S02]  /*0510*/  ISETP.GE.U32.AND P1, PT, R38, UR16, PT ;  /* 0x0000001026007c0c */ /* 0x000fe4000bf26070 */
[----:B------:R-:W-:Y:S01]  /*0520*/  ISETP.GE.U32.AND P2, PT, R18, UR16, PT ;  /* 0x0000001012007c0c */ /* 0x000fe2000bf46070 */
[----:B------:R-:W-:Y:S01]  /*0530*/  IMAD.WIDE.U32 R66, R5, UR18, R66 ;  /* 0x0000001205427c25 */ /* 0x000fe2000f8e0042 */
[----:B------:R-:W-:Y:S01]  /*0540*/  ISETP.GE.AND.EX P1, PT, R17, UR17, PT, P1 ;  /* 0x0000001111007c0c */ /* 0x000fe2000bf26310 */
[----:B------:R-:W4:Y:S02]  /*0550*/  @!P5 LDC.64 R36, c[0x0][0x3a0] ;  /* 0x0000e800ff24db82 */ /* 0x000f240000000a00 */
[----:B------:R-:W-:Y:S01]  /*0560*/  IMAD R5, R5, UR19, R4 ;  /* 0x0000001305057c24 */ /* 0x000fe2000f8e0204 */
[----:B------:R-:W-:Y:S01]  /*0570*/  @!P0 MOV R64, R66 ;  /* 0x0000004200408202 */ /* 0x000fe20000000f00 */
[----:B--2---:R-:W-:-:S03]  /*0580*/  @!P0 IMAD R12, R15, R2, RZ ;  /* 0x000000020f0c8224 */ /* 0x004fc600078e02ff */
[----:B------:R-:W-:Y:S01]  /*0590*/  IADD3 R65, PT, PT, R67, R5, RZ ;  /* 0x0000000543417210 */ /* 0x000fe20007ffe0ff */
[----:B------:R-:W2:Y:S01]  /*05a0*/  @!P5 LDC.64 R32, c[0x0][0x398] ;  /* 0x0000e600ff20db82 */ /* 0x000ea20000000a00 */
[C---:B------:R-:W-:Y:S02]  /*05b0*/  @!P0 IMAD R13, R62.reuse, R3, R12 ;  /* 0x000000033e0d8224 */ /* 0x040fe400078e020c */
[----:B------:R-:W-:Y:S01]  /*05c0*/  @!P4 MOV R15, R65 ;  /* 0x00000041000fc202 */ /* 0x000fe20000000f00 */
[----:B------:R-:W-:-:S04]  /*05d0*/  @!P0 IMAD.WIDE.U32 R2, R62, R2, R64 ;  /* 0x000000023e028225 */ /* 0x000fc800078e0040 */
[----:B------:R-:W4:Y:S01]  /*05e0*/  @!P4 LDC.64 R4, c[0x0][0x3f8] ;  /* 0x0000fe00ff04cb82 */ /* 0x000f220000000a00 */
[----:B------:R-:W-:Y:S01]  /*05f0*/  @!P0 IADD3 R13, PT, PT, R3, R13, RZ ;  /* 0x0000000d030d8210 */ /* 0x000fe20007ffe0ff */
[----:B---3--:R-:W-:Y:S01]  /*0600*/  @!P5 IMAD R12, R21, R10, RZ ;  /* 0x0000000a150cd224 */ /* 0x008fe200078e02ff */
[C---:B------:R-:W-:Y:S02]  /*0610*/  @!P0 SHF.L.U32 R3, R2.reuse, 0x2, RZ ;  /* 0x0000000202038819 */ /* 0x040fe400000006ff */
[----:B------:R-:W-:Y:S01]  /*0620*/  @!P0 SHF.L.U64.HI R14, R2, 0x2, R13 ;  /* 0x00000002020e8819 */ /* 0x000fe2000001020d */
[----:B------:R-:W-:Y:S01]  /*0630*/  @!P5 IMAD R21, R60, R11, R12 ;  /* 0x0000000b3c15d224 */ /* 0x000fe200078e020c */
[C---:B0-----:R-:W-:Y:S01]  /*0640*/  @!P0 IADD3 R6, P3, PT, R3.reuse, R6, RZ ;  /* 0x0000000603068210 */ /* 0x041fe20007f7e0ff */
[----:B------:R-:W0:Y:S01]  /*0650*/  @!P4 LDC.64 R40, c[0x0][0x3a0] ;  /* 0x0000e800ff28cb82 */ /* 0x000e220000000a00 */
[----:B-1----:R-:W-:Y:S02]  /*0660*/  @!P0 IADD3 R8, P6, PT, R3, R8, RZ ;  /* 0x0000000803088210 */ /* 0x002fe40007fde0ff */
[----:B------:R-:W-:-:S02]  /*0670*/  @!P5 MOV R12, R66 ;  /* 0x00000042000cd202 */ /* 0x000fc40000000f00 */
[----:B------:R-:W-:Y:S02]  /*0680*/  @!P5 MOV R13, R65 ;  /* 0x00000041000dd202 */ /* 0x000fe40000000f00 */
[----:B------:R-:W-:Y:S01]  /*0690*/  SHF.R.S32.HI R11, RZ, 0x1f, R18 ;  /* 0x0000001fff0b7819 */ /* 0x000fe20000011412 */
[----:B------:R-:W1:Y:S01]  /*06a0*/  @!P1 LDC.64 R2, c[0x0][0x3f8] ;  /* 0x0000fe00ff029b82 */ /* 0x000e620000000a00 */
[----:B------:R-:W-:Y:S01]  /*06b0*/  @!P0 IADD3.X R7, PT, PT, R14, R7, RZ, P3, !PT ;  /* 0x000000070e078210 */ /* 0x000fe20001ffe4ff */
[----:B------:R-:W-:Y:S01]  /*06c0*/  @!P5 IMAD.WIDE.U32 R12, R60, R10, R12 ;  /* 0x0000000a3c0cd225 */ /* 0x000fe200078e000c */
[----:B------:R-:W-:Y:S02]  /*06d0*/  @!P0 IADD3.X R9, PT, PT, R14, R9, RZ, P6, !PT ;  /* 0x000000090e098210 */ /* 0x000fe400037fe4ff */
[----:B------:R-:W-:Y:S02]  /*06e0*/  @!P4 MOV R14, R66 ;  /* 0x00000042000ec202 */ /* 0x000fe40000000f00 */
[----:B------:R-:W-:Y:S01]  /*06f0*/  ISETP.GE.AND.EX P2, PT, R11, UR17, PT, P2 ;  /* 0x000000110b007c0c */ /* 0x000fe2000bf46320 */
[----:B------:R-:W3:Y:S01]  /*0700*/  @!P4 LDC.64 R24, c[0x0][0x398] ;  /* 0x0000e600ff18cb82 */ /* 0x000ee20000000a00 */
[----:B----4-:R-:W-:Y:S01]  /*0710*/  @!P4 IMAD R10, R23, R4, RZ ;  /* 0x00000004170ac224 */ /* 0x010fe200078e02ff */
[----:B------:R-:W-:-:S02]  /*0720*/  @!P5 IADD3 R21, PT, PT, R13, R21, RZ ;  /* 0x000000150d15d210 */ /* 0x000fc40007ffe0ff */
[C---:B------:R-:W-:Y:S01]  /*0730*/  @!P5 SHF.L.U32 R13, R12.reuse, 0x2, RZ ;  /* 0x000000020c0dd819 */ /* 0x040fe200000006ff */
[C---:B------:R-:W-:Y:S01]  /*0740*/  @!P4 IMAD R23, R59.reuse, R5, R10 ;  /* 0x000000053b17c224 */ /* 0x040fe200078e020a */
[----:B------:R-:W-:Y:S01]  /*0750*/  @!P5 SHF.L.U64.HI R12, R12, 0x2, R21 ;  /* 0x000000020c0cd819 */ /* 0x000fe20000010215 */
[----:B------:R-:W-:Y:S01]  /*0760*/  @!P4 IMAD.WIDE.U32 R4, R59, R4, R14 ;  /* 0x000000043b04c225 */ /* 0x000fe200078e000e */
[C---:B------:R-:W-:Y:S01]  /*0770*/  @!P5 IADD3 R36, P3, PT, R13.reuse, R36, RZ ;  /* 0x000000240d24d210 */ /* 0x040fe20007f7e0ff */
[----:B------:R-:W4:Y:S01]  /*0780*/  @!P1 LDC.64 R20, c[0x0][0x3a0] ;  /* 0x0000e800ff149b82 */ /* 0x000f220000000a00 */
[----:B--2---:R-:W-:Y:S02]  /*0790*/  @!P5 IADD3 R32, P6, PT, R13, R32, RZ ;  /* 0x000000200d20d210 */ /* 0x004fe40007fde0ff */
[----:B------:R-:W-:Y:S02]  /*07a0*/  @!P4 IADD3 R13, PT, PT, R5, R23, RZ ;  /* 0x00000017050dc210 */ /* 0x000fe40007ffe0ff */
[----:B------:R-:W-:-:S02]  /*07b0*/  @!P4 SHF.L.U32 R5, R4, 0x2, RZ ;  /* 0x000000020405c819 */ /* 0x000fc400000006ff */
[----:B------:R-:W-:Y:S01]  /*07c0*/  @!P4 SHF.L.U64.HI R10, R4, 0x2, R13 ;  /* 0x00000002040ac819 */ /* 0x000fe2000001020d */
[----:B-1----:R-:W-:Y:S01]  /*07d0*/  @!P1 IMAD R4, R17, R2, RZ ;  /* 0x0000000211049224 */ /* 0x002fe200078e02ff */
[C---:B------:R-:W-:Y:S01]  /*07e0*/  @!P5 IADD3.X R37, PT, PT, R12.reuse, R37, RZ, P3, !PT ;  /* 0x000000250c25d210 */ /* 0x040fe20001ffe4ff */
[----:B------:R-:W1:Y:S01]  /*07f0*/  @!P2 LDC.64 R16, c[0x0][0x3f8] ;  /* 0x0000fe00ff10ab82 */ /* 0x000e620000000a00 */
[----:B------:R-:W-:Y:S01]  /*0800*/  @!P5 IADD3.X R33, PT, PT, R12, R33, RZ, P6, !PT ;  /* 0x000000210c21d210 */ /* 0x000fe200037fe4ff */
[----:B------:R-:W-:Y:S01]  /*0810*/  @!P1 IMAD R13, R38, R3, R4 ;  /* 0x00000003260d9224 */ /* 0x000fe200078e0204 */
[C---:B0-----:R-:W-:Y:S02]  /*0820*/  @!P4 IADD3 R40, P3, PT, R5.reuse, R40, RZ ;  /* 0x000000280528c210 */ /* 0x041fe40007f7e0ff */
[----:B---3--:R-:W-:Y:S02]  /*0830*/  @!P4 IADD3 R24, P6, PT, R5, R24, RZ ;  /* 0x000000180518c210 */ /* 0x008fe40007fde0ff */
[----:B------:R-:W-:Y:S01]  /*0840*/  @!P1 MOV R4, R66 ;  /* 0x0000004200049202 */ /* 0x000fe20000000f00 */
[----:B------:R-:W0:Y:S01]  /*0850*/  @!P1 LDC.64 R22, c[0x0][0x398] ;  /* 0x0000e600ff169b82 */ /* 0x000e220000000a00 */
[----:B------:R-:W-:-:S02]  /*0860*/  @!P1 MOV R5, R65 ;  /* 0x0000004100059202 */ /* 0x000fc40000000f00 */
[----:B------:R-:W-:Y:S02]  /*0870*/  @!P4 IADD3.X R41, PT, PT, R10, R41, RZ, P3, !PT ;  /* 0x000000290a29c210 */ /* 0x000fe40001ffe4ff */
[----:B------:R-:W-:Y:S01]  /*0880*/  @!P2 MOV R28, R66 ;  /* 0x00000042001ca202 */ /* 0x000fe20000000f00 */
[C---:B------:R-:W-:Y:S01]  /*0890*/  @!P1 IMAD.WIDE.U32 R2, R38.reuse, R2, R4 ;  /* 0x0000000226029225 */ /* 0x040fe200078e0004 */
[----:B------:R-:W-:Y:S01]  /*08a0*/  IADD3 R38, PT, PT, R38, 0x60, RZ ;  /* 0x0000006026267810 */ /* 0x000fe20007ffe0ff */
[----:B------:R-:W2:Y:S01]  /*08b0*/  @!P2 LDC.64 R30, c[0x0][0x3a0] ;  /* 0x0000e800ff1eab82 */ /* 0x000ea20000000a00 */
[----:B------:R-:W-:Y:S02]  /*08c0*/  CS2R R4, SRZ ;  /* 0x0000000000047805 */ /* 0x000fe4000001ff00 */
[----:B------:R-:W-:Y:S02]  /*08d0*/  @!P2 MOV R29, R65 ;  /* 0x00000041001da202 */ /* 0x000fe40000000f00 */
[----:B------:R-:W-:-:S02]  /*08e0*/  @!P1 IADD3 R3, PT, PT, R3, R13, RZ ;  /* 0x0000000d03039210 */ /* 0x000fc40007ffe0ff */
[----:B------:R-:W-:Y:S01]  /*08f0*/  ISETP.GE.U32.AND P3, PT, R38, UR16, PT ;  /* 0x0000001026007c0c */ /* 0x000fe2000bf66070 */
[----:B------:R3:W5:Y:S01]  /*0900*/  @!P0 LDG.E.64 R4, desc[UR8][R8.64] ;  /* 0x0000000808048981 */ /* 0x000762000c1e1b00 */
[----:B------:R-:W2:Y:S01]  /*0910*/  LDC.64 R12, c[0x0][0x3b8] ;  /* 0x0000ee00ff0c7b82 */ /* 0x000ea20000000a00 */
[----:B------:R-:W-:Y:S01]  /*0920*/  SHF.R.S32.HI R43, RZ, 0x1f, R38 ;  /* 0x0000001fff2b7819 */ /* 0x000fe20000011426 */
[----:B-1----:R-:W-:Y:S01]  /*0930*/  @!P2 IMAD R11, R11, R16, RZ ;  /* 0x000000100b0ba224 */ /* 0x002fe200078e02ff */
[C---:B------:R-:W-:Y:S02]  /*0940*/  @!P1 SHF.L.U32 R45, R2.reuse, 0x2, RZ ;  /* 0x00000002022d9819 */ /* 0x040fe400000006ff */
[----:B------:R-:W-:Y:S02]  /*0950*/  ISETP.GE.AND.EX P3, PT, R43, UR17, PT, P3 ;  /* 0x000000112b007c0c */ /* 0x000fe4000bf66330 */
[----:B------:R-:W-:Y:S01]  /*0960*/  @!P1 SHF.L.U64.HI R42, R2, 0x2, R3 ;  /* 0x00000002022a9819 */ /* 0x000fe20000010203 */
[----:B------:R-:W1:Y:S01]  /*0970*/  @!P2 LDC.64 R26, c[0x0][0x398] ;  /* 0x0000e600ff1aab82 */ /* 0x000e620000000a00 */
[----:B------:R-:W-:-:S02]  /*0980*/  @!P4 IADD3.X R25, PT, PT, R10, R25, RZ, P6, !PT ;  /* 0x000000190a19c210 */ /* 0x000fc400037fe4ff */
[----:B---3--:R-:W-:Y:S02]  /*0990*/  CS2R R8, SRZ ;  /* 0x0000000000087805 */ /* 0x008fe4000001ff00 */
[----:B------:R-:W-:Y:S01]  /*09a0*/  MOV R3, RZ ;  /* 0x000000ff00037202 */ /* 0x000fe20000000f00 */
[C---:B------:R-:W-:Y:S01]  /*09b0*/  @!P2 IMAD R47, R18.reuse, R17, R11 ;  /* 0x00000011122fa224 */ /* 0x040fe200078e020b */
[----:B------:R-:W-:Y:S01]  /*09c0*/  MOV R2, RZ ;  /* 0x000000ff00027202 */ /* 0x000fe20000000f00 */
[----:B------:R-:W-:Y:S01]  /*09d0*/  @!P2 IMAD.WIDE.U32 R16, R18, R16, R28 ;  /* 0x000000101210a225 */ /* 0x000fe200078e001c */
[C---:B----4-:R-:W-:Y:S01]  /*09e0*/  @!P1 IADD3 R20, P6, PT, R45.reuse, R20, RZ ;  /* 0x000000142d149210 */ /* 0x050fe20007fde0ff */
[----:B------:R3:W5:Y:S01]  /*09f0*/  @!P5 LDG.E.64 R8, desc[UR8][R32.64] ;  /* 0x000000082008d981 */ /* 0x000762000c1e1b00 */
[----:B------:R-:W-:Y:S01]  /*0a00*/  SHF.R.S32.HI R39, RZ, 0x1f, R61 ;  /* 0x0000001fff277819 */ /* 0x000fe2000001143d */
[----:B------:R-:W4:Y:S01]  /*0a10*/  @!P3 LDC.64 R10, c[0x0][0x3f8] ;  /* 0x0000fe00ff0abb82 */ /* 0x000f220000000a00 */
[----:B------:R-:W-:Y:S01]  /*0a20*/  @!P1 IADD3.X R21, PT, PT, R42, R21, RZ, P6, !PT ;  /* 0x000000152a159210 */ /* 0x000fe200037fe4ff */
[----:B------:R1:W5:Y:S01]  /*0a30*/  @!P0 LDG.E.64 R2, desc[UR8][R6.64] ;  /* 0x0000000806028981 */ /* 0x000362000c1e1b00 */
[----:B0-----:R-:W-:-:S02]  /*0a40*/  @!P1 IADD3 R22, P6, PT, R45, R22, RZ ;  /* 0x000000162d169210 */ /* 0x001fc40007fde0ff */
[----:B------:R-:W-:Y:S02]  /*0a50*/  ISETP.GE.U32.AND P0, PT, R61, UR16, PT ;  /* 0x000000103d007c0c */ /* 0x000fe4000bf06070 */
[----:B------:R-:W-:Y:S01]  /*0a60*/  @!P2 IADD3 R17, PT, PT, R17, R47, RZ ;  /* 0x0000002f1111a210 */ /* 0x000fe20007ffe0ff */
[----:B--2---:R-:W-:Y:S01]  /*0a70*/  IMAD.WIDE R12, R56, 0x8, R12 ;  /* 0x00000008380c7825 */ /* 0x004fe200078e020c */
[----:B---3--:R-:W-:Y:S01]  /*0a80*/  @!P2 SHF.L.U32 R33, R16, 0x2, RZ ;  /* 0x000000021021a819 */ /* 0x008fe200000006ff */
[----:B------:R-:W0:Y:S01]  /*0a90*/  @!P3 LDC.64 R28, c[0x0][0x3a0] ;  /* 0x0000e800ff1cbb82 */ /* 0x000e220000000a00 */
[----:B------:R-:W-:Y:S02]  /*0aa0*/  @!P1 IADD3.X R23, PT, PT, R42, R23, RZ, P6, !PT ;  /* 0x000000172a179210 */ /* 0x000fe400037fe4ff */
[----:B------:R-:W-:Y:S02]  /*0ab0*/  ISETP.GE.AND.EX P0, PT, R39, UR17, PT, P0 ;  /* 0x0000001127007c0c */ /* 0x000fe4000bf06300 */
[----:B------:R-:W-:-:S02]  /*0ac0*/  @!P2 SHF.L.U64.HI R18, R16, 0x2, R17 ;  /* 0x000000021012a819 */ /* 0x000fc40000010211 */
[----:B------:R-:W-:-:S04]  /*0ad0*/  @!P2 IADD3 R30, P6, PT, R33, R30, RZ ;  /* 0x0000001e211ea210 */ /* 0x000fc80007fde0ff */
[----:B------:R-:W-:Y:S02]  /*0ae0*/  @!P2 IADD3.X R31, PT, PT, R18, R31, RZ, P6, !PT ;  /* 0x0000001f121fa210 */ /* 0x000fe400037fe4ff */
[----:B-1----:R-:W-:Y:S02]  /*0af0*/  @!P2 IADD3 R26, P6, PT, R33, R26, RZ ;  /* 0x0000001a211aa210 */ /* 0x002fe40007fde0ff */
[----:B------:R-:W2:Y:S01]  /*0b00*/  LDG.E.64 R32, desc[UR8][R12.64] ;  /* 0x000000080c207981 */ /* 0x000ea2000c1e1b00 */
[----:B------:R-:W-:Y:S01]  /*0b10*/  CS2R R6, SRZ ;  /* 0x0000000000067805 */ /* 0x000fe2000001ff00 */
[----:B------:R-:W1:Y:S01]  /*0b20*/  @!P0 LDC.64 R14, c[0x0][0x3f8] ;  /* 0x0000fe00ff0e8b82 */ /* 0x000e620000000a00 */
[----:B------:R-:W-:-:S04]  /*0b30*/  SHF.R.S32.HI R35, RZ, 0x1f, R58 ;  /* 0x0000001fff237819 */ /* 0x000fc8000001143a */
[----:B------:R3:W5:Y:S01]  /*0b40*/  @!P5 LDG.E.64 R6, desc[UR8][R36.64] ;  /* 0x000000082406d981 */ /* 0x000762000c1e1b00 */
[----:B------:R-:W-:Y:S01]  /*0b50*/  ISETP.GE.U32.AND P5, PT, R58, UR16, PT ;  /* 0x000000103a007c0c */ /* 0x000fe2000bfa6070 */
[----:B----4-:R-:W-:Y:S01]  /*0b60*/  @!P3 IMAD R43, R43, R10, RZ ;  /* 0x0000000a2b2bb224 */ /* 0x010fe200078e02ff */
[----:B------:R-:W-:Y:S01]  /*0b70*/  @!P3 MOV R16, R66 ;  /* 0x000000420010b202 */ /* 0x000fe20000000f00 */
[----:B------:R-:W4:Y:S01]  /*0b80*/  @!P0 LDC.64 R50, c[0x0][0x3a0] ;  /* 0x0000e800ff328b82 */ /* 0x000f220000000a00 */
[----:B------:R-:W-:Y:S02]  /*0b90*/  ISETP.GE.AND.EX P5, PT, R35, UR17, PT, P5 ;  /* 0x0000001123007c0c */ /* 0x000fe4000bfa6350 */
[----:B------:R-:W-:Y:S01]  /*0ba0*/  @!P3 MOV R17, R65 ;  /* 0x000000410011b202 */ /* 0x000fe20000000f00 */
[C---:B---3--:R-:W-:Y:S02]  /*0bb0*/  @!P3 IMAD R37, R38.reuse, R11, R43 ;  /* 0x0000000b2625b224 */ /* 0x048fe400078e022b */
[----:B------:R-:W-:-:S02]  /*0bc0*/  @!P3 IMAD.WIDE.U32 R10, R38, R10, R16 ;  /* 0x0000000a260ab225 */ /* 0x000fc400078e0010 */
[----:B------:R-:W3:Y:S01]  /*0bd0*/  @!P3 LDC.64 R42, c[0x0][0x398] ;  /* 0x0000e600ff2abb82 */ /* 0x000ee20000000a00 */
[----:B------:R-:W-:Y:S02]  /*0be0*/  @!P2 IADD3.X R27, PT, PT, R18, R27, RZ, P6, !PT ;  /* 0x0000001b121ba210 */ /* 0x000fe400037fe4ff */
[----:B------:R-:W-:Y:S01]  /*0bf0*/  @!P3 IADD3 R11, PT, PT, R11, R37, RZ ;  /* 0x000000250b0bb210 */ /* 0x000fe20007ffe0ff */
[----:B-1----:R-:W-:-:S04]  /*0c00*/  @!P0 IMAD R36, R39, R14, RZ ;  /* 0x0000000e27248224 */ /* 0x002fc800078e02ff */
[----:B------:R-:W1:Y:S01]  /*0c10*/  @!P5 LDC.64 R16, c[0x0][0x3f8] ;  /* 0x0000fe00ff10db82 */ /* 0x000e620000000a00 */
[C---:B------:R-:W-:Y:S02]  /*0c20*/  @!P3 SHF.L.U32 R39, R10.reuse, 0x2, RZ ;  /* 0x000000020a27b819 */ /* 0x040fe400000006ff */
[----:B------:R-:W-:Y:S02]  /*0c30*/  @!P3 SHF.L.U64.HI R18, R10, 0x2, R11 ;  /* 0x000000020a12b819 */ /* 0x000fe4000001020b */
[----:B------:R-:W-:Y:S02]  /*0c40*/  @!P0 MOV R10, R66 ;  /* 0x00000042000a8202 */ /* 0x000fe40000000f00 */
[----:B------:R-:W-:Y:S01]  /*0c50*/  @!P0 MOV R11, R65 ;  /* 0x00000041000b8202 */ /* 0x000fe20000000f00 */
[C---:B------:R-:W-:Y:S01]  /*0c60*/  @!P0 IMAD R45, R61.reuse, R15, R36 ;  /* 0x0000000f3d2d8224 */ /* 0x040fe200078e0224 */
[----:B------:R-:W-:Y:S01]  /*0c70*/  CS2R R12, SRZ ;  /* 0x00000000000c7805 */ /* 0x000fe2000001ff00 */
[----:B------:R-:W4:Y:S01]  /*0c80*/  @!P0 LDC.64 R68, c[0x0][0x398] ;  /* 0x0000e600ff448b82 */ /* 0x000f220000000a00 */
[----:B------:R-:W-:Y:S01]  /*0c90*/  @!P0 IMAD.WIDE.U32 R14, R61, R14, R10 ;  /* 0x0000000e3d0e8225 */ /* 0x000fe200078e000a */
[----:B------:R-:W-:-:S03]  /*0ca0*/  CS2R R10, SRZ ;  /* 0x00000000000a7805 */ /* 0x000fc6000001ff00 */
[----:B------:R-:W5:Y:S01]  /*0cb0*/  @!P4 LDG.E.64 R12, desc[UR8][R24.64] ;  /* 0x00000008180cc981 */ /* 0x000f62000c1e1b00 */
[----:B0-----:R-:W-:Y:S02]  /*0cc0*/  @!P3 IADD3 R28, P6, PT, R39, R28, RZ ;  /* 0x0000001c271cb210 */ /* 0x001fe40007fde0ff */
[----:B------:R-:W0:Y:S01]  /*0cd0*/  @!P5 LDC.64 R36, c[0x0][0x3a0] ;  /* 0x0000e800ff24db82 */ /* 0x000e220000000a00 */
[----:B------:R3:W5:Y:S01]  /*0ce0*/  @!P4 LDG.E.64 R10, desc[UR8][R40.64] ;  /* 0x00000008280ac981 */ /* 0x000762000c1e1b00 */
[----:B------:R-:W-:Y:S02]  /*0cf0*/  ISETP.NE.AND P4, PT, RZ, UR12, PT ;  /* 0x0000000cff007c0c */ /* 0x000fe4000bf85270 */
[----:B------:R-:W-:Y:S01]  /*0d00*/  @!P3 IADD3.X R29, PT, PT, R18, R29, RZ, P6, !PT ;  /* 0x0000001d121db210 */ /* 0x000fe200037fe4ff */
[----:B-1----:R-:W-:Y:S01]  /*0d10*/  @!P5 IMAD R44, R35, R16, RZ ;  /* 0x00000010232cd224 */ /* 0x002fe200078e02ff */
[----:B---3--:R-:W-:Y:S02]  /*0d20*/  @!P3 IADD3 R42, P6, PT, R39, R42, RZ ;  /* 0x0000002a272ab210 */ /* 0x008fe40007fde0ff */
[----:B------:R-:W1:Y:S01]  /*0d30*/  @!P5 LDC.64 R38, c[0x0][0x398] ;  /* 0x0000e600ff26db82 */ /* 0x000e620000000a00 */
[----:B------:R-:W-:Y:S01]  /*0d40*/  @!P0 IADD3 R15, PT, PT, R15, R45, RZ ;  /* 0x0000002d0f0f8210 */ /* 0x000fe20007ffe0ff */
[----:B------:R-:W-:Y:S01]  /*0d50*/  @!P5 IMAD R47, R58, R17, R44 ;  /* 0x000000113a2fd224 */ /* 0x000fe200078e022c */
[----:B------:R-:W-:-:S02]  /*0d60*/  @!P3 IADD3.X R43, PT, PT, R18, R43, RZ, P6, !PT ;  /* 0x0000002b122bb210 */ /* 0x000fc400037fe4ff */
[C---:B------:R-:W-:Y:S02]  /*0d70*/  @!P0 SHF.L.U32 R35, R14.reuse, 0x2, RZ ;  /* 0x000000020e238819 */ /* 0x040fe400000006ff */
[----:B------:R-:W-:Y:S01]  /*0d80*/  @!P0 SHF.L.U64.HI R18, R14, 0x2, R15 ;  /* 0x000000020e128819 */ /* 0x000fe2000001020f */
[----:B------:R-:W3:Y:S01]  /*0d90*/  LDC.64 R44, c[0x0][0x3a8] ;  /* 0x0000ea00ff2c7b82 */ /* 0x000ee20000000a00 */
[----:B------:R-:W-:Y:S02]  /*0da0*/  @!P5 MOV R14, R66 ;  /* 0x00000042000ed202 */ /* 0x000fe40000000f00 */
[----:B------:R-:W-:-:S05]  /*0db0*/  @!P5 MOV R15, R65 ;  /* 0x00000041000fd202 */ /* 0x000fca0000000f00 */
[----:B------:R-:W3:Y:S01]  /*0dc0*/  @P4 LDC.64 R40, c[0x0][0x3b0] ;  /* 0x0000ec00ff284b82 */ /* 0x000ee20000000a00 */
[----:B----4-:R-:W-:Y:S01]  /*0dd0*/  @!P0 IADD3 R50, P6, PT, R35, R50, RZ ;  /* 0x0000003223328210 */ /* 0x010fe20007fde0ff */
[----:B------:R-:W-:-:S03]  /*0de0*/  @!P5 IMAD.WIDE.U32 R16, R58, R16, R14 ;  /* 0x000000103a10d225 */ /* 0x000fc600078e000e */
[----:B------:R-:W-:Y:S02]  /*0df0*/  @!P0 IADD3.X R51, PT, PT, R18, R51, RZ, P6, !PT ;  /* 0x0000003312338210 */ /* 0x000fe400037fe4ff */
[----:B------:R-:W-:Y:S02]  /*0e00*/  @!P0 IADD3 R68, P6, PT, R35, R68, RZ ;  /* 0x0000004423448210 */ /* 0x000fe40007fde0ff */
[----:B------:R-:W-:Y:S02]  /*0e10*/  @!P5 IADD3 R17, PT, PT, R17, R47, RZ ;  /* 0x0000002f1111d210 */ /* 0x000fe40007ffe0ff */
[----:B------:R-:W-:Y:S02]  /*0e20*/  @!P5 SHF.L.U32 R15, R16, 0x2, RZ ;  /* 0x00000002100fd819 */ /* 0x000fe400000006ff */
[----:B------:R-:W-:Y:S02]  /*0e30*/  @!P0 IADD3.X R69, PT, PT, R18, R69, RZ, P6, !PT ;  /* 0x0000004512458210 */ /* 0x000fe400037fe4ff */
[----:B------:R-:W-:-:S02]  /*0e40*/  @!P5 SHF.L.U64.HI R16, R16, 0x2, R17 ;  /* 0x000000021010d819 */ /* 0x000fc40000010211 */
[C---:B0-----:R-:W-:Y:S02]  /*0e50*/  @!P5 IADD3 R36, P6, PT, R15.reuse, R36, RZ ;  /* 0x000000240f24d210 */ /* 0x041fe40007fde0ff */
[----:B------:R-:W-:Y:S02]  /*0e60*/  IADD3 R19, PT, PT, R0, R19, RZ ;  /* 0x0000001300137210 */ /* 0x000fe40007ffe0ff */
[----:B------:R-:W-:Y:S02]  /*0e70*/  @!P5 IADD3.X R37, PT, PT, R16, R37, RZ, P6, !PT ;  /* 0x000000251025d210 */ /* 0x000fe400037fe4ff */
[----:B-1----:R-:W-:Y:S01]  /*0e80*/  @!P5 IADD3 R38, P6, PT, R15, R38, RZ ;  /* 0x000000260f26d210 */ /* 0x002fe20007fde0ff */
[----:B---3--:R-:W-:Y:S01]  /*0e90*/  IMAD.WIDE R44, R19, 0x4, R44 ;  /* 0x00000004132c7825 */ /* 0x008fe200078e022c */
[----:B------:R-:W-:Y:S02]  /*0ea0*/  CS2R R48, SRZ ;  /* 0x0000000000307805 */ /* 0x000fe4000001ff00 */
[----:B------:R-:W-:-:S02]  /*0eb0*/  CS2R R46, SRZ ;  /* 0x00000000002e7805 */ /* 0x000fc4000001ff00 */
[----:B------:R-:W-:Y:S01]  /*0ec0*/  @!P5 IADD3.X R39, PT, PT, R16, R39, RZ, P6, !PT ;  /* 0x000000271027d210 */ /* 0x000fe200037fe4ff */
[----:B------:R-:W-:Y:S01]  /*0ed0*/  @P4 IMAD.WIDE R40, R19, 0x4, R40 ;  /* 0x0000000413284825 */ /* 0x000fe200078e0228 */
[----:B------:R-:W-:Y:S02]  /*0ee0*/  CS2R R14, SRZ ;  /* 0x00000000000e7805 */ /* 0x000fe4000001ff00 */
[----:B------:R-:W-:Y:S02]  /*0ef0*/  CS2R R16, SRZ ;  /* 0x0000000000107805 */ /* 0x000fe4000001ff00 */
[----:B------:R-:W-:Y:S01]  /*0f00*/  CS2R R18, SRZ ;  /* 0x0000000000127805 */ /* 0x000fe2000001ff00 */
[----:B------:R0:W5:Y:S01]  /*0f10*/  @!P1 LDG.E.64 R48, desc[UR8][R20.64] ;  /* 0x0000000814309981 */ /* 0x000162000c1e1b00 */
[----:B------:R-:W-:-:S03]  /*0f20*/  CS2R R24, SRZ ;  /* 0x0000000000187805 */ /* 0x000fc6000001ff00 */
[----:B------:R1:W5:Y:S04]  /*0f30*/  @!P1 LDG.E.64 R46, desc[UR8][R22.64] ;  /* 0x00000008162e9981 */ /* 0x000368000c1e1b00 */
[----:B------:R3:W5:Y:S01]  /*0f40*/  @!P2 LDG.E.64 R14, desc[UR8][R30.64] ;  /* 0x000000081e0ea981 */ /* 0x000762000c1e1b00 */
[----:B0-----:R-:W-:-:S03]  /*0f50*/  CS2R R20, SRZ ;  /* 0x0000000000147805 */ /* 0x001fc6000001ff00 */
[----:B------:R0:W5:Y:S01]  /*0f60*/  @!P2 LDG.E.64 R16, desc[UR8][R26.64] ;  /* 0x000000081a10a981 */ /* 0x000162000c1e1b00 */
[----:B-1----:R-:W-:-:S03]  /*0f70*/  CS2R R22, SRZ ;  /* 0x0000000000167805 */ /* 0x002fc6000001ff00 */
[----:B------:R1:W5:Y:S01]  /*0f80*/  @!P3 LDG.E.64 R18, desc[UR8][R28.64] ;  /* 0x000000081c12b981 */ /* 0x000362000c1e1b00 */
[----:B---3--:R-:W-:-:S03]  /*0f90*/  CS2R R30, SRZ ;  /* 0x00000000001e7805 */ /* 0x008fc6000001ff00 */
[----:B------:R3:W5:Y:S01]  /*0fa0*/  @!P3 LDG.E.64 R20, desc[UR8][R42.64] ;  /* 0x000000082a14b981 */ /* 0x000762000c1e1b00 */
[----:B0-----:R-:W-:-:S03]  /*0fb0*/  CS2R R26, SRZ ;  /* 0x00000000001a7805 */ /* 0x001fc6000001ff00 */
[----:B------:R3:W5:Y:S01]  /*0fc0*/  @!P0 LDG.E.64 R22, desc[UR8][R50.64] ;  /* 0x0000000832168981 */ /* 0x000762000c1e1b00 */
[----:B-1----:R-:W-:-:S03]  /*0fd0*/  CS2R R28, SRZ ;  /* 0x00000000001c7805 */ /* 0x002fc6000001ff00 */
[----:B------:R3:W5:Y:S04]  /*0fe0*/  @!P0 LDG.E.64 R24, desc[UR8][R68.64] ;  /* 0x0000000844188981 */ /* 0x000768000c1e1b00 */
[----:B------:R3:W5:Y:S04]  /*0ff0*/  @!P5 LDG.E.64 R26, desc[UR8][R36.64] ;  /* 0x00000008241ad981 */ /* 0x000768000c1e1b00 */
[----:B------:R3:W5:Y:S04]  /*1000*/  @!P5 LDG.E.64 R28, desc[UR8][R38.64] ;  /* 0x00000008261cd981 */ /* 0x000768000c1e1b00 */
[----:B------:R3:W5:Y:S04]  /*1010*/  @P4 LDG.E.64 R30, desc[UR8][R40.64] ;  /* 0x00000008281e4981 */ /* 0x000768000c1e1b00 */
[----:B------:R-:W5:Y:S01]  /*1020*/  LDG.E.64 R44, desc[UR8][R44.64] ;  /* 0x000000082c2c7981 */ /* 0x000f62000c1e1b00 */
        /* <DEDUP_REMOVED lines=13> */
[----:B---3--:R-:W-:Y:S05]  /*1100*/  BRA.U UP1, `(.L_x_1317) ;  /* 0x0000000501c47547 */ /* 0x008fea000b800000 */
[----:B-----5:R-:W-:Y:S01]  /*1110*/  FADD.FTZ R33, R48, -UR13 ;  /* 0x8000000d30217e21 */ /* 0x020fe20008010000 */
[----:B------:R-:W-:Y:S01]  /*1120*/  FMUL.FTZ R32, R46, R44 ;  /* 0x0000002c2e207220 */ /* 0x000fe20000410000 */
[----:B------:R-:W-:Y:S01]  /*1130*/  FADD.FTZ R0, R49, -UR13 ;  /* 0x8000000d31007e21 */ /* 0x000fe20008010000 */
[----:B------:R-:W-:Y:S01]  /*1140*/  FMUL.FTZ R35, R47, R45 ;  /* 0x0000002d2f237220 */ /* 0x000fe20000410000 */
[----:B------:R-:W-:Y:S01]  /*1150*/  FMUL.FTZ R33, R33, UR7 ;  /* 0x0000000721217c20 */ /* 0x000fe20008410000 */
[----:B------:R-:W-:Y:S01]  /*1160*/  FADD.FTZ R38, R2, -UR13 ;  /* 0x8000000d02267e21 */ /* 0x000fe20008010000 */
[----:B------:R-:W-:Y:S01]  /*1170*/  FMUL.FTZ R0, R0, UR7 ;  /* 0x0000000700007c20 */ /* 0x000fe20008410000 */
[----:B------:R-:W-:Y:S01]  /*1180*/  FADD.FTZ R36, RZ, R32 ;  /* 0x00000020ff247221 */ /* 0x000fe20000010000 */
[----:B------:R-:W-:Y:S01]  /*1190*/  FFMA.FTZ R37, R33, R32, RZ ;  /* 0x0000002021257223 */ /* 0x000fe200000100ff */
[----:B------:R-:W-:Y:S01]  /*11a0*/  FMUL.FTZ R39, R4, R44 ;  /* 0x0000002c04277220 */ /* 0x000fe20000410000 */
[----:B------:R-:W-:Y:S01]  /*11b0*/  FMUL.FTZ R38, R38, UR7 ;  /* 0x0000000726267c20 */ /* 0x000fe20008410000 */
[----:B------:R-:W-:Y:S01]  /*11c0*/  FFMA.FTZ R33, R46, R33, RZ ;  /* 0x000000212e217223 */ /* 0x000fe200000100ff */
[----:B------:R-:W-:Y:S01]  /*11d0*/  FFMA.FTZ R37, R0, R35, R37 ;  /* 0x0000002300257223 */ /* 0x000fe20000010025 */
[----:B------:R-:W-:Y:S01]  /*11e0*/  FADD.FTZ R32, R3, -UR13 ;  /* 0x8000000d03207e21 */ /* 0x000fe20008010000 */
[----:B------:R-:W-:Y:S01]  /*11f0*/  FADD.FTZ R36, R35, R36 ;  /* 0x0000002423247221 */ /* 0x000fe20000010000 */
[----:B------:R-:W-:Y:S01]  /*1200*/  FFMA.FTZ R33, R4, R38, R33 ;  /* 0x0000002604217223 */ /* 0x000fe20000010021 */
[----:B------:R-:W-:Y:S01]  /*1210*/  FFMA.FTZ R37, R38, R39, R37 ;  /* 0x0000002726257223 */ /* 0x000fe20000010025 */
[----:B------:R-:W-:Y:S01]  /*1220*/  FMUL.FTZ R32, R32, UR7 ;  /* 0x0000000720207c20 */ /* 0x000fe20008410000 */
[----:B------:R-:W-:Y:S01]  /*1230*/  FFMA.FTZ R0, R47, R0, RZ ;  /* 0x000000002f007223 */ /* 0x000fe200000100ff */
[C---:B------:R-:W-:Y:S01]  /*1240*/  FMUL.FTZ R35, R5.reuse, R45 ;  /* 0x0000002d05237220 */ /* 0x040fe20000410000 */
[----:B------:R-:W-:Y:S01]  /*1250*/  FADD.FTZ R38, R14, -UR13 ;  /* 0x8000000d0e267e21 */ /* 0x000fe20008010000 */
[----:B------:R-:W-:Y:S01]  /*1260*/  FADD.FTZ R36, R36, R39 ;  /* 0x0000002724247221 */ /* 0x000fe20000010000 */
[----:B------:R-:W-:Y:S01]  /*1270*/  FFMA.FTZ R0, R5, R32, R0 ;  /* 0x0000002005007223 */ /* 0x000fe20000010000 */
[----:B------:R-:W-:Y:S01]  /*1280*/  FFMA.FTZ R37, R32, R35, R37 ;  /* 0x0000002320257223 */ /* 0x000fe20000010025 */
[----:B------:R-:W-:Y:S01]  /*1290*/  FMUL.FTZ R39, R16, R44 ;  /* 0x0000002c10277220 */ /* 0x000fe20000410000 */
[----:B------:R-:W-:Y:S01]  /*12a0*/  FMUL.FTZ R38, R38, UR7 ;  /* 0x0000000726267c20 */ /* 0x000fe20008410000 */
[----:B------:R-:W-:Y:S01]  /*12b0*/  FADD.FTZ R32, R15, -UR13 ;  /* 0x8000000d0f207e21 */ /* 0x000fe20008010000 */
[----:B------:R-:W-:Y:S01]  /*12c0*/  FADD.FTZ R36, R35, R36 ;  /* 0x0000002423247221 */ /* 0x000fe20000010000 */
[C---:B------:R-:W-:Y:S01]  /*12d0*/  FMUL.FTZ R35, R17.reuse, R45 ;  /* 0x0000002d11237220 */ /* 0x040fe20000410000 */
[----:B------:R-:W-:Y:S01]  /*12e0*/  FFMA.FTZ R33, R16, R38, R33 ;  /* 0x0000002610217223 */ /* 0x000fe20000010021 */
[----:B------:R-:W-:Y:S01]  /*12f0*/  FFMA.FTZ R37, R38, R39, R37 ;  /* 0x0000002726257223 */ /* 0x000fe20000010025 */
[----:B------:R-:W-:Y:S01]  /*1300*/  FMUL.FTZ R32, R32, UR7 ;  /* 0x0000000720207c20 */ /* 0x000fe20008410000 */
[----:B------:R-:W-:Y:S01]  /*1310*/  FADD.FTZ R36, R36, R39 ;  /* 0x0000002724247221 */ /* 0x000fe20000010000 */
[----:B------:R-:W-:Y:S01]  /*1320*/  FADD.FTZ R38, R18, -UR13 ;  /* 0x8000000d12267e21 */ /* 0x000fe20008010000 */
[----:B------:R-:W-:Y:S01]  /*1330*/  FMUL.FTZ R39, R20, R44 ;  /* 0x0000002c14277220 */ /* 0x000fe20000410000 */
[----:B------:R-:W-:Y:S01]  /*1340*/  FFMA.FTZ R0, R17, R32, R0 ;  /* 0x0000002011007223 */ /* 0x000fe20000010000 */
[----:B------:R-:W-:Y:S01]  /*1350*/  FFMA.FTZ R37, R32, R35, R37 ;  /* 0x0000002320257223 */ /* 0x000fe20000010025 */
[----:B------:R-:W-:Y:S01]  /*1360*/  FMUL.FTZ R38, R38, UR7 ;  /* 0x0000000726267c20 */ /* 0x000fe20008410000 */
[----:B------:R-:W-:Y:S01]  /*1370*/  FADD.FTZ R36, R35, R36 ;  /* 0x0000002423247221 */ /* 0x000fe20000010000 */
[----:B------:R-:W-:Y:S01]  /*1380*/  FADD.FTZ R32, R19, -UR13 ;  /* 0x8000000d13207e21 */ /* 0x000fe20008010000 */
[----:B------:R-:W-:Y:S01]  /*1390*/  FMUL.FTZ R35, R21, R45 ;  /* 0x0000002d15237220 */ /* 0x000fe20000410000 */
[----:B------:R-:W-:Y:S01]  /*13a0*/  FFMA.FTZ R33, R20, R38, R33 ;  /* 0x0000002614217223 */ /* 0x000fe20000010021 */
[----:B------:R-:W-:Y:S01]  /*13b0*/  FADD.FTZ R36, R36, R39 ;  /* 0x0000002724247221 */ /* 0x000fe20000010000 */
[----:B------:R-:W-:Y:S01]  /*13c0*/  FFMA.FTZ R37, R38, R39, R37 ;  /* 0x0000002726257223 */ /* 0x000fe20000010025 */
[----:B------:R-:W-:Y:S01]  /*13d0*/  FMUL.FTZ R32, R32, UR7 ;  /* 0x0000000720207c20 */ /* 0x000fe20008410000 */
[----:B------:R-:W-:Y:S01]  /*13e0*/  FADD.FTZ R38, R22, -UR13 ;  /* 0x8000000d16267e21 */ /* 0x000fe20008010000 */
[----:B------:R-:W-:Y:S01]  /*13f0*/  FMUL.FTZ R39, R24, R44 ;  /* 0x0000002c18277220 */ /* 0x000fe20000410000 */
[----:B------:R-:W-:Y:S01]  /*1400*/  FADD.FTZ R36, R35, R36 ;  /* 0x0000002423247221 */ /* 0x000fe20000010000 */
[----:B------:R-:W-:Y:S01]  /*1410*/  FFMA.FTZ R0, R21, R32, R0 ;  /* 0x0000002015007223 */ /* 0x000fe20000010000 */
[----:B------:R-:W-:Y:S01]  /*1420*/  FFMA.FTZ R37, R32, R35, R37 ;  /* 0x0000002320257223 */ /* 0x000fe20000010025 */
[----:B------:R-:W-:Y:S01]  /*1430*/  FMUL.FTZ R38, R38, UR7 ;  /* 0x0000000726267c20 */ /* 0x000fe20008410000 */
[----:B------:R-:W-:Y:S01]  /*1440*/  FADD.FTZ R32, R23, -UR13 ;  /* 0x8000000d17207e21 */ /* 0x000fe20008010000 */
[----:B------:R-:W-:Y:S01]  /*1450*/  FADD.FTZ R36, R36, R39 ;  /* 0x0000002724247221 */ /* 0x000fe20000010000 */
[----:B------:R-:W-:Y:S01]  /*1460*/  FMUL.FTZ R35, R25, R45 ;  /* 0x0000002d19237220 */ /* 0x000fe20000410000 */
[----:B------:R-:W-:Y:S01]  /*1470*/  FFMA.FTZ R33, R24, R38, R33 ;  /* 0x0000002618217223 */ /* 0x000fe20000010021 */
        /* <DEDUP_REMOVED lines=10> */
[----:B------:R-:W-:Y:S01]  /*1520*/  FADD.FTZ R36, R10, -UR13 ;  /* 0x8000000d0a247e21 */ /* 0x000fe20008010000 */
[----:B------:R-:W-:Y:S01]  /*1530*/  FMUL.FTZ R35, R9, R45 ;  /* 0x0000002d09237220 */ /* 0x000fe20000410000 */
[----:B------:R-:W-:Y:S01]  /*1540*/  FFMA.FTZ R37, R38, R39, R37 ;  /* 0x0000002726257223 */ /* 0x000fe20000010025 */
[----:B------:R-:W-:Y:S01]  /*1550*/  FMUL.FTZ R32, R32, UR7 ;  /* 0x0000000720207c20 */ /* 0x000fe20008410000 */
[----:B------:R-:W-:Y:S01]  /*1560*/  FFMA.FTZ R33, R8, R38, R33 ;  /* 0x0000002608217223 */ /* 0x000fe20000010021 */
[----:B------:R-:W-:Y:S01]  /*1570*/  FMUL.FTZ R39, R12, R44 ;  /* 0x0000002c0c277220 */ /* 0x000fe20000410000 */
[----:B------:R-:W-:Y:S01]  /*1580*/  FMUL.FTZ R38, R36, UR7 ;  /* 0x0000000724267c20 */ /* 0x000fe20008410000 */
[----:B------:R-:W-:Y:S01]  /*1590*/  FADD.FTZ R40, R35, R40 ;  /* 0x0000002823287221 */ /* 0x000fe20000010000 */
[----:B------:R-:W-:Y:S01]  /*15a0*/  FFMA.FTZ R36, R9, R32, R0 ;  /* 0x0000002009247223 */ /* 0x000fe20000010000 */
[----:B------:R-:W-:Y:S01]  /*15b0*/  FFMA.FTZ R37, R32, R35, R37 ;  /* 0x0000002320257223 */ /* 0x000fe20000010025 */
[----:B------:R-:W-:Y:S01]  /*15c0*/  FADD.FTZ R32, R11, -UR13 ;  /* 0x8000000d0b207e21 */ /* 0x000fe20008010000 */
[----:B------:R-:W-:Y:S01]  /*15d0*/  FADD.FTZ R35, RZ, R46 ;  /* 0x0000002eff237221 */ /* 0x000fe20000010000 */
[----:B------:R-:W-:Y:S01]  /*15e0*/  FADD.FTZ R0, RZ, R47 ;  /* 0x0000002fff007221 */ /* 0x000fe20000010000 */
[----:B------:R-:W-:Y:S01]  /*15f0*/  FADD.FTZ R41, R40, R39 ;  /* 0x0000002728297221 */ /* 0x000fe20000010000 */
[----:B------:R-:W-:Y:S01]  /*1600*/  FFMA.FTZ R40, R38, R39, R37 ;  /* 0x0000002726287223 */ /* 0x000fe20000010025 */
[----:B------:R-:W-:Y:S01]  /*1610*/  FMUL.FTZ R37, R32, UR7 ;  /* 0x0000000720257c20 */ /* 0x000fe20008410000 */
[----:B------:R-:W-:Y:S01]  /*1620*/  FADD.FTZ R35, R4, R35 ;  /* 0x0000002304237221 */ /* 0x000fe20000010000 */
[----:B------:R-:W-:Y:S01]  /*1630*/  FADD.FTZ R32, R5, R0 ;  /* 0x0000000005207221 */ /* 0x000fe20000010000 */
[----:B------:R-:W-:Y:S01]  /*1640*/  FFMA.FTZ R33, R12, R38, R33 ;  /* 0x000000260c217223 */ /* 0x000fe20000010021 */
[----:B------:R-:W-:Y:S01]  /*1650*/  FMUL.FTZ R38, R13, R45 ;  /* 0x0000002d0d267220 */ /* 0x000fe20000410000 */
[----:B------:R-:W-:Y:S01]  /*1660*/  FADD.FTZ R35, R16, R35 ;  /* 0x0000002310237221 */ /* 0x000fe20000010000 */
[----:B------:R-:W-:Y:S01]  /*1670*/  FADD.FTZ R32, R17, R32 ;  /* 0x0000002011207221 */ /* 0x000fe20000010000 */
[----:B------:R-:W-:Y:S01]  /*1680*/  FFMA.FTZ R0, R13, R37, R36 ;  /* 0x000000250d007223 */ /* 0x000fe20000010024 */
[----:B------:R-:W-:Y:S01]  /*1690*/  FADD.FTZ R36, R26, -UR13 ;  /* 0x8000000d1a247e21 */ /* 0x000fe20008010000 */
[----:B------:R-:W-:Y:S01]  /*16a0*/  FADD.FTZ R35, R20, R35 ;  /* 0x0000002314237221 */ /* 0x000fe20000010000 */
[----:B------:R-:W-:Y:S01]  /*16b0*/  FADD.FTZ R32, R21, R32 ;  /* 0x0000002015207221 */ /* 0x000fe20000010000 */
[----:B------:R-:W-:Y:S01]  /*16c0*/  FADD.FTZ R41, R38, R41 ;  /* 0x0000002926297221 */ /* 0x000fe20000010000 */
[----:B------:R-:W-:Y:S01]  /*16d0*/  FFMA.FTZ R40, R37, R38, R40 ;  /* 0x0000002625287223 */ /* 0x000fe20000010028 */
[----:B------:R-:W-:Y:S01]  /*16e0*/  FADD.FTZ R35, R24, R35 ;  /* 0x0000002318237221 */ /* 0x000fe20000010000 */
[----:B------:R-:W-:Y:S01]  /*16f0*/  FADD.FTZ R32, R25, R32 ;  /* 0x0000002019207221 */ /* 0x000fe20000010000 */
[----:B------:R-:W-:Y:S01]  /*1700*/  FMUL.FTZ R38, R28, R44 ;  /* 0x0000002c1c267220 */ /* 0x000fe20000410000 */
[----:B------:R-:W-:Y:S01]  /*1710*/  FMUL.FTZ R37, R36, UR7 ;  /* 0x0000000724257c20 */ /* 0x000fe20008410000 */
[----:B------:R-:W-:Y:S01]  /*1720*/  FADD.FTZ R36, R27, -UR13 ;  /* 0x8000000d1b247e21 */ /* 0x000fe20008010000 */
[----:B------:R-:W-:Y:S01]  /*1730*/  FADD.FTZ R35, R8, R35 ;  /* 0x0000002308237221 */ /* 0x000fe20000010000 */
[----:B------:R-:W-:Y:S01]  /*1740*/  FADD.FTZ R32, R9, R32 ;  /* 0x0000002009207221 */ /* 0x000fe20000010000 */
[----:B------:R-:W-:Y:S01]  /*1750*/  FADD.FTZ R42, R41, R38 ;  /* 0x00000026292a7221 */ /* 0x000fe20000010000 */
[----:B------:R-:W-:Y:S01]  /*1760*/  FFMA.FTZ R41, R37, R38, R40 ;  /* 0x0000002625297223 */ /* 0x000fe20000010028 */
[----:B------:R-:W-:Y:S01]  /*1770*/  FMUL.FTZ R39, R29, R45 ;  /* 0x0000002d1d277220 */ /* 0x000fe20000410000 */
[----:B------:R-:W-:Y:S01]  /*1780*/  FMUL.FTZ R38, R36, UR7 ;  /* 0x0000000724267c20 */ /* 0x000fe20008410000 */
[----:B------:R-:W-:Y:S01]  /*1790*/  FADD.FTZ R35, R12, R35 ;  /* 0x000000230c237221 */ /* 0x000fe20000010000 */
[----:B------:R-:W-:Y:S01]  /*17a0*/  FADD.FTZ R32, R13, R32 ;  /* 0x000000200d207221 */ /* 0x000fe20000010000 */
[----:B------:R-:W-:Y:S01]  /*17b0*/  FFMA.FTZ R36, R28, R37, R33 ;  /* 0x000000251c247223 */ /* 0x000fe20000010021 */
[----:B------:R-:W-:Y:S01]  /*17c0*/  FADD.FTZ R43, R39, R42 ;  /* 0x0000002a272b7221 */ /* 0x000fe20000010000 */
[----:B------:R-:W-:Y:S01]  /*17d0*/  FFMA.FTZ R41, R38, R39, R41 ;  /* 0x0000002726297223 */ /* 0x000fe20000010029 */
[C---:B------:R-:W-:Y:S01]  /*17e0*/  FFMA.FTZ R37, R29.reuse, R38, R0 ;  /* 0x000000261d257223 */ /* 0x040fe20000010000 */
[----:B------:R-:W-:Y:S01]  /*17f0*/  FADD.FTZ R38, R28, R35 ;  /* 0x000000231c267221 */ /* 0x000fe20000010000 */
[----:B------:R-:W-:Y:S01]  /*1800*/  FADD.FTZ R39, R29, R32 ;  /* 0x000000201d277221 */ /* 0x000fe20000010000 */
[----:B------:R-:W-:Y:S06]  /*1810*/  BRA `(.L_x_1318) ;  /* 0x0000001000007947 */ /* 0x000fec0003800000 */
.L_x_1317:
[----:B-----5:R-:W-:Y:S01]  /*1820*/  FADD.FTZ R33, R48, -UR13 ;  /* 0x8000000d30217e21 */ /* 0x020fe20008010000 */
[----:B------:R-:W-:Y:S01]  /*1830*/  FADD.FTZ R0, R49, -UR13 ;  /* 0x8000000d31007e21 */ /* 0x000fe20008010000 */
[----:B------:R-:W-:Y:S02]  /*1840*/  FADD.FTZ R37, R2, -UR13 ;  /* 0x8000000d02257e21 */ /* 0x000fe40008010000 */
[----:B------:R-:W-:Y:S01]  /*1850*/  FMUL.FTZ R33, R33, UR7 ;  /* 0x0000000721217c20 */ /* 0x000fe20008410000 */
[----:B------:R-:W-:Y:S01]  /*1860*/  FMUL.FTZ R0, R0, UR7 ;  /* 0x0000000700007c20 */ /* 0x000fe20008410000 */
[----:B------:R-:W-:Y:S02]  /*1870*/  FMUL.FTZ R37, R37, UR7 ;  /* 0x0000000725257c20 */ /* 0x000fe40008410000 */
[C-C-:B------:R-:W-:Y:S01]  /*1880*/  FFMA.FTZ R35, R44.reuse, R33, R30.reuse ;  /* 0x000000212c237223 */ /* 0x140fe2000001001e */
[----:B------:R-:W-:Y:S01]  /*1890*/  FFMA.FTZ R39, R45, R0, R31 ;  /* 0x000000002d277223 */ /* 0x000fe2000001001f */
[----:B------:R-:W-:-:S02]  /*18a0*/  FFMA.FTZ R36, R44, R37, R30 ;  /* 0x000000252c247223 */ /* 0x000fc4000001001e */
[----:B------:R-:W-:Y:S01]  /*18b0*/  FMUL.FTZ R32, R35, -1.4426950216293334961 ;  /* 0xbfb8aa3b23207820 */ /* 0x000fe20000410000 */
[----:B------:R-:W-:Y:S01]  /*18c0*/  FMUL.FTZ R43, R39, -1.4426950216293334961 ;  /* 0xbfb8aa3b272b7820 */ /* 0x000fe20000410000 */
[----:B------:R-:W-:-:S04]  /*18d0*/  FMUL.FTZ R51, R36, -1.4426950216293334961 ;  /* 0xbfb8aa3b24337820 */ /* 0x000fc80000410000 */
[----:B------:R-:W0:Y:S04]  /*18e0*/  MUFU.EX2 R32, R32 ;  /* 0x0000002000207308 */ /* 0x000e280000000800 */
[----:B------:R-:W1:Y:S04]  /*18f0*/  MUFU.EX2 R43, R43 ;  /* 0x0000002b002b7308 */ /* 0x000e680000000800 */
[----:B------:R-:W2:Y:S01]  /*1900*/  MUFU.EX2 R51, R51 ;  /* 0x0000003300337308 */ /* 0x000ea20000000800 */
[----:B0-----:R-:W-:Y:S01]  /*1910*/  FADD.FTZ R38, R32, 1 ;  /* 0x3f80000020267421 */ /* 0x001fe20000010000 */
[----:B------:R-:W-:-:S03]  /*1920*/  FADD.FTZ R32, R3, -UR13 ;  /* 0x8000000d03207e21 */ /* 0x000fc60008010000 */
[----:B------:R-:W0:Y:S01]  /*1930*/  MUFU.RCP R41, R38 ;  /* 0x0000002600297308 */ /* 0x000e220000001000 */
[----:B------:R-:W-:Y:S01]  /*1940*/  FMUL.FTZ R32, R32, UR7 ;  /* 0x0000000720207c20 */ /* 0x000fe20008410000 */
[----:B-1----:R-:W-:Y:S01]  /*1950*/  FADD.FTZ R42, R43, 1 ;  /* 0x3f8000002b2a7421 */ /* 0x002fe20000010000 */
[----:B--2---:R-:W-:Y:S02]  /*1960*/  FADD.FTZ R43, R51, 1 ;  /* 0x3f800000332b7421 */ /* 0x004fe40000010000 */
[----:B------:R-:W-:-:S03]  /*1970*/  FFMA.FTZ R40, R45, R32, R31 ;  /* 0x000000202d287223 */ /* 0x000fc6000001001f */
[----:B------:R-:W1:Y:S01]  /*1980*/  MUFU.RCP R42, R42 ;  /* 0x0000002a002a7308 */ /* 0x000e620000001000 */
[----:B------:R-:W-:-:S07]  /*1990*/  FMUL.FTZ R63, R40, -1.4426950216293334961 ;  /* 0xbfb8aa3b283f7820 */ /* 0x000fce0000410000 */
[----:B------:R-:W2:Y:S01]  /*19a0*/  MUFU.EX2 R63, R63 ;  /* 0x0000003f003f7308 */ /* 0x000ea20000000800 */
[----:B0-----:R-:W-:Y:S01]  /*19b0*/  FADD.FTZ R50, -R41, 1 ;  /* 0x3f80000029327421 */ /* 0x001fe20000010100 */
[----:B------:R-:W-:Y:S02]  /*19c0*/  FMUL.FTZ R38, R46, R41 ;  /* 0x000000292e267220 */ /* 0x000fe40000410000 */
[----:B------:R-:W0:Y:S01]  /*19d0*/  MUFU.RCP R43, R43 ;  /* 0x0000002b002b7308 */ /* 0x000e220000001000 */
[----:B------:R-:W-:-:S04]  /*19e0*/  FFMA.FTZ R35, R35, R50, 1 ;  /* 0x3f80000023237423 */ /* 0x000fc80000010032 */
[----:B------:R-:W-:Y:S01]  /*19f0*/  FMUL.FTZ R38, R38, R35 ;  /* 0x0000002326267220 */ /* 0x000fe20000410000 */
[----:B------:R-:W-:Y:S01]  /*1a00*/  FADD.FTZ R35, R14, -UR13 ;  /* 0x8000000d0e237e21 */ /* 0x000fe20008010000 */
[----:B-1----:R-:W-:Y:S01]  /*1a10*/  FADD.FTZ R50, -R42, 1 ;  /* 0x3f8000002a327421 */ /* 0x002fe20000010100 */
[----:B--2---:R-:W-:Y:S02]  /*1a20*/  FADD.FTZ R51, R63, 1 ;  /* 0x3f8000003f337421 */ /* 0x004fe40000010000 */
[----:B------:R-:W-:Y:S01]  /*1a30*/  FMUL.FTZ R35, R35, UR7 ;  /* 0x0000000723237c20 */ /* 0x000fe20008410000 */
[----:B------:R-:W-:Y:S01]  /*1a40*/  FFMA.FTZ R50, R39, R50, 1 ;  /* 0x3f80000027327423 */ /* 0x000fe20000010032 */
[----:B------:R-:W-:Y:S01]  /*1a50*/  FMUL.FTZ R39, R47, R42 ;  /* 0x0000002a2f277220 */ /* 0x000fe20000410000 */
[----:B------:R1:W2:Y:S01]  /*1a60*/  MUFU.RCP R68, R51 ;  /* 0x0000003300447308 */ /* 0x0002a20000001000 */
[C---:B------:R-:W-:Y:S01]  /*1a70*/  FFMA.FTZ R41, R44.reuse, R35, R30 ;  /* 0x000000232c297223 */ /* 0x040fe2000001001e */
[----:B------:R-:W-:Y:S01]  /*1a80*/  FMUL.FTZ R42, R44, R38 ;  /* 0x000000262c2a7220 */ /* 0x000fe20000410000 */
[----:B------:R-:W-:Y:S01]  /*1a90*/  FMUL.FTZ R39, R39, R50 ;  /* 0x0000003227277220 */ /* 0x000fe20000410000 */
[----:B0-----:R-:W-:Y:S01]  /*1aa0*/  FADD.FTZ R63, -R43, 1 ;  /* 0x3f8000002b3f7421 */ /* 0x001fe20000010100 */
[----:B------:R-:W-:-:S03]  /*1ab0*/  FMUL.FTZ R70, R41, -1.4426950216293334961 ;  /* 0xbfb8aa3b29467820 */ /* 0x000fc60000410000 */
[----:B------:R-:W-:Y:S01]  /*1ac0*/  FFMA.FTZ R63, R36, R63, 1 ;  /* 0x3f800000243f7423 */ /* 0x000fe2000001003f */
[----:B------:R-:W-:Y:S01]  /*1ad0*/  FMUL.FTZ R36, R4, R43 ;  /* 0x0000002b04247220 */ /* 0x000fe20000410000 */
[----:B-1----:R-:W-:Y:S01]  /*1ae0*/  FFMA.FTZ R51, R33, R42, RZ ;  /* 0x0000002a21337223 */ /* 0x002fe200000100ff */
[----:B------:R-:W0:Y:S01]  /*1af0*/  MUFU.EX2 R70, R70 ;  /* 0x0000004600467308 */ /* 0x000e220000000800 */
[----:B------:R-:W-:Y:S01]  /*1b00*/  FMUL.FTZ R43, R45, R39 ;  /* 0x000000272d2b7220 */ /* 0x000fe20000410000 */
[----:B------:R-:W-:Y:S01]  /*1b10*/  FADD.FTZ R42, RZ, R42 ;  /* 0x0000002aff2a7221 */ /* 0x000fe20000010000 */
[----:B------:R-:W-:Y:S02]  /*1b20*/  FMUL.FTZ R36, R36, R63 ;  /* 0x0000003f24247220 */ /* 0x000fe40000410000 */
[----:B------:R-:W-:Y:S01]  /*1b30*/  FFMA.FTZ R50, R0, R43, R51 ;  /* 0x0000002b00327223 */ /* 0x000fe20000010033 */
[----:B------:R-:W-:Y:S01]  /*1b40*/  FADD.FTZ R43, R43, R42 ;  /* 0x0000002a2b2b7221 */ /* 0x000fe20000010000 */
[----:B--2---:R-:W-:Y:S01]  /*1b50*/  FADD.FTZ R69, -R68, 1 ;  /* 0x3f80000044457421 */ /* 0x004fe20000010100 */
[----:B------:R-:W-:-:S03]  /*1b60*/  FMUL.FTZ R51, R44, R36 ;  /* 0x000000242c337220 */ /* 0x000fc60000410000 */
[----:B------:R-:W-:Y:S01]  /*1b70*/  FFMA.FTZ R69, R40, R69, 1 ;  /* 0x3f80000028457423 */ /* 0x000fe20000010045 */
[----:B------:R-:W-:Y:S01]  /*1b80*/  FMUL.FTZ R40, R5, R68 ;  /* 0x0000004405287220 */ /* 0x000fe20000410000 */
[----:B0-----:R-:W-:-:S03]  /*1b90*/  FADD.FTZ R71, R70, 1 ;  /* 0x3f80000046477421 */ /* 0x001fc60000010000 */
[----:B------:R-:W-:-:S03]  /*1ba0*/  FMUL.FTZ R40, R40, R69 ;  /* 0x0000004528287220 */ /* 0x000fc60000410000 */
[----:B------:R-:W0:Y:S02]  /*1bb0*/  MUFU.RCP R71, R71 ;  /* 0x0000004700477308 */ /* 0x000e240000001000 */
[----:B0-----:R-:W-:Y:S01]  /*1bc0*/  FADD.FTZ R42, -R71, 1 ;  /* 0x3f800000472a7421 */ /* 0x001fe20000010100 */
[----:B------:R-:W-:-:S03]  /*1bd0*/  FMUL.FTZ R71, R16, R71 ;  /* 0x0000004710477220 */ /* 0x000fc60000410000 */
[----:B------:R-:W-:Y:S01]  /*1be0*/  FFMA.FTZ R68, R41, R42, 1 ;  /* 0x3f80000029447423 */ /* 0x000fe2000001002a */
[----:B------:R-:W-:Y:S01]  /*1bf0*/  FFMA.FTZ R42, R33, R38, RZ ;  /* 0x00000026212a7223 */ /* 0x000fe200000100ff */
[----:B------:R-:W-:Y:S01]  /*1c00*/  FADD.FTZ R41, RZ, R38 ;  /* 0x00000026ff297221 */ /* 0x000fe20000010000 */
[----:B------:R-:W-:Y:S01]  /*1c10*/  FADD.FTZ R33, R15, -UR13 ;  /* 0x8000000d0f217e21 */ /* 0x000fe20008010000 */
[----:B------:R-:W-:Y:S01]  /*1c20*/  FMUL.FTZ R38, R71, R68 ;  /* 0x0000004447267220 */ /* 0x000fe20000410000 */
[----:B------:R-:W-:Y:S01]  /*1c30*/  FFMA.FTZ R42, R37, R36, R42 ;  /* 0x00000024252a7223 */ /* 0x000fe2000001002a */
[----:B------:R-:W-:Y:S01]  /*1c40*/  FADD.FTZ R41, R41, R36 ;  /* 0x0000002429297221 */ /* 0x000fe20000010000 */
[----:B------:R-:W-:Y:S01]  /*1c50*/  FMUL.FTZ R36, R33, UR7 ;  /* 0x0000000721247c20 */ /* 0x000fe20008410000 */
[----:B------:R-:W-:Y:S01]  /*1c60*/  FFMA.FTZ R37, R37, R51, R50 ;  /* 0x0000003325257223 */ /* 0x000fe20000010032 */
[----:B------:R-:W-:Y:S01]  /*1c70*/  FADD.FTZ R51, R43, R51 ;  /* 0x000000332b337221 */ /* 0x000fe20000010000 */
[----:B------:R-:W-:Y:S01]  /*1c80*/  FFMA.FTZ R43, R0, R39, RZ ;  /* 0x00000027002b7223 */ /* 0x000fe200000100ff */
[C---:B------:R-:W-:Y:S01]  /*1c90*/  FFMA.FTZ R33, R45.reuse, R36, R31 ;  /* 0x000000242d217223 */ /* 0x040fe2000001001f */
[----:B------:R-:W-:Y:S01]  /*1ca0*/  FMUL.FTZ R0, R45, R40 ;  /* 0x000000282d007220 */ /* 0x000fe20000410000 */
[----:B------:R-:W-:Y:S01]  /*1cb0*/  FFMA.FTZ R42, R35, R38, R42 ;  /* 0x00000026232a7223 */ /* 0x000fe2000001002a */
[----:B------:R-:W-:Y:S01]  /*1cc0*/  FFMA.FTZ R43, R32, R40, R43 ;  /* 0x00000028202b7223 */ /* 0x000fe2000001002b */
[----:B------:R-:W-:Y:S01]  /*1cd0*/  FMUL.FTZ R63, R33, -1.4426950216293334961 ;  /* 0xbfb8aa3b213f7820 */ /* 0x000fe20000410000 */
[----:B------:R-:W-:Y:S01]  /*1ce0*/  FADD.FTZ R51, R0, R51 ;  /* 0x0000003300337221 */ /* 0x000fe20000010000 */
[----:B------:R-:W-:-:S04]  /*1cf0*/  FADD.FTZ R41, R41, R38 ;  /* 0x0000002629297221 */ /* 0x000fc80000010000 */
[----:B------:R-:W0:Y:S02]  /*1d00*/  MUFU.EX2 R63, R63 ;  /* 0x0000003f003f7308 */ /* 0x000e240000000800 */
[----:B0-----:R-:W-:-:S06]  /*1d10*/  FADD.FTZ R68, R63, 1 ;  /* 0x3f8000003f447421 */ /* 0x001fcc0000010000 */
[----:B------:R-:W0:Y:S02]  /*1d20*/  MUFU.RCP R68, R68 ;  /* 0x0000004400447308 */ /* 0x000e240000001000 */
[----:B0-----:R-:W-:-:S04]  /*1d30*/  FADD.FTZ R50, -R68, 1 ;  /* 0x3f80000044327421 */ /* 0x001fc80000010100 */
[----:B------:R-:W-:Y:S01]  /*1d40*/  FFMA.FTZ R69, R33, R50, 1 ;  /* 0x3f80000021457423 */ /* 0x000fe20000010032 */
[----:B------:R-:W-:Y:S01]  /*1d50*/  FMUL.FTZ R50, R17, R68 ;  /* 0x0000004411327220 */ /* 0x000fe20000410000 */
[----:B------:R-:W-:-:S03]  /*1d60*/  FADD.FTZ R33, RZ, R39 ;  /* 0x00000027ff217221 */ /* 0x000fc60000010000 */
[----:B------:R-:W-:Y:S01]  /*1d70*/  FMUL.FTZ R39, R50, R69 ;  /* 0x0000004532277220 */ /* 0x000fe20000410000 */
[----:B------:R-:W-:Y:S01]  /*1d80*/  FADD.FTZ R50, R33, R40 ;  /* 0x0000002821327221 */ /* 0x000fe20000010000 */
[----:B------:R-:W-:Y:S01]  /*1d90*/  FADD.FTZ R33, R18, -UR13 ;  /* 0x8000000d12217e21 */ /* 0x000fe20008010000 */
[----:B------:R-:W-:Y:S01]  /*1da0*/  FFMA.FTZ R40, R32, R0, R37 ;  /* 0x0000000020287223 */ /* 0x000fe20000010025 */
[----:B------:R-:W-:Y:S01]  /*1db0*/  FADD.FTZ R0, R19, -UR13 ;  /* 0x8000000d13007e21 */ /* 0x000fe20008010000 */
[----:B------:R-:W-:Y:S01]  /*1dc0*/  FFMA.FTZ R43, R36, R39, R43 ;  /* 0x00000027242b7223 */ /* 0x000fe2000001002b */
[----:B------:R-:W-:Y:S01]  /*1dd0*/  FMUL.FTZ R33, R33, UR7 ;  /* 0x0000000721217c20 */ /* 0x000fe20008410000 */
[----:B------:R-:W-:Y:S01]  /*1de0*/  FADD.FTZ R50, R50, R39 ;  /* 0x0000002732327221 */ /* 0x000fe20000010000 */
[----:B------:R-:W-:Y:S02]  /*1df0*/  FMUL.FTZ R0, R0, UR7 ;  /* 0x0000000700007c20 */ /* 0x000fe40008410000 */
[----:B------:R-:W-:-:S04]  /*1e00*/  FFMA.FTZ R32, R44, R33, R30 ;  /* 0x000000212c207223 */ /* 0x000fc8000001001e */
[----:B------:R-:W-:-:S06]  /*1e10*/  FMUL.FTZ R37, R32, -1.4426950216293334961 ;  /* 0xbfb8aa3b20257820 */ /* 0x000fcc0000410000 */
[----:B------:R-:W0:Y:S02]  /*1e20*/  MUFU.EX2 R37, R37 ;  /* 0x0000002500257308 */ /* 0x000e240000000800 */
[----:B0-----:R-:W-:Y:S01]  /*1e30*/  FADD.FTZ R63, R37, 1 ;  /* 0x3f800000253f7421 */ /* 0x001fe20000010000 */
[----:B------:R-:W-:-:S04]  /*1e40*/  FMUL.FTZ R37, R44, R38 ;  /* 0x000000262c257220 */ /* 0x000fc80000410000 */
[----:B------:R-:W-:Y:S01]  /*1e50*/  FADD.FTZ R51, R51, R37 ;  /* 0x0000002533337221 */ /* 0x000fe20000010000 */
[----:B------:R-:W0:Y:S02]  /*1e60*/  MUFU.RCP R63, R63 ;  /* 0x0000003f003f7308 */ /* 0x000e240000001000 */
[----:B0-----:R-:W-:-:S04]  /*1e70*/  FADD.FTZ R69, -R63, 1 ;  /* 0x3f8000003f457421 */ /* 0x001fc80000010100 */
[----:B------:R-:W-:Y:S01]  /*1e80*/  FFMA.FTZ R69, R32, R69, 1 ;  /* 0x3f80000020457423 */ /* 0x000fe20000010045 */
[----:B------:R-:W-:Y:S01]  /*1e90*/  FMUL.FTZ R32, R20, R63 ;  /* 0x0000003f14207220 */ /* 0x000fe20000410000 */
[----:B------:R-:W-:Y:S01]  /*1ea0*/  FFMA.FTZ R63, R35, R37, R40 ;  /* 0x00000025233f7223 */ /* 0x000fe20000010028 */
[----:B------:R-:W-:Y:S02]  /*1eb0*/  FFMA.FTZ R35, R45, R0, R31 ;  /* 0x000000002d237223 */ /* 0x000fe4000001001f */
[----:B------:R-:W-:Y:S02]  /*1ec0*/  FMUL.FTZ R32, R32, R69 ;  /* 0x0000004520207220 */ /* 0x000fe40000410000 */
[----:B------:R-:W-:Y:S02]  /*1ed0*/  FMUL.FTZ R38, R35, -1.4426950216293334961 ;  /* 0xbfb8aa3b23267820 */ /* 0x000fe40000410000 */
[----:B------:R-:W-:Y:S01]  /*1ee0*/  FADD.FTZ R41, R41, R32 ;  /* 0x0000002029297221 */ /* 0x000fe20000010000 */
[----:B------:R-:W-:-:S03]  /*1ef0*/  FFMA.FTZ R42, R33, R32, R42 ;  /* 0x00000020212a7223 */ /* 0x000fc6000001002a */
        /* <DEDUP_REMOVED lines=8> */
[----:B------:R-:W-:Y:S01]  /*1f80*/  FMUL.FTZ R40, R45, R39 ;  /* 0x000000272d287220 */ /* 0x000fe20000410000 */
[----:B------:R-:W-:Y:S02]  /*1f90*/  FMUL.FTZ R35, R35, UR7 ;  /* 0x0000000723237c20 */ /* 0x000fe40008410000 */
[----:B------:R-:W-:Y:S01]  /*1fa0*/  FFMA.FTZ R43, R0, R37, R43 ;  /* 0x00000025002b7223 */ /* 0x000fe2000001002b */
[----:B------:R-:W-:Y:S01]  /*1fb0*/  FFMA.FTZ R38, R36, R40, R63 ;  /* 0x0000002824267223 */ /* 0x000fe2000001003f */
[----:B------:R-:W-:Y:S01]  /*1fc0*/  FFMA.FTZ R36, R44, R35, R30 ;  /* 0x000000232c247223 */ /* 0x000fe2000001001e */
[----:B------:R-:W-:Y:S01]  /*1fd0*/  FADD.FTZ R51, R40, R51 ;  /* 0x0000003328337221 */ /* 0x000fe20000010000 */
[----:B------:R-:W-:Y:S02]  /*1fe0*/  FADD.FTZ R40, R23, -UR13 ;  /* 0x8000000d17287e21 */ /* 0x000fe40008010000 */
[----:B------:R-:W-:-:S06]  /*1ff0*/  FMUL.FTZ R39, R36, -1.4426950216293334961 ;  /* 0xbfb8aa3b24277820 */ /* 0x000fcc0000410000 */
[----:B------:R-:W0:Y:S02]  /*2000*/  MUFU.EX2 R39, R39 ;  /* 0x0000002700277308 */ /* 0x000e240000000800 */
[----:B0-----:R-:W-:-:S04]  /*2010*/  FADD.FTZ R68, R39, 1 ;  /* 0x3f80000027447421 */ /* 0x001fc80000010000 */
[----:B------:R-:W0:Y:S02]  /*2020*/  MUFU.RCP R63, R68 ;  /* 0x00000044003f7308 */ /* 0x000e240000001000 */
[----:B0-----:R-:W-:-:S04]  /*2030*/  FADD.FTZ R69, -R63, 1 ;  /* 0x3f8000003f457421 */ /* 0x001fc80000010100 */
[----:B------:R-:W-:Y:S01]  /*2040*/  FFMA.FTZ R69, R36, R69, 1 ;  /* 0x3f80000024457423 */ /* 0x000fe20000010045 */
[----:B------:R-:W-:Y:S01]  /*2050*/  FMUL.FTZ R36, R24, R63 ;  /* 0x0000003f18247220 */ /* 0x000fe20000410000 */
[----:B------:R-:W-:Y:S01]  /*2060*/  FMUL.FTZ R63, R44, R32 ;  /* 0x000000202c3f7220 */ /* 0x000fe20000410000 */
[----:B------:R-:W-:Y:S02]  /*2070*/  FMUL.FTZ R32, R40, UR7 ;  /* 0x0000000728207c20 */ /* 0x000fe40008410000 */
[----:B------:R-:W-:Y:S01]  /*2080*/  FMUL.FTZ R36, R36, R69 ;  /* 0x0000004524247220 */ /* 0x000fe20000410000 */
[----:B------:R-:W-:Y:S01]  /*2090*/  FFMA.FTZ R39, R33, R63, R38 ;  /* 0x0000003f21277223 */ /* 0x000fe20000010026 */
[----:B------:R-:W-:Y:S01]  /*20a0*/  FFMA.FTZ R33, R45, R32, R31 ;  /* 0x000000202d217223 */ /* 0x000fe2000001001f */
[----:B------:R-:W-:Y:S01]  /*20b0*/  FADD.FTZ R40, R51, R63 ;  /* 0x0000003f33287221 */ /* 0x000fe20000010000 */
[----:B------:R-:W-:Y:S01]  /*20c0*/  FADD.FTZ R51, R50, R37 ;  /* 0x0000002532337221 */ /* 0x000fe20000010000 */
[----:B------:R-:W-:Y:S01]  /*20d0*/  FADD.FTZ R41, R41, R36 ;  /* 0x0000002429297221 */ /* 0x000fe20000010000 */
[----:B------:R-:W-:Y:S01]  /*20e0*/  FMUL.FTZ R68, R33, -1.4426950216293334961 ;  /* 0xbfb8aa3b21447820 */ /* 0x000fe20000410000 */
[----:B------:R-:W-:-:S05]  /*20f0*/  FFMA.FTZ R42, R35, R36, R42 ;  /* 0x00000024232a7223 */ /* 0x000fca000001002a */
[----:B------:R-:W0:Y:S02]  /*2100*/  MUFU.EX2 R68, R68 ;  /* 0x0000004400447308 */ /* 0x000e240000000800 */
[----:B0-----:R-:W-:Y:S01]  /*2110*/  FADD.FTZ R69, R68, 1 ;  /* 0x3f80000044457421 */ /* 0x001fe20000010000 */
[----:B------:R-:W-:-:S03]  /*2120*/  FMUL.FTZ R68, R45, R37 ;  /* 0x000000252d447220 */ /* 0x000fc60000410000 */
[----:B------:R-:W0:Y:S01]  /*2130*/  MUFU.RCP R38, R69 ;  /* 0x0000004500267308 */ /* 0x000e220000001000 */
[----:B------:R-:W-:Y:S01]  /*2140*/  FFMA.FTZ R50, R0, R68, R39 ;  /* 0x0000004400327223 */ /* 0x000fe20000010027 */
[----:B------:R-:W-:Y:S01]  /*2150*/  FADD.FTZ R40, R68, R40 ;  /* 0x0000002844287221 */ /* 0x000fe20000010000 */
[----:B0-----:R-:W-:Y:S01]  /*2160*/  FADD.FTZ R70, -R38, 1 ;  /* 0x3f80000026467421 */ /* 0x001fe20000010100 */
[----:B------:R-:W-:-:S03]  /*2170*/  FMUL.FTZ R38, R25, R38 ;  /* 0x0000002619267220 */ /* 0x000fc60000410000 */
[----:B------:R-:W-:-:S04]  /*2180*/  FFMA.FTZ R33, R33, R70, 1 ;  /* 0x3f80000021217423 */ /* 0x000fc80000010046 */
[----:B------:R-:W-:Y:S01]  /*2190*/  FMUL.FTZ R38, R38, R33 ;  /* 0x0000002126267220 */ /* 0x000fe20000410000 */
[----:B------:R-:W-:-:S03]  /*21a0*/  FADD.FTZ R33, R6, -UR13 ;  /* 0x8000000d06217e21 */ /* 0x000fc60008010000 */
[----:B------:R-:W-:Y:S01]  /*21b0*/  FFMA.FTZ R43, R32, R38, R43 ;  /* 0x00000026202b7223 */ /* 0x000fe2000001002b */
[----:B------:R-:W-:-:S04]  /*21c0*/  FMUL.FTZ R33, R33, UR7 ;  /* 0x0000000721217c20 */ /* 0x000fc80008410000 */
[----:B------:R-:W-:-:S04]  /*21d0*/  FFMA.FTZ R0, R44, R33, R30 ;  /* 0x000000212c007223 */ /* 0x000fc8000001001e */
[----:B------:R-:W-:-:S06]  /*21e0*/  FMUL.FTZ R37, R0, -1.4426950216293334961 ;  /* 0xbfb8aa3b00257820 */ /* 0x000fcc0000410000 */
[----:B------:R-:W0:Y:S02]  /*21f0*/  MUFU.EX2 R37, R37 ;  /* 0x0000002500257308 */ /* 0x000e240000000800 */
[----:B0-----:R-:W-:Y:S01]  /*2200*/  FADD.FTZ R39, R37, 1 ;  /* 0x3f80000025277421 */ /* 0x001fe20000010000 */
[----:B------:R-:W-:-:S05]  /*2210*/  FMUL.FTZ R37, R44, R36 ;  /* 0x000000242c257220 */ /* 0x000fca0000410000 */
[----:B------:R-:W0:Y:S02]  /*2220*/  MUFU.RCP R39, R39 ;  /* 0x0000002700277308 */ /* 0x000e240000001000 */
[----:B0-----:R-:W-:-:S04]  /*2230*/  FADD.FTZ R63, -R39, 1 ;  /* 0x3f800000273f7421 */ /* 0x001fc80000010100 */
[----:B------:R-:W-:Y:S01]  /*2240*/  FFMA.FTZ R63, R0, R63, 1 ;  /* 0x3f800000003f7423 */ /* 0x000fe2000001003f */
[----:B------:R-:W-:Y:S01]  /*2250*/  FMUL.FTZ R0, R8, R39 ;  /* 0x0000002708007220 */ /* 0x000fe20000410000 */
[----:B------:R-:W-:Y:S01]  /*2260*/  FFMA.FTZ R39, R35, R37, R50 ;  /* 0x0000002523277223 */ /* 0x000fe20000010032 */
[----:B------:R-:W-:Y:S01]  /*2270*/  FADD.FTZ R50, R40, R37 ;  /* 0x0000002528327221 */ /* 0x000fe20000010000 */
[----:B------:R-:W-:Y:S01]  /*2280*/  FADD.FTZ R37, R10, -UR13 ;  /* 0x8000000d0a257e21 */ /* 0x000fe20008010000 */
[----:B------:R-:W-:Y:S01]  /*2290*/  FMUL.FTZ R0, R0, R63 ;  /* 0x0000003f00007220 */ /* 0x000fe20000410000 */
[----:B------:R-:W-:Y:S02]  /*22a0*/  FADD.FTZ R63, R7, -UR13 ;  /* 0x8000000d073f7e21 */ /* 0x000fe40008010000 */
[----:B------:R-:W-:Y:S01]  /*22b0*/  FMUL.FTZ R37, R37, UR7 ;  /* 0x0000000725257c20 */ /* 0x000fe20008410000 */
[----:B------:R-:W-:Y:S01]  /*22c0*/  FADD.FTZ R41, R41, R0 ;  /* 0x0000000029297221 */ /* 0x000fe20000010000 */
[----:B------:R-:W-:Y:S01]  /*22d0*/  FMUL.FTZ R36, R63, UR7 ;  /* 0x000000073f247c20 */ /* 0x000fe20008410000 */
[----:B------:R-:W-:-:S03]  /*22e0*/  FFMA.FTZ R42, R33, R0, R42 ;  /* 0x00000000212a7223 */ /* 0x000fc6000001002a */
[----:B------:R-:W-:-:S04]  /*22f0*/  FFMA.FTZ R35, R45, R36, R31 ;  /* 0x000000242d237223 */ /* 0x000fc8000001001f */
[----:B------:R-:W-:-:S06]  /*2300*/  FMUL.FTZ R63, R35, -1.4426950216293334961 ;  /* 0xbfb8aa3b233f7820 */ /* 0x000fcc0000410000 */
[----:B------:R-:W0:Y:S02]  /*2310*/  MUFU.EX2 R63, R63 ;  /* 0x0000003f003f7308 */ /* 0x000e240000000800 */
[----:B0-----:R-:W-:-:S04]  /*2320*/  FADD.FTZ R69, R63, 1 ;  /* 0x3f8000003f457421 */ /* 0x001fc80000010000 */
[----:B------:R-:W0:Y:S02]  /*2330*/  MUFU.RCP R68, R69 ;  /* 0x0000004500447308 */ /* 0x000e240000001000 */
[----:B0-----:R-:W-:-:S04]  /*2340*/  FADD.FTZ R40, -R68, 1 ;  /* 0x3f80000044287421 */ /* 0x001fc80000010100 */
[----:B------:R-:W-:Y:S01]  /*2350*/  FFMA.FTZ R40, R35, R40, 1 ;  /* 0x3f80000023287423 */ /* 0x000fe20000010028 */
[----:B------:R-:W-:Y:S01]  /*2360*/  FMUL.FTZ R35, R9, R68 ;  /* 0x0000004409237220 */ /* 0x000fe20000410000 */
[----:B------:R-:W-:-:S03]  /*2370*/  FMUL.FTZ R68, R45, R38 ;  /* 0x000000262d447220 */ /* 0x000fc60000410000 */
[----:B------:R-:W-:Y:S01]  /*2380*/  FMUL.FTZ R35, R35, R40 ;  /* 0x0000002823237220 */ /* 0x000fe20000410000 */
[----:B------:R-:W-:Y:S01]  /*2390*/  FADD.FTZ R40, R51, R38 ;  /* 0x0000002633287221 */ /* 0x000fe20000010000 */
[----:B------:R-:W-:Y:S01]  /*23a0*/  FFMA.FTZ R38, R32, R68, R39 ;  /* 0x0000004420267223 */ /* 0x000fe20000010027 */
[----:B------:R-:W-:Y:S01]  /*23b0*/  FFMA.FTZ R32, R44, R37, R30 ;  /* 0x000000252c207223 */ /* 0x000fe2000001001e */
[----:B------:R-:W-:Y:S01]  /*23c0*/  FADD.FTZ R50, R68, R50 ;  /* 0x0000003244327221 */ /* 0x000fe20000010000 */
[----:B------:R-:W-:Y:S02]  /*23d0*/  FFMA.FTZ R43, R36, R35, R43 ;  /* 0x00000023242b7223 */ /* 0x000fe4000001002b */
[----:B------:R-:W-:-:S06]  /*23e0*/  FMUL.FTZ R39, R32, -1.4426950216293334961 ;  /* 0xbfb8aa3b20277820 */ /* 0x000fcc0000410000 */
[----:B------:R-:W0:Y:S02]  /*23f0*/  MUFU.EX2 R39, R39 ;  /* 0x0000002700277308 */ /* 0x000e240000000800 */
[----:B0-----:R-:W-:Y:S01]  /*2400*/  FADD.FTZ R51, R39, 1 ;  /* 0x3f80000027337421 */ /* 0x001fe20000010000 */
[----:B------:R-:W-:-:S04]  /*2410*/  FMUL.FTZ R39, R44, R0 ;  /* 0x000000002c277220 */ /* 0x000fc80000410000 */
[----:B------:R-:W-:Y:S01]  /*2420*/  FFMA.FTZ R33, R33, R39, R38 ;  /* 0x0000002721217223 */ /* 0x000fe20000010026 */
[----:B------:R-:W0:Y:S01]  /*2430*/  MUFU.RCP R51, R51 ;  /* 0x0000003300337308 */ /* 0x000e220000001000 */
[----:B------:R-:W-:Y:S01]  /*2440*/  FADD.FTZ R50, R50, R39 ;  /* 0x0000002732327221 */ /* 0x000fe20000010000 */
[----:B0-----:R-:W-:-:S04]  /*2450*/  FADD.FTZ R63, -R51, 1 ;  /* 0x3f800000333f7421 */ /* 0x001fc80000010100 */
[----:B------:R-:W-:Y:S01]  /*2460*/  FFMA.FTZ R63, R32, R63, 1 ;  /* 0x3f800000203f7423 */ /* 0x000fe2000001003f */
[----:B------:R-:W-:-:S04]  /*2470*/  FMUL.FTZ R32, R12, R51 ;  /* 0x000000330c207220 */ /* 0x000fc80000410000 */
[----:B------:R-:W-:Y:S01]  /*2480*/  FMUL.FTZ R32, R32, R63 ;  /* 0x0000003f20207220 */ /* 0x000fe20000410000 */
[----:B------:R-:W-:-:S03]  /*2490*/  FADD.FTZ R63, R11, -UR13 ;  /* 0x8000000d0b3f7e21 */ /* 0x000fc60008010000 */
[----:B------:R-:W-:Y:S01]  /*24a0*/  FFMA.FTZ R42, R37, R32, R42 ;  /* 0x00000020252a7223 */ /* 0x000fe2000001002a */
[----:B------:R-:W-:-:S04]  /*24b0*/  FMUL.FTZ R0, R63, UR7 ;  /* 0x000000073f007c20 */ /* 0x000fc80008410000 */
        /* <DEDUP_REMOVED lines=8> */
[----:B------:R-:W-:-:S03]  /*2540*/  FADD.FTZ R68, R26, -UR13 ;  /* 0x8000000d1a447e21 */ /* 0x000fc60008010000 */
[----:B------:R-:W-:Y:S01]  /*2550*/  FMUL.FTZ R38, R38, R39 ;  /* 0x0000002726267220 */ /* 0x000fe20000410000 */
[----:B------:R-:W-:Y:S01]  /*2560*/  FADD.FTZ R39, R40, R35 ;  /* 0x0000002328277221 */ /* 0x000fe20000010000 */
[----:B------:R-:W-:Y:S01]  /*2570*/  FMUL.FTZ R40, R45, R35 ;  /* 0x000000232d287220 */ /* 0x000fe20000410000 */
[----:B------:R-:W-:Y:S01]  /*2580*/  FMUL.FTZ R35, R68, UR7 ;  /* 0x0000000744237c20 */ /* 0x000fe20008410000 */
[----:B------:R-:W-:Y:S01]  /*2590*/  FADD.FTZ R68, R27, -UR13 ;  /* 0x8000000d1b447e21 */ /* 0x000fe20008010000 */
[----:B------:R-:W-:Y:S01]  /*25a0*/  FADD.FTZ R39, R39, R38 ;  /* 0x0000002627277221 */ /* 0x000fe20000010000 */
[----:B------:R-:W-:Y:S01]  /*25b0*/  FFMA.FTZ R36, R36, R40, R33 ;  /* 0x0000002824247223 */ /* 0x000fe20000010021 */
[----:B------:R-:W-:Y:S01]  /*25c0*/  FFMA.FTZ R33, R44, R35, R30 ;  /* 0x000000232c217223 */ /* 0x000fe2000001001e */
[----:B------:R-:W-:-:S03]  /*25d0*/  FADD.FTZ R50, R40, R50 ;  /* 0x0000003228327221 */ /* 0x000fc60000010000 */
[----:B------:R-:W-:-:S06]  /*25e0*/  FMUL.FTZ R51, R33, -1.4426950216293334961 ;  /* 0xbfb8aa3b21337820 */ /* 0x000fcc0000410000 */
[----:B------:R-:W0:Y:S02]  /*25f0*/  MUFU.EX2 R51, R51 ;  /* 0x0000003300337308 */ /* 0x000e240000000800 */
[----:B0-----:R-:W-:-:S06]  /*2600*/  FADD.FTZ R63, R51, 1 ;  /* 0x3f800000333f7421 */ /* 0x001fcc0000010000 */
[----:B------:R-:W0:Y:S02]  /*2610*/  MUFU.RCP R63, R63 ;  /* 0x0000003f003f7308 */ /* 0x000e240000001000 */
[----:B0-----:R-:W-:-:S04]  /*2620*/  FADD.FTZ R40, -R63, 1 ;  /* 0x3f8000003f287421 */ /* 0x001fc80000010100 */
[----:B------:R-:W-:Y:S01]  /*2630*/  FFMA.FTZ R40, R33, R40, 1 ;  /* 0x3f80000021287423 */ /* 0x000fe20000010028 */
[----:B------:R-:W-:-:S04]  /*2640*/  FMUL.FTZ R33, R28, R63 ;  /* 0x0000003f1c217220 */ /* 0x000fc80000410000 */
[----:B------:R-:W-:Y:S01]  /*2650*/  FMUL.FTZ R33, R33, R40 ;  /* 0x0000002821217220 */ /* 0x000fe20000410000 */
[----:B------:R-:W-:Y:S01]  /*2660*/  FADD.FTZ R40, R41, R32 ;  /* 0x0000002029287221 */ /* 0x000fe20000010000 */
[----:B------:R-:W-:Y:S01]  /*2670*/  FMUL.FTZ R41, R44, R32 ;  /* 0x000000202c297220 */ /* 0x000fe20000410000 */
[----:B------:R-:W-:-:S03]  /*2680*/  FMUL.FTZ R32, R68, UR7 ;  /* 0x0000000744207c20 */ /* 0x000fc60008410000 */
[----:B------:R-:W-:Y:S01]  /*2690*/  FFMA.FTZ R36, R37, R41, R36 ;  /* 0x0000002925247223 */ /* 0x000fe20000010024 */
[C---:B------:R-:W-:Y:S01]  /*26a0*/  FFMA.FTZ R37, R45.reuse, R32, R31 ;  /* 0x000000202d257223 */ /* 0x040fe2000001001f */
[----:B------:R-:W-:Y:S01]  /*26b0*/  FADD.FTZ R50, R50, R41 ;  /* 0x0000002932327221 */ /* 0x000fe20000010000 */
[----:B------:R-:W-:Y:S02]  /*26c0*/  FMUL.FTZ R41, R45, R38 ;  /* 0x000000262d297220 */ /* 0x000fe40000410000 */
[----:B------:R-:W-:Y:S02]  /*26d0*/  FMUL.FTZ R51, R37, -1.4426950216293334961 ;  /* 0xbfb8aa3b25337820 */ /* 0x000fe40000410000 */
[----:B------:R-:W-:Y:S01]  /*26e0*/  FFMA.FTZ R36, R0, R41, R36 ;  /* 0x0000002900247223 */ /* 0x000fe20000010024 */
[----:B------:R-:W-:Y:S01]  /*26f0*/  FADD.FTZ R50, R41, R50 ;  /* 0x0000003229327221 */ /* 0x000fe20000010000 */
[----:B------:R-:W-:Y:S02]  /*2700*/  FMUL.FTZ R41, R44, R33 ;  /* 0x000000212c297220 */ /* 0x000fe40000410000 */
[----:B------:R-:W0:Y:S02]  /*2710*/  MUFU.EX2 R51, R51 ;  /* 0x0000003300337308 */ /* 0x000e240000000800 */
[----:B------:R-:W-:Y:S01]  /*2720*/  FADD.FTZ R50, R50, R41 ;  /* 0x0000002932327221 */ /* 0x000fe20000010000 */
[----:B0-----:R-:W-:Y:S01]  /*2730*/  FADD.FTZ R63, R51, 1 ;  /* 0x3f800000333f7421 */ /* 0x001fe20000010000 */
[C---:B------:R-:W-:Y:S01]  /*2740*/  FFMA.FTZ R51, R35.reuse, R41, R36 ;  /* 0x0000002923337223 */ /* 0x040fe20000010024 */
[----:B------:R-:W-:-:S02]  /*2750*/  FFMA.FTZ R36, R35, R33, R42 ;  /* 0x0000002123247223 */ /* 0x000fc4000001002a */
[----:B------:R-:W0:Y:S02]  /*2760*/  MUFU.RCP R68, R63 ;  /* 0x0000003f00447308 */ /* 0x000e240000001000 */
[----:B0-----:R-:W-:Y:S01]  /*2770*/  FADD.FTZ R70, -R68, 1 ;  /* 0x3f80000044467421 */ /* 0x001fe20000010100 */
[----:B------:R-:W-:-:S03]  /*2780*/  FMUL.FTZ R68, R29, R68 ;  /* 0x000000441d447220 */ /* 0x000fc60000410000 */
[----:B------:R-:W-:Y:S01]  /*2790*/  FFMA.FTZ R69, R37, R70, 1 ;  /* 0x3f80000025457423 */ /* 0x000fe20000010046 */
[----:B------:R-:W-:Y:S01]  /*27a0*/  FFMA.FTZ R37, R0, R38, R43 ;  /* 0x0000002600257223 */ /* 0x000fe2000001002b */
[----:B------:R-:W-:Y:S02]  /*27b0*/  FADD.FTZ R38, R40, R33 ;  /* 0x0000002128267221 */ /* 0x000fe40000010000 */
[----:B------:R-:W-:-:S04]  /*27c0*/  FMUL.FTZ R68, R68, R69 ;  /* 0x0000004544447220 */ /* 0x000fc80000410000 */
[-C--:B------:R-:W-:Y:S01]  /*27d0*/  FMUL.FTZ R43, R45, R68.reuse ;  /* 0x000000442d2b7220 */ /* 0x080fe20000410000 */
[C---:B------:R-:W-:Y:S01]  /*27e0*/  FFMA.FTZ R37, R32.reuse, R68, R37 ;  /* 0x0000004420257223 */ /* 0x040fe20000010025 */
[----:B------:R-:W-:Y:S02]  /*27f0*/  FADD.FTZ R39, R39, R68 ;  /* 0x0000004427277221 */ /* 0x000fe40000010000 */
[----:B------:R-:W-:Y:S01]  /*2800*/  FFMA.FTZ R41, R32, R43, R51 ;  /* 0x0000002b20297223 */ /* 0x000fe20000010033 */
[----:B------:R-:W-:-:S07]  /*2810*/  FADD.FTZ R43, R43, R50 ;  /* 0x000000322b2b7221 */ /* 0x000fce0000010000 */
.L_x_1318:
[----:B------:R-:W0:Y:S01]  /*2820*/  SHFL.DOWN PT, R0, R41, 0x1, 0x1f ;  /* 0x08201f0029007f89 */ /* 0x000e2200000e0000 */
[C---:B------:R-:W-:Y:S01]  /*2830*/  ISETP.GT.AND P1, PT, R52.reuse, 0x1e, PT ;  /* 0x0000001e3400780c */ /* 0x040fe20003f24270 */
[----:B------:R-:W1:Y:S01]  /*2840*/  S2UR UR10, SR_CgaCtaId ;  /* 0x00000000000a79c3 */ /* 0x000e620000008800 */
[----:B------:R-:W-:Y:S01]  /*2850*/  UMOV UR6, 0x400 ;  /* 0x0000040000067882 */ /* 0x000fe20000000000 */
[----:B------:R-:W2:Y:S01]  /*2860*/  SHFL.DOWN PT, R32, R43, 0x1, 0x1f ;  /* 0x08201f002b207f89 */ /* 0x000ea200000e0000 */
[----:B------:R-:W-:Y:S01]  /*2870*/  UIADD3 UR5, UPT, UPT, UR6, 0x60, URZ ;  /* 0x0000006006057890 */ /* 0x000fe2000fffe0ff */
[----:B------:R-:W-:Y:S01]  /*2880*/  ISETP.GT.AND P3, PT, R52, 0xf, PT ;  /* 0x0000000f3400780c */ /* 0x000fe20003f64270 */
[----:B------:R-:W-:Y:S01]  /*2890*/  BSSY.RECONVERGENT B0, `(.L_x_1319) ;  /* 0x0000024000007945 */ /* 0x000fe20003800200 */
[C---:B------:R-:W-:Y:S02]  /*28a0*/  ISETP.NE.AND P2, PT, R55.reuse, RZ, PT ;  /* 0x000000ff3700720c */ /* 0x040fe40003f45270 */
[----:B------:R-:W-:-:S04]  /*28b0*/  ISETP.GT.U32.AND P5, PT, R55, 0x7, PT ;  /* 0x000000073700780c */ /* 0x000fc80003fa4070 */
        /* <DEDUP_REMOVED lines=33> */
.L_x_1320:
[----:B------:R-:W-:Y:S05]  /*2ad0*/  BSYNC.RECONVERGENT B0 ;  /* 0x0000000000007941 */ /* 0x000fea0003800200 */
.L_x_1319:
[----:B------:R-:W-:Y:S01]  /*2ae0*/  BAR.SYNC.DEFER_BLOCKING 0x0 ;  /* 0x0000000000007b1d */ /* 0x000fe20000010000 */
[----:B---3--:R-:W-:-:S05]  /*2af0*/  LEA R0, R34, R55, 0x3 ;  /* 0x0000003722007211 */ /* 0x008fca00078e18ff */
[----:B------:R-:W-:Y:S04]  /*2b00*/  BSSY.RECONVERGENT B0, `(.L_x_1321) ;  /* 0x0000015000007945 */ /* 0x000fe80003800200 */
[----:B------:R-:W-:Y:S05]  /*2b10*/  @P2 BRA `(.L_x_1322) ;  /* 0x00000000004c2947 */ /* 0x000fea0003800000 */
[----:B------:R-:W-:-:S09]  /*2b20*/  ULEA UR5, UR10, UR6, 0x18 ;  /* 0x000000060a057291 */ /* 0x000fd2000f8ec0ff */
[----:B------:R-:W3:Y:S04]  /*2b30*/  LDS.128 R40, [UR5+0x10] ;  /* 0x00001005ff287984 */ /* 0x000ee80008000c00 */
        /* <DEDUP_REMOVED lines=17> */
.L_x_1322:
[----:B------:R-:W-:Y:S05]  /*2c50*/  BSYNC.RECONVERGENT B0 ;  /* 0x0000000000007941 */ /* 0x000fea0003800200 */
.L_x_1321:
[----:B------:R-:W-:Y:S06]  /*2c60*/  BAR.SYNC.DEFER_BLOCKING 0x0 ;  /* 0x0000000000007b1d */ /* 0x000fec0000010000 */
[----:B------:R-:W-:Y:S04]  /*2c70*/  BSSY.RECONVERGENT B0, `(.L_x_1323) ;  /* 0x000009d000007945 */ /* 0x000fe80003800200 */
[----:B------:R-:W-:Y:S05]  /*2c80*/  @P5 BRA `(.L_x_1324) ;  /* 0x00000008006c5947 */ /* 0x000fea0003800000 */
[----:B-12---:R-:W1:Y:S04]  /*2c90*/  LDS.128 R32, [R63+0x80] ;  /* 0x000080003f207984 */ /* 0x006e680000000c00 */
        /* <DEDUP_REMOVED lines=140> */
[----:B------:R-:W-:Y:S01]  /*3560*/  LDS.128 R36, [R63+0xf80] ;  /* 0x000f80003f247984 */ /* 0x000fe20000000c00 */
[----:B-1----:R-:W-:Y:S01]  /*3570*/  FADD.FTZ R69, R69, R32 ;  /* 0x0000002045457221 */ /* 0x002fe20000010000 */
[----:B------:R-:W-:Y:S01]  /*3580*/  FADD.FTZ R40, R40, R33 ;  /* 0x0000002128287221 */ /* 0x000fe20000010000 */
[----:B------:R-:W-:Y:S01]  /*3590*/  FADD.FTZ R41, R41, R34 ;  /* 0x0000002229297221 */ /* 0x000fe20000010000 */
[----:B------:R-:W-:Y:S02]  /*35a0*/  FADD.FTZ R42, R42, R35 ;  /* 0x000000232a2a7221 */ /* 0x000fe40000010000 */
        /* <DEDUP_REMOVED lines=9> */
.L_x_1324:
[----:B------:R-:W-:Y:S05]  /*3640*/  BSYNC.RECONVERGENT B0 ;  /* 0x0000000000007941 */ /* 0x000fea0003800200 */
.L_x_1323:
[----:B------:R-:W-:Y:S04]  /*3650*/  BSSY.RECONVERGENT B0, `(.L_x_1325) ;  /* 0x000001c000007945 */ /* 0x000fe80003800200 */
[----:B------:R-:W-:Y:S05]  /*3660*/  @P5 BRA `(.L_x_1326) ;  /* 0x0000000000685947 */ /* 0x000fea0003800000 */
[----:B------:R-:W1:Y:S08]  /*3670*/  LDC.64 R40, c[0x0][0x3f8] ;  /* 0x0000fe00ff287b82 */ /* 0x000e700000000a00 */
[----:B--2---:R-:W2:Y:S01]  /*3680*/  LDC.64 R34, c[0x0][0x3d8] ;  /* 0x0000f600ff227b82 */ /* 0x004ea20000000a00 */
[----:B-1----:R-:W-:Y:S01]  /*3690*/  IMAD.WIDE.U32 R32, R40, 0x3, RZ ;  /* 0x0000000328207825 */ /* 0x002fe200078e00ff */
[----:B------:R-:W-:-:S04]  /*36a0*/  LEA R63, R41, R41, 0x1 ;  /* 0x00000029293f7211 */ /* 0x000fc800078e08ff */
[----:B------:R-:W-:Y:S01]  /*36b0*/  IADD3 R63, PT, PT, R33, R63, RZ ;  /* 0x0000003f213f7210 */ /* 0x000fe20007ffe0ff */
[----:B--2---:R-:W-:Y:S01]  /*36c0*/  IMAD.WIDE R34, R0, 0x4, R34 ;  /* 0x0000000400227825 */ /* 0x004fe200078e0222 */
[----:B------:R-:W-:Y:S02]  /*36d0*/  LEA.HI R0, P1, R41, R40, RZ, 0x1 ;  /* 0x0000002829007211 */ /* 0x000fe400078308ff */
[----:B------:R-:W-:Y:S02]  /*36e0*/  LEA.HI R43, P5, R63, R32, RZ, 0x1 ;  /* 0x000000203f2b7211 */ /* 0x000fe400078b08ff */
[C---:B------:R-:W-:Y:S01]  /*36f0*/  LEA R32, P3, R40.reuse, R34, 0x2 ;  /* 0x0000002228207211 */ /* 0x040fe200078610ff */
[----:B------:R3:W-:Y:S01]  /*3700*/  REDG.E.ADD.F32.FTZ.RN.STRONG.GPU desc[UR8][R34.64], R36 ;  /* 0x00000024220079a6 */ /* 0x0007e2000c12f308 */
[----:B------:R-:W-:Y:S02]  /*3710*/  IADD3.X R69, PT, PT, RZ, R41, RZ, P1, !PT ;  /* 0x00000029ff457210 */ /* 0x000fe40000ffe4ff */
[----:B------:R-:W-:-:S02]  /*3720*/  LEA.HI.X R33, R40, R35, R41, 0x2, P3 ;  /* 0x0000002328217211 */ /* 0x000fc400018f1429 */
[C---:B------:R-:W-:Y:S02]  /*3730*/  SHF.L.U64.HI R69, R0.reuse, 0x1, R69 ;  /* 0x0000000100457819 */ /* 0x040fe40000010245 */
[----:B------:R-:W-:Y:S02]  /*3740*/  SHF.L.U32 R41, R0, 0x1, RZ ;  /* 0x0000000100297819 */ /* 0x000fe400000006ff */
[----:B------:R-:W-:Y:S02]  /*3750*/  IADD3.X R0, PT, PT, RZ, R63, RZ, P5, !PT ;  /* 0x0000003fff007210 */ /* 0x000fe40002ffe4ff */
[----:B------:R-:W-:Y:S02]  /*3760*/  LOP3.LUT R41, R41, 0xfffffffc, RZ, 0xc0, !PT ;  /* 0xfffffffc29297812 */ /* 0x000fe400078ec0ff */
[C---:B------:R-:W-:Y:S02]  /*3770*/  SHF.L.U64.HI R63, R43.reuse, 0x1, R0 ;  /* 0x000000012b3f7819 */ /* 0x040fe40000010200 */
[----:B------:R-:W-:-:S02]  /*3780*/  SHF.L.U32 R43, R43, 0x1, RZ ;  /* 0x000000012b2b7819 */ /* 0x000fc400000006ff */
        /* <DEDUP_REMOVED lines=8> */
.L_x_1326:
[----:B------:R-:W-:Y:S05]  /*3810*/  BSYNC.RECONVERGENT B0 ;  /* 0x0000000000007941 */ /* 0x000fea0003800200 */
.L_x_1325:
[----:B------:R-:W4:Y:S02]  /*3820*/  LDCU UR5, c[0x0][0x370] ;  /* 0x00006e00ff0577ac */ /* 0x000f240008000800 */
[----:B----4-:R-:W-:-:S09]  /*3830*/  UISETP.GE.U32.AND UP0, UPT, UR5, 0x2, UPT ;  /* 0x000000020500788c */ /* 0x010fd2000bf06070 */
[----:B------:R-:W-:Y:S05]  /*3840*/  BRA.U !UP0, `(.L_x_1327) ;  /* 0x0000000908b07547 */ /* 0x000fea000b800000 */
[----:B---3--:R-:W3:Y:S01]  /*3850*/  LDC R32, c[0x0][0x370] ;  /* 0x0000dc00ff207b82 */ /* 0x008ee20000000800 */
[----:B------:R-:W-:-:S05]  /*3860*/  LOP3.LUT R0, R57, 0x1, RZ, 0xc0, !PT ;  /* 0x0000000139007812 */ /* 0x000fca00078ec0ff */
[----:B--2---:R-:W-:Y:S02]  /*3870*/  IMAD R35, R0, R53, RZ ;  /* 0x0000003500237224 */ /* 0x004fe400078e02ff */
[----:B------:R-:W2:Y:S02]  /*3880*/  LDC.64 R72, c[0x0][0x3d0] ;  /* 0x0000f400ff487b82 */ /* 0x000ea40000000a00 */
[----:B---3--:R-:W-:-:S05]  /*3890*/  IMAD R0, R35, R32, RZ ;  /* 0x0000002023007224 */ /* 0x008fca00078e02ff */
[----:B-1----:R-:W-:-:S05]  /*38a0*/  SHF.L.U32 R33, R0, 0x1, RZ ;  /* 0x0000000100217819 */ /* 0x002fca00000006ff */
[----:B--2---:R-:W-:Y:S01]  /*38b0*/  IMAD.WIDE R72, R33, 0x4, R72 ;  /* 0x0000000421487825 */ /* 0x004fe200078e0248 */
[----:B------:R-:W-:Y:S06]  /*38c0*/  @P2 BRA `(.L_x_1328) ;  /* 0x0000000000542947 */ /* 0x000fec0003800000 */
[----:B------:R-:W1:Y:S01]  /*38d0*/  LDC.64 R32, c[0x0][0x3c8] ;  /* 0x0000f200ff207b82 */ /* 0x000e620000000a00 */
[----:B------:R-:W-:Y:S01]  /*38e0*/  IADD3 R35, PT, PT, R35, R54, RZ ;  /* 0x0000003623237210 */ /* 0x000fe20007ffe0ff */
[----:B------:R-:W-:Y:S01]  /*38f0*/  IMAD R37, R53, UR11, R54 ;  /* 0x0000000b35257c24 */ /* 0x000fe2000f8e0236 */
[----:B------:R-:W-:-:S03]  /*3900*/  LOP3.LUT P1, R0, R57, 0x2, RZ, 0xc0, !PT ;  /* 0x0000000239007812 */ /* 0x000fc6000782c0ff */
[----:B-1----:R-:W-:-:S04]  /*3910*/  IMAD.WIDE.U32 R32, R35, 0x4, R32 ;  /* 0x0000000423207825 */ /* 0x002fc800078e0020 */
[----:B------:R-:W-:Y:S01]  /*3920*/  IMAD.WIDE.U32 R34, R37, 0x8, R72 ;  /* 0x0000000825227825 */ /* 0x000fe200078e0048 */
[----:B------:R-:W-:Y:S02]  /*3930*/  IADD3 R37, PT, PT, -R0, 0x1, RZ ;  /* 0x0000000100257810 */ /* 0x000fe40007ffe1ff */
[----:B------:R-:W1:Y:S02]  /*3940*/  LDC R0, c[0x0][0x370] ;  /* 0x0000dc00ff007b82 */ /* 0x000e640000000800 */
[----:B------:R2:W-:Y:S01]  /*3950*/  STG.E.64 desc[UR8][R34.64], R50 ;  /* 0x0000003222007986 */ /* 0x0005e2000c101b08 */
[----:B------:R-:W-:Y:S06]  /*3960*/  MEMBAR.ALL.GPU ;  /* 0x0000000000007992 */ /* 0x000fec000000a000 */
[----:B------:R-:W-:-:S00]  /*3970*/  ERRBAR ;  /* 0x00000000000079ab */ /* 0x000fc00000000000 */
[----:B------:R-:W-:Y:S06]  /*3980*/  CGAERRBAR ;  /* 0x00000000000075ab */ /* 0x000fec0000000000 */
[----:B------:R2:W-:Y:S01]  /*3990*/  REDG.E.ADD.S32.STRONG.GPU desc[UR8][R32.64], R37 ;  /* 0x000000252000798e */ /* 0x0005e2000c12e308 */
[----:B-1----:R-:W-:-:S04]  /*39a0*/  SEL R39, R0, RZ, !P1 ;  /* 0x000000ff00277207 */ /* 0x002fc80004800000 */
[----:B------:R-:W-:-:S13]  /*39b0*/  ISETP.NE.AND P1, PT, R39, -0x1, PT ;  /* 0xffffffff2700780c */ /* 0x000fda0003f25270 */
[----:B--2---:R-:W-:Y:S05]  /*39c0*/  @!P1 BRA `(.L_x_1328) ;  /* 0x0000000000149947 */ /* 0x004fea0003800000 */
.L_x_1329:
[----:B------:R-:W2:Y:S04]  /*39d0*/  LDG.E.STRONG.GPU R0, desc[UR8][R32.64] ;  /* 0x0000000820007981 */ /* 0x000ea8000c1ef900 */
[----:B--2---:R-:W-:Y:S01]  /*39e0*/  CCTL.IVALL ;  /* 0x00000000ff00798f */ /* 0x004fe20002000000 */
[----:B------:R-:W-:Y:S05]  /*39f0*/  YIELD ;  /* 0x0000000000007946 */ /* 0x000fea0003800000 */
[----:B------:R-:W-:-:S13]  /*3a00*/  ISETP.NE.AND P1, PT, R0, R39, PT ;  /* 0x000000270000720c */ /* 0x000fda0003f25270 */
[----:B------:R-:W-:Y:S05]  /*3a10*/  @P1 BRA `(.L_x_1329) ;  /* 0xfffffffc00ec1947 */ /* 0x000fea000383ffff */
.L_x_1328:
[----:B------:R-:W1:Y:S01]  /*3a20*/  LDC R0, c[0x0][0x370] ;  /* 0x0000dc00ff007b82 */ /* 0x000e620000000800 */
[----:B------:R-:W-:Y:S05]  /*3a30*/  WARPSYNC.ALL ;  /* 0x0000000000007948 */ /* 0x000fea0003800000 */
[----:B-1----:R-:W-:Y:S02]  /*3a40*/  ISETP.GE.U32.AND P1, PT, R0, 0x8, PT ;  /* 0x000000080000780c */ /* 0x002fe40003f26070 */
[----:B------:R-:W-:Y:S01]  /*3a50*/  BAR.SYNC.DEFER_BLOCKING 0x0 ;  /* 0x0000000000007b1d */ /* 0x000fe20000010000 */
[----:B------:R-:W-:-:S10]  /*3a60*/  HFMA2 R0, -RZ, RZ, 0, 0 ;  /* 0x00000000ff007431 */ /* 0x000fd400000001ff */
        /* <DEDUP_REMOVED lines=10> */
[----:B------:R-:W-:-:S11]  /*3b10*/  MOV R68, R54 ;  /* 0x0000003600447202 */ /* 0x000fd60000000f00 */
.L_x_1331:
[----:B------:R-:W-:-:S13]  /*3b20*/  ISETP.EQ.OR P1, PT, RZ, UR5, P2 ;  /* 0x00000005ff007c0c */ /* 0x000fda0009722670 */
[----:B------:R-:W-:-:S05]  /*3b30*/  @!P1 IMAD.WIDE.U32 R74, R68, 0x8, R72 ;  /* 0x00000008444a9825 */ /* 0x000fca00078e0048 */
[----:B------:R-:W0:Y:S01]  /*3b40*/  @!P1 LDG.E.64 R40, desc[UR8][R74.64] ;  /* 0x000000084a289981 */ /* 0x000e22000c1e1b00 */
[----:B------:R-:W-:-:S04]  /*3b50*/  IADD3 R35, PT, PT, R33, 0x1, RZ ;  /* 0x0000000121237810 */ /* 0x000fc80007ffe0ff */
[----:B------:R-:W-:-:S13]  /*3b60*/  ISETP.EQ.OR P3, PT, R35, UR11, P2 ;  /* 0x0000000b23007c0c */ /* 0x000fda0009762670 */
[----:B------:R-:W-:Y:S01]  /*3b70*/  @!P3 IMAD.WIDE.U32 R76, R42, 0x8, R72 ;  /* 0x000000082a4cb825 */ /* 0x000fe200078e0048 */
[----:B------:R-:W-:-:S03]  /*3b80*/  IADD3 R35, PT, PT, R33, 0x2, RZ ;  /* 0x0000000221237810 */ /* 0x000fc60007ffe0ff */
[----:B0-----:R-:W-:Y:S01]  /*3b90*/  @!P1 FADD.FTZ R50, R50, R40 ;  /* 0x0000002832329221 */ /* 0x001fe20000010000 */
[----:B------:R-:W-:Y:S02]  /*3ba0*/  @!P1 FADD.FTZ R51, R51, R41 ;  /* 0x0000002933339221 */ /* 0x000fe40000010000 */
[----:B------:R-:W2:Y:S01]  /*3bb0*/  @!P3 LDG.E.64 R40, desc[UR8][R76.64] ;  /* 0x000000084c28b981 */ /* 0x000ea2000c1e1b00 */
[----:B------:R-:W-:-:S13]  /*3bc0*/  ISETP.EQ.OR P1, PT, R35, UR11, P2 ;  /* 0x0000000b23007c0c */ /* 0x000fda0009722670 */
[----:B------:R-:W-:Y:S01]  /*3bd0*/  @!P1 IMAD.WIDE.U32 R74, R38, 0x8, R72 ;  /* 0x00000008264a9825 */ /* 0x000fe200078e0048 */
[----:B------:R-:W-:-:S03]  /*3be0*/  IADD3 R35, PT, PT, R33, 0x3, RZ ;  /* 0x0000000321237810 */ /* 0x000fc60007ffe0ff */
[----:B--2---:R-:W-:Y:S01]  /*3bf0*/  @!P3 FADD.FTZ R50, R50, R40 ;  /* 0x000000283232b221 */ /* 0x004fe20000010000 */
        /* <DEDUP_REMOVED lines=26> */
[----:B------:R-:W-:Y:S02]  /*3da0*/  ISETP.EQ.OR P3, PT, R35, UR11, P2 ;  /* 0x0000000b23007c0c */ /* 0x000fe40009762670 */
[----:B------:R-:W0:Y:S01]  /*3db0*/  LDC R35, c[0x0][0x370] ;  /* 0x0000dc00ff237b82 */ /* 0x000e220000000800 */
[----:B------:R-:W-:Y:S01]  /*3dc0*/  IADD3 R33, PT, PT, R33, 0x8, RZ ;  /* 0x0000000821217810 */ /* 0x000fe20007ffe0ff */
[----:B--2---:R-:W-:Y:S01]  /*3dd0*/  @!P1 FADD.FTZ R50, R50, R40 ;  /* 0x0000002832329221 */ /* 0x004fe20000010000 */
[----:B------:R-:W-:-:S08]  /*3de0*/  @!P1 FADD.FTZ R51, R51, R41 ;  /* 0x0000002933339221 */ /* 0x000fd00000010000 */
[----:B------:R-:W-:-:S06]  /*3df0*/  @!P3 IMAD.WIDE.U32 R40, R70, 0x8, R72 ;  /* 0x000000084628b825 */ /* 0x000fcc00078e0048 */
[----:B------:R-:W2:Y:S01]  /*3e00*/  @!P3 LDG.E.64 R40, desc[UR8][R40.64] ;  /* 0x000000082828b981 */ /* 0x000ea2000c1e1b00 */
[----:B0-----:R-:W-:Y:S01]  /*3e10*/  LOP3.LUT R74, R35, 0x7ffffff8, RZ, 0xc0, !PT ;  /* 0x7ffffff8234a7812 */ /* 0x001fe200078ec0ff */
[----:B------:R-:W-:Y:S01]  /*3e20*/  UIADD3 UR5, UPT, UPT, UR5, 0x8, URZ ;  /* 0x0000000805057890 */ /* 0x000fe2000fffe0ff */
[----:B------:R-:W-:Y:S02]  /*3e30*/  LEA R68, R53, R68, 0x3 ;  /* 0x0000004435447211 */ /* 0x000fe400078e18ff */
[----:B------:R-:W-:Y:S02]  /*3e40*/  ISETP.NE.AND P1, PT, R33, R74, PT ;  /* 0x0000004a2100720c */ /* 0x000fe40003f25270 */
[C---:B------:R-:W-:Y:S02]  /*3e50*/  LEA R42, R53.reuse, R42, 0x3 ;  /* 0x0000002a352a7211 */ /* 0x040fe400078e18ff */
[C---:B------:R-:W-:Y:S02]  /*3e60*/  LEA R38, R53.reuse, R38, 0x3 ;  /* 0x0000002635267211 */ /* 0x040fe400078e18ff */
[----:B------:R-:W-:-:S02]  /*3e70*/  LEA R36, R53, R36, 0x3 ;  /* 0x0000002435247211 */ /* 0x000fc400078e18ff */
[C---:B------:R-:W-:Y:S02]  /*3e80*/  LEA R34, R53.reuse, R34, 0x3 ;  /* 0x0000002235227211 */ /* 0x040fe400078e18ff */
[C---:B------:R-:W-:Y:S02]  /*3e90*/  LEA R32, R53.reuse, R32, 0x3 ;  /* 0x0000002035207211 */ /* 0x040fe400078e18ff */
[C---:B------:R-:W-:Y:S02]  /*3ea0*/  LEA R0, R53.reuse, R0, 0x3 ;  /* 0x0000000035007211 */ /* 0x040fe400078e18ff */
[----:B------:R-:W-:Y:S01]  /*3eb0*/  LEA R70, R53, R70, 0x3 ;  /* 0x0000004635467211 */ /* 0x000fe200078e18ff */
[----:B--2---:R-:W-:Y:S01]  /*3ec0*/  @!P3 FADD.FTZ R50, R50, R40 ;  /* 0x000000283232b221 */ /* 0x004fe20000010000 */
[----:B------:R-:W-:Y:S01]  /*3ed0*/  @!P3 FADD.FTZ R51, R51, R41 ;  /* 0x000000293333b221 */ /* 0x000fe20000010000 */
[----:B------:R-:W-:Y:S06]  /*3ee0*/  @P1 BRA `(.L_x_1331) ;  /* 0xfffffffc000c1947 */ /* 0x000fec000383ffff */
[----:B------:R-:W-:-:S07]  /*3ef0*/  MOV R0, R74 ;  /* 0x0000004a00007202 */ /* 0x000fce0000000f00 */
.L_x_1330:
[----:B------:R-:W1:Y:S02]  /*3f00*/  LDCU UR5, c[0x0][0x370] ;  /* 0x00006e00ff0577ac */ /* 0x000e640008000800 */
[----:B-1----:R-:W-:-:S09]  /*3f10*/  ULOP3.LUT UP0, UR5, UR5, 0x7, URZ, 0xc0, !UPT ;  /* 0x0000000705057892 */ /* 0x002fd2000f80c0ff */
[----:B------:R-:W-:Y:S05]  /*3f20*/  BRA.U !UP0, `(.L_x_1327) ;  /* 0x0000000108f87547 */ /* 0x000fea000b800000 */
[----:B------:R-:W1:Y:S01]  /*3f30*/  LDCU UR6, c[0x0][0x370] ;  /* 0x00006e00ff0677ac */ /* 0x000e620008000800 */
[----:B------:R-:W-:-:S04]  /*3f40*/  UIADD3 UR5, UPT, UPT, UR5, -0x1, URZ ;  /* 0xffffffff05057890 */ /* 0x000fc8000fffe0ff */
[----:B------:R-:W-:Y:S02]  /*3f50*/  UISETP.GE.U32.AND UP0, UPT, UR5, 0x3, UPT ;  /* 0x000000030500788c */ /* 0x000fe4000bf06070 */
[----:B-1----:R-:W-:-:S07]  /*3f60*/  ULOP3.LUT UP1, UR6, UR6, 0x3, URZ, 0xc0, !UPT ;  /* 0x0000000306067892 */ /* 0x002fce000f82c0ff */
[----:B------:R-:W-:Y:S05]  /*3f70*/  BRA.U !UP0, `(.L_x_1332) ;  /* 0x0000000108707547 */ /* 0x000fea000b800000 */
[C---:B------:R-:W-:Y:S02]  /*3f80*/  IADD3 R35, PT, PT, R0.reuse, 0x1, RZ ;  /* 0x0000000100237810 */ /* 0x040fe40007ffe0ff */
[C---:B------:R-:W-:Y:S02]  /*3f90*/  ISETP.EQ.OR P1, PT, R0.reuse, UR11, P2 ;  /* 0x0000000b00007c0c */ /* 0x040fe40009722670 */
[C---:B------:R-:W-:Y:S02]  /*3fa0*/  IADD3 R37, PT, PT, R0.reuse, 0x2, RZ ;  /* 0x0000000200257810 */ /* 0x040fe40007ffe0ff */
[----:B------:R-:W-:Y:S02]  /*3fb0*/  ISETP.EQ.OR P3, PT, R35, UR11, P2 ;  /* 0x0000000b23007c0c */ /* 0x000fe40009762670 */
[----:B------:R-:W-:Y:S02]  /*3fc0*/  ISETP.EQ.OR P5, PT, R37, UR11, P2 ;  /* 0x0000000b25007c0c */ /* 0x000fe400097a2670 */
[----:B------:R-:W-:-:S04]  /*3fd0*/  IADD3 R39, PT, PT, R0, 0x3, RZ ;  /* 0x0000000300277810 */ /* 0x000fc80007ffe0ff */
[----:B------:R-:W-:Y:S01]  /*3fe0*/  ISETP.EQ.OR P6, PT, R39, UR11, P2 ;  /* 0x0000000b27007c0c */ /* 0x000fe200097c2670 */
[----:B------:R-:W-:-:S04]  /*3ff0*/  @!P1 IMAD R33, R0, R53, R54 ;  /* 0x0000003500219224 */ /* 0x000fc800078e0236 */
[----:B------:R-:W-:Y:S02]  /*4000*/  @!P3 IMAD R35, R35, R53, R54 ;  /* 0x000000352323b224 */ /* 0x000fe400078e0236 */
[----:B------:R-:W-:-:S04]  /*4010*/  @!P1 IMAD.WIDE.U32 R32, R33, 0x8, R72 ;  /* 0x0000000821209825 */ /* 0x000fc800078e0048 */
[-C--:B------:R-:W-:Y:S02]  /*4020*/  @!P5 IMAD R37, R37, R53.reuse, R54 ;  /* 0x000000352525d224 */ /* 0x080fe400078e0236 */
[--C-:B------:R-:W-:Y:S01]  /*4030*/  @!P3 IMAD.WIDE.U32 R34, R35, 0x8, R72.reuse ;  /* 0x000000082322b825 */ /* 0x100fe200078e0048 */
[----:B------:R-:W0:Y:S03]  /*4040*/  @!P1 LDG.E.64 R32, desc[UR8][R32.64] ;  /* 0x0000000820209981 */ /* 0x000e26000c1e1b00 */
[----:B------:R-:W-:Y:S02]  /*4050*/  @!P5 IMAD.WIDE.U32 R36, R37, 0x8, R72 ;  /* 0x000000082524d825 */ /* 0x000fe400078e0048 */
[----:B------:R-:W2:Y:S02]  /*4060*/  @!P3 LDG.E.64 R34, desc[UR8][R34.64] ;  /* 0x000000082222b981 */ /* 0x000ea4000c1e1b00 */
[----:B------:R-:W-:-:S02]  /*4070*/  @!P6 IMAD R39, R39, R53, R54 ;  /* 0x000000352727e224 */ /* 0x000fc400078e0236 */
[----:B------:R-:W3:Y:S02]  /*4080*/  @!P5 LDG.E.64 R36, desc[UR8][R36.64] ;  /* 0x000000082424d981 */ /* 0x000ee4000c1e1b00 */
[----:B------:R-:W-:-:S06]  /*4090*/  @!P6 IMAD.WIDE.U32 R38, R39, 0x8, R72 ;  /* 0x000000082726e825 */ /* 0x000fcc00078e0048 */
[----:B------:R-:W4:Y:S01]  /*40a0*/  @!P6 LDG.E.64 R38, desc[UR8][R38.64] ;  /* 0x000000082626e981 */ /* 0x000f22000c1e1b00 */
[----:B------:R-:W-:Y:S01]  /*40b0*/  IADD3 R0, PT, PT, R0, 0x4, RZ ;  /* 0x0000000400007810 */ /* 0x000fe20007ffe0ff */
[----:B0-----:R-:W-:Y:S01]  /*40c0*/  @!P1 FADD.FTZ R50, R50, R32 ;  /* 0x0000002032329221 */ /* 0x001fe20000010000 */
[----:B------:R-:W-:-:S03]  /*40d0*/  @!P1 FADD.FTZ R51, R51, R33 ;  /* 0x0000002133339221 */ /* 0x000fc60000010000 */
[----:B--2---:R-:W-:Y:S01]  /*40e0*/  @!P3 FADD.FTZ R50, R50, R34 ;  /* 0x000000223232b221 */ /* 0x004fe20000010000 */
[----:B------:R-:W-:-:S03]  /*40f0*/  @!P3 FADD.FTZ R51, R51, R35 ;  /* 0x000000233333b221 */ /* 0x000fc60000010000 */
[----:B---3--:R-:W-:Y:S01]  /*4100*/  @!P5 FADD.FTZ R50, R50, R36 ;  /* 0x000000243232d221 */ /* 0x008fe20000010000 */
[----:B------:R-:W-:-:S03]  /*4110*/  @!P5 FADD.FTZ R51, R51, R37 ;  /* 0x000000253333d221 */ /* 0x000fc60000010000 */
[----:B----4-:R-:W-:Y:S01]  /*4120*/  @!P6 FADD.FTZ R50, R50, R38 ;  /* 0x000000263232e221 */ /* 0x010fe20000010000 */
[----:B------:R-:W-:-:S07]  /*4130*/  @!P6 FADD.FTZ R51, R51, R39 ;  /* 0x000000273333e221 */ /* 0x000fce0000010000 */
.L_x_1332:
[----:B------:R-:W-:Y:S05]  /*4140*/  BRA.U !UP1, `(.L_x_1327) ;  /* 0x0000000109707547 */ /* 0x000fea000b800000 */
[----:B------:R-:W1:Y:S01]  /*4150*/  LDC R36, c[0x0][0x370] ;  /* 0x0000dc00ff247b82 */ /* 0x000e620000000800 */
[----:B------:R-:W-:Y:S01]  /*4160*/  UISETP.NE.AND UP0, UPT, UR6, 0x1, UPT ;  /* 0x000000010600788c */ /* 0x000fe2000bf05270 */
[----:B-1----:R-:W-:-:S08]  /*4170*/  LOP3.LUT R36, R36, 0x1, RZ, 0xc0, !PT ;  /* 0x0000000124247812 */ /* 0x002fd000078ec0ff */
[----:B------:R-:W-:Y:S05]  /*4180*/  BRA.U !UP0, `(.L_x_1333) ;  /* 0x0000000108387547 */ /* 0x000fea000b800000 */
        /* <DEDUP_REMOVED lines=14> */
.L_x_1333:
        /* <DEDUP_REMOVED lines=9> */
.L_x_1334:
[----:B------:R-:W-:Y:S05]  /*4300*/  BSYNC.RECONVERGENT B0 ;  /* 0x0000000000007941 */ /* 0x000fea0003800200 */
.L_x_1327:
[----:B------:R-:W4:Y:S01]  /*4310*/  S2UR UR6, SR_CgaCtaId ;  /* 0x00000000000679c3 */ /* 0x000f220000008800 */
[----:B------:R-:W-:Y:S01]  /*4320*/  UMOV UR5, 0x400 ;  /* 0x0000040000057882 */ /* 0x000fe20000000000 */
[----:B------:R-:W5:Y:S01]  /*4330*/  LDCU.64 UR16, c[0x0][0x400] ;  /* 0x00008000ff1077ac */ /* 0x000f620008000a00 */
[----:B---3--:R-:W-:Y:S01]  /*4340*/  SHF.R.U32.HI R38, RZ, 0x3, R55 ;  /* 0x00000003ff267819 */ /* 0x008fe20000011637 */
[----:B------:R-:W-:Y:S01]  /*4350*/  FADD.FTZ R48, R48, -UR13 ;  /* 0x8000000d30307e21 */ /* 0x000fe20008010000 */
[----:B------:R-:W-:Y:S01]  /*4360*/  SHF.R.S32.HI R37, RZ, 0x1f, R62 ;  /* 0x0000001fff257819 */ /* 0x000fe2000001143e */
[----:B------:R-:W-:Y:S02]  /*4370*/  FADD.FTZ R40, R49, -UR13 ;  /* 0x8000000d31287e21 */ /* 0x000fe40008010000 */
[----:B--2---:R-:W2:Y:S01]  /*4380*/  LDC R35, c[0x0][0x41c] ;  /* 0x00010700ff237b82 */ /* 0x004ea20000000800 */
[----:B------:R-:W-:Y:S01]  /*4390*/  FMUL.FTZ R43, R48, UR7 ;  /* 0x00000007302b7c20 */ /* 0x000fe20008410000 */
[----:B------:R-:W-:Y:S01]  /*43a0*/  FMUL.FTZ R40, R40, UR7 ;  /* 0x0000000728287c20 */ /* 0x000fe20008410000 */
[----:B----4-:R-:W-:Y:S01]  /*43b0*/  ULEA UR5, UR6, UR5, 0x18 ;  /* 0x0000000506057291 */ /* 0x010fe2000f8ec0ff */
[----:B--2---:R-:W-:-:S08]  /*43c0*/  IMAD R38, R35, UR11, R38 ;  /* 0x0000000b23267c24 */ /* 0x004fd0000f8e0226 */
[----:B------:R-:W-:Y:S01]  /*43d0*/  @!P2 STS.64 [UR5+0x50], R50 ;  /* 0x00005032ff00a988 */ /* 0x000fe20008000a05 */
[----:B------:R-:W-:Y:S01]  /*43e0*/  BAR.SYNC.DEFER_BLOCKING 0x0 ;  /* 0x0000000000007b1d */ /* 0x000fe20000010000 */
[C---:B------:R-:W-:Y:S02]  /*43f0*/  IADD3 R35, PT, PT, R38.reuse, 0x40, RZ ;  /* 0x0000004026237810 */ /* 0x040fe40007ffe0ff */
[----:B------:R-:W-:Y:S02]  /*4400*/  IADD3 R0, PT, PT, R38, 0x60, RZ ;  /* 0x0000006026007810 */ /* 0x000fe40007ffe0ff */
[----:B-----5:R-:W-:Y:S02]  /*4410*/  ISETP.GE.U32.AND P2, PT, R62, UR16, PT ;  /* 0x000000103e007c0c */ /* 0x020fe4000bf46070 */
[----:B------:R-:W-:Y:S02]  /*4420*/  ISETP.GE.U32.AND P1, PT, R38, UR16, PT ;  /* 0x0000001026007c0c */ /* 0x000fe4000bf26070 */
[----:B------:R-:W-:-:S02]  /*4430*/  SHF.R.S32.HI R39, RZ, 0x1f, R38 ;  /* 0x0000001fff277819 */ /* 0x000fc40000011426 */
[----:B------:R-:W-:Y:S02]  /*4440*/  ISETP.GE.U32.AND P5, PT, R35, UR16, PT ;  /* 0x0000001023007c0c */ /* 0x000fe4000bfa6070 */
[----:B------:R-:W-:Y:S02]  /*4450*/  ISETP.GE.U32.AND P3, PT, R0, UR16, PT ;  /* 0x0000001000007c0c */ /* 0x000fe4000bf66070 */
[----:B------:R-:W-:Y:S02]  /*4460*/  SHF.R.S32.HI R36, RZ, 0x1f, R35 ;  /* 0x0000001fff247819 */ /* 0x000fe40000011423 */
[----:B------:R-:W-:Y:S02]  /*4470*/  SHF.R.S32.HI R34, RZ, 0x1f, R0 ;  /* 0x0000001fff227819 */ /* 0x000fe40000011400 */
[----:B------:R-:W-:Y:S02]  /*4480*/  ISETP.GE.AND.EX P2, PT, R37, UR17, PT, P2 ;  /* 0x0000001125007c0c */ /* 0x000fe4000bf46320 */
[----:B------:R-:W-:-:S02]  /*4490*/  ISETP.GE.AND.EX P1, PT, R39, UR17, PT, P1 ;  /* 0x0000001127007c0c */ /* 0x000fc4000bf26310 */
[----:B------:R-:W-:Y:S01]  /*44a0*/  ISETP.GE.AND.EX P5, PT, R36, UR17, PT, P5 ;  /* 0x0000001124007c0c */ /* 0x000fe2000bfa6350 */
[----:B-1----:R-:W1:Y:S01]  /*44b0*/  LDS.64 R32, [UR5+0x50] ;  /* 0x00005005ff207984 */ /* 0x002e620008000a00 */
[----:B------:R-:W1:Y:S01]  /*44c0*/  LDCU UR5, c[0x0][0x42c] ;  /* 0x00008580ff0577ac */ /* 0x000e620008000800 */
[----:B------:R-:W-:Y:S01]  /*44d0*/  ISETP.GE.AND.EX P3, PT, R34, UR17, PT, P3 ;  /* 0x0000001122007c0c */ /* 0x000fe2000bf66330 */
[----:B-1----:R-:W-:Y:S01]  /*44e0*/  FMUL.FTZ R32, R32, UR5 ;  /* 0x0000000520207c20 */ /* 0x002fe20008410000 */
[----:B------:R-:W-:-:S04]  /*44f0*/  FMUL.FTZ R33, R33, UR5 ;  /* 0x0000000521217c20 */ /* 0x000fc80008410000 */
[----:B------:R-:W-:Y:S01]  /*4500*/  FFMA.FTZ R41, R32, R43, R33 ;  /* 0x0000002b20297223 */ /* 0x000fe20000010021 */
        /* <DEDUP_REMOVED lines=11> */
[----:B0-----:R-:W-:Y:S01]  /*45c0*/  FMUL.FTZ R46, R46, R49 ;  /* 0x000000312e2e7220 */ /* 0x001fe20000410000 */
[----:B-1----:R-:W-:Y:S01]  /*45d0*/  FMUL.FTZ R63, R47, R68 ;  /* 0x000000442f3f7220 */ /* 0x002fe20000410000 */
[----:B------:R-:W-:Y:S01]  /*45e0*/  FADD.FTZ R47, -R49, 1 ;  /* 0x3f800000312f7421 */ /* 0x000fe20000010100 */
[----:B------:R-:W-:-:S03]  /*45f0*/  FADD.FTZ R68, -R68, 1 ;  /* 0x3f80000044447421 */ /* 0x000fc60000010100 */
[----:B------:R-:W-:Y:S01]  /*4600*/  FFMA.FTZ R47, R42, R47, 1 ;  /* 0x3f8000002a2f7423 */ /* 0x000fe2000001002f */
[----:B------:R-:W-:-:S03]  /*4610*/  FFMA.FTZ R68, R43, R68, 1 ;  /* 0x3f8000002b447423 */ /* 0x000fc60000010044 */
[----:B------:R-:W-:Y:S01]  /*4620*/  FMUL.FTZ R46, R46, R47 ;  /* 0x0000002f2e2e7220 */ /* 0x000fe20000410000 */
[----:B------:R-:W-:-:S07]  /*4630*/  FMUL.FTZ R47, R63, R68 ;  /* 0x000000443f2f7220 */ /* 0x000fce0000410000 */
.L_x_1335:
[----:B------:R-:W-:Y:S01]  /*4640*/  FADD.FTZ R42, R2, -UR13 ;  /* 0x8000000d022a7e21 */ /* 0x000fe20008010000 */
[----:B------:R-:W-:Y:S01]  /*4650*/  FFMA.FTZ R2, R32, R40, R33 ;  /* 0x0000002820027223 */ /* 0x000fe20000010021 */
[----:B------:R-:W-:Y:S01]  /*4660*/  BSSY.RECONVERGENT B0, `(.L_x_1336) ;  /* 0x0000013000007945 */ /* 0x000fe20003800200 */
[----:B------:R-:W-:Y:S01]  /*4670*/  FFMA.FTZ R40, R44, R46, -R41 ;  /* 0x0000002e2c287223 */ /* 0x000fe20000010829 */
[----:B------:R-:W-:Y:S01]  /*4680*/  FADD.FTZ R43, R3, -UR13 ;  /* 0x8000000d032b7e21 */ /* 0x000fe20008010000 */
[----:B------:R-:W-:Y:S01]  /*4690*/  FMUL.FTZ R49, R42, UR7 ;  /* 0x000000072a317c20 */ /* 0x000fe20008410000 */
[----:B------:R-:W-:Y:S01]  /*46a0*/  FFMA.FTZ R41, R45, R47, -R2 ;  /* 0x0000002f2d297223 */ /* 0x000fe20000010802 */
[----:B------:R-:W-:Y:S06]  /*46b0*/  @P1 BRA `(.L_x_1337) ;  /* 0x0000000000341947 */ /* 0x000fec0003800000 */
[----:B------:R-:W1:Y:S01]  /*46c0*/  LDCU.64 UR18, c[0x0][0x3f8] ;  /* 0x00007f00ff1277ac */ /* 0x000e620008000a00 */
[----:B------:R-:W-:Y:S01]  /*46d0*/  MOV R2, R66 ;  /* 0x0000004200027202 */ /* 0x000fe20000000f00 */
[----:B------:R-:W-:Y:S01]  /*46e0*/  FMUL.FTZ R40, R40, UR7 ;  /* 0x0000000728287c20 */ /* 0x000fe20008410000 */
[----:B------:R-:W-:Y:S01]  /*46f0*/  MOV R3, R65 ;  /* 0x0000004100037202 */ /* 0x000fe20000000f00 */
[----:B------:R-:W2:Y:S01]  /*4700*/  LDCU.64 UR14, c[0x0][0x380] ;  /* 0x00007000ff0e77ac */ /* 0x000ea20008000a00 */
[----:B------:R-:W-:Y:S01]  /*4710*/  FMUL.FTZ R41, R41, UR7 ;  /* 0x0000000729297c20 */ /* 0x000fe20008410000 */
[----:B-1----:R-:W-:Y:S02]  /*4720*/  IMAD R39, R39, UR18, RZ ;  /* 0x0000001227277c24 */ /* 0x002fe4000f8e02ff */
[----:B------:R-:W-:-:S04]  /*4730*/  IMAD.WIDE.U32 R2, R38, UR18, R2 ;  /* 0x0000001226027c25 */ /* 0x000fc8000f8e0002 */
[----:B------:R-:W-:Y:S01]  /*4740*/  IMAD R39, R38, UR19, R39 ;  /* 0x0000001326277c24 */ /* 0x000fe2000f8e0227 */
[----:B--2---:R-:W-:-:S04]  /*4750*/  LEA R38, P1, R2, UR14, 0x2 ;  /* 0x0000000e02267c11 */ /* 0x004fc8000f8210ff */
[----:B------:R-:W-:-:S04]  /*4760*/  IADD3 R39, PT, PT, R3, R39, RZ ;  /* 0x0000002703277210 */ /* 0x000fc80007ffe0ff */
[----:B------:R-:W-:-:S05]  /*4770*/  LEA.HI.X R39, R2, UR15, R39, 0x2, P1 ;  /* 0x0000000f02277c11 */ /* 0x000fca00088f1427 */
[----:B------:R1:W-:Y:S02]  /*4780*/  STG.E.64 desc[UR8][R38.64], R40 ;  /* 0x0000002826007986 */ /* 0x0003e4000c101b08 */
.L_x_1337:
[----:B------:R-:W-:Y:S05]  /*4790*/  BSYNC.RECONVERGENT B0 ;  /* 0x0000000000007941 */ /* 0x000fea0003800200 */
.L_x_1336:
[----:B------:R-:W-:Y:S01]  /*47a0*/  FFMA.FTZ R47, R32, R49, R33 ;  /* 0x00000031202f7223 */ /* 0x000fe20000010021 */
[----:B------:R-:W-:Y:S01]  /*47b0*/  FMUL.FTZ R48, R43, UR7 ;  /* 0x000000072b307c20 */ /* 0x000fe20008410000 */
[----:B------:R-:W-:Y:S06]  /*47c0*/  @!P4 BRA `(.L_x_1338) ;  /* 0x000000000048c947 */ /* 0x000fec0003800000 */
[----:B------:R-:W-:Y:S01]  /*47d0*/  FFMA.FTZ R2, R44, R49, R30 ;  /* 0x000000312c027223 */ /* 0x000fe2000001001e */
[----:B------:R-:W-:-:S03]  /*47e0*/  FFMA.FTZ R3, R45, R48, R31 ;  /* 0x000000302d037223 */ /* 0x000fc6000001001f */
[----:B-1----:R-:W-:Y:S01]  /*47f0*/  FMUL.FTZ R38, R2, -1.4426950216293334961 ;  /* 0xbfb8aa3b02267820 */ /* 0x002fe20000410000 */
        /* <DEDUP_REMOVED lines=15> */
.L_x_1338:
[----:B------:R-:W-:Y:S01]  /*48f0*/  FADD.FTZ R3, R14, -UR13 ;  /* 0x8000000d0e037e21 */ /* 0x000fe20008010000 */
[----:B------:R-:W-:Y:S01]  /*4900*/  FFMA.FTZ R2, R32, R48, R33 ;  /* 0x0000003020027223 */ /* 0x000fe20000010021 */
[----:B------:R-:W-:Y:S01]  /*4910*/  BSSY.RECONVERGENT B0, `(.L_x_1339) ;  /* 0x0000013000007945 */ /* 0x000fe20003800200 */
[----:B-1----:R-:W-:Y:S01]  /*4920*/  FADD.FTZ R38, R15, -UR13 ;  /* 0x8000000d0f267e21 */ /* 0x002fe20008010000 */
[----:B------:R-:W-:Y:S01]  /*4930*/  FFMA.FTZ R14, R44, R4, -R47 ;  /* 0x000000042c0e7223 */ /* 0x000fe2000001082f */
        /* <DEDUP_REMOVED lines=16> */
.L_x_1340:
[----:B------:R-:W-:Y:S05]  /*4a40*/  BSYNC.RECONVERGENT B0 ;  /* 0x0000000000007941 */ /* 0x000fea0003800200 */
.L_x_1339:
        /* <DEDUP_REMOVED lines=21> */
.L_x_1341:
[----:B------:R-:W-:Y:S01]  /*4ba0*/  FADD.FTZ R18, R18, -UR13 ;  /* 0x8000000d12127e21 */ /* 0x000fe20008010000 */
[----:B------:R-:W-:Y:S01]  /*4bb0*/  FFMA.FTZ R2, R32, R42, R33 ;  /* 0x0000002a20027223 */ /* 0x000fe20000010021 */
[----:B------:R-:W-:Y:S01]  /*4bc0*/  BSSY.RECONVERGENT B0, `(.L_x_1342) ;  /* 0x0000013000007945 */ /* 0x000fe20003800200 */
[----:B------:R-:W-:Y:S01]  /*4bd0*/  FFMA.FTZ R39, R44, R16, -R39 ;  /* 0x000000102c277223 */ /* 0x000fe20000010827 */
[----:B------:R-:W-:Y:S01]  /*4be0*/  FADD.FTZ R16, R19, -UR13 ;  /* 0x8000000d13107e21 */ /* 0x000fe20008010000 */
[----:B------:R-:W-:Y:S01]  /*4bf0*/  FMUL.FTZ R37, R18, UR7 ;  /* 0x0000000712257c20 */ /* 0x000fe20008410000 */
[----:B-1----:R-:W-:Y:S01]  /*4c00*/  FFMA.FTZ R15, R45, R17, -R2 ;  /* 0x000000112d0f7223 */ /* 0x002fe20000010802 */
        /* <DEDUP_REMOVED lines=14> */
.L_x_1343:
[----:B------:R-:W-:Y:S05]  /*4cf0*/  BSYNC.RECONVERGENT B0 ;  /* 0x0000000000007941 */ /* 0x000fea0003800200 */
.L_x_1342:
        /* <DEDUP_REMOVED lines=21> */
.L_x_1344:
[----:B------:R-:W-:Y:S01]  /*4e50*/  FFMA.FTZ R2, R32, R36, R33 ;  /* 0x0000002420027223 */ /* 0x000fe20000010021 */
[----:B------:R-:W-:Y:S01]  /*4e60*/  BSSY.RECONVERGENT B0, `(.L_x_1345) ;  /* 0x0000013000007945 */ /* 0x000fe20003800200 */
[----:B------:R-:W-:Y:S01]  /*4e70*/  FFMA.FTZ R19, R44, R20, -R19 ;  /* 0x000000142c137223 */ /* 0x000fe20000010813 */
[----:B------:R-:W-:Y:S01]  /*4e80*/  FADD.FTZ R22, R22, -UR13 ;  /* 0x8000000d16167e21 */ /* 0x000fe20008010000 */
[----:B------:R-:W-:Y:S01]  /*4e90*/  FADD.FTZ R23, R23, -UR13 ;  /* 0x8000000d17177e21 */ /* 0x000fe20008010000 */
        /* <DEDUP_REMOVED lines=15> */
.L_x_1346:
[----:B------:R-:W-:Y:S05]  /*4f90*/  BSYNC.RECONVERGENT B0 ;  /* 0x0000000000007941 */ /* 0x000fea0003800200 */
.L_x_1345:
[----:B------:R-:W-:Y:S01]  /*4fa0*/  FADD.FTZ R6, R6, -UR13 ;  /* 0x8000000d06067e21 */ /* 0x000fe20008010000 */
[----:B------:R-:W-:Y:S01]  /*4fb0*/  FADD.FTZ R7, R7, -UR13 ;  /* 0x8000000d07077e21 */ /* 0x000fe20008010000 */
[----:B------:R-:W-:Y:S01]  /*4fc0*/  FMUL.FTZ R21, R22, UR7 ;  /* 0x0000000716157c20 */ /* 0x000fe20008410000 */
[----:B------:R-:W-:Y:S01]  /*4fd0*/  FMUL.FTZ R18, R23, UR7 ;  /* 0x0000000717127c20 */ /* 0x000fe20008410000 */
[----:B------:R-:W-:Y:S06]  /*4fe0*/  @!P4 BRA `(.L_x_1347) ;  /* 0x000000000048c947 */ /* 0x000fec0003800000 */
[----:B------:R-:W-:Y:S01]  /*4ff0*/  FFMA.FTZ R0, R44, R21, R30 ;  /* 0x000000152c007223 */ /* 0x000fe2000001001e */
[----:B-1----:R-:W-:-:S03]  /*5000*/  FFMA.FTZ R2, R45, R18, R31 ;  /* 0x000000122d027223 */ /* 0x002fc6000001001f */
[----:B------:R-:W-:Y:S01]  /*5010*/  FMUL.FTZ R3, R0, -1.4426950216293334961 ;  /* 0xbfb8aa3b00037820 */ /* 0x000fe20000410000 */
[----:B------:R-:W-:-:S05]  /*5020*/  FMUL.FTZ R14, R2, -1.4426950216293334961 ;  /* 0xbfb8aa3b020e7820 */ /* 0x000fca0000410000 */
[----:B------:R-:W1:Y:S04]  /*5030*/  MUFU.EX2 R3, R3 ;  /* 0x0000000300037308 */ /* 0x000e680000000800 */
[----:B------:R-:W2:Y:S01]  /*5040*/  MUFU.EX2 R14, R14 ;  /* 0x0000000e000e7308 */ /* 0x000ea20000000800 */
[----:B-1----:R-:W-:Y:S01]  /*5050*/  FADD.FTZ R4, R3, 1 ;  /* 0x3f80000003047421 */ /* 0x002fe20000010000 */
[----:B--2---:R-:W-:-:S03]  /*5060*/  FADD.FTZ R15, R14, 1 ;  /* 0x3f8000000e0f7421 */ /* 0x004fc60000010000 */
        /* <DEDUP_REMOVED lines=10> */
.L_x_1347:
[----:B------:R-:W-:Y:S04]  /*5110*/  BSSY.RECONVERGENT B0, `(.L_x_1348) ;  /* 0x0000014000007945 */ /* 0x000fe80003800200 */
[----:B------:R-:W-:Y:S05]  /*5120*/  @P0 BRA `(.L_x_1349) ;  /* 0x0000000000480947 */ /* 0x000fea0003800000 */
[----:B------:R-:W2:Y:S01]  /*5130*/  LDCU.64 UR14, c[0x0][0x3f8] ;  /* 0x00007f00ff0e77ac */ /* 0x000ea20008000a00 */
[----:B------:R-:W-:Y:S01]  /*5140*/  SHF.R.S32.HI R0, RZ, 0x1f, R61 ;  /* 0x0000001fff007819 */ /* 0x000fe2000001143d */
[----:B-1----:R-:W-:Y:S01]  /*5150*/  FFMA.FTZ R15, R32, R21, R33 ;  /* 0x00000015200f7223 */ /* 0x002fe20000010021 */
[----:B------:R-:W-:Y:S01]  /*5160*/  MOV R2, R66 ;  /* 0x0000004200027202 */ /* 0x000fe20000000f00 */
[----:B------:R-:W1:Y:S01]  /*5170*/  LDCU.64 UR18, c[0x0][0x380] ;  /* 0x00007000ff1277ac */ /* 0x000e620008000a00 */
[----:B------:R-:W-:Y:S01]  /*5180*/  MOV R3, R65 ;  /* 0x0000004100037202 */ /* 0x000fe20000000f00 */
[----:B------:R-:W-:-:S04]  /*5190*/  FFMA.FTZ R15, R44, R24, -R15 ;  /* 0x000000182c0f7223 */ /* 0x000fc8000001080f */
[----:B------:R-:W-:Y:S01]  /*51a0*/  FMUL.FTZ R14, R15, UR7 ;  /* 0x000000070f0e7c20 */ /* 0x000fe20008410000 */
[----:B--2---:R-:W-:Y:S02]  /*51b0*/  IMAD R0, R0, UR14, RZ ;  /* 0x0000000e00007c24 */ /* 0x004fe4000f8e02ff */
[----:B------:R-:W-:-:S04]  /*51c0*/  IMAD.WIDE.U32 R4, R61, UR14, R2 ;  /* 0x0000000e3d047c25 */ /* 0x000fc8000f8e0002 */
[----:B------:R-:W-:Y:S02]  /*51d0*/  IMAD R3, R61, UR15, R0 ;  /* 0x0000000f3d037c24 */ /* 0x000fe4000f8e0200 */
[----:B------:R-:W-:Y:S01]  /*51e0*/  FFMA.FTZ R0, R32, R18, R33 ;  /* 0x0000001220007223 */ /* 0x000fe20000010021 */
[----:B-1----:R-:W-:Y:S02]  /*51f0*/  LEA R2, P0, R4, UR18, 0x2 ;  /* 0x0000001204027c11 */ /* 0x002fe4000f8010ff */
[----:B------:R-:W-:Y:S01]  /*5200*/  IADD3 R3, PT, PT, R5, R3, RZ ;  /* 0x0000000305037210 */ /* 0x000fe20007ffe0ff */
[----:B------:R-:W-:-:S03]  /*5210*/  FFMA.FTZ R0, R45, R25, -R0 ;  /* 0x000000192d007223 */ /* 0x000fc60000010800 */
[----:B------:R-:W-:Y:S01]  /*5220*/  LEA.HI.X R3, R4, UR19, R3, 0x2, P0 ;  /* 0x0000001304037c11 */ /* 0x000fe200080f1403 */
[----:B------:R-:W-:-:S05]  /*5230*/  FMUL.FTZ R15, R0, UR7 ;  /* 0x00000007000f7c20 */ /* 0x000fca0008410000 */
[----:B------:R2:W-:Y:S02]  /*5240*/  STG.E.64 desc[UR8][R2.64], R14 ;  /* 0x0000000e02007986 */ /* 0x0005e4000c101b08 */
.L_x_1349:
[----:B------:R-:W-:Y:S05]  /*5250*/  BSYNC.RECONVERGENT B0 ;  /* 0x0000000000007941 */ /* 0x000fea0003800200 */
.L_x_1348:
[----:B------:R-:W-:Y:S01]  /*5260*/  UISETP.NE.AND UP0, UPT, UR12, URZ, UPT ;  /* 0x000000ff0c00728c */ /* 0x000fe2000bf05270 */
[----:B------:R-:W-:Y:S01]  /*5270*/  FADD.FTZ R0, R10, -UR13 ;  /* 0x8000000d0a007e21 */ /* 0x000fe20008010000 */
[----:B-12---:R-:W-:Y:S01]  /*5280*/  FADD.FTZ R2, R11, -UR13 ;  /* 0x8000000d0b027e21 */ /* 0x006fe20008010000 */
[----:B------:R-:W-:Y:S01]  /*5290*/  FADD.FTZ R26, R26, -UR13 ;  /* 0x8000000d1a1a7e21 */ /* 0x000fe20008010000 */
[----:B------:R-:W-:Y:S01]  /*52a0*/  FADD.FTZ R27, R27, -UR13 ;  /* 0x8000000d1b1b7e21 */ /* 0x000fe20008010000 */
[----:B------:R-:W-:Y:S01]  /*52b0*/  FMUL.FTZ R23, R0, UR7 ;  /* 0x0000000700177c20 */ /* 0x000fe20008410000 */
[----:B------:R-:W-:Y:S01]  /*52c0*/  FMUL.FTZ R11, R6, UR7 ;  /* 0x00000007060b7c20 */ /* 0x000fe20008410000 */
[----:B------:R-:W-:Y:S01]  /*52d0*/  FMUL.FTZ R10, R7, UR7 ;  /* 0x00000007070a7c20 */ /* 0x000fe20008410000 */
[----:B------:R-:W-:Y:S01]  /*52e0*/  FMUL.FTZ R24, R2, UR7 ;  /* 0x0000000702187c20 */ /* 0x000fe20008410000 */
[----:B------:R-:W-:Y:S01]  /*52f0*/  FMUL.FTZ R0, R26, UR7 ;  /* 0x000000071a007c20 */ /* 0x000fe20008410000 */
[----:B------:R-:W-:Y:S01]  /*5300*/  SHF.R.S32.HI R25, RZ, 0x1f, R60 ;  /* 0x0000001fff197819 */ /* 0x000fe2000001143c */
[----:B------:R-:W-:Y:S01]  /*5310*/  FMUL.FTZ R2, R27, UR7 ;  /* 0x000000071b027c20 */ /* 0x000fe20008410000 */
[----:B------:R-:W-:Y:S01]  /*5320*/  SHF.R.S32.HI R4, RZ, 0x1f, R59 ;  /* 0x0000001fff047819 */ /* 0x000fe2000001143b */
[--C-:B------:R-:W-:Y:S01]  /*5330*/  FFMA.FTZ R21, R32, R11, R33.reuse ;  /* 0x0000000b20157223 */ /* 0x100fe20000010021 */
[----:B------:R-:W-:Y:S01]  /*5340*/  ISETP.GE.U32.AND P0, PT, R60, UR16, PT ;  /* 0x000000103c007c0c */ /* 0x000fe2000bf06070 */
[C-C-:B------:R-:W-:Y:S01]  /*5350*/  FFMA.FTZ R22, R32.reuse, R10, R33.reuse ;  /* 0x0000000a20167223 */ /* 0x140fe20000010021 */
[----:B------:R-:W-:Y:S01]  /*5360*/  ISETP.GE.U32.AND P1, PT, R59, UR16, PT ;  /* 0x000000103b007c0c */ /* 0x000fe2000bf26070 */
        /* <DEDUP_REMOVED lines=26> */
.L_x_1350:
[----:B------:R-:W-:Y:S01]  /*5510*/  BSSY.RECONVERGENT B0, `(.L_x_1351) ;  /* 0x0000011000007945 */ /* 0x000fe20003800200 */
[----:B------:R-:W-:Y:S01]  /*5520*/  FFMA.FTZ R21, R44, R8, -R21 ;  /* 0x000000082c157223 */ /* 0x000fe20000010815 */
[----:B------:R-:W-:Y:S02]  /*5530*/  FFMA.FTZ R15, R45, R9, -R22 ;  /* 0x000000092d0f7223 */ /* 0x000fe40000010816 */
[----:B------:R-:W-:Y:S05]  /*5540*/  @P0 BRA `(.L_x_1352) ;  /* 0x0000000000340947 */ /* 0x000fea0003800000 */
        /* <DEDUP_REMOVED lines=13> */
.L_x_1352:
[----:B------:R-:W-:Y:S05]  /*5620*/  BSYNC.RECONVERGENT B0 ;  /* 0x0000000000007941 */ /* 0x000fea0003800200 */
.L_x_1351:
[----:B------:R-:W-:Y:S05]  /*5630*/  BRA.U !UP0, `(.L_x_1353) ;  /* 0x0000000108487547 */ /* 0x000fea000b800000 */
        /* <DEDUP_REMOVED lines=18> */
.L_x_1353:
[----:B------:R-:W-:Y:S01]  /*5760*/  BSSY.RECONVERGENT B0, `(.L_x_1354) ;  /* 0x0000012000007945 */ /* 0x000fe20003800200 */
[----:B------:R-:W-:Y:S01]  /*5770*/  FFMA.FTZ R12, R44, R12, -R5 ;  /* 0x0000000c2c0c7223 */ /* 0x000fe20000010805 */
[----:B------:R-:W-:Y:S01]  /*5780*/  SHF.R.S32.HI R10, RZ, 0x1f, R58 ;  /* 0x0000001fff0a7819 */ /* 0x000fe2000001143a */
[----:B------:R-:W-:Y:S01]  /*5790*/  FFMA.FTZ R13, R45, R13, -R6 ;  /* 0x0000000d2d0d7223 */ /* 0x000fe20000010806 */
[----:B------:R-:W-:Y:S06]  /*57a0*/  @P1 BRA `(.L_x_1355) ;  /* 0x0000000000341947 */ /* 0x000fec0003800000 */
[----:B------:R-:W1:Y:S01]  /*57b0*/  LDCU.64 UR14, c[0x0][0x3f8] ;  /* 0x00007f00ff0e77ac */ /* 0x000e620008000a00 */
[----:B------:R-:W-:Y:S01]  /*57c0*/  MOV R5, R65 ;  /* 0x0000004100057202 */ /* 0x000fe20000000f00 */
[----:B------:R-:W-:Y:S01]  /*57d0*/  FMUL.FTZ R12, R12, UR7 ;  /* 0x000000070c0c7c20 */ /* 0x000fe20008410000 */
[----:B------:R-:W-:Y:S01]  /*57e0*/  FMUL.FTZ R13, R13, UR7 ;  /* 0x000000070d0d7c20 */ /* 0x000fe20008410000 */
[----:B------:R-:W2:Y:S01]  /*57f0*/  LDCU.64 UR18, c[0x0][0x380] ;  /* 0x00007000ff1277ac */ /* 0x000ea20008000a00 */
[----:B-1----:R-:W-:Y:S01]  /*5800*/  IMAD R8, R4, UR14, RZ ;  /* 0x0000000e04087c24 */ /* 0x002fe2000f8e02ff */
[----:B------:R-:W-:-:S05]  /*5810*/  MOV R4, R66 ;  /* 0x0000004200047202 */ /* 0x000fca0000000f00 */
[----:B------:R-:W-:-:S04]  /*5820*/  IMAD.WIDE.U32 R6, R59, UR14, R4 ;  /* 0x0000000e3b067c25 */ /* 0x000fc8000f8e0004 */
[----:B------:R-:W-:Y:S01]  /*5830*/  IMAD R5, R59, UR15, R8 ;  /* 0x0000000f3b057c24 */ /* 0x000fe2000f8e0208 */
[----:B--2---:R-:W-:-:S04]  /*5840*/  LEA R4, P0, R6, UR18, 0x2 ;  /* 0x0000001206047c11 */ /* 0x004fc8000f8010ff */
[----:B------:R-:W-:-:S04]  /*5850*/  IADD3 R5, PT, PT, R7, R5, RZ ;  /* 0x0000000507057210 */ /* 0x000fc80007ffe0ff */
[----:B------:R-:W-:-:S05]  /*5860*/  LEA.HI.X R5, R6, UR19, R5, 0x2, P0 ;  /* 0x0000001306057c11 */ /* 0x000fca00080f1405 */
[----:B------:R2:W-:Y:S02]  /*5870*/  STG.E.64 desc[UR8][R4.64], R12 ;  /* 0x0000000c04007986 */ /* 0x0005e4000c101b08 */
.L_x_1355:
[----:B------:R-:W-:Y:S05]  /*5880*/  BSYNC.RECONVERGENT B0 ;  /* 0x0000000000007941 */ /* 0x000fea0003800200 */
.L_x_1354:
[----:B------:R-:W-:Y:S05]  /*5890*/  BRA.U !UP0, `(.L_x_1356) ;  /* 0x0000000108487547 */ /* 0x000fea000b800000 */
[----:B------:R-:W-:Y:S01]  /*58a0*/  FFMA.FTZ R0, R44, R0, R30 ;  /* 0x000000002c007223 */ /* 0x000fe2000001001e */
[----:B------:R-:W-:-:S03]  /*58b0*/  FFMA.FTZ R2, R45, R2, R31 ;  /* 0x000000022d027223 */ /* 0x000fc6000001001f */
[----:B--2---:R-:W-:Y:S01]  /*58c0*/  FMUL.FTZ R4, R0, -1.4426950216293334961 ;  /* 0xbfb8aa3b00047820 */ /* 0x004fe20000410000 */
[----:B------:R-:W-:-:S05]  /*58d0*/  FMUL.FTZ R6, R2, -1.4426950216293334961 ;  /* 0xbfb8aa3b02067820 */ /* 0x000fca0000410000 */
[----:B------:R-:W2:Y:S04]  /*58e0*/  MUFU.EX2 R4, R4 ;  /* 0x0000000400047308 */ /* 0x000ea80000000800 */
[----:B------:R-:W3:Y:S01]  /*58f0*/  MUFU.EX2 R6, R6 ;  /* 0x0000000600067308 */ /* 0x000ee20000000800 */
[----:B--2---:R-:W-:Y:S01]  /*5900*/  FADD.FTZ R5, R4, 1 ;  /* 0x3f80000004057421 */ /* 0x004fe20000010000 */
[----:B---3--:R-:W-:-:S05]  /*5910*/  FADD.FTZ R7, R6, 1 ;  /* 0x3f80000006077421 */ /* 0x008fca0000010000 */
[----:B------:R-:W2:Y:S08]  /*5920*/  MUFU.RCP R5, R5 ;  /* 0x0000000500057308 */ /* 0x000eb00000001000 */
[----:B-1----:R-:W1:Y:S01]  /*5930*/  MUFU.RCP R8, R7 ;  /* 0x0000000700087308 */ /* 0x002e620000001000 */
[----:B--2---:R-:W-:Y:S01]  /*5940*/  FADD.FTZ R9, -R5, 1 ;  /* 0x3f80000005097421 */ /* 0x004fe20000010100 */
[----:B------:R-:W-:-:S03]  /*5950*/  FMUL.FTZ R28, R28, R5 ;  /* 0x000000051c1c7220 */ /* 0x000fc60000410000 */
[----:B------:R-:W-:Y:S01]  /*5960*/  FFMA.FTZ R9, R0, R9, 1 ;  /* 0x3f80000000097423 */ /* 0x000fe20000010009 */
[----:B-1----:R-:W-:Y:S01]  /*5970*/  FADD.FTZ R11, -R8, 1 ;  /* 0x3f800000080b7421 */ /* 0x002fe20000010100 */
[----:B------:R-:W-:Y:S02]  /*5980*/  FMUL.FTZ R29, R29, R8 ;  /* 0x000000081d1d7220 */ /* 0x000fe40000410000 */
[----:B------:R-:W-:Y:S01]  /*5990*/  FMUL.FTZ R28, R28, R9 ;  /* 0x000000091c1c7220 */ /* 0x000fe20000410000 */
[----:B------:R-:W-:-:S04]  /*59a0*/  FFMA.FTZ R2, R2, R11, 1 ;  /* 0x3f80000002027423 */ /* 0x000fc8000001000b */
[----:B------:R-:W-:-:S07]  /*59b0*/  FMUL.FTZ R29, R29, R2 ;  /* 0x000000021d1d7220 */ /* 0x000fce0000410000 */
.L_x_1356:
[----:B------:R-:W-:Y:S01]  /*59c0*/  ISETP.GE.AND.EX P2, PT, R10, UR17, PT, P2 ;  /* 0x000000110a007c0c */ /* 0x000fe2000bf46320 */
[----:B------:R-:W-:Y:S01]  /*59d0*/  FFMA.FTZ R3, R44, R28, -R3 ;  /* 0x0000001c2c037223 */ /* 0x000fe20000010803 */
[----:B------:R-:W-:Y:S01]  /*59e0*/  FFMA.FTZ R32, R45, R29, -R32 ;  /* 0x0000001d2d207223 */ /* 0x000fe20000010820 */
[----:B------:R-:W-:Y:S02]  /*59f0*/  BSSY.RECONVERGENT B0, `(.L_x_1357) ;  /* 0x000000e000007945 */ /* 0x000fe40003800200 */
[----:B--2---:R-:W-:Y:S01]  /*5a00*/  FMUL.FTZ R4, R3, UR7 ;  /* 0x0000000703047c20 */ /* 0x004fe20008410000 */
[----:B------:R-:W-:-:S07]  /*5a10*/  FMUL.FTZ R5, R32, UR7 ;  /* 0x0000000720057c20 */ /* 0x000fce0008410000 */
[----:B------:R-:W-:Y:S05]  /*5a20*/  @P2 BRA `(.L_x_1358) ;  /* 0x0000000000282947 */ /* 0x000fea0003800000 */
[----:B------:R-:W2:Y:S01]  /*5a30*/  LDCU.64 UR6, c[0x0][0x3f8] ;  /* 0x00007f00ff0677ac */ /* 0x000ea20008000a00 */
[----:B------:R-:W-:Y:S01]  /*5a40*/  MOV R64, R66 ;  /* 0x0000004200407202 */ /* 0x000fe20000000f00 */
[----:B------:R-:W3:Y:S01]  /*5a50*/  LDCU.64 UR14, c[0x0][0x380] ;  /* 0x00007000ff0e77ac */ /* 0x000ee20008000a00 */
[----:B--2---:R-:W-:-:S03]  /*5a60*/  IMAD R3, R10, UR6, RZ ;  /* 0x000000060a037c24 */ /* 0x004fc6000f8e02ff */
[----:B------:R-:W-:-:S04]  /*5a70*/  IMAD.WIDE.U32 R64, R58, UR6, R64 ;  /* 0x000000063a407c25 */ /* 0x000fc8000f8e0040 */
[----:B------:R-:W-:Y:S01]  /*5a80*/  IMAD R3, R58, UR7, R3 ;  /* 0x000000073a037c24 */ /* 0x000fe2000f8e0203 */
[----:B---3--:R-:W-:-:S04]  /*5a90*/  LEA R2, P0, R64, UR14, 0x2 ;  /* 0x0000000e40027c11 */ /* 0x008fc8000f8010ff */
[----:B------:R-:W-:-:S04]  /*5aa0*/  IADD3 R3, PT, PT, R65, R3, RZ ;  /* 0x0000000341037210 */ /* 0x000fc80007ffe0ff */
[----:B------:R-:W-:-:S05]  /*5ab0*/  LEA.HI.X R3, R64, UR15, R3, 0x2, P0 ;  /* 0x0000000f40037c11 */ /* 0x000fca00080f1403 */
[----:B------:R2:W-:Y:S02]  /*5ac0*/  STG.E.64 desc[UR8][R2.64], R4 ;  /* 0x0000000402007986 */ /* 0x0005e4000c101b08 */
.L_x_1358:
[----:B------:R-:W-:Y:S05]  /*5ad0*/  BSYNC.RECONVERGENT B0 ;  /* 0x0000000000007941 */ /* 0x000fea0003800200 */
.L_x_1357:
[----:B------:R-:W-:Y:S02]  /*5ae0*/  IADD3 R56, PT, PT, R53, R56, RZ ;  /* 0x0000003835387210 */ /* 0x000fe40007ffe0ff */
[----:B------:R-:W-:Y:S02]  /*5af0*/  IADD3 R57, PT, PT, R57, 0x1, RZ ;  /* 0x0000000139397810 */ /* 0x000fe40007ffe0ff */
[----:B------:R-:W-:-:S13]  /*5b00*/  ISETP.GE.AND P0, PT, R56, UR4, PT ;  /* 0x0000000438007c0c */ /* 0x000fda000bf06270 */
[----:B------:R-:W-:Y:S05]  /*5b10*/  @!P0 BRA `(.L_x_1359) ;  /* 0xffffffa400948947 */ /* 0x000fea000383ffff */
.L_x_1316:
[----:B--2---:R-:W2:Y:S01]  /*5b20*/  LDC R4, c[0x0][0x370] ;  /* 0x0000dc00ff047b82 */ /* 0x004ea20000000800 */
[----:B------:R-:W-:Y:S01]  /*5b30*/  ISETP.NE.AND P2, PT, R55, RZ, PT ;  /* 0x000000ff3700720c */ /* 0x000fe20003f45270 */
[----:B------:R-:W-:Y:S06]  /*5b40*/  BSSY.RECONVERGENT B0, `(.L_x_1360) ;  /* 0x0000011000007945 */ /* 0x000fec0003800200 */
[----:B------:R-:W3:Y:S08]  /*5b50*/  LDC R7, c[0x0][0x374] ;  /* 0x0000dd00ff077b82 */ /* 0x000ef00000000800 */
[----:B------:R-:W4:Y:S01]  /*5b60*/  LDC.64 R2, c[0x0][0x3c8] ;  /* 0x0000f200ff027b82 */ /* 0x000f220000000a00 */
[----:B--2---:R-:W-:-:S02]  /*5b70*/  ISETP.NE.AND P1, PT, R4, 0x1, PT ;  /* 0x000000010400780c */ /* 0x004fc40003f25270 */
[----:B------:R-:W-:Y:S02]  /*5b80*/  IADD3 R6, PT, PT, R4, -0x1, RZ ;  /* 0xffffffff04067810 */ /* 0x000fe40007ffe0ff */
[C---:B---3--:R-:W-:Y:S02]  /*5b90*/  IADD3 R5, PT, PT, R7.reuse, -0x1, RZ ;  /* 0xffffffff07057810 */ /* 0x048fe40007ffe0ff */
[----:B------:R-:W-:Y:S02]  /*5ba0*/  SHF.L.U32 R0, R7, 0x1, RZ ;  /* 0x0000000107007819 */ /* 0x000fe400000006ff */
[----:B------:R-:W-:Y:S02]  /*5bb0*/  ISETP.NE.AND P0, PT, R54, R5, PT ;  /* 0x000000053600720c */ /* 0x000fe40003f05270 */
[----:B------:R-:W-:Y:S02]  /*5bc0*/  SEL R5, R0, RZ, P1 ;  /* 0x000000ff00057207 */ /* 0x000fe40000800000 */
[----:B------:R-:W-:-:S03]  /*5bd0*/  ISETP.NE.OR P0, PT, R6, UR11, P0 ;  /* 0x0000000b06007c0c */ /* 0x000fc60008705670 */
[----:B----4-:R-:W-:Y:S01]  /*5be0*/  IMAD.WIDE.U32 R2, R5, 0x4, R2 ;  /* 0x0000000405027825 */ /* 0x010fe200078e0002 */
[----:B------:R-:W-:Y:S09]  /*5bf0*/  @P2 BRA `(.L_x_1361) ;  /* 0x0000000000142947 */ /* 0x000ff20003800000 */
[----:B------:R-:W-:Y:S01]  /*5c00*/  HFMA2 R5, -RZ, RZ, 0, 5.9604644775390625e-08 ;  /* 0x00000001ff057431 */ /* 0x000fe200000001ff */
[----:B------:R-:W-:Y:S06]  /*5c10*/  MEMBAR.ALL.GPU ;  /* 0x0000000000007992 */ /* 0x000fec000000a000 */
[----:B------:R-:W-:-:S00]  /*5c20*/  ERRBAR ;  /* 0x00000000000079ab */ /* 0x000fc00000000000 */
[----:B------:R-:W-:Y:S06]  /*5c30*/  CGAERRBAR ;  /* 0x00000000000075ab */ /* 0x000fec0000000000 */
[----:B------:R2:W-:Y:S02]  /*5c40*/  REDG.E.ADD.S32.STRONG.GPU desc[UR8][R2.64], R5 ;  /* 0x000000050200798e */ /* 0x0005e4000c12e308 */
.L_x_1361:
[----:B------:R-:W-:Y:S05]  /*5c50*/  BSYNC.RECONVERGENT B0 ;  /* 0x0000000000007941 */ /* 0x000fea0003800200 */
.L_x_1360:
[----:B------:R-:W-:Y:S05]  /*5c60*/  @P0 EXIT ;  /* 0x000000000000094d */ /* 0x000fea0003800000 */
[----:B------:R-:W-:Y:S05]  /*5c70*/  @P2 BRA `(.L_x_1362) ;  /* 0x0000000000202947 */ /* 0x000fea0003800000 */
[----:B------:R-:W-:-:S05]  /*5c80*/  IMAD R0, R4, R7, RZ ;  /* 0x0000000704007224 */ /* 0x000fca00078e02ff */
[----:B------:R-:W-:-:S13]  /*5c90*/  ISETP.NE.AND P0, PT, R0, -0x1, PT ;  /* 0xffffffff0000780c */ /* 0x000fda0003f05270 */
[----:B------:R-:W-:Y:S05]  /*5ca0*/  @!P0 BRA `(.L_x_1362) ;  /* 0x0000000000148947 */ /* 0x000fea0003800000 */
.L_x_1363:
[----:B--2---:R-:W2:Y:S04]  /*5cb0*/  LDG.E.STRONG.GPU R5, desc[UR8][R2.64] ;  /* 0x0000000802057981 */ /* 0x004ea8000c1ef900 */
[----:B--2---:R-:W-:Y:S01]  /*5cc0*/  CCTL.IVALL ;  /* 0x00000000ff00798f */ /* 0x004fe20002000000 */
[----:B------:R-:W-:Y:S05]  /*5cd0*/  YIELD ;  /* 0x0000000000007946 */ /* 0x000fea0003800000 */
[----:B------:R-:W-:-:S13]  /*5ce0*/  ISETP.NE.AND P0, PT, R5, R0, PT ;  /* 0x000000000500720c */ /* 0x000fda0003f05270 */
[----:B------:R-:W-:Y:S05]  /*5cf0*/  @P0 BRA `(.L_x_1363) ;  /* 0xfffffffc00ec0947 */ /* 0x000fea000383ffff */
.L_x_1362:
[----:B------:R-:W-:Y:S05]  /*5d00*/  WARPSYNC.ALL ;  /* 0x0000000000007948 */ /* 0x000fea0003800000 */
[----:B------:R-:W3:Y:S08]  /*5d10*/  LDC.64 R6, c[0x0][0x3f8] ;  /* 0x0000fe00ff067b82 */ /* 0x000ef00000000a00 */
[----:B------:R-:W-:Y:S01]  /*5d20*/  BAR.SYNC.DEFER_BLOCKING 0x0 ;  /* 0x0000000000007b1d */ /* 0x000fe20000010000 */
[----:B---3--:R-:W-:-:S04]  /*5d30*/  LEA.HI R0, P0, R7, R6, RZ, 0x1 ;  /* 0x0000000607007211 */ /* 0x008fc800078108ff */
[----:B--2---:R-:W-:-:S04]  /*5d40*/  IADD3.X R3, PT, PT, RZ, R7, RZ, P0, !PT ;  /* 0x00000007ff037210 */ /* 0x004fc800007fe4ff */
        /* <DEDUP_REMOVED lines=32> */
[C---:B------:R-:W-:Y:S01]  /*5f50*/  SHF.L.U32 R22, R55.reuse, 0x3, RZ ;  /* 0x0000000337167819 */ /* 0x040fe200000006ff */
[----:B------:R-:W2:Y:S01]  /*5f60*/  LDCU.64 UR6, c[0x0][0x390] ;  /* 0x00007200ff0677ac */ /* 0x000ea20008000a00 */
[----:B------:R-:W-:Y:S02]  /*5f70*/  IADD3 R4, PT, PT, R4, 0x1, RZ ;  /* 0x0000000104047810 */ /* 0x000fe40007ffe0ff */
[----:B------:R-:W-:Y:S01]  /*5f80*/  SHF.L.U64.HI R23, R55, 0x3, R10 ;  /* 0x0000000337177819 */ /* 0x000fe2000001020a */
[----:B------:R-:W3:Y:S01]  /*5f90*/  LDCU.64 UR10, c[0x0][0x388] ;  /* 0x00007100ff0a77ac */ /* 0x000ee20008000a00 */
[----:B------:R-:W-:Y:S02]  /*5fa0*/  SHF.L.U32 R2, R4, 0x8, RZ ;  /* 0x0000000804027819 */ /* 0x000fe400000006ff */
[----:B------:R-:W-:-:S02]  /*5fb0*/  SHF.L.U32 R31, R7, 0x2, RZ ;  /* 0x00000002071f7819 */ /* 0x000fc400000006ff */
[----:B------:R-:W-:Y:S02]  /*5fc0*/  LOP3.LUT R2, R2, 0x300, RZ, 0xc0, !PT ;  /* 0x0000030002027812 */ /* 0x000fe400078ec0ff */
[----:B------:R-:W-:Y:S02]  /*5fd0*/  SHF.L.U64.HI R33, R0, 0x2, R3 ;  /* 0x0000000200217819 */ /* 0x000fe40000010203 */
[----:B------:R-:W-:Y:S02]  /*5fe0*/  SHF.L.U64.HI R29, R28, 0x2, R35 ;  /* 0x000000021c1d7819 */ /* 0x000fe40000010223 */
[C---:B-1----:R-:W-:Y:S02]  /*5ff0*/  LEA R27, P1, R55.reuse, UR4, 0x2 ;  /* 0x00000004371b7c11 */ /* 0x042fe4000f8210ff */
[----:B--2---:R-:W-:Y:S02]  /*6000*/  IADD3 R24, P2, PT, R22, UR6, RZ ;  /* 0x0000000616187c10 */ /* 0x004fe4000ff5e0ff */
[----:B------:R-:W-:-:S02]  /*6010*/  LEA.HI.X R26, R55, UR5, R10, 0x2, P1 ;  /* 0x00000005371a7c11 */ /* 0x000fc400088f140a */
[C---:B------:R-:W-:Y:S02]  /*6020*/  IADD3.X R25, PT, PT, R23.reuse, UR7, RZ, P2, !PT ;  /* 0x0000000717197c10 */ /* 0x040fe400097fe4ff */
[----:B------:R-:W-:Y:S02]  /*6030*/  IADD3 R55, P2, PT, R2, R55, RZ ;  /* 0x0000003702377210 */ /* 0x000fe40007f5e0ff */
[----:B------:R-:W-:Y:S01]  /*6040*/  LOP3.LUT R2, R4, 0x3, RZ, 0xc0, !PT ;  /* 0x0000000304027812 */ /* 0x000fe200078ec0ff */
[----:B------:R-:W-:Y:S01]  /*6050*/  IMAD.WIDE.U32 R4, R6, 0x4, RZ ;  /* 0x0000000406047825 */ /* 0x000fe200078e00ff */
[----:B---3--:R-:W-:Y:S02]  /*6060*/  IADD3 R22, P1, PT, R22, UR10, RZ ;  /* 0x0000000a16167c10 */ /* 0x008fe4000ff3e0ff */
[----:B------:R-:W-:Y:S02]  /*6070*/  IADD3 R2, P3, PT, RZ, -R2, RZ ;  /* 0x80000002ff027210 */ /* 0x000fe40007f7e0ff */
[----:B------:R-:W-:-:S02]  /*6080*/  IADD3.X R23, PT, PT, R23, UR11, RZ, P1, !PT ;  /* 0x0000000b17177c10 */ /* 0x000fc40008ffe4ff */
[----:B------:R-:W-:Y:S02]  /*6090*/  IADD3 R31, PT, PT, R5, R31, RZ ;  /* 0x0000001f051f7210 */ /* 0x000fe40007ffe0ff */
[----:B------:R-:W-:Y:S02]  /*60a0*/  IADD3.X R11, PT, PT, RZ, -0x1, RZ, P3, !PT ;  /* 0xffffffffff0b7810 */ /* 0x000fe40001ffe4ff */
[----:B------:R-:W-:-:S07]  /*60b0*/  IADD3.X R10, PT, PT, RZ, R10, RZ, P2, !PT ;  /* 0x0000000aff0a7210 */ /* 0x000fce00017fe4ff */
.L_x_1366:
[-C--:B-1----:R-:W-:Y:S02]  /*60c0*/  LEA R12, P1, R0, R27.reuse, 0x2 ;  /* 0x0000001b000c7211 */ /* 0x082fe400078210ff */
        /* <DEDUP_REMOVED lines=9> */
[----:B------:R-:W4:Y:S04]  /*6160*/  LDG.E R20, desc[UR8][R14.64] ;  /* 0x000000080e147981 */ /* 0x000f28000c1e1900 */
[----:B------:R-:W4:Y:S01]  /*6170*/  LDG.E R21, desc[UR8][R16.64] ;  /* 0x0000000810157981 */ /* 0x000f22000c1e1900 */
[----:B-1----:R-:W-:-:S02]  /*6180*/  MOV R12, R24 ;  /* 0x00000018000c7202 */ /* 0x002fc40000000f00 */
[----:B---3--:R-:W-:Y:S02]  /*6190*/  MOV R8, R22 ;  /* 0x0000001600087202 */ /* 0x008fe40000000f00 */
        /* <DEDUP_REMOVED lines=13> */
[----:B----4-:R1:W-:Y:S01]  /*6270*/  STG.E.64 desc[UR8][R12.64], R20 ;  /* 0x000000140c007986 */ /* 0x0103e2000c101b08 */
[----:B------:R-:W-:Y:S05]  /*6280*/  @P1 BRA `(.L_x_1366) ;  /* 0xfffffffc008c1947 */ /* 0x000fea000383ffff */
.L_x_1365:
[----:B------:R-:W-:Y:S05]  /*6290*/  BSYNC.RECONVERGENT B0 ;  /* 0x0000000000007941 */ /* 0x000fea0003800200 */
.L_x_1364:
        /* <DEDUP_REMOVED lines=10> */
.L_x_1367:
[C---:B------:R-:W-:Y:S02]  /*6340*/  SHF.L.U32 R24, R55.reuse, 0x2, RZ ;  /* 0x0000000237187819 */ /* 0x040fe400000006ff */
[----:B------:R-:W-:Y:S02]  /*6350*/  SHF.L.U64.HI R9, R55, 0x2, R10 ;  /* 0x0000000237097819 */ /* 0x000fe4000001020a */
[----:B--2---:R-:W-:-:S04]  /*6360*/  IADD3 R12, P0, PT, R24, UR4, RZ ;  /* 0x00000004180c7c10 */ /* 0x004fc8000ff1e0ff */
[----:B------:R-:W-:Y:S02]  /*6370*/  IADD3.X R13, PT, PT, R9, UR5, RZ, P0, !PT ;  /* 0x00000005090d7c10 */ /* 0x000fe400087fe4ff */
[C---:B------:R-:W-:Y:S02]  /*6380*/  IADD3 R14, P0, PT, R12.reuse, R5, RZ ;  /* 0x000000050c0e7210 */ /* 0x040fe40007f1e0ff */
[C---:B-1----:R-:W-:Y:S01]  /*6390*/  IADD3 R18, P1, PT, R12.reuse, R8, RZ ;  /* 0x000000080c127210 */ /* 0x042fe20007f3e0ff */
[----:B------:R2:W4:Y:S01]  /*63a0*/  LDG.E R26, desc[UR8][R12.64] ;  /* 0x000000080c1a7981 */ /* 0x000522000c1e1900 */
[C---:B------:R-:W-:Y:S02]  /*63b0*/  IADD3.X R15, PT, PT, R13.reuse, R4, RZ, P0, !PT ;  /* 0x000000040d0f7210 */ /* 0x040fe400007fe4ff */
[----:B------:R-:W-:Y:S02]  /*63c0*/  IADD3 R16, P0, PT, R12, R6, RZ ;  /* 0x000000060c107210 */ /* 0x000fe40007f1e0ff */
[C---:B------:R-:W-:Y:S01]  /*63d0*/  IADD3.X R19, PT, PT, R13.reuse, R7, RZ, P1, !PT ;  /* 0x000000070d137210 */ /* 0x040fe20000ffe4ff */
[----:B------:R5:W4:Y:S01]  /*63e0*/  LDG.E R27, desc[UR8][R14.64] ;  /* 0x000000080e1b7981 */ /* 0x000b22000c1e1900 */
[----:B------:R-:W-:-:S03]  /*63f0*/  IADD3.X R17, PT, PT, R13, R2, RZ, P0, !PT ;  /* 0x000000020d117210 */ /* 0x000fc600007fe4ff */
[----:B------:R-:W4:Y:S04]  /*6400*/  LDG.E R29, desc[UR8][R18.64] ;  /* 0x00000008121d7981 */ /* 0x000f28000c1e1900 */
[----:B------:R-:W4:Y:S01]  /*6410*/  LDG.E R28, desc[UR8][R16.64] ;  /* 0x00000008101c7981 */ /* 0x000f22000c1e1900 */
[C---:B------:R-:W-:Y:S02]  /*6420*/  SHF.L.U32 R34, R55.reuse, 0x3, RZ ;  /* 0x0000000337227819 */ /* 0x040fe400000006ff */
[----:B------:R-:W-:Y:S02]  /*6430*/  SHF.L.U64.HI R35, R55, 0x3, R10 ;  /* 0x0000000337237819 */ /* 0x000fe4000001020a */
[----:B------:R-:W-:Y:S02]  /*6440*/  LOP3.LUT R22, R34, 0xfffffff8, RZ, 0xc0, !PT ;  /* 0xfffffff822167812 */ /* 0x000fe400078ec0ff */
[----:B------:R-:W-:-:S02]  /*6450*/  LOP3.LUT R24, R24, 0xfffffffc, RZ, 0xc0, !PT ;  /* 0xfffffffc18187812 */ /* 0x000fc400078ec0ff */
[C---:B---3--:R-:W-:Y:S02]  /*6460*/  IADD3 R20, P0, PT, R22.reuse, UR6, RZ ;  /* 0x0000000616147c10 */ /* 0x048fe4000ff1e0ff */
[----:B------:R-:W-:Y:S02]  /*6470*/  LOP3.LUT R10, R35, 0x3, RZ, 0xc0, !PT ;  /* 0x00000003230a7812 */ /* 0x000fe400078ec0ff */
[----:B-1----:R-:W-:Y:S02]  /*6480*/  IADD3 R22, P1, PT, R22, UR10, RZ ;  /* 0x0000000a16167c10 */ /* 0x002fe4000ff3e0ff */
[----:B------:R-:W-:Y:S02]  /*6490*/  LOP3.LUT R9, R9, 0x3, RZ, 0xc0, !PT ;  /* 0x0000000309097812 */ /* 0x000fe400078ec0ff */
[----:B------:R-:W-:Y:S02]  /*64a0*/  IADD3 R24, P2, PT, R24, UR4, RZ ;  /* 0x0000000418187c10 */ /* 0x000fe4000ff5e0ff */
[----:B------:R-:W-:-:S02]  /*64b0*/  IADD3.X R21, PT, PT, R10, UR7, RZ, P0, !PT ;  /* 0x000000070a157c10 */ /* 0x000fc400087fe4ff */
[----:B------:R-:W-:Y:S02]  /*64c0*/  IADD3.X R23, PT, PT, R10, UR11, RZ, P1, !PT ;  /* 0x0000000b0a177c10 */ /* 0x000fe40008ffe4ff */
[----:B------:R-:W-:Y:S02]  /*64d0*/  IADD3.X R25, PT, PT, R9, UR5, RZ, P2, !PT ;  /* 0x0000000509197c10 */ /* 0x000fe400097fe4ff */
[C---:B------:R-:W-:Y:S02]  /*64e0*/  IADD3 R10, P0, PT, R24.reuse, R5, RZ ;  /* 0x00000005180a7210 */ /* 0x040fe40007f1e0ff */
[C---:B--2---:R-:W-:Y:S02]  /*64f0*/  IADD3 R12, P1, PT, R24.reuse, R6, RZ ;  /* 0x00000006180c7210 */ /* 0x044fe40007f3e0ff */
[----:B-----5:R-:W-:Y:S02]  /*6500*/  IADD3 R14, P2, PT, R24, R8, RZ ;  /* 0x00000008180e7210 */ /* 0x020fe40007f5e0ff */
[----:B------:R-:W-:-:S02]  /*6510*/  IADD3.X R11, PT, PT, R25, R4, RZ, P0, !PT ;  /* 0x00000004190b7210 */ /* 0x000fc400007fe4ff */
[C---:B------:R-:W-:Y:S02]  /*6520*/  IADD3.X R13, PT, PT, R25.reuse, R2, RZ, P1, !PT ;  /* 0x00000002190d7210 */ /* 0x040fe40000ffe4ff */
[----:B------:R-:W-:Y:S01]  /*6530*/  IADD3.X R15, PT, PT, R25, R7, RZ, P2, !PT ;  /* 0x00000007190f7210 */ /* 0x000fe200017fe4ff */
[----:B----4-:R-:W-:Y:S04]  /*6540*/  STG.E.64 desc[UR8][R20.64], R26 ;  /* 0x0000001a14007986 */ /* 0x010fe8000c101b08 */
[----:B------:R1:W-:Y:S04]  /*6550*/  STG.E.64 desc[UR8][R22.64], R28 ;  /* 0x0000001c16007986 */ /* 0x0003e8000c101b08 */
        /* <DEDUP_REMOVED lines=14> */
[----:B-1----:R-:W4:Y:S04]  /*6640*/  LDG.E R22, desc[UR8][R24.64+0x800] ;  /* 0x0008000818167981 */ /* 0x002f28000c1e1900 */
[----:B------:R-:W4:Y:S04]  /*6650*/  LDG.E R23, desc[UR8][R10.64+0x800] ;  /* 0x000800080a177981 */ /* 0x000f28000c1e1900 */
[----:B------:R-:W5:Y:S04]  /*6660*/  LDG.E R26, desc[UR8][R12.64+0x800] ;  /* 0x000800080c1a7981 */ /* 0x000f68000c1e1900 */
[----:B------:R-:W5:Y:S01]  /*6670*/  LDG.E R27, desc[UR8][R14.64+0x800] ;  /* 0x000800080e1b7981 */ /* 0x000f62000c1e1900 */
[----:B------:R-:W-:-:S04]  /*6680*/  IADD3 R9, P0, PT, R34, 0x1000, RZ ;  /* 0x0000100022097810 */ /* 0x000fc80007f1e0ff */
[----:B------:R-:W-:Y:S02]  /*6690*/  IADD3.X R28, PT, PT, RZ, R35, RZ, P0, !PT ;  /* 0x00000023ff1c7210 */ /* 0x000fe400007fe4ff */
[----:B------:R-:W-:Y:S02]  /*66a0*/  LOP3.LUT R9, R9, 0xfffffff8, RZ, 0xc0, !PT ;  /* 0xfffffff809097812 */ /* 0x000fe400078ec0ff */
[----:B------:R-:W-:Y:S02]  /*66b0*/  LOP3.LUT R28, R28, 0x3, RZ, 0xc0, !PT ;  /* 0x000000031c1c7812 */ /* 0x000fe400078ec0ff */
[C---:B------:R-:W-:Y:S02]  /*66c0*/  IADD3 R20, P0, PT, R9.reuse, UR6, RZ ;  /* 0x0000000609147c10 */ /* 0x040fe4000ff1e0ff */
[----:B--2---:R-:W-:Y:S02]  /*66d0*/  IADD3 R16, P1, PT, R9, UR10, RZ ;  /* 0x0000000a09107c10 */ /* 0x004fe4000ff3e0ff */
[----:B------:R-:W-:-:S02]  /*66e0*/  IADD3.X R21, PT, PT, R28, UR7, RZ, P0, !PT ;  /* 0x000000071c157c10 */ /* 0x000fc400087fe4ff */
[----:B------:R-:W-:-:S03]  /*66f0*/  IADD3.X R17, PT, PT, R28, UR11, RZ, P1, !PT ;  /* 0x0000000b1c117c10 */ /* 0x000fc60008ffe4ff */
[----:B----4-:R1:W-:Y:S04]  /*6700*/  STG.E.64 desc[UR8][R20.64], R22 ;  /* 0x0000001614007986 */ /* 0x0103e8000c101b08 */
[----:B-----5:R4:W-:Y:S04]  /*6710*/  STG.E.64 desc[UR8][R16.64], R26 ;  /* 0x0000001a10007986 */ /* 0x0209e8000c101b08 */
[----:B------:R-:W2:Y:S04]  /*6720*/  LDG.E R28, desc[UR8][R24.64+0xc00] ;  /* 0x000c0008181c7981 */ /* 0x000ea8000c1e1900 */
[----:B------:R5:W2:Y:S04]  /*6730*/  LDG.E R29, desc[UR8][R10.64+0xc00] ;  /* 0x000c00080a1d7981 */ /* 0x000aa8000c1e1900 */
[----:B------:R-:W4:Y:S04]  /*6740*/  LDG.E R30, desc[UR8][R12.64+0xc00] ;  /* 0x000c00080c1e7981 */ /* 0x000f28000c1e1900 */
[----:B------:R-:W4:Y:S01]  /*6750*/  LDG.E R31, desc[UR8][R14.64+0xc00] ;  /* 0x000c00080e1f7981 */ /* 0x000f22000c1e1900 */
[----:B------:R-:W-:-:S04]  /*6760*/  IADD3 R9, P0, PT, R34, 0x1800, RZ ;  /* 0x0000180022097810 */ /* 0x000fc80007f1e0ff */
[----:B---3--:R-:W-:Y:S02]  /*6770*/  IADD3.X R32, PT, PT, RZ, R35, RZ, P0, !PT ;  /* 0x00000023ff207210 */ /* 0x008fe400007fe4ff */
[----:B------:R-:W-:Y:S02]  /*6780*/  LOP3.LUT R9, R9, 0xfffffff8, RZ, 0xc0, !PT ;  /* 0xfffffff809097812 */ /* 0x000fe400078ec0ff */
[----:B------:R-:W-:Y:S02]  /*6790*/  LOP3.LUT R32, R32, 0x3, RZ, 0xc0, !PT ;  /* 0x0000000320207812 */ /* 0x000fe400078ec0ff */
[C---:B------:R-:W-:Y:S02]  /*67a0*/  IADD3 R18, P0, PT, R9.reuse, UR6, RZ ;  /* 0x0000000609127c10 */ /* 0x040fe4000ff1e0ff */
[----:B-1----:R-:W-:Y:S02]  /*67b0*/  IADD3 R20, P1, PT, R9, UR10, RZ ;  /* 0x0000000a09147c10 */ /* 0x002fe4000ff3e0ff */
[----:B------:R-:W-:-:S02]  /*67c0*/  IADD3.X R19, PT, PT, R32, UR7, RZ, P0, !PT ;  /* 0x0000000720137c10 */ /* 0x000fc400087fe4ff */
[----:B------:R-:W-:Y:S02]  /*67d0*/  IADD3.X R21, PT, PT, R32, UR11, RZ, P1, !PT ;  /* 0x0000000b20157c10 */ /* 0x000fe40008ffe4ff */
[----:B------:R-:W-:-:S04]  /*67e0*/  IADD3 R55, PT, PT, R55, 0x400, RZ ;  /* 0x0000040037377810 */ /* 0x000fc80007ffe0ff */
[----:B------:R-:W-:-:S04]  /*67f0*/  ISETP.GT.U32.AND P0, PT, R0, R55, PT ;  /* 0x000000370000720c */ /* 0x000fc80003f04070 */
[----:B------:R-:W-:Y:S01]  /*6800*/  ISETP.GT.AND.EX P0, PT, R3, RZ, PT, P0 ;  /* 0x000000ff0300720c */ /* 0x000fe20003f04300 */
[----:B-----5:R-:W-:Y:S01]  /*6810*/  HFMA2 R10, -RZ, RZ, 0, 0 ;  /* 0x00000000ff0a7431 */ /* 0x020fe200000001ff */
[----:B--2---:R1:W-:Y:S04]  /*6820*/  STG.E.64 desc[UR8][R18.64], R28 ;  /* 0x0000001c12007986 */ /* 0x0043e8000c101b08 */
[----:B----4-:R1:W-:Y:S07]  /*6830*/  STG.E.64 desc[UR8][R20.64], R30 ;  /* 0x0000001e14007986 */ /* 0x0103ee000c101b08 */
[----:B------:R-:W-:Y:S05]  /*6840*/  @P0 BRA `(.L_x_1367) ;  /* 0xfffffff800bc0947 */ /* 0x000fea000383ffff */
[----:B------:R-:W-:Y:S05]  /*6850*/  EXIT ;  /* 0x000000000000794d */ /* 0x000fea0003800000 */
.L_x_1368:
        /* <DEDUP_REMOVED lines=10> */
.L_x_3433:


//--------------------- .text._Z35group_norm_nhwc_bwd_one_pass_kernelI11Fp32IOFp32WLi512ELi16ELi256EEv26Group_norm_nhwc_bwd_params --------------------------
	.section	.text._Z35group_norm_nhwc_bwd_one_pass_kernelI11Fp32IOFp32WLi512ELi16ELi256EEv26Group_norm_nhwc_bwd_params,"ax",@progbits
	.align	128
        .global         _Z35group_norm_nhwc_bwd_one_pass_kernelI11Fp32IOFp32WLi512ELi16ELi256EEv26Group_norm_nhwc_bwd_params
        .type           _Z35group_norm_nhwc_bwd_one_pass_kernelI11Fp32IOFp32WLi512ELi16ELi256EEv26Group_norm_nhwc_bwd_params,@function
        .size           _Z35group_norm_nhwc_bwd_one_pass_kernelI11Fp32IOFp32WLi512ELi16ELi256EEv26Group_norm_nhwc_bwd_params,(.L_x_3434 - _Z35group_norm_nhwc_bwd_one_pass_kernelI11Fp32IOFp32WLi512ELi16ELi256EEv26Group_norm_nhwc_bwd_params)
        .other          _Z35group_norm_nhwc_bwd_one_pass_kernelI11Fp32IOFp32WLi512ELi16ELi256EEv26Group_norm_nhwc_bwd_params,@"STO_CUDA_ENTRY STV_DEFAULT"
_Z35group_norm_nhwc_bwd_one_pass_kernelI11Fp32IOFp32WLi512ELi16ELi256EEv26Group_norm_nhwc_bwd_params:
.text._Z35group_norm_nhwc_bwd_one_pass_kernelI11Fp32IOFp32WLi512ELi16ELi256EEv26Group_norm_nhwc_bwd_params:
        /* <DEDUP_REMOVED lines=26> */
[C---:B------:R-:W-:Y:S02]  /*01a0*/  IADD3 R110, PT, PT, R0.reuse, 0x160, RZ ;  /* 0x00000160006e7810 */ /* 0x040fe40007ffe0ff */
[C---:B------:R-:W-:Y:S02]  /*01b0*/  IADD3 R109, PT, PT, R0.reuse, 0x180, RZ ;  /* 0x00000180006d7810 */ /* 0x040fe40007ffe0ff */
[C---:B------:R-:W-:Y:S02]  /*01c0*/  IADD3 R108, PT, PT, R0.reuse, 0x1a0, RZ ;  /* 0x000001a0006c7810 */ /* 0x040fe40007ffe0ff */
[----:B------:R-:W-:-:S02]  /*01d0*/  IADD3 R107, PT, PT, R0, 0x1c0, RZ ;  /* 0x000001c0006b7810 */ /* 0x000fc40007ffe0ff */
[----:B------:R-:W-:Y:S02]  /*01e0*/  IADD3 R106, PT, PT, R0, 0x1e0, RZ ;  /* 0x000001e0006a7810 */ /* 0x000fe40007ffe0ff */
        /* <DEDUP_REMOVED lines=12> */
[----:B-123--:R-:W-:-:S07]  /*02b0*/  SHF.R.S32.HI R0, RZ, 0x1f, R106 ;  /* 0x0000001fff007819 */ /* 0x00efce000001146a */
.L_x_1436:
[----:B0-----:R-:W0:Y:S01]  /*02c0*/  LDC R11, c[0x0][0x410] ;  /* 0x00010400ff0b7b82 */ /* 0x001e220000000800 */
[----:B-1----:R-:W1:Y:S01]  /*02d0*/  LDCU.128 UR12, c[0x0][0x400] ;  /* 0x00008000ff0c77ac */ /* 0x002e620008000c00 */
[----:B------:R-:W-:Y:S02]  /*02e0*/  ISETP.GE.AND P3, PT, R104, RZ, PT ;  /* 0x000000ff6800720c */ /* 0x000fe40003f66270 */
[----:B------:R-:W-:Y:S02]  /*02f0*/  CS2R R82, SRZ ;  /* 0x0000000000527805 */ /* 0x000fe4000001ff00 */
[----:B------:R-:W-:Y:S02]  /*0300*/  SHF.L.U32 R58, R103, 0x1, RZ ;  /* 0x00000001673a7819 */ /* 0x000fe400000006ff */
[----:B------:R-:W-:Y:S02]  /*0310*/  CS2R R84, SRZ ;  /* 0x0000000000547805 */ /* 0x000fe4000001ff00 */
[----:B------:R-:W-:-:S02]  /*0320*/  LOP3.LUT R58, R58, 0xe, RZ, 0xc0, !PT ;  /* 0x0000000e3a3a7812 */ /* 0x000fc400078ec0ff */
[----:B------:R-:W-:Y:S02]  /*0330*/  CS2R R80, SRZ ;  /* 0x0000000000507805 */ /* 0x000fe4000001ff00 */
[----:B------:R-:W-:Y:S02]  /*0340*/  CS2R R78, SRZ ;  /* 0x00000000004e7805 */ /* 0x000fe4000001ff00 */
[----:B------:R-:W-:Y:S02]  /*0350*/  CS2R R76, SRZ ;  /* 0x00000000004c7805 */ /* 0x000fe4000001ff00 */
[----:B------:R-:W-:Y:S02]  /*0360*/  CS2R R74, SRZ ;  /* 0x00000000004a7805 */ /* 0x000fe4000001ff00 */
[----:B------:R-:W-:Y:S01]  /*0370*/  CS2R R72, SRZ ;  /* 0x0000000000487805 */ /* 0x000fe2000001ff00 */
[----:B------:R-:W2:Y:S08]  /*0380*/  LDC.64 R48, c[0x0][0x3b8] ;  /* 0x0000ee00ff307b82 */ /* 0x000eb00000000a00 */
[----:B------:R-:W3:Y:S01]  /*0390*/  LDC.64 R68, c[0x0][0x3a8] ;  /* 0x0000ea00ff447b82 */ /* 0x000ee20000000a00 */
[----:B0-----:R-:W-:-:S04]  /*03a0*/  IABS R5, R11 ;  /* 0x0000000b00057213 */ /* 0x001fc80000000000 */
[----:B------:R-:W0:Y:S08]  /*03b0*/  I2F.RP R4, R5 ;  /* 0x0000000500047306 */ /* 0x000e300000209400 */
[----:B0-----:R-:W0:Y:S02]  /*03c0*/  MUFU.RCP R4, R4 ;  /* 0x0000000400047308 */ /* 0x001e240000001000 */
[----:B0-----:R-:W-:-:S06]  /*03d0*/  IADD3 R2, PT, PT, R4, 0xffffffe, RZ ;  /* 0x0ffffffe04027810 */ /* 0x001fcc0007ffe0ff */
[----:B------:R0:W4:Y:S02]  /*03e0*/  F2I.FTZ.U32.TRUNC.NTZ R3, R2 ;  /* 0x0000000200037305 */ /* 0x000124000021f000 */
[----:B0-----:R-:W-:Y:S02]  /*03f0*/  MOV R2, RZ ;  /* 0x000000ff00027202 */ /* 0x001fe40000000f00 */
[----:B----4-:R-:W-:-:S05]  /*0400*/  IADD3 R6, PT, PT, RZ, -R3, RZ ;  /* 0x80000003ff067210 */ /* 0x010fca0007ffe0ff */
        /* <DEDUP_REMOVED lines=14> */
[----:B------:R-:W-:Y:S02]  /*04f0*/  ISETP.GE.AND.EX P4, PT, R9, UR13, PT, P4 ;  /* 0x0000000d09007c0c */ /* 0x000fe4000bf86340 */
[-C--:B------:R-:W-:Y:S02]  /*0500*/  ISETP.GE.U32.AND P0, PT, R2, R5.reuse, PT ;  /* 0x000000050200720c */ /* 0x080fe40003f06070 */
        /* <DEDUP_REMOVED lines=9> */
[----:B------:R-:W-:-:S02]  /*05a0*/  SHF.R.S32.HI R15, RZ, 0x1f, R17 ;  /* 0x0000001fff0f7819 */ /* 0x000fc40000011411 */
[----:B------:R-:W-:Y:S02]  /*05b0*/  ISETP.NE.AND P2, PT, R11, RZ, PT ;  /* 0x000000ff0b00720c */ /* 0x000fe40003f45270 */
[----:B------:R-:W-:Y:S02]  /*05c0*/  LOP3.LUT R5, RZ, R11, RZ, 0x33, !PT ;  /* 0x0000000bff057212 */ /* 0x000fe400078e33ff */
[----:B------:R-:W-:Y:S02]  /*05d0*/  @!P3 IADD3 R2, PT, PT, -R2, RZ, RZ ;  /* 0x000000ff0202b210 */ /* 0x000fe40007ffe1ff */
[----:B------:R-:W-:Y:S02]  /*05e0*/  IADD3 R25, PT, PT, R21, 0x120, RZ ;  /* 0x0000012015197810 */ /* 0x000fe40007ffe0ff */
[----:B------:R-:W-:Y:S02]  /*05f0*/  @!P1 IADD3 R3, PT, PT, -R3, RZ, RZ ;  /* 0x000000ff03039210 */ /* 0x000fe40007ffe1ff */
[----:B------:R-:W-:-:S02]  /*0600*/  ISETP.GE.AND.EX P0, PT, R15, UR13, PT, P0 ;  /* 0x0000000d0f007c0c */ /* 0x000fc4000bf06300 */
[----:B------:R-:W-:Y:S02]  /*0610*/  SEL R119, R5, R2, !P2 ;  /* 0x0000000205777207 */ /* 0x000fe40005000000 */
[----:B------:R-:W-:Y:S02]  /*0620*/  ISETP.GE.U32.AND P1, PT, R25, UR12, PT ;  /* 0x0000000c19007c0c */ /* 0x000fe4000bf26070 */
[----:B------:R-:W-:Y:S02]  /*0630*/  SHF.R.S32.HI R27, RZ, 0x1f, R25 ;  /* 0x0000001fff1b7819 */ /* 0x000fe40000011419 */
[----:B------:R-:W-:Y:S02]  /*0640*/  SEL R7, R5, R3, !P2 ;  /* 0x0000000305077207 */ /* 0x000fe40005000000 */
[----:B------:R-:W-:Y:S01]  /*0650*/  SHF.L.U32 R3, R119, 0x4, RZ ;  /* 0x0000000477037819 */ /* 0x000fe200000006ff */
[----:B------:R-:W1:Y:S01]  /*0660*/  @!P4 LDC.64 R4, c[0x0][0x3a0] ;  /* 0x0000e800ff04cb82 */ /* 0x000e620000000a00 */
[----:B------:R-:W-:-:S02]  /*0670*/  ISETP.GE.AND.EX P1, PT, R27, UR13, PT, P1 ;  /* 0x0000000d1b007c0c */ /* 0x000fc4000bf26310 */
[----:B------:R-:W-:Y:S02]  /*0680*/  SHF.R.S32.HI R6, RZ, 0x1f, R7 ;  /* 0x0000001fff067819 */ /* 0x000fe40000011407 */
[----:B------:R-:W-:Y:S02]  /*0690*/  SHF.R.S32.HI R123, RZ, 0x1f, R3 ;  /* 0x0000001fff7b7819 */ /* 0x000fe40000011403 */
[----:B------:R-:W-:Y:S01]  /*06a0*/  LOP3.LUT R122, R3, R58, RZ, 0xfc, !PT ;  /* 0x0000003a037a7212 */ /* 0x000fe200078efcff */
[----:B------:R-:W-:Y:S01]  /*06b0*/  IMAD R6, R6, UR14, RZ ;  /* 0x0000000e06067c24 */ /* 0x000fe2000f8e02ff */
[----:B------:R-:W4:Y:S01]  /*06c0*/  @!P0 LDC.64 R10, c[0x0][0x3f8] ;  /* 0x0000fe00ff0a8b82 */ /* 0x000f220000000a00 */
[----:B------:R-:W-:Y:S02]  /*06d0*/  ISETP.GE.U32.AND P2, PT, R118, UR12, PT ;  /* 0x0000000c76007c0c */ /* 0x000fe4000bf46070 */
[----:B------:R-:W-:Y:S01]  /*06e0*/  IMAD.WIDE.U32 R122, R7, UR14, R122 ;  /* 0x0000000e077a7c25 */ /* 0x000fe2000f8e007a */
[----:B------:R-:W-:-:S02]  /*06f0*/  ISETP.GE.U32.AND P3, PT, R117, UR12, PT ;  /* 0x0000000c75007c0c */ /* 0x000fc4000bf66070 */
[----:B------:R-:W-:Y:S01]  /*0700*/  ISETP.GE.AND.EX P2, PT, R99, UR13, PT, P2 ;  /* 0x0000000d63007c0c */ /* 0x000fe2000bf46320 */
[----:B------:R-:W-:Y:S01]  /*0710*/  IMAD R7, R7, UR15, R6 ;  /* 0x0000000f07077c24 */ /* 0x000fe2000f8e0206 */
[----:B------:R-:W2:Y:S01]  /*0720*/  @!P1 LDC.64 R12, c[0x0][0x3f8] ;  /* 0x0000fe00ff0c9b82 */ /* 0x000ea20000000a00 */
[----:B0-----:R-:W-:Y:S01]  /*0730*/  @!P4 IMAD R6, R9, R18, RZ ;  /* 0x000000120906c224 */ /* 0x001fe200078e02ff */
[-C--:B------:R-:W-:Y:S02]  /*0740*/  @!P4 MOV R124, R122.reuse ;  /* 0x0000007a007cc202 */ /* 0x080fe40000000f00 */
[----:B------:R-:W-:Y:S01]  /*0750*/  IADD3 R125, PT, PT, R123, R7, RZ ;  /* 0x000000077b7d7210 */ /* 0x000fe20007ffe0ff */
[C---:B------:R-:W-:Y:S01]  /*0760*/  @!P4 IMAD R19, R21.reuse, R19, R6 ;  /* 0x000000131513c224 */ /* 0x040fe200078e0206 */
[----:B------:R-:W-:Y:S02]  /*0770*/  @!P0 MOV R14, R122 ;  /* 0x0000007a000e8202 */ /* 0x000fe40000000f00 */
[----:B------:R-:W0:Y:S01]  /*0780*/  @!P4 LDC.64 R2, c[0x0][0x398] ;  /* 0x0000e600ff02cb82 */ /* 0x000e220000000a00 */
[----:B------:R-:W-:Y:S01]  /*0790*/  @!P4 IMAD.WIDE.U32 R6, R21, R18, R124 ;  /* 0x000000121506c225 */ /* 0x000fe200078e007c */
[----:B------:R-:W-:-:S04]  /*07a0*/  ISETP.GE.AND.EX P3, PT, R98, UR13, PT, P3 ;  /* 0x0000000d62007c0c */ /* 0x000fc8000bf66330 */
[----:B------:R-:W-:Y:S02]  /*07b0*/  @!P4 IADD3 R19, PT, PT, R7, R19, RZ ;  /* 0x000000130713c210 */ /* 0x000fe40007ffe0ff */
[----:B------:R-:W3:Y:S01]  /*07c0*/  @!P0 LDC.64 R22, c[0x0][0x3a0] ;  /* 0x0000e800ff168b82 */ /* 0x000ee20000000a00 */
[C---:B------:R-:W-:Y:S02]  /*07d0*/  @!P4 SHF.L.U32 R7, R6.reuse, 0x2, RZ ;  /* 0x000000020607c819 */ /* 0x040fe400000006ff */
[----:B------:R-:W-:Y:S01]  /*07e0*/  @!P4 SHF.L.U64.HI R16, R6, 0x2, R19 ;  /* 0x000000020610c819 */ /* 0x000fe20000010213 */
[----:B----4-:R-:W-:Y:S01]  /*07f0*/  @!P0 IMAD R6, R15, R10, RZ ;  /* 0x0000000a0f068224 */ /* 0x010fe200078e02ff */
[----:B------:R-:W-:Y:S02]  /*0800*/  @!P0 MOV R15, R125 ;  /* 0x0000007d000f8202 */ /* 0x000fe40000000f00 */
[----:B-1----:R-:W-:Y:S01]  /*0810*/  @!P4 IADD3 R4, P5, PT, R7, R4, RZ ;  /* 0x000000040704c210 */ /* 0x002fe20007fbe0ff */
[----:B------:R-:W1:Y:S01]  /*0820*/  @!P0 LDC.64 R8, c[0x0][0x398] ;  /* 0x0000e600ff088b82 */ /* 0x000e620000000a00 */
[----:B------:R-:W-:-:S02]  /*0830*/  @!P0 IMAD R29, R17, R11, R6 ;  /* 0x0000000b111d8224 */ /* 0x000fc400078e0206 */
[----:B------:R-:W-:Y:S01]  /*0840*/  @!P0 IMAD.WIDE.U32 R10, R17, R10, R14 ;  /* 0x0000000a110a8225 */ /* 0x000fe200078e000e */
[----:B------:R-:W-:Y:S02]  /*0850*/  @!P1 MOV R14, R122 ;  /* 0x0000007a000e9202 */ /* 0x000fe40000000f00 */
[----:B------:R-:W-:Y:S01]  /*0860*/  @!P1 MOV R15, R125 ;  /* 0x0000007d000f9202 */ /* 0x000fe20000000f00 */
[----:B--2---:R-:W-:Y:S01]  /*0870*/  @!P1 IMAD R24, R27, R12, RZ ;  /* 0x0000000c1b189224 */ /* 0x004fe200078e02ff */
[----:B------:R-:W2:Y:S01]  /*0880*/  @!P1 LDC.64 R20, c[0x0][0x3a0] ;  /* 0x0000e800ff149b82 */ /* 0x000ea20000000a00 */
[----:B0-----:R-:W-:Y:S02]  /*0890*/  @!P4 IADD3 R2, P6, PT, R7, R2, RZ ;  /* 0x000000020702c210 */ /* 0x001fe40007fde0ff */
[C---:B------:R-:W-:Y:S01]  /*08a0*/  @!P1 IMAD R17, R25.reuse, R13, R24 ;  /* 0x0000000d19119224 */ /* 0x040fe200078e0218 */
[----:B------:R-:W-:Y:S01]  /*08b0*/  @!P4 IADD3.X R5, PT, PT, R16, R5, RZ, P5, !PT ;  /* 0x000000051005c210 */ /* 0x000fe20002ffe4ff */
[----:B------:R-:W-:Y:S01]  /*08c0*/  @!P1 IMAD.WIDE.U32 R12, R25, R12, R14 ;  /* 0x0000000c190c9225 */ /* 0x000fe200078e000e */
[----:B------:R-:W-:-:S02]  /*08d0*/  @!P0 IADD3 R15, PT, PT, R11, R29, RZ ;  /* 0x0000001d0b0f8210 */ /* 0x000fc40007ffe0ff */
[----:B------:R-:W0:Y:S01]  /*08e0*/  @!P1 LDC.64 R18, c[0x0][0x398] ;  /* 0x0000e600ff129b82 */ /* 0x000e220000000a00 */
[----:B------:R-:W-:Y:S01]  /*08f0*/  @!P0 SHF.L.U32 R11, R10, 0x2, RZ ;  /* 0x000000020a0b8819 */ /* 0x000fe200000006ff */
[----:B------:R-:W5:Y:S01]  /*0900*/  @!P4 LDG.E.64 R84, desc[UR8][R4.64] ;  /* 0x000000080454c981 */ /* 0x000f62000c1e1b00 */
[----:B------:R-:W-:Y:S02]  /*0910*/  @!P4 IADD3.X R3, PT, PT, R16, R3, RZ, P6, !PT ;  /* 0x000000031003c210 */ /* 0x000fe400037fe4ff */
[C---:B---3--:R-:W-:Y:S02]  /*0920*/  @!P0 IADD3 R22, P5, PT, R11.reuse, R22, RZ ;  /* 0x000000160b168210 */ /* 0x048fe40007fbe0ff */
[----:B------:R-:W-:Y:S01]  /*0930*/  @!P0 SHF.L.U64.HI R10, R10, 0x2, R15 ;  /* 0x000000020a0a8819 */ /* 0x000fe2000001020f */
[----:B------:R-:W3:Y:S01]  /*0940*/  @!P2 LDC.64 R6, c[0x0][0x3f8] ;  /* 0x0000fe00ff06ab82 */ /* 0x000ee20000000a00 */
[----:B-1----:R-:W-:Y:S01]  /*0950*/  @!P0 IADD3 R8, P6, PT, R11, R8, RZ ;  /* 0x000000080b088210 */ /* 0x002fe20007fde0ff */
[----:B------:R1:W5:Y:S01]  /*0960*/  @!P4 LDG.E.64 R82, desc[UR8][R2.64] ;  /* 0x000000080252c981 */ /* 0x000362000c1e1b00 */
[----:B------:R-:W-:-:S02]  /*0970*/  @!P1 SHF.L.U32 R11, R12, 0x2, RZ ;  /* 0x000000020c0b9819 */ /* 0x000fc400000006ff */
[C---:B------:R-:W-:Y:S02]  /*0980*/  @!P0 IADD3.X R23, PT, PT, R10.reuse, R23, RZ, P5, !PT ;  /* 0x000000170a178210 */ /* 0x040fe40002ffe4ff */
[----:B------:R-:W-:Y:S01]  /*0990*/  @!P0 IADD3.X R9, PT, PT, R10, R9, RZ, P6, !PT ;  /* 0x000000090a098210 */ /* 0x000fe200037fe4ff */
[----:B------:R-:W4:Y:S01]  /*09a0*/  @!P2 LDC.64 R30, c[0x0][0x3a0] ;  /* 0x0000e800ff1eab82 */ /* 0x000f220000000a00 */
[----:B------:R-:W-:Y:S02]  /*09b0*/  @!P1 IADD3 R13, PT, PT, R13, R17, RZ ;  /* 0x000000110d0d9210 */ /* 0x000fe40007ffe0ff */
[C---:B--2---:R-:W-:Y:S02]  /*09c0*/  @!P1 IADD3 R20, P5, PT, R11.reuse, R20, RZ ;  /* 0x000000140b149210 */ /* 0x044fe40007fbe0ff */
[----:B------:R-:W-:Y:S02]  /*09d0*/  @!P1 SHF.L.U64.HI R12, R12, 0x2, R13 ;  /* 0x000000020c0c9819 */ /* 0x000fe4000001020d */
[----:B------:R-:W-:Y:S01]  /*09e0*/  @!P2 MOV R14, R122 ;  /* 0x0000007a000ea202 */ /* 0x000fe20000000f00 */
[----:B------:R-:W2:Y:S01]  /*09f0*/  @!P2 LDC.64 R16, c[0x0][0x398] ;  /* 0x0000e600ff10ab82 */ /* 0x000ea20000000a00 */
[----:B0-----:R-:W-:-:S02]  /*0a00*/  @!P1 IADD3 R18, P6, PT, R11, R18, RZ ;  /* 0x000000120b129210 */ /* 0x001fc40007fde0ff */
[----:B------:R-:W-:Y:S02]  /*0a10*/  @!P1 IADD3.X R21, PT, PT, R12, R21, RZ, P5, !PT ;  /* 0x000000150c159210 */ /* 0x000fe40002ffe4ff */
[----:B------:R-:W-:Y:S02]  /*0a20*/  ISETP.GE.U32.AND P5, PT, R116, UR12, PT ;  /* 0x0000000c74007c0c */ /* 0x000fe4000bfa6070 */
[----:B------:R-:W-:Y:S01]  /*0a30*/  @!P1 IADD3.X R19, PT, PT, R12, R19, RZ, P6, !PT ;  /* 0x000000130c139210 */ /* 0x000fe200037fe4ff */
[----:B------:R-:W0:Y:S01]  /*0a40*/  @!P3 LDC.64 R10, c[0x0][0x3f8] ;  /* 0x0000fe00ff0abb82 */ /* 0x000e220000000a00 */
[----:B---3--:R-:W-:Y:S01]  /*0a50*/  @!P2 IMAD R13, R99, R6, RZ ;  /* 0x00000006630da224 */ /* 0x008fe200078e02ff */
[----:B------:R-:W-:Y:S02]  /*0a60*/  ISETP.GE.AND.EX P5, PT, R97, UR13, PT, P5 ;  /* 0x0000000d61007c0c */ /* 0x000fe4000bfa6350 */
[----:B------:R-:W-:Y:S01]  /*0a70*/  @!P2 MOV R15, R125 ;  /* 0x0000007d000fa202 */ /* 0x000fe20000000f00 */
[----:B------:R-:W-:-:S03]  /*0a80*/  @!P2 IMAD R7, R118, R7, R13 ;  /* 0x000000077607a224 */ /* 0x000fc600078e020d */
[----:B------:R-:W3:Y:S01]  /*0a90*/  @!P3 LDC.64 R12, c[0x0][0x3a0] ;  /* 0x0000e800ff0cbb82 */ /* 0x000ee20000000a00 */
[----:B------:R-:W-:Y:S01]  /*0aa0*/  @!P2 IMAD.WIDE.U32 R14, R118, R6, R14 ;  /* 0x00000006760ea225 */ /* 0x000fe200078e000e */
[----:B-1----:R-:W-:Y:S02]  /*0ab0*/  @!P3 MOV R2, R122 ;  /* 0x0000007a0002b202 */ /* 0x002fe40000000f00 */
[----:B------:R-:W-:-:S04]  /*0ac0*/  @!P3 MOV R3, R125 ;  /* 0x0000007d0003b202 */ /* 0x000fc80000000f00 */
[----:B------:R-:W1:Y:S01]  /*0ad0*/  @!P3 LDC.64 R24, c[0x0][0x398] ;  /* 0x0000e600ff18bb82 */ /* 0x000e620000000a00 */
[----:B------:R-:W-:Y:S02]  /*0ae0*/  @!P2 IADD3 R15, PT, PT, R15, R7, RZ ;  /* 0x000000070f0fa210 */ /* 0x000fe40007ffe0ff */
[----:B------:R-:W-:Y:S01]  /*0af0*/  @!P2 SHF.L.U32 R27, R14, 0x2, RZ ;  /* 0x000000020e1ba819 */ /* 0x000fe200000006ff */
[----:B0-----:R-:W-:-:S04]  /*0b00*/  @!P3 IMAD R28, R98, R10, RZ ;  /* 0x0000000a621cb224 */ /* 0x001fc800078e02ff */
[----:B------:R-:W0:Y:S01]  /*0b10*/  @!P5 LDC.64 R6, c[0x0][0x3f8] ;  /* 0x0000fe00ff06db82 */ /* 0x000e220000000a00 */
[----:B------:R-:W-:Y:S01]  /*0b20*/  @!P2 SHF.L.U64.HI R26, R14, 0x2, R15 ;  /* 0x000000020e1aa819 */ /* 0x000fe2000001020f */
[----:B------:R-:W-:Y:S01]  /*0b30*/  @!P3 IMAD R29, R117, R11, R28 ;  /* 0x0000000b751db224 */ /* 0x000fe200078e021c */
[----:B----4-:R-:W-:Y:S01]  /*0b40*/  @!P2 IADD3 R14, P6, PT, R27, R30, RZ ;  /* 0x0000001e1b0ea210 */ /* 0x010fe20007fde0ff */
[----:B------:R-:W-:Y:S01]  /*0b50*/  @!P3 IMAD.WIDE.U32 R10, R117, R10, R2 ;  /* 0x0000000a750ab225 */ /* 0x000fe200078e0002 */
[----:B------:R-:W-:Y:S02]  /*0b60*/  ISETP.GE.U32.AND P4, PT, R115, UR12, PT ;  /* 0x0000000c73007c0c */ /* 0x000fe4000bf86070 */
[----:B------:R-:W-:Y:S02]  /*0b70*/  @!P2 IADD3.X R15, PT, PT, R26, R31, RZ, P6, !PT ;  /* 0x0000001f1a0fa210 */ /* 0x000fe400037fe4ff */
[----:B------:R-:W-:Y:S02]  /*0b80*/  CS2R R4, SRZ ;  /* 0x0000000000047805 */ /* 0x000fe4000001ff00 */
[----:B--2---:R-:W-:Y:S01]  /*0b90*/  @!P2 IADD3 R16, P6, PT, R27, R16, RZ ;  /* 0x000000101b10a210 */ /* 0x004fe20007fde0ff */
[----:B------:R-:W2:Y:S01]  /*0ba0*/  @!P5 LDC.64 R36, c[0x0][0x398] ;  /* 0x0000e600ff24db82 */ /* 0x000ea20000000a00 */
[----:B------:R-:W-:Y:S01]  /*0bb0*/  @!P3 IADD3 R3, PT, PT, R11, R29, RZ ;  /* 0x0000001d0b03b210 */ /* 0x000fe20007ffe0ff */
[----:B------:R-:W5:Y:S01]  /*0bc0*/  @!P2 LDG.E.64 R80, desc[UR8][R14.64] ;  /* 0x000000080e50a981 */ /* 0x000f62000c1e1b00 */
[----:B------:R-:W-:-:S02]  /*0bd0*/  ISETP.GE.AND.EX P4, PT, R96, UR13, PT, P4 ;  /* 0x0000000d60007c0c */ /* 0x000fc4000bf86340 */
[----:B------:R-:W-:Y:S01]  /*0be0*/  @!P3 SHF.L.U32 R11, R10, 0x2, RZ ;  /* 0x000000020a0bb819 */ /* 0x000fe200000006ff */
[----:B------:R4:W5:Y:S01]  /*0bf0*/  @!P0 LDG.E.64 R4, desc[UR8][R8.64] ;  /* 0x0000000808048981 */ /* 0x000962000c1e1b00 */
[----:B------:R-:W-:Y:S02]  /*0c00*/  @!P2 IADD3.X R17, PT, PT, R26, R17, RZ, P6, !PT ;  /* 0x000000111a11a210 */ /* 0x000fe400037fe4ff */
[----:B------:R-:W-:Y:S02]  /*0c10*/  @!P3 SHF.L.U64.HI R2, R10, 0x2, R3 ;  /* 0x000000020a02b819 */ /* 0x000fe40000010203 */
[C---:B---3--:R-:W-:Y:S01]  /*0c20*/  @!P3 IADD3 R12, P6, PT, R11.reuse, R12, RZ ;  /* 0x0000000c0b0cb210 */ /* 0x048fe20007fde0ff */
[----:B------:R-:W5:Y:S03]  /*0c30*/  @!P2 LDG.E.64 R78, desc[UR8][R16.64] ;  /* 0x00000008104ea981 */ /* 0x000f66000c1e1b00 */
[----:B------:R-:W-:Y:S01]  /*0c40*/  @!P3 IADD3.X R13, PT, PT, R2, R13, RZ, P6, !PT ;  /* 0x0000000d020db210 */ /* 0x000fe200037fe4ff */
[----:B------:R-:W3:Y:S01]  /*0c50*/  @!P4 LDC.64 R28, c[0x0][0x3f8] ;  /* 0x0000fe00ff1ccb82 */ /* 0x000ee20000000a00 */
[----:B-1----:R-:W-:Y:S01]  /*0c60*/  @!P3 IADD3 R10, P6, PT, R11, R24, RZ ;  /* 0x000000180b0ab210 */ /* 0x002fe20007fde0ff */
[----:B0-----:R-:W-:Y:S01]  /*0c70*/  @!P5 IMAD R3, R97, R6, RZ ;  /* 0x000000066103d224 */ /* 0x001fe200078e02ff */
[----:B------:R-:W-:-:S02]  /*0c80*/  @!P5 MOV R24, R122 ;  /* 0x0000007a0018d202 */ /* 0x000fc40000000f00 */
[----:B----4-:R-:W-:Y:S02]  /*0c90*/  CS2R R8, SRZ ;  /* 0x0000000000087805 */ /* 0x010fe4000001ff00 */
[----:B------:R-:W-:Y:S01]  /*0ca0*/  @!P3 IADD3.X R11, PT, PT, R2, R25, RZ, P6, !PT ;  /* 0x00000019020bb210 */ /* 0x000fe200037fe4ff */
[----:B------:R-:W5:Y:S01]  /*0cb0*/  @!P3 LDG.E.64 R76, desc[UR8][R12.64] ;  /* 0x000000080c4cb981 */ /* 0x000f62000c1e1b00 */
[----:B------:R-:W-:Y:S01]  /*0cc0*/  @!P5 MOV R25, R125 ;  /* 0x0000007d0019d202 */ /* 0x000fe20000000f00 */
[C---:B------:R-:W-:Y:S01]  /*0cd0*/  @!P5 IMAD R27, R116.reuse, R7, R3 ;  /* 0x00000007741bd224 */ /* 0x040fe200078e0203 */
[----:B------:R-:W-:Y:S01]  /*0ce0*/  MOV R3, RZ ;  /* 0x000000ff00037202 */ /* 0x000fe20000000f00 */
[----:B------:R0:W5:Y:S01]  /*0cf0*/  @!P1 LDG.E.64 R8, desc[UR8][R18.64] ;  /* 0x0000000812089981 */ /* 0x000162000c1e1b00 */
[----:B------:R-:W-:Y:S01]  /*0d00*/  MOV R2, RZ ;  /* 0x000000ff00027202 */ /* 0x000fe20000000f00 */
[----:B------:R-:W-:Y:S01]  /*0d10*/  @!P5 IMAD.WIDE.U32 R6, R116, R6, R24 ;  /* 0x000000067406d225 */ /* 0x000fe200078e0018 */
[----:B------:R-:W1:Y:S08]  /*0d20*/  @!P4 LDC.64 R32, c[0x0][0x3a0] ;  /* 0x0000e800ff20cb82 */ /* 0x000e700000000a00 */
[----:B------:R-:W4:Y:S01]  /*0d30*/  @!P4 LDC.64 R34, c[0x0][0x398] ;  /* 0x0000e600ff22cb82 */ /* 0x000f220000000a00 */
[----:B------:R-:W-:Y:S01]  /*0d40*/  @!P5 IADD3 R7, PT, PT, R7, R27, RZ ;  /* 0x0000001b0707d210 */ /* 0x000fe20007ffe0ff */
[----:B------:R-:W5:Y:S01]  /*0d50*/  @!P0 LDG.E.64 R2, desc[UR8][R22.64] ;  /* 0x0000000816028981 */ /* 0x000f62000c1e1b00 */
[----:B------:R-:W-:-:S02]  /*0d60*/  ISETP.GE.U32.AND P0, PT, R114, UR12, PT ;  /* 0x0000000c72007c0c */ /* 0x000fc4000bf06070 */
[----:B------:R-:W-:Y:S01]  /*0d70*/  @!P5 SHF.L.U32 R31, R6, 0x2, RZ ;  /* 0x00000002061fd819 */ /* 0x000fe200000006ff */
[----:B---3--:R-:W-:Y:S01]  /*0d80*/  @!P4 IMAD R26, R96, R28, RZ ;  /* 0x0000001c601ac224 */ /* 0x008fe200078e02ff */
[----:B------:R-:W-:Y:S02]  /*0d90*/  @!P5 SHF.L.U64.HI R30, R6, 0x2, R7 ;  /* 0x00000002061ed819 */ /* 0x000fe40000010207 */
[----:B------:R-:W-:Y:S02]  /*0da0*/  CS2R R6, SRZ ;  /* 0x0000000000067805 */ /* 0x000fe4000001ff00 */
[----:B------:R-:W-:Y:S01]  /*0db0*/  ISETP.GE.AND.EX P0, PT, R95, UR13, PT, P0 ;  /* 0x0000000d5f007c0c */ /* 0x000fe2000bf06300 */
[----:B------:R-:W3:Y:S01]  /*0dc0*/  @!P5 LDC.64 R24, c[0x0][0x3a0] ;  /* 0x0000e800ff18db82 */ /* 0x000ee20000000a00 */
[----:B------:R-:W-:Y:S01]  /*0dd0*/  ISETP.GE.U32.AND P2, PT, R112, UR12, PT ;  /* 0x0000000c70007c0c */ /* 0x000fe2000bf46070 */
[----:B------:R-:W5:Y:S04]  /*0de0*/  @!P3 LDG.E.64 R74, desc[UR8][R10.64] ;  /* 0x000000080a4ab981 */ /* 0x000f68000c1e1b00 */
[----:B------:R2:W5:Y:S01]  /*0df0*/  @!P1 LDG.E.64 R6, desc[UR8][R20.64] ;  /* 0x0000000814069981 */ /* 0x000562000c1e1b00 */
[----:B------:R-:W-:Y:S01]  /*0e00*/  ISETP.GE.U32.AND P1, PT, R113, UR12, PT ;  /* 0x0000000c71007c0c */ /* 0x000fe2000bf26070 */
[----:B------:R-:W-:-:S03]  /*0e10*/  @!P4 IMAD R39, R115, R29, R26 ;  /* 0x0000001d7327c224 */ /* 0x000fc600078e021a */
[----:B------:R-:W-:Y:S01]  /*0e20*/  ISETP.GE.AND.EX P1, PT, R94, UR13, PT, P1 ;  /* 0x0000000d5e007c0c */ /* 0x000fe2000bf26310 */
[----:B------:R-:W1:Y:S01]  /*0e30*/  @!P0 LDC.64 R26, c[0x0][0x3f8] ;  /* 0x0000fe00ff1a8b82 */ /* 0x000e620000000a00 */
[----:B0-----:R-:W-:Y:S02]  /*0e40*/  @!P4 MOV R18, R122 ;  /* 0x0000007a0012c202 */ /* 0x001fe40000000f00 */
[----:B------:R-:W-:-:S09]  /*0e50*/  @!P4 MOV R19, R125 ;  /* 0x0000007d0013c202 */ /* 0x000fd20000000f00 */
[----:B--2---:R-:W0:Y:S01]  /*0e60*/  @!P1 LDC.64 R20, c[0x0][0x3f8] ;  /* 0x0000fe00ff149b82 */ /* 0x004e220000000a00 */
[----:B------:R-:W-:Y:S01]  /*0e70*/  @!P4 IMAD.WIDE.U32 R28, R115, R28, R18 ;  /* 0x0000001c731cc225 */ /* 0x000fe200078e0012 */
[----:B---3--:R-:W-:-:S04]  /*0e80*/  @!P5 IADD3 R24, P6, PT, R31, R24, RZ ;  /* 0x000000181f18d210 */ /* 0x008fc80007fde0ff */
[----:B------:R-:W-:Y:S02]  /*0e90*/  @!P4 IADD3 R23, PT, PT, R29, R39, RZ ;  /* 0x000000271d17c210 */ /* 0x000fe40007ffe0ff */
[C---:B------:R-:W-:Y:S02]  /*0ea0*/  @!P4 SHF.L.U32 R19, R28.reuse, 0x2, RZ ;  /* 0x000000021c13c819 */ /* 0x040fe400000006ff */
[----:B------:R-:W-:Y:S01]  /*0eb0*/  @!P0 MOV R14, R122 ;  /* 0x0000007a000e8202 */ /* 0x000fe20000000f00 */
[-C--:B-1----:R-:W-:Y:S01]  /*0ec0*/  @!P0 IMAD R18, R95, R26.reuse, RZ ;  /* 0x0000001a5f128224 */ /* 0x082fe200078e02ff */
[----:B------:R-:W-:Y:S02]  /*0ed0*/  @!P0 MOV R15, R125 ;  /* 0x0000007d000f8202 */ /* 0x000fe40000000f00 */
[----:B------:R-:W-:Y:S02]  /*0ee0*/  @!P4 SHF.L.U64.HI R28, R28, 0x2, R23 ;  /* 0x000000021c1cc819 */ /* 0x000fe40000010217 */
[----:B------:R-:W1:Y:S01]  /*0ef0*/  @!P0 LDC.64 R22, c[0x0][0x3a0] ;  /* 0x0000e800ff168b82 */ /* 0x000e620000000a00 */
[----:B------:R-:W-:Y:S01]  /*0f00*/  ISETP.GE.AND.EX P2, PT, R93, UR13, PT, P2 ;  /* 0x0000000d5d007c0c */ /* 0x000fe2000bf46320 */
[----:B------:R-:W-:Y:S01]  /*0f10*/  @!P0 IMAD R17, R114, R27, R18 ;  /* 0x0000001b72118224 */ /* 0x000fe200078e0212 */
[----:B------:R-:W-:Y:S01]  /*0f20*/  @!P5 IADD3.X R25, PT, PT, R30, R25, RZ, P6, !PT ;  /* 0x000000191e19d210 */ /* 0x000fe200037fe4ff */
[----:B------:R-:W-:Y:S01]  /*0f30*/  @!P0 IMAD.WIDE.U32 R26, R114, R26, R14 ;  /* 0x0000001a721a8225 */ /* 0x000fe200078e000e */
[----:B------:R-:W-:-:S03]  /*0f40*/  @!P5 IADD3 R36, P6, PT, R31, R36, RZ ;  /* 0x000000241f24d210 */ /* 0x000fc60007fde0ff */
[----:B------:R-:W2:Y:S01]  /*0f50*/  @!P0 LDC.64 R14, c[0x0][0x398] ;  /* 0x0000e600ff0e8b82 */ /* 0x000ea20000000a00 */
[----:B------:R-:W-:Y:S01]  /*0f60*/  @!P5 IADD3.X R37, PT, PT, R30, R37, RZ, P6, !PT ;  /* 0x000000251e25d210 */ /* 0x000fe200037fe4ff */
[----:B0-----:R-:W-:Y:S01]  /*0f70*/  @!P1 IMAD R16, R94, R20, RZ ;  /* 0x000000145e109224 */ /* 0x001fe200078e02ff */
[----:B------:R-:W-:Y:S02]  /*0f80*/  @!P4 IADD3 R32, P6, PT, R19, R32, RZ ;  /* 0x000000201320c210 */ /* 0x000fe40007fde0ff */
[----:B------:R-:W-:Y:S02]  /*0f90*/  CS2R R10, SRZ ;  /* 0x00000000000a7805 */ /* 0x000fe4000001ff00 */
[----:B------:R-:W-:Y:S01]  /*0fa0*/  @!P0 IADD3 R17, PT, PT, R27, R17, RZ ;  /* 0x000000111b118210 */ /* 0x000fe20007ffe0ff */
[----:B------:R-:W-:Y:S01]  /*0fb0*/  @!P1 IMAD R21, R113, R21, R16 ;  /* 0x0000001571159224 */ /* 0x000fe200078e0210 */
[----:B------:R-:W-:Y:S01]  /*0fc0*/  @!P0 SHF.L.U32 R27, R26, 0x2, RZ ;  /* 0x000000021a1b8819 */ /* 0x000fe200000006ff */
[----:B------:R-:W0:Y:S01]  /*0fd0*/  @!P1 LDC.64 R30, c[0x0][0x3a0] ;  /* 0x0000e800ff1e9b82 */ /* 0x000e220000000a00 */
[----:B------:R-:W-:Y:S01]  /*0fe0*/  @!P4 IADD3.X R33, PT, PT, R28, R33, RZ, P6, !PT ;  /* 0x000000211c21c210 */ /* 0x000fe200037fe4ff */
[----:B------:R3:W5:Y:S01]  /*0ff0*/  @!P5 LDG.E.64 R72, desc[UR8][R24.64] ;  /* 0x000000081848d981 */ /* 0x000762000c1e1b00 */
[----:B------:R-:W-:-:S02]  /*1000*/  @!P0 SHF.L.U64.HI R26, R26, 0x2, R17 ;  /* 0x000000021a1a8819 */ /* 0x000fc40000010211 */
[----:B------:R-:W-:Y:S01]  /*1010*/  ISETP.GE.U32.AND P3, PT, R111, UR12, PT ;  /* 0x0000000c6f007c0c */ /* 0x000fe2000bf66070 */
[----:B------:R3:W5:Y:S01]  /*1020*/  @!P5 LDG.E.64 R10, desc[UR8][R36.64] ;  /* 0x00000008240ad981 */ /* 0x000762000c1e1b00 */
[----:B----4-:R-:W-:Y:S01]  /*1030*/  @!P4 IADD3 R34, P6, PT, R19, R34, RZ ;  /* 0x000000221322c210 */ /* 0x010fe20007fde0ff */
[----:B------:R-:W4:Y:S01]  /*1040*/  @!P2 LDC.64 R46, c[0x0][0x3a0] ;  /* 0x0000e800ff2eab82 */ /* 0x000f220000000a00 */
[----:B------:R-:W-:Y:S02]  /*1050*/  @!P1 MOV R16, R122 ;  /* 0x0000007a00109202 */ /* 0x000fe40000000f00 */
[----:B------:R-:W-:Y:S02]  /*1060*/  @!P1 MOV R17, R125 ;  /* 0x0000007d00119202 */ /* 0x000fe40000000f00 */
[----:B------:R-:W-:-:S03]  /*1070*/  ISETP.GE.AND.EX P3, PT, R92, UR13, PT, P3 ;  /* 0x0000000d5c007c0c */ /* 0x000fc6000bf66330 */
[----:B------:R-:W3:Y:S01]  /*1080*/  @!P2 LDC.64 R18, c[0x0][0x3f8] ;  /* 0x0000fe00ff12ab82 */ /* 0x000ee20000000a00 */
[----:B------:R-:W-:Y:S01]  /*1090*/  @!P1 IMAD.WIDE.U32 R16, R113, R20, R16 ;  /* 0x0000001471109225 */ /* 0x000fe200078e0010 */
[----:B------:R-:W-:Y:S02]  /*10a0*/  @!P4 IADD3.X R35, PT, PT, R28, R35, RZ, P6, !PT ;  /* 0x000000231c23c210 */ /* 0x000fe400037fe4ff */
[----:B-1----:R-:W-:Y:S02]  /*10b0*/  @!P0 IADD3 R22, P6, PT, R27, R22, RZ ;  /* 0x000000161b168210 */ /* 0x002fe40007fde0ff */
[----:B------:R-:W-:Y:S02]  /*10c0*/  @!P1 IADD3 R17, PT, PT, R17, R21, RZ ;  /* 0x0000001511119210 */ /* 0x000fe40007ffe0ff */
[----:B------:R-:W-:Y:S01]  /*10d0*/  @!P0 IADD3.X R23, PT, PT, R26, R23, RZ, P6, !PT ;  /* 0x000000171a178210 */ /* 0x000fe200037fe4ff */
[----:B------:R-:W1:Y:S01]  /*10e0*/  @!P2 LDC.64 R28, c[0x0][0x398] ;  /* 0x0000e600ff1cab82 */ /* 0x000e620000000a00 */
[----:B------:R-:W-:-:S02]  /*10f0*/  @!P1 SHF.L.U32 R39, R16, 0x2, RZ ;  /* 0x0000000210279819 */ /* 0x000fc400000006ff */
[----:B------:R-:W-:Y:S02]  /*1100*/  @!P1 SHF.L.U64.HI R38, R16, 0x2, R17 ;  /* 0x0000000210269819 */ /* 0x000fe40000010211 */
[----:B--2---:R-:W-:-:S03]  /*1110*/  @!P0 IADD3 R20, P6, PT, R27, R14, RZ ;  /* 0x0000000e1b148210 */ /* 0x004fc60007fde0ff */
[----:B------:R-:W2:Y:S01]  /*1120*/  @!P3 LDC.64 R16, c[0x0][0x3f8] ;  /* 0x0000fe00ff10bb82 */ /* 0x000ea20000000a00 */
[----:B------:R-:W-:Y:S02]  /*1130*/  @!P0 IADD3.X R21, PT, PT, R26, R15, RZ, P6, !PT ;  /* 0x0000000f1a158210 */ /* 0x000fe400037fe4ff */
[----:B------:R-:W-:-:S05]  /*1140*/  ISETP.GE.U32.AND P5, PT, R110, UR12, PT ;  /* 0x0000000c6e007c0c */ /* 0x000fca000bfa6070 */
[----:B------:R-:W4:Y:S01]  /*1150*/  @!P1 LDC.64 R26, c[0x0][0x398] ;  /* 0x0000e600ff1a9b82 */ /* 0x000f220000000a00 */
[----:B------:R-:W-:Y:S01]  /*1160*/  ISETP.GE.AND.EX P5, PT, R91, UR13, PT, P5 ;  /* 0x0000000d5b007c0c */ /* 0x000fe2000bfa6350 */
[----:B---3--:R-:W-:Y:S01]  /*1170*/  @!P2 IMAD R14, R93, R18, RZ ;  /* 0x000000125d0ea224 */ /* 0x008fe200078e02ff */
[----:B------:R-:W-:Y:S02]  /*1180*/  @!P2 MOV R24, R122 ;  /* 0x0000007a0018a202 */ /* 0x000fe40000000f00 */
[----:B------:R-:W-:Y:S01]  /*1190*/  @!P2 MOV R25, R125 ;  /* 0x0000007d0019a202 */ /* 0x000fe20000000f00 */
[C---:B------:R-:W-:Y:S02]  /*11a0*/  @!P2 IMAD R45, R112.reuse, R19, R14 ;  /* 0x00000013702da224 */ /* 0x040fe400078e020e */
[----:B------:R-:W3:Y:S01]  /*11b0*/  @!P3 LDC.64 R40, c[0x0][0x3a0] ;  /* 0x0000e800ff28bb82 */ /* 0x000ee20000000a00 */
[----:B------:R-:W-:Y:S01]  /*11c0*/  @!P2 IMAD.WIDE.U32 R18, R112, R18, R24 ;  /* 0x000000127012a225 */ /* 0x000fe200078e0018 */
[----:B------:R-:W-:-:S02]  /*11d0*/  CS2R R12, SRZ ;  /* 0x00000000000c7805 */ /* 0x000fc4000001ff00 */
[----:B------:R-:W-:Y:S02]  /*11e0*/  CS2R R14, SRZ ;  /* 0x00000000000e7805 */ /* 0x000fe4000001ff00 */
[----:B------:R-:W-:Y:S02]  /*11f0*/  @!P2 IADD3 R19, PT, PT, R19, R45, RZ ;  /* 0x0000002d1313a210 */ /* 0x000fe40007ffe0ff */
[----:B------:R-:W3:Y:S01]  /*1200*/  @!P3 LDC.64 R42, c[0x0][0x398] ;  /* 0x0000e600ff2abb82 */ /* 0x000ee20000000a00 */
[----:B------:R1:W5:Y:S01]  /*1210*/  @!P4 LDG.E.64 R12, desc[UR8][R32.64] ;  /* 0x00000008200cc981 */ /* 0x000362000c1e1b00 */
[----:B------:R-:W-:Y:S01]  /*1220*/  @!P2 SHF.L.U32 R37, R18, 0x2, RZ ;  /* 0x000000021225a819 */ /* 0x000fe200000006ff */
[----:B--2---:R-:W-:Y:S01]  /*1230*/  @!P3 IMAD R44, R92, R16, RZ ;  /* 0x000000105c2cb224 */ /* 0x004fe200078e02ff */
[----:B------:R-:W-:Y:S01]  /*1240*/  @!P2 SHF.L.U64.HI R36, R18, 0x2, R19 ;  /* 0x000000021224a819 */ /* 0x000fe20000010213 */
[----:B------:R2:W5:Y:S03]  /*1250*/  @!P4 LDG.E.64 R14, desc[UR8][R34.64] ;  /* 0x00000008220ec981 */ /* 0x000566000c1e1b00 */
[----:B------:R-:W2:Y:S01]  /*1260*/  @!P5 LDC.64 R24, c[0x0][0x3f8] ;  /* 0x0000fe00ff18db82 */ /* 0x000ea20000000a00 */
[----:B0-----:R-:W-:-:S02]  /*1270*/  @!P1 IADD3 R30, P4, PT, R39, R30, RZ ;  /* 0x0000001e271e9210 */ /* 0x001fc40007f9e0ff */
[----:B------:R-:W-:Y:S02]  /*1280*/  @!P3 MOV R18, R122 ;  /* 0x0000007a0012b202 */ /* 0x000fe40000000f00 */
[----:B------:R-:W-:Y:S01]  /*1290*/  @!P3 MOV R19, R125 ;  /* 0x0000007d0013b202 */ /* 0x000fe20000000f00 */
[----:B-1----:R-:W-:Y:S01]  /*12a0*/  @!P3 IMAD R33, R111, R17, R44 ;  /* 0x000000116f21b224 */ /* 0x002fe200078e022c */
[C---:B------:R-:W-:Y:S02]  /*12b0*/  @!P1 IADD3.X R31, PT, PT, R38.reuse, R31, RZ, P4, !PT ;  /* 0x0000001f261f9210 */ /* 0x040fe400027fe4ff */
[----:B----4-:R-:W-:Y:S01]  /*12c0*/  @!P1 IADD3 R26, P6, PT, R39, R26, RZ ;  /* 0x0000001a271a9210 */ /* 0x010fe20007fde0ff */
[----:B------:R-:W-:Y:S01]  /*12d0*/  @!P3 IMAD.WIDE.U32 R16, R111, R16, R18 ;  /* 0x000000106f10b225 */ /* 0x000fe200078e0012 */
[----:B------:R-:W-:Y:S02]  /*12e0*/  @!P2 IADD3 R46, P4, PT, R37, R46, RZ ;  /* 0x0000002e252ea210 */ /* 0x000fe40007f9e0ff */
[----:B------:R-:W-:-:S02]  /*12f0*/  @!P1 IADD3.X R27, PT, PT, R38, R27, RZ, P6, !PT ;  /* 0x0000001b261b9210 */ /* 0x000fc400037fe4ff */
[----:B------:R-:W-:Y:S02]  /*1300*/  @!P2 IADD3.X R47, PT, PT, R36, R47, RZ, P4, !PT ;  /* 0x0000002f242fa210 */ /* 0x000fe400027fe4ff */
[----:B------:R-:W-:Y:S02]  /*1310*/  @!P2 IADD3 R28, P6, PT, R37, R28, RZ ;  /* 0x0000001c251ca210 */ /* 0x000fe40007fde0ff */
[----:B------:R-:W-:Y:S02]  /*1320*/  @!P3 IADD3 R19, PT, PT, R17, R33, RZ ;  /* 0x000000211113b210 */ /* 0x000fe40007ffe0ff */
[----:B------:R-:W-:Y:S02]  /*1330*/  ISETP.GE.U32.AND P4, PT, R109, UR12, PT ;  /* 0x0000000c6d007c0c */ /* 0x000fe4000bf86070 */
[----:B------:R-:W-:Y:S02]  /*1340*/  @!P3 SHF.L.U32 R17, R16, 0x2, RZ ;  /* 0x000000021011b819 */ /* 0x000fe400000006ff */
[----:B------:R-:W-:-:S02]  /*1350*/  @!P2 IADD3.X R29, PT, PT, R36, R29, RZ, P6, !PT ;  /* 0x0000001d241da210 */ /* 0x000fc400037fe4ff */
[----:B------:R-:W-:Y:S02]  /*1360*/  ISETP.GE.AND.EX P4, PT, R90, UR13, PT, P4 ;  /* 0x0000000d5a007c0c */ /* 0x000fe4000bf86340 */
[----:B------:R-:W-:Y:S02]  /*1370*/  @!P3 SHF.L.U64.HI R16, R16, 0x2, R19 ;  /* 0x000000021010b819 */ /* 0x000fe40000010213 */
[----:B---3--:R-:W-:-:S04]  /*1380*/  @!P3 IADD3 R40, P6, PT, R17, R40, RZ ;  /* 0x000000281128b210 */ /* 0x008fc80007fde0ff */
[C---:B------:R-:W-:Y:S02]  /*1390*/  @!P3 IADD3.X R41, PT, PT, R16.reuse, R41, RZ, P6, !PT ;  /* 0x000000291029b210 */ /* 0x040fe400037fe4ff */
[----:B------:R-:W-:Y:S01]  /*13a0*/  @!P3 IADD3 R42, P6, PT, R17, R42, RZ ;  /* 0x0000002a112ab210 */ /* 0x000fe20007fde0ff */
[----:B--2---:R-:W-:Y:S01]  /*13b0*/  @!P5 IMAD R17, R91, R24, RZ ;  /* 0x000000185b11d224 */ /* 0x004fe200078e02ff */
[----:B------:R-:W-:Y:S01]  /*13c0*/  CS2R R18, SRZ ;  /* 0x0000000000127805 */ /* 0x000fe2000001ff00 */
[----:B------:R-:W0:Y:S01]  /*13d0*/  @!P4 LDC.64 R38, c[0x0][0x3f8] ;  /* 0x0000fe00ff26cb82 */ /* 0x000e220000000a00 */
[----:B------:R-:W-:Y:S01]  /*13e0*/  @!P3 IADD3.X R43, PT, PT, R16, R43, RZ, P6, !PT ;  /* 0x0000002b102bb210 */ /* 0x000fe200037fe4ff */
[----:B------:R-:W-:Y:S01]  /*13f0*/  @!P5 IMAD R35, R110, R25, R17 ;  /* 0x000000196e23d224 */ /* 0x000fe200078e0211 */
[----:B------:R-:W-:Y:S02]  /*1400*/  CS2R R16, SRZ ;  /* 0x0000000000107805 */ /* 0x000fe4000001ff00 */
[----:B------:R1:W5:Y:S01]  /*1410*/  @!P0 LDG.E.64 R18, desc[UR8][R20.64] ;  /* 0x0000000814128981 */ /* 0x000362000c1e1b00 */
[----:B------:R-:W-:-:S02]  /*1420*/  @!P5 MOV R32, R122 ;  /* 0x0000007a0020d202 */ /* 0x000fc40000000f00 */
[----:B------:R-:W-:Y:S01]  /*1430*/  @!P5 MOV R33, R125 ;  /* 0x0000007d0021d202 */ /* 0x000fe20000000f00 */
[----:B------:R2:W5:Y:S01]  /*1440*/  @!P0 LDG.E.64 R16, desc[UR8][R22.64] ;  /* 0x0000000816108981 */ /* 0x000562000c1e1b00 */
[----:B------:R-:W-:Y:S01]  /*1450*/  ISETP.GE.U32.AND P0, PT, R108, UR12, PT ;  /* 0x0000000c6c007c0c */ /* 0x000fe2000bf06070 */
[----:B------:R-:W-:Y:S01]  /*1460*/  IMAD.WIDE R48, R104, 0x8, R48 ;  /* 0x0000000868307825 */ /* 0x000fe200078e0230 */
[----:B------:R-:W3:Y:S01]  /*1470*/  @!P4 LDC.64 R44, c[0x0][0x3a0] ;  /* 0x0000e800ff2ccb82 */ /* 0x000ee20000000a00 */
[----:B-1----:R-:W-:Y:S02]  /*1480*/  CS2R R20, SRZ ;  /* 0x0000000000147805 */ /* 0x002fe4000001ff00 */
[----:B------:R-:W-:Y:S01]  /*1490*/  @!P5 IMAD.WIDE.U32 R24, R110, R24, R32 ;  /* 0x000000186e18d225 */ /* 0x000fe200078e0020 */
[----:B------:R-:W-:Y:S01]  /*14a0*/  ISETP.GE.AND.EX P0, PT, R89, UR13, PT, P0 ;  /* 0x0000000d59007c0c */ /* 0x000fe2000bf06300 */
[----:B------:R-:W4:Y:S01]  /*14b0*/  LDG.E.64 R56, desc[UR8][R48.64] ;  /* 0x0000000830387981 */ /* 0x000f22000c1e1b00 */
[----:B--2---:R-:W-:-:S03]  /*14c0*/  CS2R R22, SRZ ;  /* 0x0000000000167805 */ /* 0x004fc6000001ff00 */
[----:B------:R1:W5:Y:S01]  /*14d0*/  @!P1 LDG.E.64 R20, desc[UR8][R30.64] ;  /* 0x000000081e149981 */ /* 0x000362000c1e1b00 */
[----:B------:R-:W-:Y:S02]  /*14e0*/  @!P5 IADD3 R25, PT, PT, R25, R35, RZ ;  /* 0x000000231919d210 */ /* 0x000fe40007ffe0ff */
[----:B------:R-:W2:Y:S01]  /*14f0*/  @!P5 LDC.64 R34, c[0x0][0x398] ;  /* 0x0000e600ff22db82 */ /* 0x000ea20000000a00 */
[----:B------:R0:W5:Y:S01]  /*1500*/  @!P1 LDG.E.64 R22, desc[UR8][R26.64] ;  /* 0x000000081a169981 */ /* 0x000162000c1e1b00 */
[----:B------:R-:W-:-:S06]  /*1510*/  ISETP.GE.U32.AND P1, PT, R107, UR12, PT ;  /* 0x0000000c6b007c0c */ /* 0x000fcc000bf26070 */
[----:B-1----:R-:W1:Y:S01]  /*1520*/  @!P5 LDC.64 R30, c[0x0][0x3a0] ;  /* 0x0000e800ff1edb82 */ /* 0x002e620000000a00 */
[----:B------:R-:W-:Y:S01]  /*1530*/  ISETP.GE.AND.EX P1, PT, R88, UR13, PT, P1 ;  /* 0x0000000d58007c0c */ /* 0x000fe2000bf26310 */
[----:B0-----:R-:W-:Y:S01]  /*1540*/  @!P4 IMAD R36, R90, R38, RZ ;  /* 0x000000265a24c224 */ /* 0x001fe200078e02ff */
[----:B------:R-:W-:Y:S02]  /*1550*/  CS2R R26, SRZ ;  /* 0x00000000001a7805 */ /* 0x000fe4000001ff00 */
[----:B------:R-:W-:-:S03]  /*1560*/  @!P5 SHF.L.U32 R53, R24, 0x2, RZ ;  /* 0x000000021835d819 */ /* 0x000fc600000006ff */
[----:B------:R-:W0:Y:S01]  /*1570*/  @!P0 LDC.64 R32, c[0x0][0x3f8] ;  /* 0x0000fe00ff208b82 */ /* 0x000e220000000a00 */
[----:B------:R-:W-:Y:S02]  /*1580*/  @!P5 SHF.L.U64.HI R54, R24, 0x2, R25 ;  /* 0x000000021836d819 */ /* 0x000fe40000010219 */
[----:B------:R-:W-:Y:S01]  /*1590*/  CS2R R24, SRZ ;  /* 0x0000000000187805 */ /* 0x000fe2000001ff00 */
[C---:B------:R-:W-:Y:S01]  /*15a0*/  @!P4 IMAD R55, R109.reuse, R39, R36 ;  /* 0x000000276d37c224 */ /* 0x040fe200078e0224 */
[----:B------:R3:W5:Y:S01]  /*15b0*/  @!P2 LDG.E.64 R26, desc[UR8][R28.64] ;  /* 0x000000081c1aa981 */ /* 0x000762000c1e1b00 */
[----:B------:R-:W-:Y:S02]  /*15c0*/  @!P4 MOV R50, R122 ;  /* 0x0000007a0032c202 */ /* 0x000fe40000000f00 */
[----:B------:R-:W-:Y:S01]  /*15d0*/  @!P4 MOV R51, R125 ;  /* 0x0000007d0033c202 */ /* 0x000fe20000000f00 */
[----:B------:R-:W0:Y:S01]  /*15e0*/  @!P4 LDC.64 R36, c[0x0][0x398] ;  /* 0x0000e600ff24cb82 */ /* 0x000e220000000a00 */
[----:B------:R1:W5:Y:S01]  /*15f0*/  @!P2 LDG.E.64 R24, desc[UR8][R46.64] ;  /* 0x000000082e18a981 */ /* 0x000362000c1e1b00 */
[----:B------:R-:W-:Y:S01]  /*1600*/  ISETP.GE.U32.AND P2, PT, R106, UR12, PT ;  /* 0x0000000c6a007c0c */ /* 0x000fe2000bf46070 */
[----:B------:R-:W-:-:S05]  /*1610*/  @!P4 IMAD.WIDE.U32 R38, R109, R38, R50 ;  /* 0x000000266d26c225 */ /* 0x000fca00078e0032 */
[----:B---3--:R-:W3:Y:S01]  /*1620*/  @!P1 LDC.64 R28, c[0x0][0x3f8] ;  /* 0x0000fe00ff1c9b82 */ /* 0x008ee20000000a00 */
[C---:B-1----:R-:W-:Y:S02]  /*1630*/  @!P5 IADD3 R46, P6, PT, R53.reuse, R30, RZ ;  /* 0x0000001e352ed210 */ /* 0x042fe40007fde0ff */
[----:B------:R-:W-:Y:S02]  /*1640*/  ISETP.GE.AND.EX P2, PT, R0, UR13, PT, P2 ;  /* 0x0000000d00007c0c */ /* 0x000fe4000bf46320 */
[C---:B------:R-:W-:Y:S02]  /*1650*/  @!P5 IADD3.X R47, PT, PT, R54.reuse, R31, RZ, P6, !PT ;  /* 0x0000001f362fd210 */ /* 0x040fe400037fe4ff */
[----:B--2---:R-:W-:Y:S01]  /*1660*/  @!P5 IADD3 R52, P6, PT, R53, R34, RZ ;  /* 0x000000223534d210 */ /* 0x004fe20007fde0ff */
[----:B------:R-:W1:Y:S01]  /*1670*/  @!P0 LDC.64 R30, c[0x0][0x3a0] ;  /* 0x0000e800ff1e8b82 */ /* 0x000e620000000a00 */
[----:B------:R-:W-:Y:S02]  /*1680*/  @!P4 IADD3 R39, PT, PT, R39, R55, RZ ;  /* 0x000000372727c210 */ /* 0x000fe40007ffe0ff */
[----:B------:R-:W-:-:S02]  /*1690*/  @!P5 IADD3.X R53, PT, PT, R54, R35, RZ, P6, !PT ;  /* 0x000000233635d210 */ /* 0x000fc400037fe4ff */
[C---:B------:R-:W-:Y:S02]  /*16a0*/  @!P4 SHF.L.U32 R51, R38.reuse, 0x2, RZ ;  /* 0x000000022633c819 */ /* 0x040fe400000006ff */
[----:B------:R-:W-:Y:S01]  /*16b0*/  @!P4 SHF.L.U64.HI R54, R38, 0x2, R39 ;  /* 0x000000022636c819 */ /* 0x000fe20000010227 */
[----:B0-----:R-:W-:Y:S01]  /*16c0*/  @!P0 IMAD R34, R89, R32, RZ ;  /* 0x0000002059228224 */ /* 0x001fe200078e02ff */
[----:B------:R-:W-:Y:S02]  /*16d0*/  @!P0 MOV R38, R122 ;  /* 0x0000007a00268202 */ /* 0x000fe40000000f00 */
[----:B------:R-:W-:Y:S02]  /*16e0*/  @!P0 MOV R39, R125 ;  /* 0x0000007d00278202 */ /* 0x000fe40000000f00 */
[C---:B------:R-:W-:Y:S01]  /*16f0*/  @!P4 IADD3 R44, P6, PT, R51.reuse, R44, RZ ;  /* 0x0000002c332cc210 */ /* 0x040fe20007fde0ff */
[C---:B------:R-:W-:Y:S02]  /*1700*/  @!P0 IMAD R55, R108.reuse, R33, R34 ;  /* 0x000000216c378224 */ /* 0x040fe400078e0222 */
[----:B------:R-:W-:Y:S01]  /*1710*/  @!P0 IMAD.WIDE.U32 R38, R108, R32, R38 ;  /* 0x000000206c268225 */ /* 0x000fe200078e0026 */
[----:B------:R-:W-:Y:S01]  /*1720*/  @!P4 IADD3.X R45, PT, PT, R54, R45, RZ, P6, !PT ;  /* 0x0000002d362dc210 */ /* 0x000fe200037fe4ff */
[----:B------:R-:W0:Y:S01]  /*1730*/  @!P0 LDC.64 R32, c[0x0][0x398] ;  /* 0x0000e600ff208b82 */ /* 0x000e220000000a00 */
[----:B------:R-:W-:Y:S01]  /*1740*/  @!P4 IADD3 R50, P6, PT, R51, R36, RZ ;  /* 0x000000243332c210 */ /* 0x000fe20007fde0ff */
[----:B---3--:R-:W-:Y:S01]  /*1750*/  @!P1 IMAD R36, R88, R28, RZ ;  /* 0x0000001c58249224 */ /* 0x008fe200078e02ff */
[----:B------:R-:W-:-:S05]  /*1760*/  @!P0 IADD3 R39, PT, PT, R39, R55, RZ ;  /* 0x0000003727278210 */ /* 0x000fca0007ffe0ff */
[----:B------:R-:W2:Y:S01]  /*1770*/  @!P2 LDC.64 R34, c[0x0][0x3f8] ;  /* 0x0000fe00ff22ab82 */ /* 0x000ea20000000a00 */
[----:B------:R-:W-:Y:S02]  /*1780*/  @!P4 IADD3.X R51, PT, PT, R54, R37, RZ, P6, !PT ;  /* 0x000000253633c210 */ /* 0x000fe400037fe4ff */
[----:B------:R-:W-:Y:S02]  /*1790*/  @!P1 MOV R54, R122 ;  /* 0x0000007a00369202 */ /* 0x000fe40000000f00 */
[----:B------:R-:W-:Y:S01]  /*17a0*/  @!P1 MOV R55, R125 ;  /* 0x0000007d00379202 */ /* 0x000fe20000000f00 */
[C---:B------:R-:W-:Y:S01]  /*17b0*/  @!P1 IMAD R61, R107.reuse, R29, R36 ;  /* 0x0000001d6b3d9224 */ /* 0x040fe200078e0224 */
[C---:B------:R-:W-:Y:S01]  /*17c0*/  @!P0 SHF.L.U32 R59, R38.reuse, 0x2, RZ ;  /* 0x00000002263b8819 */ /* 0x040fe200000006ff */
[----:B------:R-:W3:Y:S01]  /*17d0*/  @!P1 LDC.64 R36, c[0x0][0x3a0] ;  /* 0x0000e800ff249b82 */ /* 0x000ee20000000a00 */
[----:B------:R-:W-:Y:S01]  /*17e0*/  @!P0 SHF.L.U64.HI R60, R38, 0x2, R39 ;  /* 0x00000002263c8819 */ /* 0x000fe20000010227 */
[----:B------:R-:W-:Y:S01]  /*17f0*/  @!P1 IMAD.WIDE.U32 R54, R107, R28, R54 ;  /* 0x0000001c6b369225 */ /* 0x000fe200078e0036 */
[----:B-1----:R-:W-:-:S02]  /*1800*/  @!P0 IADD3 R64, P6, PT, R59, R30, RZ ;  /* 0x0000001e3b408210 */ /* 0x002fc40007fde0ff */
[----:B------:R-:W-:-:S03]  /*1810*/  CS2R R28, SRZ ;  /* 0x00000000001c7805 */ /* 0x000fc6000001ff00 */
[----:B------:R-:W1:Y:S01]  /*1820*/  @!P1 LDC.64 R38, c[0x0][0x398] ;  /* 0x0000e600ff269b82 */ /* 0x000e620000000a00 */
[----:B------:R-:W-:Y:S02]  /*1830*/  @!P0 IADD3.X R65, PT, PT, R60, R31, RZ, P6, !PT ;  /* 0x0000001f3c418210 */ /* 0x000fe400037fe4ff */
[----:B------:R-:W-:Y:S01]  /*1840*/  CS2R R30, SRZ ;  /* 0x00000000001e7805 */ /* 0x000fe2000001ff00 */
[----:B------:R0:W5:Y:S02]  /*1850*/  @!P3 LDG.E.64 R28, desc[UR8][R40.64] ;  /* 0x00000008281cb981 */ /* 0x000164000c1e1b00 */
[----:B0-----:R-:W-:Y:S02]  /*1860*/  @!P0 IADD3 R48, P6, PT, R59, R32, RZ ;  /* 0x000000203b308210 */ /* 0x001fe40007fde0ff */
[----:B------:R-:W-:Y:S01]  /*1870*/  @!P1 IADD3 R55, PT, PT, R55, R61, RZ ;  /* 0x0000003d37379210 */ /* 0x000fe20007ffe0ff */
[----:B------:R0:W5:Y:S01]  /*1880*/  @!P3 LDG.E.64 R30, desc[UR8][R42.64] ;  /* 0x000000082a1eb981 */ /* 0x000162000c1e1b00 */
[----:B------:R-:W1:Y:S01]  /*1890*/  @!P2 LDC.64 R40, c[0x0][0x3a0] ;  /* 0x0000e800ff28ab82 */ /* 0x000e620000000a00 */
[----:B--2---:R-:W-:Y:S01]  /*18a0*/  @!P2 IMAD R32, R0, R34, RZ ;  /* 0x000000220020a224 */ /* 0x004fe200078e02ff */
[----:B------:R-:W-:-:S02]  /*18b0*/  ISETP.NE.AND P3, PT, RZ, UR10, PT ;  /* 0x0000000aff007c0c */ /* 0x000fc4000bf65270 */
[----:B------:R-:W-:-:S04]  /*18c0*/  @!P1 SHF.L.U32 R67, R54, 0x2, RZ ;  /* 0x0000000236439819 */ /* 0x000fc800000006ff */
[----:B0-----:R-:W0:Y:S01]  /*18d0*/  @!P2 LDC.64 R42, c[0x0][0x398] ;  /* 0x0000e600ff2aab82 */ /* 0x001e220000000a00 */
[----:B------:R-:W-:Y:S01]  /*18e0*/  @!P1 SHF.L.U64.HI R54, R54, 0x2, R55 ;  /* 0x0000000236369819 */ /* 0x000fe20000010237 */
[----:B------:R-:W-:Y:S01]  /*18f0*/  @!P2 IMAD R55, R106, R35, R32 ;  /* 0x000000236a37a224 */ /* 0x000fe200078e0220 */
[----:B------:R-:W-:Y:S02]  /*1900*/  @!P0 IADD3.X R49, PT, PT, R60, R33, RZ, P6, !PT ;  /* 0x000000213c318210 */ /* 0x000fe400037fe4ff */
[----:B------:R-:W-:Y:S02]  /*1910*/  @!P2 MOV R32, R122 ;  /* 0x0000007a0020a202 */ /* 0x000fe40000000f00 */
[----:B------:R-:W-:Y:S01]  /*1920*/  @!P2 MOV R33, R125 ;  /* 0x0000007d0021a202 */ /* 0x000fe20000000f00 */
[----:B------:R-:W2:Y:S01]  /*1930*/  @P3 LDC.64 R70, c[0x0][0x3b0] ;  /* 0x0000ec00ff463b82 */ /* 0x000ea20000000a00 */
[----:B---3--:R-:W-:Y:S01]  /*1940*/  @!P1 IADD3 R60, P6, PT, R67, R36, RZ ;  /* 0x00000024433c9210 */ /* 0x008fe20007fde0ff */
[----:B------:R-:W-:-:S03]  /*1950*/  @!P2 IMAD.WIDE.U32 R34, R106, R34, R32 ;  /* 0x000000226a22a225 */ /* 0x000fc600078e0020 */
[----:B------:R-:W-:Y:S02]  /*1960*/  @!P1 IADD3.X R61, PT, PT, R54, R37, RZ, P6, !PT ;  /* 0x00000025363d9210 */ /* 0x000fe400037fe4ff */
[----:B-1----:R-:W-:Y:S02]  /*1970*/  @!P1 IADD3 R66, P6, PT, R67, R38, RZ ;  /* 0x0000002643429210 */ /* 0x002fe40007fde0ff */
[----:B------:R-:W-:Y:S02]  /*1980*/  @!P2 IADD3 R33, PT, PT, R35, R55, RZ ;  /* 0x000000372321a210 */ /* 0x000fe40007ffe0ff */
[----:B------:R-:W-:Y:S02]  /*1990*/  @!P2 SHF.L.U32 R63, R34, 0x2, RZ ;  /* 0x00000002223fa819 */ /* 0x000fe400000006ff */
[----:B------:R-:W-:Y:S02]  /*19a0*/  @!P1 IADD3.X R67, PT, PT, R54, R39, RZ, P6, !PT ;  /* 0x0000002736439210 */ /* 0x000fe400037fe4ff */
[----:B------:R-:W-:-:S02]  /*19b0*/  @!P2 SHF.L.U64.HI R34, R34, 0x2, R33 ;  /* 0x000000022222a819 */ /* 0x000fc40000010221 */
[----:B------:R-:W-:-:S04]  /*19c0*/  @!P2 IADD3 R54, P6, PT, R63, R40, RZ ;  /* 0x000000283f36a210 */ /* 0x000fc80007fde0ff */
[C---:B------:R-:W-:Y:S02]  /*19d0*/  @!P2 IADD3.X R55, PT, PT, R34.reuse, R41, RZ, P6, !PT ;  /* 0x000000292237a210 */ /* 0x040fe400037fe4ff */
[----:B0-----:R-:W-:Y:S02]  /*19e0*/  @!P2 IADD3 R62, P6, PT, R63, R42, RZ ;  /* 0x0000002a3f3ea210 */ /* 0x001fe40007fde0ff */
[----:B------:R-:W-:Y:S02]  /*19f0*/  CS2R R32, SRZ ;  /* 0x0000000000207805 */ /* 0x000fe4000001ff00 */
[----:B------:R-:W-:Y:S02]  /*1a00*/  CS2R R36, SRZ ;  /* 0x0000000000247805 */ /* 0x000fe4000001ff00 */
[----:B------:R-:W-:Y:S02]  /*1a10*/  @!P2 IADD3.X R63, PT, PT, R34, R43, RZ, P6, !PT ;  /* 0x0000002b223fa210 */ /* 0x000fe400037fe4ff */
[----:B------:R-:W-:-:S02]  /*1a20*/  CS2R R42, SRZ ;  /* 0x00000000002a7805 */ /* 0x000fc4000001ff00 */
[----:B------:R-:W-:Y:S02]  /*1a30*/  CS2R R34, SRZ ;  /* 0x0000000000227805 */ /* 0x000fe4000001ff00 */
[----:B------:R-:W-:Y:S02]  /*1a40*/  CS2R R38, SRZ ;  /* 0x0000000000267805 */ /* 0x000fe4000001ff00 */
[----:B------:R-:W-:Y:S01]  /*1a50*/  LEA R59, R119, R58, 0x4 ;  /* 0x0000003a773b7211 */ /* 0x000fe200078e20ff */
[----:B------:R0:W5:Y:S04]  /*1a60*/  @!P5 LDG.E.64 R32, desc[UR8][R46.64] ;  /* 0x000000082e20d981 */ /* 0x000168000c1e1b00 */
[----:B------:R1:W5:Y:S01]  /*1a70*/  @!P0 LDG.E.64 R42, desc[UR8][R48.64] ;  /* 0x00000008302a8981 */ /* 0x000362000c1e1b00 */
[----:B------:R-:W-:-:S03]  /*1a80*/  IMAD.WIDE R68, R59, 0x4, R68 ;  /* 0x000000043b447825 */ /* 0x000fc600078e0244 */
[----:B------:R3:W5:Y:S01]  /*1a90*/  @!P5 LDG.E.64 R34, desc[UR8][R52.64] ;  /* 0x000000083422d981 */ /* 0x000762000c1e1b00 */
[----:B--2---:R-:W-:Y:S01]  /*1aa0*/  @P3 IMAD.WIDE R58, R59, 0x4, R70 ;  /* 0x000000043b3a3825 */ /* 0x004fe200078e0246 */
[----:B0-----:R-:W-:Y:S02]  /*1ab0*/  CS2R R46, SRZ ;  /* 0x00000000002e7805 */ /* 0x001fe4000001ff00 */
        /* <DEDUP_REMOVED lines=10> */
[----:B------:R2:W5:Y:S04]  /*1b60*/  @P3 LDG.E.64 R52, desc[UR8][R58.64] ;  /* 0x000000083a343981 */ /* 0x000568000c1e1b00 */
[----:B------:R2:W5:Y:S01]  /*1b70*/  LDG.E.64 R54, desc[UR8][R68.64] ;  /* 0x0000000844367981 */ /* 0x000562000c1e1b00 */
[----:B------:R-:W-:-:S06]  /*1b80*/  CS2R R40, SRZ ;  /* 0x0000000000287805 */ /* 0x000fcc000001ff00 */
[----:B------:R2:W5:Y:S01]  /*1b90*/  @!P0 LDG.E.64 R40, desc[UR8][R64.64] ;  /* 0x0000000840288981 */ /* 0x000562000c1e1b00 */
[----:B------:R-:W-:Y:S01]  /*1ba0*/  UISETP.NE.AND UP1, UPT, UR10, URZ, UPT ;  /* 0x000000ff0a00728c */ /* 0x000fe2000bf25270 */
[----:B------:R-:W-:Y:S01]  /*1bb0*/  UMOV UR12, 0x3f800000 ;  /* 0x3f800000000c7882 */ /* 0x000fe20000000000 */
[----:B----4-:R-:W-:-:S13]  /*1bc0*/  R2UR UR11, R56 ;  /* 0x00000000380b72ca */ /* 0x010fda00000e0000 */
        /* <DEDUP_REMOVED lines=10> */
[----:B--2---:R-:W-:Y:S05]  /*1c70*/  BRA.U UP1, `(.L_x_1370) ;  /* 0x0000000d01847547 */ /* 0x004fea000b800000 */
[----:B-----5:R-:W-:Y:S01]  /*1c80*/  FADD.FTZ R57, R84, -UR11 ;  /* 0x8000000b54397e21 */ /* 0x020fe20008010000 */
[-C--:B------:R-:W-:Y:S01]  /*1c90*/  FMUL.FTZ R58, R82, R54.reuse ;  /* 0x00000036523a7220 */ /* 0x080fe20000410000 */
[----:B------:R-:W-:Y:S01]  /*1ca0*/  FADD.FTZ R56, R85, -UR11 ;  /* 0x8000000b55387e21 */ /* 0x000fe20008010000 */
[----:B------:R-:W-:Y:S01]  /*1cb0*/  FMUL.FTZ R59, R83, R55 ;  /* 0x00000037533b7220 */ /* 0x000fe20000410000 */
[----:B------:R-:W-:Y:S01]  /*1cc0*/  FMUL.FTZ R57, R57, UR12 ;  /* 0x0000000c39397c20 */ /* 0x000fe20008410000 */
[----:B------:R-:W-:Y:S01]  /*1cd0*/  FADD.FTZ R60, RZ, R58 ;  /* 0x0000003aff3c7221 */ /* 0x000fe20000010000 */
[----:B------:R-:W-:Y:S01]  /*1ce0*/  FMUL.FTZ R56, R56, UR12 ;  /* 0x0000000c38387c20 */ /* 0x000fe20008410000 */
[----:B------:R-:W-:Y:S01]  /*1cf0*/  FMUL.FTZ R63, R78, R54 ;  /* 0x000000364e3f7220 */ /* 0x000fe20000410000 */
[----:B------:R-:W-:Y:S01]  /*1d00*/  FFMA.FTZ R61, R57, R58, RZ ;  /* 0x0000003a393d7223 */ /* 0x000fe200000100ff */
[----:B------:R-:W-:Y:S01]  /*1d10*/  FADD.FTZ R58, R80, -UR11 ;  /* 0x8000000b503a7e21 */ /* 0x000fe20008010000 */
[----:B------:R-:W-:Y:S01]  /*1d20*/  FADD.FTZ R60, R59, R60 ;  /* 0x0000003c3b3c7221 */ /* 0x000fe20000010000 */
[----:B------:R-:W-:Y:S01]  /*1d30*/  FFMA.FTZ R57, R82, R57, RZ ;  /* 0x0000003952397223 */ /* 0x000fe200000100ff */
[----:B------:R-:W-:Y:S01]  /*1d40*/  FFMA.FTZ R61, R56, R59, R61 ;  /* 0x0000003b383d7223 */ /* 0x000fe2000001003d */
[----:B------:R-:W-:Y:S01]  /*1d50*/  FMUL.FTZ R58, R58, UR12 ;  /* 0x0000000c3a3a7c20 */ /* 0x000fe20008410000 */
[----:B------:R-:W-:Y:S01]  /*1d60*/  FADD.FTZ R59, R81, -UR11 ;  /* 0x8000000b513b7e21 */ /* 0x000fe20008010000 */
[----:B------:R-:W-:Y:S01]  /*1d70*/  FMUL.FTZ R65, R79, R55 ;  /* 0x000000374f417220 */ /* 0x000fe20000410000 */
[----:B------:R-:W-:Y:S01]  /*1d80*/  FADD.FTZ R60, R60, R63 ;  /* 0x0000003f3c3c7221 */ /* 0x000fe20000010000 */
[----:B------:R-:W-:Y:S01]  /*1d90*/  FFMA.FTZ R57, R78, R58, R57 ;  /* 0x0000003a4e397223 */ /* 0x000fe20000010039 */
[----:B------:R-:W-:Y:S01]  /*1da0*/  FFMA.FTZ R61, R58, R63, R61 ;  /* 0x0000003f3a3d7223 */ /* 0x000fe2000001003d */
[----:B------:R-:W-:Y:S01]  /*1db0*/  FADD.FTZ R58, R76, -UR11 ;  /* 0x8000000b4c3a7e21 */ /* 0x000fe20008010000 */
[----:B------:R-:W-:Y:S01]  /*1dc0*/  FMUL.FTZ R62, R59, UR12 ;  /* 0x0000000c3b3e7c20 */ /* 0x000fe20008410000 */
[----:B------:R-:W-:Y:S01]  /*1dd0*/  FADD.FTZ R60, R65, R60 ;  /* 0x0000003c413c7221 */ /* 0x000fe20000010000 */
[----:B------:R-:W-:Y:S01]  /*1de0*/  FMUL.FTZ R63, R74, R54 ;  /* 0x000000364a3f7220 */ /* 0x000fe20000410000 */
[----:B------:R-:W-:Y:S01]  /*1df0*/  FFMA.FTZ R56, R83, R56, RZ ;  /* 0x0000003853387223 */ /* 0x000fe200000100ff */
[----:B------:R-:W-:Y:S01]  /*1e00*/  FMUL.FTZ R58, R58, UR12 ;  /* 0x0000000c3a3a7c20 */ /* 0x000fe20008410000 */
[----:B------:R-:W-:Y:S01]  /*1e10*/  FFMA.FTZ R61, R62, R65, R61 ;  /* 0x000000413e3d7223 */ /* 0x000fe2000001003d */
[----:B------:R-:W-:Y:S01]  /*1e20*/  FADD.FTZ R59, R77, -UR11 ;  /* 0x8000000b4d3b7e21 */ /* 0x000fe20008010000 */
[----:B------:R-:W-:Y:S01]  /*1e30*/  FADD.FTZ R65, R60, R63 ;  /* 0x0000003f3c417221 */ /* 0x000fe20000010000 */
[----:B------:R-:W-:Y:S01]  /*1e40*/  FFMA.FTZ R56, R79, R62, R56 ;  /* 0x0000003e4f387223 */ /* 0x000fe20000010038 */
[----:B------:R-:W-:Y:S01]  /*1e50*/  FFMA.FTZ R57, R74, R58, R57 ;  /* 0x0000003a4a397223 */ /* 0x000fe20000010039 */
[----:B------:R-:W-:Y:S01]  /*1e60*/  FADD.FTZ R60, R72, -UR11 ;  /* 0x8000000b483c7e21 */ /* 0x000fe20008010000 */
[----:B------:R-:W-:Y:S01]  /*1e70*/  FMUL.FTZ R62, R75, R55 ;  /* 0x000000374b3e7220 */ /* 0x000fe20000410000 */
[----:B------:R-:W-:Y:S01]  /*1e80*/  FMUL.FTZ R59, R59, UR12 ;  /* 0x0000000c3b3b7c20 */ /* 0x000fe20008410000 */
[----:B------:R-:W-:Y:S01]  /*1e90*/  FFMA.FTZ R58, R58, R63, R61 ;  /* 0x0000003f3a3a7223 */ /* 0x000fe2000001003d */
[----:B------:R-:W-:Y:S01]  /*1ea0*/  FMUL.FTZ R61, R60, UR12 ;  /* 0x0000000c3c3d7c20 */ /* 0x000fe20008410000 */
[----:B------:R-:W-:Y:S01]  /*1eb0*/  FADD.FTZ R65, R62, R65 ;  /* 0x000000413e417221 */ /* 0x000fe20000010000 */
[----:B------:R-:W-:Y:S01]  /*1ec0*/  FMUL.FTZ R60, R10, R54 ;  /* 0x000000360a3c7220 */ /* 0x000fe20000410000 */
[----:B------:R-:W-:Y:S01]  /*1ed0*/  FFMA.FTZ R58, R59, R62, R58 ;  /* 0x0000003e3b3a7223 */ /* 0x000fe2000001003a */
[----:B------:R-:W-:Y:S01]  /*1ee0*/  FFMA.FTZ R56, R75, R59, R56 ;  /* 0x0000003b4b387223 */ /* 0x000fe20000010038 */
[----:B------:R-:W-:Y:S01]  /*1ef0*/  FADD.FTZ R59, R73, -UR11 ;  /* 0x8000000b493b7e21 */ /* 0x000fe20008010000 */
[----:B------:R-:W-:Y:S01]  /*1f00*/  FADD.FTZ R65, R65, R60 ;  /* 0x0000003c41417221 */ /* 0x000fe20000010000 */
[----:B------:R-:W-:Y:S01]  /*1f10*/  FFMA.FTZ R58, R61, R60, R58 ;  /* 0x0000003c3d3a7223 */ /* 0x000fe2000001003a */
[----:B------:R-:W-:Y:S01]  /*1f20*/  FADD.FTZ R60, R12, -UR11 ;  /* 0x8000000b0c3c7e21 */ /* 0x000fe20008010000 */
[----:B------:R-:W-:Y:S01]  /*1f30*/  FMUL.FTZ R62, R11, R55 ;  /* 0x000000370b3e7220 */ /* 0x000fe20000410000 */
[----:B------:R-:W-:Y:S01]  /*1f40*/  FMUL.FTZ R59, R59, UR12 ;  /* 0x0000000c3b3b7c20 */ /* 0x000fe20008410000 */
[----:B------:R-:W-:Y:S01]  /*1f50*/  FFMA.FTZ R57, R10, R61, R57 ;  /* 0x0000003d0a397223 */ /* 0x000fe20000010039 */
[----:B------:R-:W-:Y:S01]  /*1f60*/  FMUL.FTZ R61, R60, UR12 ;  /* 0x0000000c3c3d7c20 */ /* 0x000fe20008410000 */
[----:B------:R-:W-:Y:S01]  /*1f70*/  FADD.FTZ R65, R62, R65 ;  /* 0x000000413e417221 */ /* 0x000fe20000010000 */
[----:B------:R-:W-:Y:S01]  /*1f80*/  FFMA.FTZ R58, R59, R62, R58 ;  /* 0x0000003e3b3a7223 */ /* 0x000fe2000001003a */
[----:B------:R-:W-:Y:S01]  /*1f90*/  FMUL.FTZ R60, R14, R54 ;  /* 0x000000360e3c7220 */ /* 0x000fe20000410000 */
[----:B------:R-:W-:Y:S01]  /*1fa0*/  FFMA.FTZ R56, R11, R59, R56 ;  /* 0x0000003b0b387223 */ /* 0x000fe20000010038 */
[----:B------:R-:W-:Y:S01]  /*1fb0*/  FADD.FTZ R59, R13, -UR11 ;  /* 0x8000000b0d3b7e21 */ /* 0x000fe20008010000 */
[----:B------:R-:W-:Y:S01]  /*1fc0*/  FMUL.FTZ R62, R15, R55 ;  /* 0x000000370f3e7220 */ /* 0x000fe20000410000 */
[----:B------:R-:W-:Y:S01]  /*1fd0*/  FADD.FTZ R65, R65, R60 ;  /* 0x0000003c41417221 */ /* 0x000fe20000010000 */
[----:B------:R-:W-:Y:S01]  /*1fe0*/  FFMA.FTZ R58, R61, R60, R58 ;  /* 0x0000003c3d3a7223 */ /* 0x000fe2000001003a */
[----:B------:R-:W-:Y:S01]  /*1ff0*/  FADD.FTZ R60, R16, -UR11 ;  /* 0x8000000b103c7e21 */ /* 0x000fe20008010000 */
[----:B------:R-:W-:Y:S01]  /*2000*/  FMUL.FTZ R59, R59, UR12 ;  /* 0x0000000c3b3b7c20 */ /* 0x000fe20008410000 */
[----:B------:R-:W-:Y:S01]  /*2010*/  FFMA.FTZ R57, R14, R61, R57 ;  /* 0x0000003d0e397223 */ /* 0x000fe20000010039 */
[----:B------:R-:W-:Y:S01]  /*2020*/  FADD.FTZ R65, R62, R65 ;  /* 0x000000413e417221 */ /* 0x000fe20000010000 */
[----:B------:R-:W-:Y:S01]  /*2030*/  FMUL.FTZ R61, R60, UR12 ;  /* 0x0000000c3c3d7c20 */ /* 0x000fe20008410000 */
        /* <DEDUP_REMOVED lines=61> */
[----:B------:R-:W-:Y:S01]  /*2410*/  FFMA.FTZ R58, R59, R62, R58 ;  /* 0x0000003e3b3a7223 */ /* 0x000fe2000001003a */
[C---:B------:R-:W-:Y:S01]  /*2420*/  FMUL.FTZ R60, R30.reuse, R54 ;  /* 0x000000361e3c7220 */ /* 0x040fe20000410000 */
[----:B------:R-:W-:Y:S01]  /*2430*/  FADD.FTZ R59, R29, -UR11 ;  /* 0x8000000b1d3b7e21 */ /* 0x000fe20008010000 */
[----:B------:R-:W-:Y:S01]  /*2440*/  FMUL.FTZ R62, R31, R55 ;  /* 0x000000371f3e7220 */ /* 0x000fe20000410000 */
[----:B------:R-:W-:Y:S01]  /*2450*/  FFMA.FTZ R57, R30, R61, R57 ;  /* 0x0000003d1e397223 */ /* 0x000fe20000010039 */
[----:B------:R-:W-:Y:S01]  /*2460*/  FADD.FTZ R65, R65, R60 ;  /* 0x0000003c41417221 */ /* 0x000fe20000010000 */
        /* <DEDUP_REMOVED lines=9> */
[C---:B------:R-:W-:Y:S01]  /*2500*/  FMUL.FTZ R60, R34.reuse, R54 ;  /* 0x00000036223c7220 */ /* 0x040fe20000410000 */
[----:B------:R-:W-:Y:S01]  /*2510*/  FMUL.FTZ R62, R35, R55 ;  /* 0x00000037233e7220 */ /* 0x000fe20000410000 */
[----:B------:R-:W-:Y:S01]  /*2520*/  FFMA.FTZ R57, R34, R61, R57 ;  /* 0x0000003d22397223 */ /* 0x000fe20000010039 */
[----:B------:R-:W-:Y:S01]  /*2530*/  FMUL.FTZ R59, R59, UR12 ;  /* 0x0000000c3b3b7c20 */ /* 0x000fe20008410000 */
[----:B------:R-:W-:Y:S01]  /*2540*/  FADD.FTZ R65, R65, R60 ;  /* 0x0000003c41417221 */ /* 0x000fe20000010000 */
[----:B------:R-:W-:Y:S01]  /*2550*/  FFMA.FTZ R58, R61, R60, R58 ;  /* 0x0000003c3d3a7223 */ /* 0x000fe2000001003a */
[----:B------:R-:W-:Y:S01]  /*2560*/  FADD.FTZ R60, R36, -UR11 ;  /* 0x8000000b243c7e21 */ /* 0x000fe20008010000 */
[----:B------:R-:W-:Y:S01]  /*2570*/  FFMA.FTZ R56, R35, R59, R56 ;  /* 0x0000003b23387223 */ /* 0x000fe20000010038 */
[----:B------:R-:W-:Y:S01]  /*2580*/  FADD.FTZ R65, R62, R65 ;  /* 0x000000413e417221 */ /* 0x000fe20000010000 */
[----:B------:R-:W-:Y:S01]  /*2590*/  FFMA.FTZ R58, R59, R62, R58 ;  /* 0x0000003e3b3a7223 */ /* 0x000fe2000001003a */
[----:B------:R-:W-:Y:S01]  /*25a0*/  FMUL.FTZ R62, R38, R54 ;  /* 0x00000036263e7220 */ /* 0x000fe20000410000 */
[----:B------:R-:W-:Y:S01]  /*25b0*/  FADD.FTZ R59, R37, -UR11 ;  /* 0x8000000b253b7e21 */ /* 0x000fe20008010000 */
[----:B------:R-:W-:Y:S01]  /*25c0*/  FMUL.FTZ R61, R60, UR12 ;  /* 0x0000000c3c3d7c20 */ /* 0x000fe20008410000 */
[----:B------:R-:W-:Y:S01]  /*25d0*/  FMUL.FTZ R60, R39, R55 ;  /* 0x00000037273c7220 */ /* 0x000fe20000410000 */
[----:B------:R-:W-:Y:S01]  /*25e0*/  FADD.FTZ R65, R65, R62 ;  /* 0x0000003e41417221 */ /* 0x000fe20000010000 */
[----:B------:R-:W-:Y:S01]  /*25f0*/  FMUL.FTZ R59, R59, UR12 ;  /* 0x0000000c3b3b7c20 */ /* 0x000fe20008410000 */
[----:B------:R-:W-:Y:S01]  /*2600*/  FFMA.FTZ R58, R61, R62, R58 ;  /* 0x0000003e3d3a7223 */ /* 0x000fe2000001003a */
[----:B------:R-:W-:Y:S01]  /*2610*/  FFMA.FTZ R61, R38, R61, R57 ;  /* 0x0000003d263d7223 */ /* 0x000fe20000010039 */
[----:B------:R-:W-:Y:S01]  /*2620*/  FADD.FTZ R65, R60, R65 ;  /* 0x000000413c417221 */ /* 0x000fe20000010000 */
[----:B------:R-:W-:Y:S01]  /*2630*/  FADD.FTZ R57, RZ, R82 ;  /* 0x00000052ff397221 */ /* 0x000fe20000010000 */
[----:B------:R-:W-:Y:S01]  /*2640*/  FFMA.FTZ R60, R59, R60, R58 ;  /* 0x0000003c3b3c7223 */ /* 0x000fe2000001003a */
[----:B------:R-:W-:Y:S01]  /*2650*/  FADD.FTZ R58, RZ, R83 ;  /* 0x00000053ff3a7221 */ /* 0x000fe20000010000 */
[----:B------:R-:W-:Y:S01]  /*2660*/  FFMA.FTZ R56, R39, R59, R56 ;  /* 0x0000003b27387223 */ /* 0x000fe20000010038 */
[----:B------:R-:W-:Y:S01]  /*2670*/  FADD.FTZ R59, R40, -UR11 ;  /* 0x8000000b283b7e21 */ /* 0x000fe20008010000 */
[----:B------:R-:W-:Y:S01]  /*2680*/  FADD.FTZ R57, R78, R57 ;  /* 0x000000394e397221 */ /* 0x000fe20000010000 */
[----:B------:R-:W-:Y:S01]  /*2690*/  FADD.FTZ R58, R79, R58 ;  /* 0x0000003a4f3a7221 */ /* 0x000fe20000010000 */
[----:B------:R-:W-:Y:S01]  /*26a0*/  FADD.FTZ R62, R41, -UR11 ;  /* 0x8000000b293e7e21 */ /* 0x000fe20008010000 */
[----:B------:R-:W-:Y:S01]  /*26b0*/  FMUL.FTZ R63, R59, UR12 ;  /* 0x0000000c3b3f7c20 */ /* 0x000fe20008410000 */
[----:B------:R-:W-:Y:S01]  /*26c0*/  FADD.FTZ R59, R74, R57 ;  /* 0x000000394a3b7221 */ /* 0x000fe20000010000 */
[----:B------:R-:W-:Y:S01]  /*26d0*/  FADD.FTZ R58, R75, R58 ;  /* 0x0000003a4b3a7221 */ /* 0x000fe20000010000 */
[----:B------:R-:W-:Y:S01]  /*26e0*/  FADD.FTZ R66, R65, R64 ;  /* 0x0000004041427221 */ /* 0x000fe20000010000 */
[----:B------:R-:W-:Y:S01]  /*26f0*/  FFMA.FTZ R57, R42, R63, R61 ;  /* 0x0000003f2a397223 */ /* 0x000fe2000001003d */
[----:B------:R-:W-:Y:S01]  /*2700*/  FADD.FTZ R59, R10, R59 ;  /* 0x0000003b0a3b7221 */ /* 0x000fe20000010000 */
[----:B------:R-:W-:Y:S01]  /*2710*/  FADD.FTZ R58, R11, R58 ;  /* 0x0000003a0b3a7221 */ /* 0x000fe20000010000 */
[----:B------:R-:W-:Y:S01]  /*2720*/  FFMA.FTZ R63, R63, R64, R60 ;  /* 0x000000403f3f7223 */ /* 0x000fe2000001003c */
[----:B------:R-:W-:Y:S01]  /*2730*/  FMUL.FTZ R62, R62, UR12 ;  /* 0x0000000c3e3e7c20 */ /* 0x000fe20008410000 */
[----:B------:R-:W-:Y:S01]  /*2740*/  FADD.FTZ R59, R14, R59 ;  /* 0x0000003b0e3b7221 */ /* 0x000fe20000010000 */
[----:B------:R-:W-:Y:S01]  /*2750*/  FADD.FTZ R58, R15, R58 ;  /* 0x0000003a0f3a7221 */ /* 0x000fe20000010000 */
[----:B------:R-:W-:Y:S01]  /*2760*/  FMUL.FTZ R61, R43, R55 ;  /* 0x000000372b3d7220 */ /* 0x000fe20000410000 */
[----:B------:R-:W-:Y:S01]  /*2770*/  FADD.FTZ R60, R44, -UR11 ;  /* 0x8000000b2c3c7e21 */ /* 0x000fe20008010000 */
[----:B------:R-:W-:Y:S01]  /*2780*/  FADD.FTZ R59, R18, R59 ;  /* 0x0000003b123b7221 */ /* 0x000fe20000010000 */
[----:B------:R-:W-:Y:S01]  /*2790*/  FADD.FTZ R58, R19, R58 ;  /* 0x0000003a133a7221 */ /* 0x000fe20000010000 */
[----:B------:R-:W-:Y:S01]  /*27a0*/  FFMA.FTZ R56, R43, R62, R56 ;  /* 0x0000003e2b387223 */ /* 0x000fe20000010038 */
[----:B------:R-:W-:Y:S01]  /*27b0*/  FADD.FTZ R66, R61, R66 ;  /* 0x000000423d427221 */ /* 0x000fe20000010000 */
[----:B------:R-:W-:Y:S01]  /*27c0*/  FADD.FTZ R59, R4, R59 ;  /* 0x0000003b043b7221 */ /* 0x000fe20000010000 */
[----:B------:R-:W-:Y:S01]  /*27d0*/  FADD.FTZ R58, R5, R58 ;  /* 0x0000003a053a7221 */ /* 0x000fe20000010000 */
[----:B------:R-:W-:Y:S01]  /*27e0*/  FFMA.FTZ R63, R62, R61, R63 ;  /* 0x0000003d3e3f7223 */ /* 0x000fe2000001003f */
[----:B------:R-:W-:Y:S01]  /*27f0*/  FMUL.FTZ R61, R46, R54 ;  /* 0x000000362e3d7220 */ /* 0x000fe20000410000 */
[----:B------:R-:W-:Y:S01]  /*2800*/  FADD.FTZ R59, R22, R59 ;  /* 0x0000003b163b7221 */ /* 0x000fe20000010000 */
[----:B------:R-:W-:Y:S01]  /*2810*/  FADD.FTZ R58, R23, R58 ;  /* 0x0000003a173a7221 */ /* 0x000fe20000010000 */
[----:B------:R-:W-:Y:S01]  /*2820*/  FMUL.FTZ R62, R60, UR12 ;  /* 0x0000000c3c3e7c20 */ /* 0x000fe20008410000 */
[----:B------:R-:W-:Y:S01]  /*2830*/  FADD.FTZ R60, R45, -UR11 ;  /* 0x8000000b2d3c7e21 */ /* 0x000fe20008010000 */
[----:B------:R-:W-:Y:S01]  /*2840*/  FADD.FTZ R59, R26, R59 ;  /* 0x0000003b1a3b7221 */ /* 0x000fe20000010000 */
[----:B------:R-:W-:Y:S01]  /*2850*/  FADD.FTZ R58, R27, R58 ;  /* 0x0000003a1b3a7221 */ /* 0x000fe20000010000 */
[----:B------:R-:W-:Y:S01]  /*2860*/  FADD.FTZ R65, R66, R61 ;  /* 0x0000003d42417221 */ /* 0x000fe20000010000 */
[----:B------:R-:W-:Y:S01]  /*2870*/  FFMA.FTZ R64, R62, R61, R63 ;  /* 0x0000003d3e407223 */ /* 0x000fe2000001003f */
[----:B------:R-:W-:Y:S01]  /*2880*/  FMUL.FTZ R61, R60, UR12 ;  /* 0x0000000c3c3d7c20 */ /* 0x000fe20008410000 */
[----:B------:R-:W-:Y:S01]  /*2890*/  FADD.FTZ R59, R8, R59 ;  /* 0x0000003b083b7221 */ /* 0x000fe20000010000 */
[----:B------:R-:W-:Y:S01]  /*28a0*/  FADD.FTZ R60, R9, R58 ;  /* 0x0000003a093c7221 */ /* 0x000fe20000010000 */
[----:B------:R-:W-:Y:S01]  /*28b0*/  FFMA.FTZ R57, R46, R62, R57 ;  /* 0x0000003e2e397223 */ /* 0x000fe20000010039 */
[C---:B------:R-:W-:Y:S01]  /*28c0*/  FMUL.FTZ R62, R47.reuse, R55 ;  /* 0x000000372f3e7220 */ /* 0x040fe20000410000 */
[----:B------:R-:W-:Y:S01]  /*28d0*/  FADD.FTZ R59, R30, R59 ;  /* 0x0000003b1e3b7221 */ /* 0x000fe20000010000 */
[----:B------:R-:W-:Y:S01]  /*28e0*/  FFMA.FTZ R58, R47, R61, R56 ;  /* 0x0000003d2f3a7223 */ /* 0x000fe20000010038 */
[----:B------:R-:W-:Y:S01]  /*28f0*/  FADD.FTZ R60, R31, R60 ;  /* 0x0000003c1f3c7221 */ /* 0x000fe20000010000 */
[----:B------:R-:W-:Y:S01]  /*2900*/  FADD.FTZ R56, R48, -UR11 ;  /* 0x8000000b30387e21 */ /* 0x000fe20008010000 */
[----:B------:R-:W-:Y:S01]  /*2910*/  FADD.FTZ R59, R34, R59 ;  /* 0x0000003b223b7221 */ /* 0x000fe20000010000 */
[----:B------:R-:W-:Y:S01]  /*2920*/  FADD.FTZ R65, R62, R65 ;  /* 0x000000413e417221 */ /* 0x000fe20000010000 */
[----:B------:R-:W-:Y:S01]  /*2930*/  FFMA.FTZ R61, R61, R62, R64 ;  /* 0x0000003e3d3d7223 */ /* 0x000fe20000010040 */
[----:B------:R-:W-:Y:S01]  /*2940*/  FADD.FTZ R60, R35, R60 ;  /* 0x0000003c233c7221 */ /* 0x000fe20000010000 */
[----:B------:R-:W-:Y:S01]  /*2950*/  FMUL.FTZ R62, R50, R54 ;  /* 0x00000036323e7220 */ /* 0x000fe20000410000 */
[----:B------:R-:W-:Y:S01]  /*2960*/  FMUL.FTZ R56, R56, UR12 ;  /* 0x0000000c38387c20 */ /* 0x000fe20008410000 */
[----:B------:R-:W-:Y:S01]  /*2970*/  FADD.FTZ R59, R38, R59 ;  /* 0x0000003b263b7221 */ /* 0x000fe20000010000 */
[----:B------:R-:W-:Y:S01]  /*2980*/  FADD.FTZ R60, R39, R60 ;  /* 0x0000003c273c7221 */ /* 0x000fe20000010000 */
[----:B------:R-:W-:Y:S01]  /*2990*/  FADD.FTZ R65, R65, R62 ;  /* 0x0000003e41417221 */ /* 0x000fe20000010000 */
        /* <DEDUP_REMOVED lines=8> */
[C---:B------:R-:W-:Y:S01]  /*2a20*/  FFMA.FTZ R56, R50.reuse, R56, R57 ;  /* 0x0000003832387223 */ /* 0x040fe20000010039 */
[----:B------:R-:W-:Y:S01]  /*2a30*/  FFMA.FTZ R57, R51, R63, R58 ;  /* 0x0000003f33397223 */ /* 0x000fe2000001003a */
[----:B------:R-:W-:Y:S01]  /*2a40*/  FADD.FTZ R58, R50, R59 ;  /* 0x0000003b323a7221 */ /* 0x000fe20000010000 */
[----:B------:R-:W-:Y:S01]  /*2a50*/  FADD.FTZ R60, R64, R65 ;  /* 0x00000041403c7221 */ /* 0x000fe20000010000 */
[----:B------:R-:W-:Y:S01]  /*2a60*/  FFMA.FTZ R61, R63, R64, R66 ;  /* 0x000000403f3d7223 */ /* 0x000fe20000010042 */
[----:B------:R-:W-:Y:S01]  /*2a70*/  FADD.FTZ R59, R51, R62 ;  /* 0x0000003e333b7221 */ /* 0x000fe20000010000 */
[----:B------:R-:W-:Y:S06]  /*2a80*/  BRA `(.L_x_1371) ;  /* 0x0000002000007947 */ /* 0x000fec0003800000 */
.L_x_1370:
        /* <DEDUP_REMOVED lines=19> */
[----:B------:R0:W3:Y:S01]  /*2bc0*/  MUFU.RCP R61, R60 ;  /* 0x0000003c003d7308 */ /* 0x0000e20000001000 */
[----:B-1----:R-:W-:Y:S01]  /*2bd0*/  FADD.FTZ R66, R62, 1 ;  /* 0x3f8000003e427421 */ /* 0x002fe20000010000 */
[----:B------:R-:W-:Y:S01]  /*2be0*/  FADD.FTZ R62, R77, -UR11 ;  /* 0x8000000b4d3e7e21 */ /* 0x000fe20008010000 */
[----:B--2---:R-:W-:-:S03]  /*2bf0*/  FADD.FTZ R67, R87, 1 ;  /* 0x3f80000057437421 */ /* 0x004fc60000010000 */
[----:B------:R-:W-:Y:S02]  /*2c00*/  FMUL.FTZ R62, R62, UR12 ;  /* 0x0000000c3e3e7c20 */ /* 0x000fe40008410000 */
[----:B------:R-:W1:Y:S01]  /*2c10*/  MUFU.RCP R66, R66 ;  /* 0x0000004200427308 */ /* 0x000e620000001000 */
[----:B0-----:R-:W-:-:S04]  /*2c20*/  FFMA.FTZ R60, R55, R68, R53 ;  /* 0x00000044373c7223 */ /* 0x001fc80000010035 */
[----:B------:R-:W-:-:S03]  /*2c30*/  FMUL.FTZ R120, R60, -1.4426950216293334961 ;  /* 0xbfb8aa3b3c787820 */ /* 0x000fc60000410000 */
[----:B------:R-:W0:Y:S01]  /*2c40*/  MUFU.RCP R67, R67 ;  /* 0x0000004300437308 */ /* 0x000e220000001000 */
[----:B---3--:R-:W-:-:S04]  /*2c50*/  FADD.FTZ R63, -R61, 1 ;  /* 0x3f8000003d3f7421 */ /* 0x008fc80000010100 */
[----:B------:R-:W-:Y:S01]  /*2c60*/  FFMA.FTZ R63, R58, R63, 1 ;  /* 0x3f8000003a3f7423 */ /* 0x000fe2000001003f */
[----:B------:R-:W-:Y:S01]  /*2c70*/  FMUL.FTZ R58, R82, R61 ;  /* 0x0000003d523a7220 */ /* 0x000fe20000410000 */
[----:B------:R-:W-:Y:S01]  /*2c80*/  FFMA.FTZ R61, R55, R62, R53 ;  /* 0x0000003e373d7223 */ /* 0x000fe20000010035 */
[----:B-1----:R-:W-:Y:S02]  /*2c90*/  FADD.FTZ R64, -R66, 1 ;  /* 0x3f80000042407421 */ /* 0x002fe40000010100 */
[----:B------:R-:W-:Y:S01]  /*2ca0*/  FMUL.FTZ R58, R58, R63 ;  /* 0x0000003f3a3a7220 */ /* 0x000fe20000410000 */
[----:B------:R-:W-:Y:S01]  /*2cb0*/  FMUL.FTZ R63, R59, UR12 ;  /* 0x0000000c3b3f7c20 */ /* 0x000fe20008410000 */
[----:B------:R-:W-:Y:S01]  /*2cc0*/  FMUL.FTZ R121, R61, -1.4426950216293334961 ;  /* 0xbfb8aa3b3d797820 */ /* 0x000fe20000410000 */
[----:B------:R-:W-:Y:S01]  /*2cd0*/  FFMA.FTZ R65, R65, R64, 1 ;  /* 0x3f80000041417423 */ /* 0x000fe20000010040 */
[----:B------:R-:W-:Y:S01]  /*2ce0*/  FMUL.FTZ R66, R83, R66 ;  /* 0x0000004253427220 */ /* 0x000fe20000410000 */
[----:B------:R-:W-:Y:S01]  /*2cf0*/  FFMA.FTZ R59, R54, R63, R52 ;  /* 0x0000003f363b7223 */ /* 0x000fe20000010034 */
[----:B------:R-:W1:Y:S02]  /*2d00*/  MUFU.EX2 R64, R120 ;  /* 0x0000007800407308 */ /* 0x000e640000000800 */
[----:B------:R-:W-:Y:S01]  /*2d10*/  FMUL.FTZ R65, R66, R65 ;  /* 0x0000004142417220 */ /* 0x000fe20000410000 */
[----:B------:R-:W-:Y:S01]  /*2d20*/  FMUL.FTZ R86, R59, -1.4426950216293334961 ;  /* 0xbfb8aa3b3b567820 */ /* 0x000fe20000410000 */
[----:B------:R-:W2:Y:S05]  /*2d30*/  MUFU.EX2 R69, R121 ;  /* 0x0000007900457308 */ /* 0x000eaa0000000800 */
[----:B------:R-:W3:Y:S01]  /*2d40*/  MUFU.EX2 R86, R86 ;  /* 0x0000005600567308 */ /* 0x000ee20000000800 */
[----:B-1----:R-:W-:Y:S01]  /*2d50*/  FADD.FTZ R64, R64, 1 ;  /* 0x3f80000040407421 */ /* 0x002fe20000010000 */
[----:B--2---:R-:W-:Y:S01]  /*2d60*/  FADD.FTZ R66, R69, 1 ;  /* 0x3f80000045427421 */ /* 0x004fe20000010000 */
[----:B0-----:R-:W-:-:S04]  /*2d70*/  FADD.FTZ R69, -R67, 1 ;  /* 0x3f80000043457421 */ /* 0x001fc80000010100 */
[----:B------:R-:W0:Y:S01]  /*2d80*/  MUFU.RCP R64, R64 ;  /* 0x0000004000407308 */ /* 0x000e220000001000 */
[----:B------:R-:W-:Y:S01]  /*2d90*/  FMUL.FTZ R67, R78, R67 ;  /* 0x000000434e437220 */ /* 0x000fe20000410000 */
[----:B---3--:R-:W-:Y:S01]  /*2da0*/  FADD.FTZ R87, R86, 1 ;  /* 0x3f80000056577421 */ /* 0x008fe20000010000 */
[----:B------:R-:W-:-:S05]  /*2db0*/  FFMA.FTZ R70, R70, R69, 1 ;  /* 0x3f80000046467423 */ /* 0x000fca0000010045 */
[----:B------:R-:W-:Y:S08]  /*2dc0*/  MUFU.RCP R66, R66 ;  /* 0x0000004200427308 */ /* 0x000ff00000001000 */
[----:B------:R-:W1:Y:S01]  /*2dd0*/  MUFU.RCP R87, R87 ;  /* 0x0000005700577308 */ /* 0x000e620000001000 */
[----:B0-----:R-:W-:-:S04]  /*2de0*/  FADD.FTZ R69, -R64, 1 ;  /* 0x3f80000040457421 */ /* 0x001fc80000010100 */
[----:B------:R-:W-:Y:S01]  /*2df0*/  FFMA.FTZ R86, R60, R69, 1 ;  /* 0x3f8000003c567423 */ /* 0x000fe20000010045 */
[----:B------:R-:W-:Y:S01]  /*2e00*/  FMUL.FTZ R69, R79, R64 ;  /* 0x000000404f457220 */ /* 0x000fe20000410000 */
[----:B------:R-:W-:Y:S01]  /*2e10*/  FMUL.FTZ R60, R67, R70 ;  /* 0x00000046433c7220 */ /* 0x000fe20000410000 */
[----:B------:R-:W-:Y:S02]  /*2e20*/  FMUL.FTZ R67, R55, R65 ;  /* 0x0000004137437220 */ /* 0x000fe40000410000 */
[----:B------:R-:W-:Y:S01]  /*2e30*/  FMUL.FTZ R69, R69, R86 ;  /* 0x0000005645457220 */ /* 0x000fe20000410000 */
[----:B------:R-:W-:Y:S01]  /*2e40*/  FMUL.FTZ R121, R54, R60 ;  /* 0x0000003c36797220 */ /* 0x000fe20000410000 */
[----:B-1----:R-:W-:-:S04]  /*2e50*/  FADD.FTZ R64, -R87, 1 ;  /* 0x3f80000057407421 */ /* 0x002fc80000010100 */
[----:B------:R-:W-:Y:S01]  /*2e60*/  FFMA.FTZ R59, R59, R64, 1 ;  /* 0x3f8000003b3b7423 */ /* 0x000fe20000010040 */
[----:B------:R-:W-:-:S04]  /*2e70*/  FADD.FTZ R64, -R66, 1 ;  /* 0x3f80000042407421 */ /* 0x000fc80000010100 */
[----:B------:R-:W-:Y:S01]  /*2e80*/  FFMA.FTZ R70, R61, R64, 1 ;  /* 0x3f8000003d467423 */ /* 0x000fe20000010040 */
[----:B------:R-:W-:Y:S01]  /*2e90*/  FMUL.FTZ R64, R74, R87 ;  /* 0x000000574a407220 */ /* 0x000fe20000410000 */
[----:B------:R-:W-:Y:S01]  /*2ea0*/  FMUL.FTZ R61, R75, R66 ;  /* 0x000000424b3d7220 */ /* 0x000fe20000410000 */
[----:B------:R-:W-:Y:S02]  /*2eb0*/  FMUL.FTZ R66, R54, R58 ;  /* 0x0000003a36427220 */ /* 0x000fe40000410000 */
[----:B------:R-:W-:Y:S01]  /*2ec0*/  FMUL.FTZ R64, R64, R59 ;  /* 0x0000003b40407220 */ /* 0x000fe20000410000 */
[----:B------:R-:W-:Y:S01]  /*2ed0*/  FADD.FTZ R59, R72, -UR11 ;  /* 0x8000000b483b7e21 */ /* 0x000fe20008010000 */
[----:B------:R-:W-:Y:S01]  /*2ee0*/  FFMA.FTZ R87, R57, R66, RZ ;  /* 0x0000004239577223 */ /* 0x000fe200000100ff */
[----:B------:R-:W-:Y:S01]  /*2ef0*/  FMUL.FTZ R61, R61, R70 ;  /* 0x000000463d3d7220 */ /* 0x000fe20000410000 */
[----:B------:R-:W-:Y:S01]  /*2f00*/  FADD.FTZ R70, RZ, R66 ;  /* 0x00000042ff467221 */ /* 0x000fe20000010000 */
[----:B------:R-:W-:Y:S01]  /*2f10*/  FMUL.FTZ R59, R59, UR12 ;  /* 0x0000000c3b3b7c20 */ /* 0x000fe20008410000 */
[----:B------:R-:W-:Y:S01]  /*2f20*/  FFMA.FTZ R120, R56, R67, R87 ;  /* 0x0000004338787223 */ /* 0x000fe20000010057 */
[----:B------:R-:W-:Y:S01]  /*2f30*/  FFMA.FTZ R66, R57, R58, RZ ;  /* 0x0000003a39427223 */ /* 0x000fe200000100ff */
[----:B------:R-:W-:Y:S01]  /*2f40*/  FADD.FTZ R70, R67, R70 ;  /* 0x0000004643467221 */ /* 0x000fe20000010000 */
[----:B------:R-:W-:Y:S01]  /*2f50*/  FFMA.FTZ R86, R54, R59, R52 ;  /* 0x0000003b36567223 */ /* 0x000fe20000010034 */
[----:B------:R-:W-:Y:S01]  /*2f60*/  FADD.FTZ R67, RZ, R58 ;  /* 0x0000003aff437221 */ /* 0x000fe20000010000 */
[----:B------:R-:W-:Y:S01]  /*2f70*/  FADD.FTZ R58, R73, -UR11 ;  /* 0x8000000b493a7e21 */ /* 0x000fe20008010000 */
[C---:B------:R-:W-:Y:S01]  /*2f80*/  FFMA.FTZ R66, R71.reuse, R60, R66 ;  /* 0x0000003c47427223 */ /* 0x040fe20000010042 */
[----:B------:R-:W-:Y:S01]  /*2f90*/  FMUL.FTZ R87, R86, -1.4426950216293334961 ;  /* 0xbfb8aa3b56577820 */ /* 0x000fe20000410000 */
[----:B------:R-:W-:Y:S01]  /*2fa0*/  FFMA.FTZ R57, R71, R121, R120 ;  /* 0x0000007947397223 */ /* 0x000fe20000010078 */
[----:B------:R-:W-:Y:S01]  /*2fb0*/  FMUL.FTZ R58, R58, UR12 ;  /* 0x0000000c3a3a7c20 */ /* 0x000fe20008410000 */
[----:B------:R-:W-:Y:S01]  /*2fc0*/  FADD.FTZ R67, R67, R60 ;  /* 0x0000003c43437221 */ /* 0x000fe20000010000 */
[----:B------:R-:W-:-:S02]  /*2fd0*/  FFMA.FTZ R66, R63, R64, R66 ;  /* 0x000000403f427223 */ /* 0x000fc40000010042 */
[----:B------:R-:W0:Y:S01]  /*2fe0*/  MUFU.EX2 R87, R87 ;  /* 0x0000005700577308 */ /* 0x000e220000000800 */
[----:B------:R-:W-:Y:S01]  /*2ff0*/  FADD.FTZ R67, R67, R64 ;  /* 0x0000004043437221 */ /* 0x000fe20000010000 */
[----:B0-----:R-:W-:-:S06]  /*3000*/  FADD.FTZ R87, R87, 1 ;  /* 0x3f80000057577421 */ /* 0x001fcc0000010000 */
[----:B------:R-:W0:Y:S02]  /*3010*/  MUFU.RCP R87, R87 ;  /* 0x0000005700577308 */ /* 0x000e240000001000 */
[----:B0-----:R-:W-:Y:S01]  /*3020*/  FADD.FTZ R71, -R87, 1 ;  /* 0x3f80000057477421 */ /* 0x001fe20000010100 */
[----:B------:R-:W-:Y:S01]  /*3030*/  FMUL.FTZ R60, R10, R87 ;  /* 0x000000570a3c7220 */ /* 0x000fe20000410000 */
[----:B------:R-:W-:Y:S02]  /*3040*/  FFMA.FTZ R87, R56, R65, RZ ;  /* 0x0000004138577223 */ /* 0x000fe400000100ff */
[----:B------:R-:W-:Y:S01]  /*3050*/  FFMA.FTZ R71, R86, R71, 1 ;  /* 0x3f80000056477423 */ /* 0x000fe20000010047 */
[----:B------:R-:W-:-:S03]  /*3060*/  FFMA.FTZ R86, R55, R58, R53 ;  /* 0x0000003a37567223 */ /* 0x000fc60000010035 */
[----:B------:R-:W-:Y:S01]  /*3070*/  FMUL.FTZ R60, R60, R71 ;  /* 0x000000473c3c7220 */ /* 0x000fe20000410000 */
[----:B------:R-:W-:Y:S01]  /*3080*/  FADD.FTZ R71, R70, R121 ;  /* 0x0000007946477221 */ /* 0x000fe20000010000 */
[----:B------:R-:W-:Y:S01]  /*3090*/  FMUL.FTZ R121, R86, -1.4426950216293334961 ;  /* 0xbfb8aa3b56797820 */ /* 0x000fe20000410000 */
[----:B------:R-:W-:Y:S01]  /*30a0*/  FADD.FTZ R70, RZ, R65 ;  /* 0x00000041ff467221 */ /* 0x000fe20000010000 */
[-C--:B------:R-:W-:Y:S01]  /*30b0*/  FFMA.FTZ R65, R68, R69.reuse, R87 ;  /* 0x0000004544417223 */ /* 0x080fe20000010057 */
[----:B------:R-:W-:Y:S02]  /*30c0*/  FFMA.FTZ R66, R59, R60, R66 ;  /* 0x0000003c3b427223 */ /* 0x000fe40000010042 */
[----:B------:R-:W-:Y:S01]  /*30d0*/  FADD.FTZ R70, R70, R69 ;  /* 0x0000004546467221 */ /* 0x000fe20000010000 */
[----:B------:R-:W0:Y:S01]  /*30e0*/  MUFU.EX2 R121, R121 ;  /* 0x0000007900797308 */ /* 0x000e220000000800 */
[----:B------:R-:W-:Y:S01]  /*30f0*/  FMUL.FTZ R69, R55, R69 ;  /* 0x0000004537457220 */ /* 0x000fe20000410000 */
[----:B------:R-:W-:-:S03]  /*3100*/  FFMA.FTZ R65, R62, R61, R65 ;  /* 0x0000003d3e417223 */ /* 0x000fc60000010041 */
[----:B------:R-:W-:Y:S01]  /*3110*/  FFMA.FTZ R68, R68, R69, R57 ;  /* 0x0000004544447223 */ /* 0x000fe20000010039 */
[----:B------:R-:W-:Y:S01]  /*3120*/  FADD.FTZ R71, R69, R71 ;  /* 0x0000004745477221 */ /* 0x000fe20000010000 */
[----:B0-----:R-:W-:-:S06]  /*3130*/  FADD.FTZ R120, R121, 1 ;  /* 0x3f80000079787421 */ /* 0x001fcc0000010000 */
[----:B------:R-:W0:Y:S02]  /*3140*/  MUFU.RCP R120, R120 ;  /* 0x0000007800787308 */ /* 0x000e240000001000 */
[----:B0-----:R-:W-:Y:S01]  /*3150*/  FADD.FTZ R57, -R120, 1 ;  /* 0x3f80000078397421 */ /* 0x001fe20000010100 */
[----:B------:R-:W-:-:S03]  /*3160*/  FMUL.FTZ R56, R11, R120 ;  /* 0x000000780b387220 */ /* 0x000fc60000410000 */
[----:B------:R-:W-:Y:S01]  /*3170*/  FFMA.FTZ R57, R86, R57, 1 ;  /* 0x3f80000056397423 */ /* 0x000fe20000010039 */
[----:B------:R-:W-:-:S03]  /*3180*/  FMUL.FTZ R86, R54, R64 ;  /* 0x0000004036567220 */ /* 0x000fc60000410000 */
[----:B------:R-:W-:Y:S01]  /*3190*/  FMUL.FTZ R56, R56, R57 ;  /* 0x0000003938387220 */ /* 0x000fe20000410000 */
[----:B------:R-:W-:Y:S01]  /*31a0*/  FADD.FTZ R57, R12, -UR11 ;  /* 0x8000000b0c397e21 */ /* 0x000fe20008010000 */
[----:B------:R-:W-:Y:S01]  /*31b0*/  FFMA.FTZ R87, R63, R86, R68 ;  /* 0x000000563f577223 */ /* 0x000fe20000010044 */
[----:B------:R-:W-:Y:S02]  /*31c0*/  FADD.FTZ R71, R71, R86 ;  /* 0x0000005647477221 */ /* 0x000fe40000010000 */
[----:B------:R-:W-:-:S04]  /*31d0*/  FMUL.FTZ R57, R57, UR12 ;  /* 0x0000000c39397c20 */ /* 0x000fc80008410000 */
[----:B------:R-:W-:-:S04]  /*31e0*/  FFMA.FTZ R69, R54, R57, R52 ;  /* 0x0000003936457223 */ /* 0x000fc80000010034 */
        /* <DEDUP_REMOVED lines=9> */
[----:B------:R-:W-:Y:S01]  /*3280*/  FADD.FTZ R69, R70, R61 ;  /* 0x0000003d46457221 */ /* 0x000fe20000010000 */
[----:B------:R-:W-:Y:S02]  /*3290*/  FFMA.FTZ R70, R62, R120, R87 ;  /* 0x000000783e467223 */ /* 0x000fe40000010057 */
[----:B------:R-:W-:Y:S01]  /*32a0*/  FMUL.FTZ R63, R63, R64 ;  /* 0x000000403f3f7220 */ /* 0x000fe20000410000 */
[----:B------:R-:W-:Y:S01]  /*32b0*/  FADD.FTZ R64, R13, -UR11 ;  /* 0x8000000b0d407e21 */ /* 0x000fe20008010000 */
[----:B------:R-:W-:Y:S02]  /*32c0*/  FADD.FTZ R69, R69, R56 ;  /* 0x0000003845457221 */ /* 0x000fe40000010000 */
[----:B------:R-:W-:Y:S01]  /*32d0*/  FFMA.FTZ R66, R57, R63, R66 ;  /* 0x0000003f39427223 */ /* 0x000fe20000010042 */
        /* <DEDUP_REMOVED lines=9> */
[----:B------:R-:W-:Y:S01]  /*3370*/  FADD.FTZ R68, R67, R60 ;  /* 0x0000003c43447221 */ /* 0x000fe20000010000 */
[----:B------:R-:W-:Y:S01]  /*3380*/  FMUL.FTZ R67, R54, R60 ;  /* 0x0000003c36437220 */ /* 0x000fe20000410000 */
[----:B------:R-:W-:Y:S01]  /*3390*/  FADD.FTZ R60, R17, -UR11 ;  /* 0x8000000b113c7e21 */ /* 0x000fe20008010000 */
[----:B------:R-:W-:Y:S01]  /*33a0*/  FMUL.FTZ R62, R62, R61 ;  /* 0x0000003d3e3e7220 */ /* 0x000fe20000410000 */
[----:B------:R-:W-:Y:S01]  /*33b0*/  FADD.FTZ R61, R16, -UR11 ;  /* 0x8000000b103d7e21 */ /* 0x000fe20008010000 */
[----:B------:R-:W-:Y:S01]  /*33c0*/  FFMA.FTZ R87, R59, R67, R70 ;  /* 0x000000433b577223 */ /* 0x000fe20000010046 */
[----:B------:R-:W-:Y:S01]  /*33d0*/  FMUL.FTZ R60, R60, UR12 ;  /* 0x0000000c3c3c7c20 */ /* 0x000fe20008410000 */
[----:B------:R-:W-:Y:S01]  /*33e0*/  FADD.FTZ R71, R71, R67 ;  /* 0x0000004347477221 */ /* 0x000fe20000010000 */
[----:B------:R-:W-:Y:S01]  /*33f0*/  FMUL.FTZ R61, R61, UR12 ;  /* 0x0000000c3d3d7c20 */ /* 0x000fe20008410000 */
[----:B------:R-:W-:Y:S01]  /*3400*/  FFMA.FTZ R67, R58, R56, R65 ;  /* 0x000000383a437223 */ /* 0x000fe20000010041 */
[----:B------:R-:W-:Y:S01]  /*3410*/  FFMA.FTZ R70, R55, R60, R53 ;  /* 0x0000003c37467223 */ /* 0x000fe20000010035 */
[----:B------:R-:W-:Y:S01]  /*3420*/  FADD.FTZ R68, R68, R63 ;  /* 0x0000003f44447221 */ /* 0x000fe20000010000 */
[----:B------:R-:W-:Y:S01]  /*3430*/  FFMA.FTZ R86, R54, R61, R52 ;  /* 0x0000003d36567223 */ /* 0x000fe20000010034 */
[----:B------:R-:W-:Y:S01]  /*3440*/  FFMA.FTZ R67, R64, R62, R67 ;  /* 0x0000003e40437223 */ /* 0x000fe20000010043 */
[----:B------:R-:W-:-:S02]  /*3450*/  FADD.FTZ R69, R69, R62 ;  /* 0x0000003e45457221 */ /* 0x000fc40000010000 */
[----:B------:R-:W-:-:S06]  /*3460*/  FMUL.FTZ R120, R86, -1.4426950216293334961 ;  /* 0xbfb8aa3b56787820 */ /* 0x000fcc0000410000 */
[----:B------:R-:W0:Y:S02]  /*3470*/  MUFU.EX2 R120, R120 ;  /* 0x0000007800787308 */ /* 0x000e240000000800 */
[----:B0-----:R-:W-:Y:S01]  /*3480*/  FADD.FTZ R121, R120, 1 ;  /* 0x3f80000078797421 */ /* 0x001fe20000010000 */
[----:B------:R-:W-:-:S04]  /*3490*/  FMUL.FTZ R120, R55, R56 ;  /* 0x0000003837787220 */ /* 0x000fc80000410000 */
[----:B------:R-:W-:Y:S01]  /*34a0*/  FFMA.FTZ R58, R58, R120, R87 ;  /* 0x000000783a3a7223 */ /* 0x000fe20000010057 */
[----:B------:R-:W0:Y:S01]  /*34b0*/  MUFU.RCP R121, R121 ;  /* 0x0000007900797308 */ /* 0x000e220000001000 */
[----:B------:R-:W-:Y:S01]  /*34c0*/  FADD.FTZ R71, R120, R71 ;  /* 0x0000004778477221 */ /* 0x000fe20000010000 */
[----:B------:R-:W-:Y:S01]  /*34d0*/  FMUL.FTZ R120, R55, R62 ;  /* 0x0000003e37787220 */ /* 0x000fe20000410000 */
[----:B0-----:R-:W-:-:S04]  /*34e0*/  FADD.FTZ R59, -R121, 1 ;  /* 0x3f800000793b7421 */ /* 0x001fc80000010100 */
[----:B------:R-:W-:Y:S01]  /*34f0*/  FFMA.FTZ R86, R86, R59, 1 ;  /* 0x3f80000056567423 */ /* 0x000fe2000001003b */
[----:B------:R-:W-:Y:S01]  /*3500*/  FMUL.FTZ R59, R18, R121 ;  /* 0x00000079123b7220 */ /* 0x000fe20000410000 */
[----:B------:R-:W-:-:S03]  /*3510*/  FMUL.FTZ R121, R70, -1.4426950216293334961 ;  /* 0xbfb8aa3b46797820 */ /* 0x000fc60000410000 */
[----:B------:R-:W-:-:S03]  /*3520*/  FMUL.FTZ R59, R59, R86 ;  /* 0x000000563b3b7220 */ /* 0x000fc60000410000 */
[----:B------:R-:W0:Y:S01]  /*3530*/  MUFU.EX2 R121, R121 ;  /* 0x0000007900797308 */ /* 0x000e220000000800 */
[----:B------:R-:W-:Y:S01]  /*3540*/  FADD.FTZ R68, R68, R59 ;  /* 0x0000003b44447221 */ /* 0x000fe20000010000 */
[----:B------:R-:W-:Y:S01]  /*3550*/  FFMA.FTZ R66, R61, R59, R66 ;  /* 0x0000003b3d427223 */ /* 0x000fe20000010042 */
[----:B0-----:R-:W-:Y:S01]  /*3560*/  FADD.FTZ R86, R121, 1 ;  /* 0x3f80000079567421 */ /* 0x001fe20000010000 */
[----:B------:R-:W-:-:S04]  /*3570*/  FMUL.FTZ R121, R54, R63 ;  /* 0x0000003f36797220 */ /* 0x000fc80000410000 */
[----:B------:R-:W-:Y:S01]  /*3580*/  FFMA.FTZ R63, R57, R121, R58 ;  /* 0x00000079393f7223 */ /* 0x000fe2000001003a */
[----:B------:R-:W0:Y:S01]  /*3590*/  MUFU.RCP R86, R86 ;  /* 0x0000005600567308 */ /* 0x000e220000001000 */
[----:B------:R-:W-:Y:S01]  /*35a0*/  FADD.FTZ R58, R3, -UR11 ;  /* 0x8000000b033a7e21 */ /* 0x000fe20008010000 */
[----:B------:R-:W-:Y:S01]  /*35b0*/  FADD.FTZ R71, R71, R121 ;  /* 0x0000007947477221 */ /* 0x000fe20000010000 */
[----:B------:R-:W-:Y:S01]  /*35c0*/  FFMA.FTZ R64, R64, R120, R63 ;  /* 0x0000007840407223 */ /* 0x000fe2000001003f */
[----:B------:R-:W-:Y:S01]  /*35d0*/  FMUL.FTZ R121, R54, R59 ;  /* 0x0000003b36797220 */ /* 0x000fe20000410000 */
[----:B------:R-:W-:Y:S01]  /*35e0*/  FMUL.FTZ R58, R58, UR12 ;  /* 0x0000000c3a3a7c20 */ /* 0x000fe20008410000 */
[----:B------:R-:W-:Y:S02]  /*35f0*/  FADD.FTZ R71, R120, R71 ;  /* 0x0000004778477221 */ /* 0x000fe40000010000 */
[----:B------:R-:W-:Y:S01]  /*3600*/  FFMA.FTZ R61, R61, R121, R64 ;  /* 0x000000793d3d7223 */ /* 0x000fe20000010040 */
[----:B------:R-:W-:Y:S01]  /*3610*/  FADD.FTZ R64, R21, -UR11 ;  /* 0x8000000b15407e21 */ /* 0x000fe20008010000 */
[----:B------:R-:W-:-:S03]  /*3620*/  FADD.FTZ R71, R71, R121 ;  /* 0x0000007947477221 */ /* 0x000fc60000010000 */
[----:B------:R-:W-:Y:S01]  /*3630*/  FMUL.FTZ R64, R64, UR12 ;  /* 0x0000000c40407c20 */ /* 0x000fe20008410000 */
[----:B0-----:R-:W-:Y:S01]  /*3640*/  FADD.FTZ R65, -R86, 1 ;  /* 0x3f80000056417421 */ /* 0x001fe20000010100 */
[----:B------:R-:W-:-:S03]  /*3650*/  FMUL.FTZ R56, R19, R86 ;  /* 0x0000005613387220 */ /* 0x000fc60000410000 */
[----:B------:R-:W-:-:S04]  /*3660*/  FFMA.FTZ R65, R70, R65, 1 ;  /* 0x3f80000046417423 */ /* 0x000fc80000010041 */
[----:B------:R-:W-:Y:S01]  /*3670*/  FMUL.FTZ R56, R56, R65 ;  /* 0x0000004138387220 */ /* 0x000fe20000410000 */
[----:B------:R-:W-:-:S03]  /*3680*/  FADD.FTZ R65, R2, -UR11 ;  /* 0x8000000b02417e21 */ /* 0x000fc60008010000 */
[-C--:B------:R-:W-:Y:S01]  /*3690*/  FMUL.FTZ R120, R55, R56.reuse ;  /* 0x0000003837787220 */ /* 0x080fe20000410000 */
[----:B------:R-:W-:Y:S01]  /*36a0*/  FMUL.FTZ R65, R65, UR12 ;  /* 0x0000000c41417c20 */ /* 0x000fe20008410000 */
[C---:B------:R-:W-:Y:S01]  /*36b0*/  FFMA.FTZ R67, R60.reuse, R56, R67 ;  /* 0x000000383c437223 */ /* 0x040fe20000010043 */
        /* <DEDUP_REMOVED lines=12> */
[----:B------:R-:W-:-:S03]  /*3780*/  FFMA.FTZ R70, R55, R58, R53 ;  /* 0x0000003a37467223 */ /* 0x000fc60000010035 */
[-C--:B------:R-:W-:Y:S01]  /*3790*/  FMUL.FTZ R121, R54, R57.reuse ;  /* 0x0000003936797220 */ /* 0x080fe20000410000 */
[----:B------:R-:W-:Y:S01]  /*37a0*/  FMUL.FTZ R87, R70, -1.4426950216293334961 ;  /* 0xbfb8aa3b46577820 */ /* 0x000fe20000410000 */
[----:B------:R-:W-:Y:S01]  /*37b0*/  FADD.FTZ R68, R68, R57 ;  /* 0x0000003944447221 */ /* 0x000fe20000010000 */
[C---:B------:R-:W-:Y:S01]  /*37c0*/  FFMA.FTZ R66, R65.reuse, R57, R66 ;  /* 0x0000003941427223 */ /* 0x040fe20000010042 */
[----:B------:R-:W-:Y:S01]  /*37d0*/  FFMA.FTZ R65, R65, R121, R60 ;  /* 0x0000007941417223 */ /* 0x000fe2000001003c */
[----:B------:R-:W-:Y:S01]  /*37e0*/  FADD.FTZ R60, R25, -UR11 ;  /* 0x8000000b193c7e21 */ /* 0x000fe20008010000 */
[----:B------:R-:W-:Y:S01]  /*37f0*/  FADD.FTZ R71, R71, R121 ;  /* 0x0000007947477221 */ /* 0x000fe20000010000 */
[----:B------:R-:W0:Y:S02]  /*3800*/  MUFU.EX2 R87, R87 ;  /* 0x0000005700577308 */ /* 0x000e240000000800 */
[----:B------:R-:W-:Y:S01]  /*3810*/  FMUL.FTZ R60, R60, UR12 ;  /* 0x0000000c3c3c7c20 */ /* 0x000fe20008410000 */
[----:B0-----:R-:W-:-:S06]  /*3820*/  FADD.FTZ R86, R87, 1 ;  /* 0x3f80000057567421 */ /* 0x001fcc0000010000 */
[----:B------:R-:W0:Y:S02]  /*3830*/  MUFU.RCP R86, R86 ;  /* 0x0000005600567308 */ /* 0x000e240000001000 */
[----:B0-----:R-:W-:Y:S01]  /*3840*/  FADD.FTZ R63, -R86, 1 ;  /* 0x3f800000563f7421 */ /* 0x001fe20000010100 */
[----:B------:R-:W-:-:S03]  /*3850*/  FMUL.FTZ R62, R5, R86 ;  /* 0x00000056053e7220 */ /* 0x000fc60000410000 */
[----:B------:R-:W-:-:S04]  /*3860*/  FFMA.FTZ R63, R70, R63, 1 ;  /* 0x3f800000463f7423 */ /* 0x000fc8000001003f */
[----:B------:R-:W-:Y:S01]  /*3870*/  FMUL.FTZ R62, R62, R63 ;  /* 0x0000003f3e3e7220 */ /* 0x000fe20000410000 */
[----:B------:R-:W-:-:S03]  /*3880*/  FADD.FTZ R63, R20, -UR11 ;  /* 0x8000000b143f7e21 */ /* 0x000fc60008010000 */
[-C--:B------:R-:W-:Y:S01]  /*3890*/  FMUL.FTZ R120, R55, R62.reuse ;  /* 0x0000003e37787220 */ /* 0x080fe20000410000 */
[----:B------:R-:W-:Y:S01]  /*38a0*/  FMUL.FTZ R63, R63, UR12 ;  /* 0x0000000c3f3f7c20 */ /* 0x000fe20008410000 */
[----:B------:R-:W-:Y:S01]  /*38b0*/  FADD.FTZ R69, R69, R62 ;  /* 0x0000003e45457221 */ /* 0x000fe20000010000 */
[C---:B------:R-:W-:Y:S01]  /*38c0*/  FFMA.FTZ R67, R58.reuse, R62, R67 ;  /* 0x0000003e3a437223 */ /* 0x040fe20000010043 */
        /* <DEDUP_REMOVED lines=220> */
[----:B------:R-:W-:Y:S01]  /*4690*/  FADD.FTZ R69, R69, R56 ;  /* 0x0000003845457221 */ /* 0x000fe20000010000 */
[----:B------:R-:W-:Y:S01]  /*46a0*/  FMUL.FTZ R61, R61, UR12 ;  /* 0x0000000c3d3d7c20 */ /* 0x000fe20008410000 */
[-C--:B------:R-:W-:Y:S01]  /*46b0*/  FFMA.FTZ R67, R64, R56.reuse, R67 ;  /* 0x0000003840437223 */ /* 0x080fe20000010043 */
[----:B------:R-:W-:Y:S02]  /*46c0*/  FMUL.FTZ R56, R55, R56 ;  /* 0x0000003837387220 */ /* 0x000fe40000410000 */
[----:B------:R-:W-:Y:S02]  /*46d0*/  FFMA.FTZ R70, R54, R61, R52 ;  /* 0x0000003d36467223 */ /* 0x000fe40000010034 */
[----:B------:R-:W-:Y:S01]  /*46e0*/  FFMA.FTZ R64, R64, R56, R63 ;  /* 0x0000003840407223 */ /* 0x000fe2000001003f */
[----:B------:R-:W-:Y:S01]  /*46f0*/  FADD.FTZ R71, R56, R71 ;  /* 0x0000004738477221 */ /* 0x000fe20000010000 */
        /* <DEDUP_REMOVED lines=9> */
[----:B------:R-:W-:Y:S01]  /*4790*/  FADD.FTZ R68, R68, R57 ;  /* 0x0000003944447221 */ /* 0x000fe20000010000 */
[----:B------:R-:W-:Y:S01]  /*47a0*/  FMUL.FTZ R87, R70, -1.4426950216293334961 ;  /* 0xbfb8aa3b46577820 */ /* 0x000fe20000410000 */
[----:B------:R-:W-:-:S05]  /*47b0*/  FFMA.FTZ R66, R61, R57, R66 ;  /* 0x000000393d427223 */ /* 0x000fca0000010042 */
[----:B------:R-:W0:Y:S02]  /*47c0*/  MUFU.EX2 R87, R87 ;  /* 0x0000005700577308 */ /* 0x000e240000000800 */
[----:B0-----:R-:W-:-:S06]  /*47d0*/  FADD.FTZ R86, R87, 1 ;  /* 0x3f80000057567421 */ /* 0x001fcc0000010000 */
[----:B------:R-:W0:Y:S02]  /*47e0*/  MUFU.RCP R86, R86 ;  /* 0x0000005600567308 */ /* 0x000e240000001000 */
        /* <DEDUP_REMOVED lines=16> */
[----:B------:R-:W-:-:S04]  /*48f0*/  FFMA.FTZ R70, R55, R62, R53 ;  /* 0x0000003e37467223 */ /* 0x000fc80000010035 */
[----:B------:R-:W-:-:S06]  /*4900*/  FMUL.FTZ R87, R70, -1.4426950216293334961 ;  /* 0xbfb8aa3b46577820 */ /* 0x000fcc0000410000 */
[----:B------:R-:W0:Y:S02]  /*4910*/  MUFU.EX2 R87, R87 ;  /* 0x0000005700577308 */ /* 0x000e240000000800 */
[----:B0-----:R-:W-:Y:S01]  /*4920*/  FADD.FTZ R86, R87, 1 ;  /* 0x3f80000057567421 */ /* 0x001fe20000010000 */
[----:B------:R-:W-:Y:S01]  /*4930*/  FMUL.FTZ R87, R54, R57 ;  /* 0x0000003936577220 */ /* 0x000fe20000410000 */
[----:B------:R-:W-:-:S03]  /*4940*/  FMUL.FTZ R57, R55, R58 ;  /* 0x0000003a37397220 */ /* 0x000fc60000410000 */
[----:B------:R-:W-:Y:S01]  /*4950*/  FFMA.FTZ R56, R61, R87, R64 ;  /* 0x000000573d387223 */ /* 0x000fe20000010040 */
[----:B------:R-:W0:Y:S01]  /*4960*/  MUFU.RCP R86, R86 ;  /* 0x0000005600567308 */ /* 0x000e220000001000 */
[----:B------:R-:W-:Y:S01]  /*4970*/  FADD.FTZ R64, R69, R58 ;  /* 0x0000003a45407221 */ /* 0x000fe20000010000 */
[----:B------:R-:W-:Y:S01]  /*4980*/  FADD.FTZ R58, R68, R59 ;  /* 0x0000003b443a7221 */ /* 0x000fe20000010000 */
[----:B------:R-:W-:Y:S01]  /*4990*/  FFMA.FTZ R56, R60, R57, R56 ;  /* 0x000000393c387223 */ /* 0x000fe20000010038 */
[----:B0-----:R-:W-:-:S04]  /*49a0*/  FADD.FTZ R63, -R86, 1 ;  /* 0x3f800000563f7421 */ /* 0x001fc80000010100 */
[----:B------:R-:W-:Y:S01]  /*49b0*/  FFMA.FTZ R70, R70, R63, 1 ;  /* 0x3f80000046467423 */ /* 0x000fe2000001003f */
[----:B------:R-:W-:-:S04]  /*49c0*/  FMUL.FTZ R63, R51, R86 ;  /* 0x00000056333f7220 */ /* 0x000fc80000410000 */
[----:B------:R-:W-:Y:S01]  /*49d0*/  FMUL.FTZ R63, R63, R70 ;  /* 0x000000463f3f7220 */ /* 0x000fe20000410000 */
[----:B------:R-:W-:-:S04]  /*49e0*/  FADD.FTZ R70, R71, R87 ;  /* 0x0000005747467221 */ /* 0x000fc80000010000 */
[----:B------:R-:W-:Y:S01]  /*49f0*/  FADD.FTZ R70, R57, R70 ;  /* 0x0000004639467221 */ /* 0x000fe20000010000 */
[----:B------:R-:W-:-:S04]  /*4a00*/  FMUL.FTZ R57, R54, R59 ;  /* 0x0000003b36397220 */ /* 0x000fc80000410000 */
[----:B------:R-:W-:Y:S01]  /*4a10*/  FFMA.FTZ R61, R65, R57, R56 ;  /* 0x00000039413d7223 */ /* 0x000fe20000010038 */
[----:B------:R-:W-:Y:S01]  /*4a20*/  FADD.FTZ R70, R70, R57 ;  /* 0x0000003946467221 */ /* 0x000fe20000010000 */
[----:B------:R-:W-:Y:S01]  /*4a30*/  FMUL.FTZ R57, R55, R63 ;  /* 0x0000003f37397220 */ /* 0x000fe20000410000 */
[----:B------:R-:W-:Y:S01]  /*4a40*/  FFMA.FTZ R56, R65, R59, R66 ;  /* 0x0000003b41387223 */ /* 0x000fe20000010042 */
[----:B------:R-:W-:Y:S02]  /*4a50*/  FADD.FTZ R59, R64, R63 ;  /* 0x0000003f403b7221 */ /* 0x000fe40000010000 */
[C---:B------:R-:W-:Y:S01]  /*4a60*/  FFMA.FTZ R61, R62.reuse, R57, R61 ;  /* 0x000000393e3d7223 */ /* 0x040fe2000001003d */
[----:B------:R-:W-:Y:S01]  /*4a70*/  FADD.FTZ R60, R57, R70 ;  /* 0x00000046393c7221 */ /* 0x000fe20000010000 */
[----:B------:R-:W-:-:S07]  /*4a80*/  FFMA.FTZ R57, R62, R63, R67 ;  /* 0x0000003f3e397223 */ /* 0x000fce0000010043 */
.L_x_1371:
[----:B------:R-:W-:Y:S01]  /*4a90*/  MOV R63, R61 ;  /* 0x0000003d003f7202 */ /* 0x000fe20000000f00 */
[----:B------:R-:W0:Y:S01]  /*4aa0*/  S2UR UR13, SR_CgaCtaId ;  /* 0x00000000000d79c3 */ /* 0x000e220000008800 */
[----:B------:R-:W-:Y:S01]  /*4ab0*/  MOV R62, R60 ;  /* 0x0000003c003e7202 */ /* 0x000fe20000000f00 */
[----:B------:R-:W-:Y:S01]  /*4ac0*/  UMOV UR6, 0x400 ;  /* 0x0000040000067882 */ /* 0x000fe20000000000 */
[C---:B------:R-:W-:Y:S01]  /*4ad0*/  ISETP.GT.AND P0, PT, R100.reuse, 0x1e, PT ;  /* 0x0000001e6400780c */ /* 0x040fe20003f04270 */
[----:B------:R-:W1:Y:S01]  /*4ae0*/  SHFL.DOWN PT, R60, R63, 0x1, 0x1f ;  /* 0x08201f003f3c7f89 */ /* 0x000e6200000e0000 */
[----:B------:R-:W-:Y:S01]  /*4af0*/  UIADD3 UR5, UPT, UPT, UR6, 0x60, URZ ;  /* 0x0000006006057890 */ /* 0x000fe2000fffe0ff */
[----:B------:R-:W-:Y:S01]  /*4b00*/  ISETP.GT.AND P2, PT, R100, 0xf, PT ;  /* 0x0000000f6400780c */ /* 0x000fe20003f44270 */
[----:B------:R-:W-:Y:S01]  /*4b10*/  BSSY.RECONVERGENT B0, `(.L_x_1372) ;  /* 0x0000025000007945 */ /* 0x000fe20003800200 */
[----:B------:R-:W2:Y:S01]  /*4b20*/  SHFL.DOWN PT, R61, R62, 0x1, 0x1f ;  /* 0x08201f003e3d7f89 */ /* 0x000ea200000e0000 */
[----:B------:R-:W-:-:S02]  /*4b30*/  ISETP.NE.AND P1, PT, R103, RZ, PT ;  /* 0x000000ff6700720c */ /* 0x000fc40003f25270 */
[----:B------:R-:W-:Y:S01]  /*4b40*/  ISETP.GT.U32.AND P4, PT, R103, 0x7, PT ;  /* 0x000000076700780c */ /* 0x000fe20003f84070 */
[----:B0-----:R-:W-:-:S04]  /*4b50*/  ULEA UR5, UR13, UR5, 0x18 ;  /* 0x000000050d057291 */ /* 0x001fc8000f8ec0ff */
[----:B-1----:R-:W-:Y:S02]  /*4b60*/  @!P0 FADD.FTZ R63, R60, R63 ;  /* 0x0000003f3c3f8221 */ /* 0x002fe40000010000 */
[----:B------:R-:W-:Y:S01]  /*4b70*/  LEA R120, R103, UR5, 0x4 ;  /* 0x0000000567787c11 */ /* 0x000fe2000f8e20ff */
[----:B--2---:R-:W-:Y:S02]  /*4b80*/  @!P0 FADD.FTZ R62, R61, R62 ;  /* 0x0000003e3d3e8221 */ /* 0x004fe40000010000 */
[----:B------:R-:W0:Y:S01]  /*4b90*/  SHFL.DOWN PT, R60, R63, 0x2, 0x1f ;  /* 0x08401f003f3c7f89 */ /* 0x000e2200000e0000 */
[----:B------:R-:W-:-:S03]  /*4ba0*/  ISETP.GT.AND P0, PT, R100, 0x1d, PT ;  /* 0x0000001d6400780c */ /* 0x000fc60003f04270 */
        /* <DEDUP_REMOVED lines=27> */
.L_x_1373:
[----:B------:R-:W-:Y:S05]  /*4d60*/  BSYNC.RECONVERGENT B0 ;  /* 0x0000000000007941 */ /* 0x000fea0003800200 */
.L_x_1372:
[----:B------:R-:W-:Y:S01]  /*4d70*/  BAR.SYNC.DEFER_BLOCKING 0x0 ;  /* 0x0000000000007b1d */ /* 0x000fe20000010000 */
[----:B------:R-:W-:-:S05]  /*4d80*/  LEA R119, R119, R103, 0x3 ;  /* 0x0000006777777211 */ /* 0x000fca00078e18ff */
[----:B------:R-:W-:Y:S04]  /*4d90*/  BSSY.RECONVERGENT B0, `(.L_x_1374) ;  /* 0x0000015000007945 */ /* 0x000fe80003800200 */
[----:B------:R-:W-:Y:S05]  /*4da0*/  @P1 BRA `(.L_x_1375) ;  /* 0x00000000004c1947 */ /* 0x000fea0003800000 */
[----:B------:R-:W-:-:S09]  /*4db0*/  ULEA UR5, UR13, UR6, 0x18 ;  /* 0x000000060d057291 */ /* 0x000fd2000f8ec0ff */
[----:B------:R-:W4:Y:S02]  /*4dc0*/  LDS.128 R64, [UR5+0x10] ;  /* 0x00001005ff407984 */ /* 0x000f240008000c00 */
[----:B----4-:R-:W-:Y:S01]  /*4dd0*/  FADD.FTZ R61, R86, R64 ;  /* 0x00000040563d7221 */ /* 0x010fe20000010000 */
[----:B------:R-:W-:Y:S02]  /*4de0*/  FADD.FTZ R64, R87, R65 ;  /* 0x0000004157407221 */ /* 0x000fe40000010000 */
[----:B0--3--:R-:W-:Y:S01]  /*4df0*/  LDS.64 R86, [UR5+0x40] ;  /* 0x00004005ff567984 */ /* 0x009fe20008000a00 */
[----:B------:R-:W-:Y:S01]  /*4e00*/  FADD.FTZ R69, R61, R66 ;  /* 0x000000423d457221 */ /* 0x000fe20000010000 */
[----:B------:R-:W-:Y:S02]  /*4e10*/  FADD.FTZ R68, R64, R67 ;  /* 0x0000004340447221 */ /* 0x000fe40000010000 */
[----:B-12---:R-:W0:Y:S04]  /*4e20*/  LDS.128 R60, [UR5+0x20] ;  /* 0x00002005ff3c7984 */ /* 0x006e280008000c00 */
[----:B------:R-:W1:Y:S01]  /*4e30*/  LDS.128 R64, [UR5+0x30] ;  /* 0x00003005ff407984 */ /* 0x000e620008000c00 */
        /* <DEDUP_REMOVED lines=8> */
[----:B------:R-:W-:Y:S01]  /*4ec0*/  FADD.FTZ R86, R69, R86 ;  /* 0x0000005645567221 */ /* 0x000fe20000010000 */
[----:B------:R-:W-:-:S07]  /*4ed0*/  FADD.FTZ R87, R68, R87 ;  /* 0x0000005744577221 */ /* 0x000fce0000010000 */
.L_x_1375:
[----:B------:R-:W-:Y:S05]  /*4ee0*/  BSYNC.RECONVERGENT B0 ;  /* 0x0000000000007941 */ /* 0x000fea0003800200 */
.L_x_1374:
[----:B------:R-:W-:Y:S06]  /*4ef0*/  BAR.SYNC.DEFER_BLOCKING 0x0 ;  /* 0x0000000000007b1d */ /* 0x000fec0000010000 */
[----:B------:R-:W-:Y:S04]  /*4f00*/  BSSY.RECONVERGENT B0, `(.L_x_1376) ;  /* 0x000009d000007945 */ /* 0x000fe80003800200 */
[----:B------:R-:W-:Y:S05]  /*4f10*/  @P4 BRA `(.L_x_1377) ;  /* 0x00000008006c4947 */ /* 0x000fea0003800000 */
[----:B-123--:R-:W1:Y:S04]  /*4f20*/  LDS.128 R60, [R120+0x80] ;  /* 0x00008000783c7984 */ /* 0x00ee680000000c00 */
[----:B------:R-:W2:Y:S04]  /*4f30*/  LDS.128 R64, [R120+0x100] ;  /* 0x0001000078407984 */ /* 0x000ea80000000c00 */
[----:B------:R-:W3:Y:S01]  /*4f40*/  LDS.128 R68, [R120+0x180] ;  /* 0x0001800078447984 */ /* 0x000ee20000000c00 */
        /* <DEDUP_REMOVED lines=9> */
[----:B---3--:R-:W-:Y:S01]  /*4fe0*/  FADD.FTZ R66, R56, R69 ;  /* 0x0000004538427221 */ /* 0x008fe20000010000 */
        /* <DEDUP_REMOVED lines=125> */
[----:B------:R-:W-:-:S02]  /*57c0*/  FADD.FTZ R71, R71, R64 ;  /* 0x0000004047477221 */ /* 0x000fc40000010000 */
[----:B------:R-:W1:Y:S01]  /*57d0*/  LDS.128 R60, [R120+0xf00] ;  /* 0x000f0000783c7984 */ /* 0x000e620000000c00 */
[----:B------:R-:W-:Y:S01]  /*57e0*/  FADD.FTZ R69, R69, R66 ;  /* 0x0000004245457221 */ /* 0x000fe20000010000 */
[----:B------:R-:W-:Y:S01]  /*57f0*/  FADD.FTZ R70, R70, R67 ;  /* 0x0000004346467221 */ /* 0x000fe20000010000 */
[----:B--2---:R-:W-:Y:S01]  /*5800*/  FADD.FTZ R71, R71, R56 ;  /* 0x0000003847477221 */ /* 0x004fe20000010000 */
[----:B------:R-:W2:Y:S01]  /*5810*/  LDS.128 R64, [R120+0xf80] ;  /* 0x000f800078407984 */ /* 0x000ea20000000c00 */
        /* <DEDUP_REMOVED lines=11> */
.L_x_1377:
[----:B------:R-:W-:Y:S05]  /*58d0*/  BSYNC.RECONVERGENT B0 ;  /* 0x0000000000007941 */ /* 0x000fea0003800200 */
.L_x_1376:
[----:B------:R-:W-:Y:S04]  /*58e0*/  BSSY.RECONVERGENT B0, `(.L_x_1378) ;  /* 0x000001c000007945 */ /* 0x000fe80003800200 */
[----:B------:R-:W-:Y:S05]  /*58f0*/  @P4 BRA `(.L_x_1379) ;  /* 0x0000000000684947 */ /* 0x000fea0003800000 */
[----:B---3--:R-:W3:Y:S08]  /*5900*/  LDC.64 R60, c[0x0][0x3f8] ;  /* 0x0000fe00ff3c7b82 */ /* 0x008ef00000000a00 */
[----:B------:R-:W4:Y:S01]  /*5910*/  LDC.64 R68, c[0x0][0x3d8] ;  /* 0x0000f600ff447b82 */ /* 0x000f220000000a00 */
[C---:B---3--:R-:W-:Y:S01]  /*5920*/  LEA.HI R67, P0, R61.reuse, R60, RZ, 0x1 ;  /* 0x0000003c3d437211 */ /* 0x048fe200078108ff */
[----:B-12---:R-:W-:Y:S01]  /*5930*/  IMAD.WIDE.U32 R62, R60, 0x3, RZ ;  /* 0x000000033c3e7825 */ /* 0x006fe200078e00ff */
        /* <DEDUP_REMOVED lines=22> */
.L_x_1379:
[----:B------:R-:W-:Y:S05]  /*5aa0*/  BSYNC.RECONVERGENT B0 ;  /* 0x0000000000007941 */ /* 0x000fea0003800200 */
.L_x_1378:
[----:B------:R-:W5:Y:S02]  /*5ab0*/  LDCU UR5, c[0x0][0x370] ;  /* 0x00006e00ff0577ac */ /* 0x000f640008000800 */
[----:B-----5:R-:W-:-:S09]  /*5ac0*/  UISETP.GE.U32.AND UP0, UPT, UR5, 0x2, UPT ;  /* 0x000000020500788c */ /* 0x020fd2000bf06070 */
[----:B------:R-:W-:Y:S05]  /*5ad0*/  BRA.U !UP0, `(.L_x_1380) ;  /* 0x0000000908b87547 */ /* 0x000fea000b800000 */
[----:B----4-:R-:W4:Y:S01]  /*5ae0*/  LDC R57, c[0x0][0x370] ;  /* 0x0000dc00ff397b82 */ /* 0x010f220000000800 */
[----:B------:R-:W-:-:S05]  /*5af0*/  LOP3.LUT R56, R105, 0x1, RZ, 0xc0, !PT ;  /* 0x0000000169387812 */ /* 0x000fca00078ec0ff */
[----:B------:R-:W-:Y:S02]  /*5b00*/  IMAD R59, R56, R101, RZ ;  /* 0x00000065383b7224 */ /* 0x000fe400078e02ff */
[----:B------:R-:W5:Y:S02]  /*5b10*/  LDC.64 R120, c[0x0][0x3d0] ;  /* 0x0000f400ff787b82 */ /* 0x000f640000000a00 */
[----:B----4-:R-:W-:-:S05]  /*5b20*/  IMAD R56, R59, R57, RZ ;  /* 0x000000393b387224 */ /* 0x010fca00078e02ff */
[----:B------:R-:W-:-:S05]  /*5b30*/  SHF.L.U32 R57, R56, 0x1, RZ ;  /* 0x0000000138397819 */ /* 0x000fca00000006ff */
[----:B-----5:R-:W-:Y:S01]  /*5b40*/  IMAD.WIDE R120, R57, 0x4, R120 ;  /* 0x0000000439787825 */ /* 0x020fe200078e0278 */
[----:B------:R-:W-:Y:S06]  /*5b50*/  @P1 BRA `(.L_x_1381) ;  /* 0x0000000000541947 */ /* 0x000fec0003800000 */
[----:B------:R-:W4:Y:S01]  /*5b60*/  LDC.64 R56, c[0x0][0x3c8] ;  /* 0x0000f200ff387b82 */ /* 0x000f220000000a00 */
[----:B------:R-:W-:Y:S01]  /*5b70*/  IADD3 R59, PT, PT, R59, R102, RZ ;  /* 0x000000663b3b7210 */ /* 0x000fe20007ffe0ff */
[----:B------:R-:W-:Y:S01]  /*5b80*/  IMAD R61, R101, UR7, R102 ;  /* 0x00000007653d7c24 */ /* 0x000fe2000f8e0266 */
[----:B---3--:R-:W-:-:S03]  /*5b90*/  LOP3.LUT P0, R60, R105, 0x2, RZ, 0xc0, !PT ;  /* 0x00000002693c7812 */ /* 0x008fc6000780c0ff */
[----:B----4-:R-:W-:-:S04]  /*5ba0*/  IMAD.WIDE.U32 R56, R59, 0x4, R56 ;  /* 0x000000043b387825 */ /* 0x010fc800078e0038 */
        /* <DEDUP_REMOVED lines=10> */
[----:B----4-:R-:W-:Y:S05]  /*5c50*/  @!P0 BRA `(.L_x_1381) ;  /* 0x0000000000148947 */ /* 0x010fea0003800000 */
.L_x_1382:
[----:B------:R-:W3:Y:S04]  /*5c60*/  LDG.E.STRONG.GPU R58, desc[UR8][R56.64] ;  /* 0x00000008383a7981 */ /* 0x000ee8000c1ef900 */
[----:B---3--:R-:W-:Y:S01]  /*5c70*/  CCTL.IVALL ;  /* 0x00000000ff00798f */ /* 0x008fe20002000000 */
[----:B------:R-:W-:Y:S05]  /*5c80*/  YIELD ;  /* 0x0000000000007946 */ /* 0x000fea0003800000 */
[----:B------:R-:W-:-:S13]  /*5c90*/  ISETP.NE.AND P0, PT, R58, R63, PT ;  /* 0x0000003f3a00720c */ /* 0x000fda0003f05270 */
[----:B------:R-:W-:Y:S05]  /*5ca0*/  @P0 BRA `(.L_x_1382) ;  /* 0xfffffffc00ec0947 */ /* 0x000fea000383ffff */
.L_x_1381:
[----:B------:R-:W4:Y:S01]  /*5cb0*/  LDC R56, c[0x0][0x370] ;  /* 0x0000dc00ff387b82 */ /* 0x000f220000000800 */
[----:B------:R-:W-:Y:S05]  /*5cc0*/  WARPSYNC.ALL ;  /* 0x0000000000007948 */ /* 0x000fea0003800000 */
[----:B----4-:R-:W-:Y:S02]  /*5cd0*/  ISETP.GE.U32.AND P0, PT, R56, 0x8, PT ;  /* 0x000000083800780c */ /* 0x010fe40003f06070 */
        /* <DEDUP_REMOVED lines=8> */
[----:B--2---:R-:W-:Y:S01]  /*5d60*/  IADD3 R62, PT, PT, R102, R101, RZ ;  /* 0x00000065663e7210 */ /* 0x004fe20007ffe0ff */
[----:B------:R-:W-:Y:S01]  /*5d70*/  IMAD R66, R101, 0x5, R102 ;  /* 0x0000000565427824 */ /* 0x000fe200078e0266 */
[----:B-1----:R-:W-:Y:S01]  /*5d80*/  MOV R63, RZ ;  /* 0x000000ff003f7202 */ /* 0x002fe20000000f00 */
[----:B------:R-:W-:Y:S01]  /*5d90*/  UIADD3 UR5, UPT, UPT, -UR7, URZ, URZ ;  /* 0x000000ff07057290 */ /* 0x000fe2000fffe1ff */
[----:B------:R-:W-:-:S11]  /*5da0*/  MOV R64, R102 ;  /* 0x0000006600407202 */ /* 0x000fd60000000f00 */
.L_x_1384:
[----:B------:R-:W-:Y:S02]  /*5db0*/  ISETP.EQ.OR P4, PT, RZ, UR5, P1 ;  /* 0x00000005ff007c0c */ /* 0x000fe40008f82670 */
[----:B------:R-:W-:-:S04]  /*5dc0*/  IADD3 R56, PT, PT, R63, 0x1, RZ ;  /* 0x000000013f387810 */ /* 0x000fc80007ffe0ff */
[----:B------:R-:W-:-:S07]  /*5dd0*/  ISETP.EQ.OR P5, PT, R56, UR7, P1 ;  /* 0x0000000738007c0c */ /* 0x000fce0008fa2670 */
[----:B------:R-:W-:-:S06]  /*5de0*/  @!P4 IMAD.WIDE.U32 R56, R64, 0x8, R120 ;  /* 0x000000084038c825 */ /* 0x000fcc00078e0078 */
[----:B------:R-:W0:Y:S01]  /*5df0*/  @!P4 LDG.E.64 R56, desc[UR8][R56.64] ;  /* 0x000000083838c981 */ /* 0x000e22000c1e1b00 */
[----:B------:R-:W-:Y:S01]  /*5e00*/  @!P5 IMAD.WIDE.U32 R58, R62, 0x8, R120 ;  /* 0x000000083e3ad825 */ /* 0x000fe200078e0078 */
[----:B---3--:R-:W-:-:S04]  /*5e10*/  IADD3 R60, PT, PT, R63, 0x2, RZ ;  /* 0x000000023f3c7810 */ /* 0x008fc80007ffe0ff */
[----:B------:R-:W-:Y:S01]  /*5e20*/  ISETP.EQ.OR P0, PT, R60, UR7, P1 ;  /* 0x000000073c007c0c */ /* 0x000fe20008f02670 */
[----:B------:R-:W2:Y:S01]  /*5e30*/  @!P5 LDG.E.64 R58, desc[UR8][R58.64] ;  /* 0x000000083a3ad981 */ /* 0x000ea2000c1e1b00 */
[----:B------:R-:W-:-:S04]  /*5e40*/  IADD3 R60, PT, PT, R63, 0x3, RZ ;  /* 0x000000033f3c7810 */ /* 0x000fc80007ffe0ff */
[----:B------:R-:W-:-:S07]  /*5e50*/  ISETP.EQ.OR P2, PT, R60, UR7, P1 ;  /* 0x000000073c007c0c */ /* 0x000fce0008f42670 */
[----:B------:R-:W-:-:S06]  /*5e60*/  @!P0 IMAD.WIDE.U32 R60, R69, 0x8, R120 ;  /* 0x00000008453c8825 */ /* 0x000fcc00078e0078 */
[----:B------:R-:W3:Y:S01]  /*5e70*/  @!P0 LDG.E.64 R60, desc[UR8][R60.64] ;  /* 0x000000083c3c8981 */ /* 0x000ee2000c1e1b00 */
[----:B0-----:R-:W-:Y:S01]  /*5e80*/  @!P4 FADD.FTZ R86, R86, R56 ;  /* 0x000000385656c221 */ /* 0x001fe20000010000 */
[----:B------:R-:W-:Y:S01]  /*5e90*/  @!P4 FADD.FTZ R87, R87, R57 ;  /* 0x000000395757c221 */ /* 0x000fe20000010000 */
[----:B------:R-:W-:-:S04]  /*5ea0*/  @!P2 IMAD.WIDE.U32 R56, R70, 0x8, R120 ;  /* 0x000000084638a825 */ /* 0x000fc800078e0078 */
[----:B--2---:R-:W-:Y:S02]  /*5eb0*/  @!P5 FADD.FTZ R86, R86, R58 ;  /* 0x0000003a5656d221 */ /* 0x004fe40000010000 */
[----:B------:R-:W2:Y:S01]  /*5ec0*/  @!P2 LDG.E.64 R56, desc[UR8][R56.64] ;  /* 0x000000083838a981 */ /* 0x000ea2000c1e1b00 */
[----:B------:R-:W-:Y:S01]  /*5ed0*/  IADD3 R58, PT, PT, R63, 0x4, RZ ;  /* 0x000000043f3a7810 */ /* 0x000fe20007ffe0ff */
[----:B------:R-:W-:-:S03]  /*5ee0*/  @!P5 FADD.FTZ R87, R87, R59 ;  /* 0x0000003b5757d221 */ /* 0x000fc60000010000 */
[----:B------:R-:W-:Y:S01]  /*5ef0*/  ISETP.EQ.OR P5, PT, R58, UR7, P1 ;  /* 0x000000073a007c0c */ /* 0x000fe20008fa2670 */
[----:B---3--:R-:W-:Y:S01]  /*5f00*/  @!P0 FADD.FTZ R86, R86, R60 ;  /* 0x0000003c56568221 */ /* 0x008fe20000010000 */
[----:B------:R-:W-:-:S11]  /*5f10*/  @!P0 FADD.FTZ R87, R87, R61 ;  /* 0x0000003d57578221 */ /* 0x000fd60000010000 */
[----:B------:R-:W-:-:S06]  /*5f20*/  @!P5 IMAD.WIDE.U32 R60, R65, 0x8, R120 ;  /* 0x00000008413cd825 */ /* 0x000fcc00078e0078 */
[----:B------:R-:W3:Y:S01]  /*5f30*/  @!P5 LDG.E.64 R60, desc[UR8][R60.64] ;  /* 0x000000083c3cd981 */ /* 0x000ee2000c1e1b00 */
[----:B------:R-:W-:-:S04]  /*5f40*/  IADD3 R58, PT, PT, R63, 0x5, RZ ;  /* 0x000000053f3a7810 */ /* 0x000fc80007ffe0ff */
[----:B------:R-:W-:-:S13]  /*5f50*/  ISETP.EQ.OR P4, PT, R58, UR7, P1 ;  /* 0x000000073a007c0c */ /* 0x000fda0008f82670 */
[----:B------:R-:W-:-:S06]  /*5f60*/  @!P4 IMAD.WIDE.U32 R58, R66, 0x8, R120 ;  /* 0x00000008423ac825 */ /* 0x000fcc00078e0078 */
[----:B------:R-:W4:Y:S01]  /*5f70*/  @!P4 LDG.E.64 R58, desc[UR8][R58.64] ;  /* 0x000000083a3ac981 */ /* 0x000f22000c1e1b00 */
[----:B--2---:R-:W-:Y:S01]  /*5f80*/  @!P2 FADD.FTZ R86, R86, R56 ;  /* 0x000000385656a221 */ /* 0x004fe20000010000 */
[----:B------:R-:W-:-:S04]  /*5f90*/  IADD3 R56, PT, PT, R63, 0x6, RZ ;  /* 0x000000063f387810 */ /* 0x000fc80007ffe0ff */
[----:B------:R-:W-:Y:S02]  /*5fa0*/  ISETP.EQ.OR P0, PT, R56, UR7, P1 ;  /* 0x0000000738007c0c */ /* 0x000fe40008f02670 */
[----:B------:R-:W-:Y:S01]  /*5fb0*/  IADD3 R56, PT, PT, R63, 0x7, RZ ;  /* 0x000000073f387810 */ /* 0x000fe20007ffe0ff */
[----:B------:R-:W-:-:S03]  /*5fc0*/  @!P2 FADD.FTZ R87, R87, R57 ;  /* 0x000000395757a221 */ /* 0x000fc60000010000 */
[----:B------:R-:W-:-:S07]  /*5fd0*/  ISETP.EQ.OR P2, PT, R56, UR7, P1 ;  /* 0x0000000738007c0c */ /* 0x000fce0008f42670 */
[----:B------:R-:W-:-:S06]  /*5fe0*/  @!P0 IMAD.WIDE.U32 R56, R67, 0x8, R120 ;  /* 0x0000000843388825 */ /* 0x000fcc00078e0078 */
[----:B------:R-:W2:Y:S01]  /*5ff0*/  @!P0 LDG.E.64 R56, desc[UR8][R56.64] ;  /* 0x0000000838388981 */ /* 0x000ea2000c1e1b00 */
[----:B---3--:R-:W-:Y:S01]  /*6000*/  @!P5 FADD.FTZ R86, R86, R60 ;  /* 0x0000003c5656d221 */ /* 0x008fe20000010000 */
[----:B------:R-:W-:Y:S01]  /*6010*/  @!P5 FADD.FTZ R87, R87, R61 ;  /* 0x0000003d5757d221 */ /* 0x000fe20000010000 */
[----:B------:R-:W-:-:S06]  /*6020*/  @!P2 IMAD.WIDE.U32 R60, R68, 0x8, R120 ;  /* 0x00000008443ca825 */ /* 0x000fcc00078e0078 */
[----:B------:R-:W3:Y:S01]  /*6030*/  @!P2 LDG.E.64 R60, desc[UR8][R60.64] ;  /* 0x000000083c3ca981 */ /* 0x000ee2000c1e1b00 */
[----:B----4-:R-:W-:Y:S02]  /*6040*/  @!P4 FADD.FTZ R86, R86, R58 ;  /* 0x0000003a5656c221 */ /* 0x010fe40000010000 */
[----:B------:R-:W0:Y:S01]  /*6050*/  LDC R58, c[0x0][0x370] ;  /* 0x0000dc00ff3a7b82 */ /* 0x000e220000000800 */
[----:B------:R-:W-:Y:S01]  /*6060*/  @!P4 FADD.FTZ R87, R87, R59 ;  /* 0x0000003b5757c221 */ /* 0x000fe20000010000 */
[----:B------:R-:W-:Y:S01]  /*6070*/  IADD3 R63, PT, PT, R63, 0x8, RZ ;  /* 0x000000083f3f7810 */ /* 0x000fe20007ffe0ff */
[----:B------:R-:W-:Y:S01]  /*6080*/  UIADD3 UR5, UPT, UPT, UR5, 0x8, URZ ;  /* 0x0000000805057890 */ /* 0x000fe2000fffe0ff */
[C---:B------:R-:W-:Y:S02]  /*6090*/  LEA R64, R101.reuse, R64, 0x3 ;  /* 0x0000004065407211 */ /* 0x040fe400078e18ff */
[----:B0-----:R-:W-:Y:S02]  /*60a0*/  LOP3.LUT R58, R58, 0x7ffffff8, RZ, 0xc0, !PT ;  /* 0x7ffffff83a3a7812 */ /* 0x001fe400078ec0ff */
[----:B------:R-:W-:-:S02]  /*60b0*/  LEA R62, R101, R62, 0x3 ;  /* 0x0000003e653e7211 */ /* 0x000fc400078e18ff */
[C---:B------:R-:W-:Y:S02]  /*60c0*/  LEA R69, R101.reuse, R69, 0x3 ;  /* 0x0000004565457211 */ /* 0x040fe400078e18ff */
[C---:B------:R-:W-:Y:S02]  /*60d0*/  LEA R70, R101.reuse, R70, 0x3 ;  /* 0x0000004665467211 */ /* 0x040fe400078e18ff */
[C---:B------:R-:W-:Y:S02]  /*60e0*/  LEA R65, R101.reuse, R65, 0x3 ;  /* 0x0000004165417211 */ /* 0x040fe400078e18ff */
[C---:B------:R-:W-:Y:S02]  /*60f0*/  LEA R66, R101.reuse, R66, 0x3 ;  /* 0x0000004265427211 */ /* 0x040fe400078e18ff */
[C---:B------:R-:W-:Y:S02]  /*6100*/  LEA R67, R101.reuse, R67, 0x3 ;  /* 0x0000004365437211 */ /* 0x040fe400078e18ff */
[----:B------:R-:W-:Y:S01]  /*6110*/  LEA R68, R101, R68, 0x3 ;  /* 0x0000004465447211 */ /* 0x000fe200078e18ff */
[----:B--2---:R-:W-:Y:S01]  /*6120*/  @!P0 FADD.FTZ R86, R86, R56 ;  /* 0x0000003856568221 */ /* 0x004fe20000010000 */
[----:B------:R-:W-:Y:S01]  /*6130*/  @!P0 FADD.FTZ R87, R87, R57 ;  /* 0x0000003957578221 */ /* 0x000fe20000010000 */
[----:B------:R-:W-:-:S02]  /*6140*/  ISETP.NE.AND P0, PT, R63, R58, PT ;  /* 0x0000003a3f00720c */ /* 0x000fc40003f05270 */
[----:B---3--:R-:W-:Y:S01]  /*6150*/  @!P2 FADD.FTZ R86, R86, R60 ;  /* 0x0000003c5656a221 */ /* 0x008fe20000010000 */
[----:B------:R-:W-:-:S10]  /*6160*/  @!P2 FADD.FTZ R87, R87, R61 ;  /* 0x0000003d5757a221 */ /* 0x000fd40000010000 */
[----:B------:R-:W-:Y:S05]  /*6170*/  @P0 BRA `(.L_x_1384) ;  /* 0xfffffffc000c0947 */ /* 0x000fea000383ffff */
[----:B------:R-:W-:-:S07]  /*6180*/  MOV R64, R58 ;  /* 0x0000003a00407202 */ /* 0x000fce0000000f00 */
.L_x_1383:
[----:B------:R-:W4:Y:S02]  /*6190*/  LDCU UR5, c[0x0][0x370] ;  /* 0x00006e00ff0577ac */ /* 0x000f240008000800 */
[----:B----4-:R-:W-:-:S09]  /*61a0*/  ULOP3.LUT UP0, URZ, UR5, 0x7, URZ, 0xc0, !UPT ;  /* 0x0000000705ff7892 */ /* 0x010fd2000f80c0ff */
[----:B------:R-:W-:Y:S05]  /*61b0*/  BRA.U !UP0, `(.L_x_1380) ;  /* 0x0000000508007547 */ /* 0x000fea000b800000 */
[----:B------:R-:W4:Y:S01]  /*61c0*/  LDCU UR5, c[0x0][0x370] ;  /* 0x00006e00ff0577ac */ /* 0x000f220008000800 */
[----:B------:R-:W5:Y:S01]  /*61d0*/  LDCU UR6, c[0x0][0x370] ;  /* 0x00006e00ff0677ac */ /* 0x000f620008000800 */
[----:B----4-:R-:W-:-:S04]  /*61e0*/  ULOP3.LUT UR5, UR5, 0x7, URZ, 0xc0, !UPT ;  /* 0x0000000705057892 */ /* 0x010fc8000f8ec0ff */
[----:B------:R-:W-:Y:S02]  /*61f0*/  UIADD3 UR5, UPT, UPT, UR5, -0x1, URZ ;  /* 0xffffffff05057890 */ /* 0x000fe4000fffe0ff */
[----:B-----5:R-:W-:Y:S02]  /*6200*/  ULOP3.LUT UP1, UR6, UR6, 0x3, URZ, 0xc0, !UPT ;  /* 0x0000000306067892 */ /* 0x020fe4000f82c0ff */
[----:B------:R-:W-:-:S09]  /*6210*/  UISETP.GE.U32.AND UP0, UPT, UR5, 0x3, UPT ;  /* 0x000000030500788c */ /* 0x000fd2000bf06070 */
[----:B------:R-:W-:Y:S05]  /*6220*/  BRA.U !UP0, `(.L_x_1385) ;  /* 0x0000000108707547 */ /* 0x000fea000b800000 */
[C---:B------:R-:W-:Y:S02]  /*6230*/  IADD3 R59, PT, PT, R64.reuse, 0x1, RZ ;  /* 0x00000001403b7810 */ /* 0x040fe40007ffe0ff */
[C---:B------:R-:W-:Y:S02]  /*6240*/  ISETP.EQ.OR P0, PT, R64.reuse, UR7, P1 ;  /* 0x0000000740007c0c */ /* 0x040fe40008f02670 */
[C---:B------:R-:W-:Y:S02]  /*6250*/  IADD3 R61, PT, PT, R64.reuse, 0x2, RZ ;  /* 0x00000002403d7810 */ /* 0x040fe40007ffe0ff */
[----:B------:R-:W-:Y:S02]  /*6260*/  ISETP.EQ.OR P2, PT, R59, UR7, P1 ;  /* 0x000000073b007c0c */ /* 0x000fe40008f42670 */
[----:B------:R-:W-:Y:S02]  /*6270*/  ISETP.EQ.OR P4, PT, R61, UR7, P1 ;  /* 0x000000073d007c0c */ /* 0x000fe40008f82670 */
[----:B-1----:R-:W-:-:S04]  /*6280*/  IADD3 R63, PT, PT, R64, 0x3, RZ ;  /* 0x00000003403f7810 */ /* 0x002fc80007ffe0ff */
[----:B------:R-:W-:Y:S01]  /*6290*/  ISETP.EQ.OR P5, PT, R63, UR7, P1 ;  /* 0x000000073f007c0c */ /* 0x000fe20008fa2670 */
[----:B------:R-:W-:-:S04]  /*62a0*/  @!P0 IMAD R57, R64, R101, R102 ;  /* 0x0000006540398224 */ /* 0x000fc800078e0266 */
[----:B------:R-:W-:Y:S02]  /*62b0*/  @!P2 IMAD R59, R59, R101, R102 ;  /* 0x000000653b3ba224 */ /* 0x000fe400078e0266 */
[----:B------:R-:W-:-:S04]  /*62c0*/  @!P0 IMAD.WIDE.U32 R56, R57, 0x8, R120 ;  /* 0x0000000839388825 */ /* 0x000fc800078e0078 */
[-C--:B------:R-:W-:Y:S02]  /*62d0*/  @!P4 IMAD R61, R61, R101.reuse, R102 ;  /* 0x000000653d3dc224 */ /* 0x080fe400078e0266 */
[--C-:B------:R-:W-:Y:S01]  /*62e0*/  @!P2 IMAD.WIDE.U32 R58, R59, 0x8, R120.reuse ;  /* 0x000000083b3aa825 */ /* 0x100fe200078e0078 */
[----:B------:R-:W0:Y:S03]  /*62f0*/  @!P0 LDG.E.64 R56, desc[UR8][R56.64] ;  /* 0x0000000838388981 */ /* 0x000e26000c1e1b00 */
[----:B---3--:R-:W-:Y:S02]  /*6300*/  @!P4 IMAD.WIDE.U32 R60, R61, 0x8, R120 ;  /* 0x000000083d3cc825 */ /* 0x008fe400078e0078 */
[----:B------:R-:W3:Y:S02]  /*6310*/  @!P2 LDG.E.64 R58, desc[UR8][R58.64] ;  /* 0x000000083a3aa981 */ /* 0x000ee4000c1e1b00 */
[----:B------:R-:W-:-:S02]  /*6320*/  @!P5 IMAD R63, R63, R101, R102 ;  /* 0x000000653f3fd224 */ /* 0x000fc400078e0266 */
[----:B------:R-:W4:Y:S02]  /*6330*/  @!P4 LDG.E.64 R60, desc[UR8][R60.64] ;  /* 0x000000083c3cc981 */ /* 0x000f24000c1e1b00 */
[----:B--2---:R-:W-:-:S06]  /*6340*/  @!P5 IMAD.WIDE.U32 R62, R63, 0x8, R120 ;  /* 0x000000083f3ed825 */ /* 0x004fcc00078e0078 */
[----:B------:R-:W2:Y:S01]  /*6350*/  @!P5 LDG.E.64 R62, desc[UR8][R62.64] ;  /* 0x000000083e3ed981 */ /* 0x000ea2000c1e1b00 */
[----:B------:R-:W-:Y:S01]  /*6360*/  IADD3 R64, PT, PT, R64, 0x4, RZ ;  /* 0x0000000440407810 */ /* 0x000fe20007ffe0ff */
[----:B0-----:R-:W-:Y:S01]  /*6370*/  @!P0 FADD.FTZ R86, R86, R56 ;  /* 0x0000003856568221 */ /* 0x001fe20000010000 */
[----:B------:R-:W-:-:S03]  /*6380*/  @!P0 FADD.FTZ R87, R87, R57 ;  /* 0x0000003957578221 */ /* 0x000fc60000010000 */
[----:B---3--:R-:W-:Y:S01]  /*6390*/  @!P2 FADD.FTZ R86, R86, R58 ;  /* 0x0000003a5656a221 */ /* 0x008fe20000010000 */
[----:B------:R-:W-:-:S03]  /*63a0*/  @!P2 FADD.FTZ R87, R87, R59 ;  /* 0x0000003b5757a221 */ /* 0x000fc60000010000 */
[----:B----4-:R-:W-:Y:S01]  /*63b0*/  @!P4 FADD.FTZ R86, R86, R60 ;  /* 0x0000003c5656c221 */ /* 0x010fe20000010000 */
[----:B------:R-:W-:-:S03]  /*63c0*/  @!P4 FADD.FTZ R87, R87, R61 ;  /* 0x0000003d5757c221 */ /* 0x000fc60000010000 */
[----:B--2---:R-:W-:Y:S01]  /*63d0*/  @!P5 FADD.FTZ R86, R86, R62 ;  /* 0x0000003e5656d221 */ /* 0x004fe20000010000 */
[----:B------:R-:W-:-:S07]  /*63e0*/  @!P5 FADD.FTZ R87, R87, R63 ;  /* 0x0000003f5757d221 */ /* 0x000fce0000010000 */
.L_x_1385:
[----:B------:R-:W-:Y:S05]  /*63f0*/  BRA.U !UP1, `(.L_x_1380) ;  /* 0x0000000109707547 */ /* 0x000fea000b800000 */
[----:B---3--:R-:W3:Y:S01]  /*6400*/  LDC R60, c[0x0][0x370] ;  /* 0x0000dc00ff3c7b82 */ /* 0x008ee20000000800 */
[----:B------:R-:W-:Y:S01]  /*6410*/  UISETP.NE.AND UP0, UPT, UR6, 0x1, UPT ;  /* 0x000000010600788c */ /* 0x000fe2000bf05270 */
[----:B---3--:R-:W-:-:S08]  /*6420*/  LOP3.LUT R60, R60, 0x1, RZ, 0xc0, !PT ;  /* 0x000000013c3c7812 */ /* 0x008fd000078ec0ff */
        /* <DEDUP_REMOVED lines=15> */
.L_x_1386:
        /* <DEDUP_REMOVED lines=9> */
.L_x_1387:
[----:B------:R-:W-:Y:S05]  /*65b0*/  BSYNC.RECONVERGENT B0 ;  /* 0x0000000000007941 */ /* 0x000fea0003800200 */
.L_x_1380:
[----:B------:R-:W5:Y:S01]  /*65c0*/  S2UR UR6, SR_CgaCtaId ;  /* 0x00000000000679c3 */ /* 0x000f620000008800 */
[----:B------:R-:W-:Y:S01]  /*65d0*/  UMOV UR5, 0x400 ;  /* 0x0000040000057882 */ /* 0x000fe20000000000 */
[----:B------:R-:W0:Y:S01]  /*65e0*/  LDCU.64 UR14, c[0x0][0x400] ;  /* 0x00008000ff0e77ac */ /* 0x000e220008000a00 */
[----:B--2-4-:R-:W-:Y:S01]  /*65f0*/  SHF.R.U32.HI R62, RZ, 0x3, R103 ;  /* 0x00000003ff3e7819 */ /* 0x014fe20000011667 */
[----:B------:R-:W-:Y:S01]  /*6600*/  FADD.FTZ R84, R84, -UR11 ;  /* 0x8000000b54547e21 */ /* 0x000fe20008010000 */
[----:B------:R-:W-:-:S03]  /*6610*/  FADD.FTZ R85, R85, -UR11 ;  /* 0x8000000b55557e21 */ /* 0x000fc60008010000 */
[----:B------:R-:W2:Y:S01]  /*6620*/  LDC R59, c[0x0][0x41c] ;  /* 0x00010700ff3b7b82 */ /* 0x000ea20000000800 */
[----:B------:R-:W-:Y:S01]  /*6630*/  FMUL.FTZ R84, R84, UR12 ;  /* 0x0000000c54547c20 */ /* 0x000fe20008410000 */
[----:B------:R-:W-:Y:S01]  /*6640*/  FMUL.FTZ R70, R85, UR12 ;  /* 0x0000000c55467c20 */ /* 0x000fe20008410000 */
[----:B0-----:R-:W-:Y:S01]  /*6650*/  ISETP.GE.U32.AND P2, PT, R117, UR14, PT ;  /* 0x0000000e75007c0c */ /* 0x001fe2000bf46070 */
[----:B-----5:R-:W-:-:S03]  /*6660*/  ULEA UR5, UR6, UR5, 0x18 ;  /* 0x0000000506057291 */ /* 0x020fc6000f8ec0ff */
[----:B------:R-:W-:Y:S01]  /*6670*/  ISETP.GE.AND.EX P2, PT, R98, UR15, PT, P2 ;  /* 0x0000000f62007c0c */ /* 0x000fe2000bf46320 */
[----:B------:R-:W0:Y:S01]  /*6680*/  LDCU UR6, c[0x0][0x42c] ;  /* 0x00008580ff0677ac */ /* 0x000e220008000800 */
[----:B--2---:R-:W-:-:S04]  /*6690*/  IMAD R62, R59, UR7, R62 ;  /* 0x000000073b3e7c24 */ /* 0x004fc8000f8e023e */
[----:B------:R-:W-:Y:S01]  /*66a0*/  @!P1 STS.64 [UR5+0x50], R86 ;  /* 0x00005056ff009988 */ /* 0x000fe20008000a05 */
[----:B------:R-:W-:Y:S01]  /*66b0*/  BAR.SYNC.DEFER_BLOCKING 0x0 ;  /* 0x0000000000007b1d */ /* 0x000fe20000010000 */
[----:B------:R-:W-:Y:S02]  /*66c0*/  ISETP.GE.U32.AND P1, PT, R118, UR14, PT ;  /* 0x0000000e76007c0c */ /* 0x000fe4000bf26070 */
[----:B------:R-:W-:Y:S02]  /*66d0*/  ISETP.GE.U32.AND P0, PT, R62, UR14, PT ;  /* 0x0000000e3e007c0c */ /* 0x000fe4000bf06070 */
[----:B------:R-:W-:Y:S01]  /*66e0*/  ISETP.GE.AND.EX P1, PT, R99, UR15, PT, P1 ;  /* 0x0000000f63007c0c */ /* 0x000fe2000bf26310 */
[----:B------:R-:W0:Y:S02]  /*66f0*/  LDS.64 R56, [UR5+0x50] ;  /* 0x00005005ff387984 */ /* 0x000e240008000a00 */
[----:B0-----:R-:W-:Y:S01]  /*6700*/  FMUL.FTZ R56, R56, UR6 ;  /* 0x0000000638387c20 */ /* 0x001fe20008410000 */
[----:B-1----:R-:W-:-:S04]  /*6710*/  FMUL.FTZ R63, R57, UR6 ;  /* 0x00000006393f7c20 */ /* 0x002fc80008410000 */
[----:B------:R-:W-:Y:S02]  /*6720*/  R2UR UR5, R56 ;  /* 0x00000000380572ca */ /* 0x000fe400000e0000 */
[----:B------:R-:W-:-:S04]  /*6730*/  SHF.R.S32.HI R56, RZ, 0x1f, R62 ;  /* 0x0000001fff387819 */ /* 0x000fc8000001143e */
[----:B------:R-:W-:-:S07]  /*6740*/  ISETP.GE.AND.EX P0, PT, R56, UR15, PT, P0 ;  /* 0x0000000f38007c0c */ /* 0x000fce000bf06300 */
[----:B------:R-:W-:Y:S01]  /*6750*/  FFMA.FTZ R57, R84, UR5, R63 ;  /* 0x0000000554397c23 */ /* 0x000fe2000801003f */
[----:B------:R-:W-:Y:S06]  /*6760*/  @!P3 BRA `(.L_x_1388) ;  /* 0x000000000048b947 */ /* 0x000fec0003800000 */
        /* <DEDUP_REMOVED lines=18> */
.L_x_1388:
[----:B------:R-:W-:Y:S01]  /*6890*/  FADD.FTZ R80, R80, -UR11 ;  /* 0x8000000b50507e21 */ /* 0x000fe20008010000 */
[----:B------:R-:W-:Y:S01]  /*68a0*/  FFMA.FTZ R58, R70, UR5, R63 ;  /* 0x00000005463a7c23 */ /* 0x000fe2000801003f */
[----:B------:R-:W-:Y:S01]  /*68b0*/  BSSY.RECONVERGENT B0, `(.L_x_1389) ;  /* 0x0000013000007945 */ /* 0x000fe20003800200 */
[----:B------:R-:W-:Y:S01]  /*68c0*/  FFMA.FTZ R57, R54, R82, -R57 ;  /* 0x0000005236397223 */ /* 0x000fe20000010839 */
[----:B------:R-:W-:Y:S01]  /*68d0*/  FADD.FTZ R81, R81, -UR11 ;  /* 0x8000000b51517e21 */ /* 0x000fe20008010000 */
[----:B------:R-:W-:Y:S01]  /*68e0*/  FMUL.FTZ R80, R80, UR12 ;  /* 0x0000000c50507c20 */ /* 0x000fe20008410000 */
[----:B------:R-:W-:Y:S01]  /*68f0*/  FFMA.FTZ R83, R55, R83, -R58 ;  /* 0x0000005337537223 */ /* 0x000fe2000001083a */
[----:B------:R-:W-:Y:S06]  /*6900*/  @P0 BRA `(.L_x_1390) ;  /* 0x0000000000340947 */ /* 0x000fec0003800000 */
[----:B------:R-:W0:Y:S01]  /*6910*/  LDCU.64 UR18, c[0x0][0x3f8] ;  /* 0x00007f00ff1277ac */ /* 0x000e220008000a00 */
[----:B------:R-:W-:Y:S02]  /*6920*/  MOV R58, R122 ;  /* 0x0000007a003a7202 */ /* 0x000fe40000000f00 */
[----:B------:R-:W-:Y:S01]  /*6930*/  MOV R59, R125 ;  /* 0x0000007d003b7202 */ /* 0x000fe20000000f00 */
[----:B------:R-:W3:Y:S01]  /*6940*/  LDCU.64 UR16, c[0x0][0x380] ;  /* 0x00007000ff1077ac */ /* 0x000ee20008000a00 */
[----:B0-----:R-:W-:Y:S02]  /*6950*/  IMAD R61, R56, UR18, RZ ;  /* 0x00000012383d7c24 */ /* 0x001fe4000f8e02ff */
[----:B------:R-:W-:Y:S01]  /*6960*/  FMUL.FTZ R56, R57, UR12 ;  /* 0x0000000c39387c20 */ /* 0x000fe20008410000 */
[----:B------:R-:W-:-:S04]  /*6970*/  IMAD.WIDE.U32 R58, R62, UR18, R58 ;  /* 0x000000123e3a7c25 */ /* 0x000fc8000f8e003a */
[----:B------:R-:W-:Y:S01]  /*6980*/  FMUL.FTZ R57, R83, UR12 ;  /* 0x0000000c53397c20 */ /* 0x000fe20008410000 */
[----:B------:R-:W-:Y:S01]  /*6990*/  IMAD R61, R62, UR19, R61 ;  /* 0x000000133e3d7c24 */ /* 0x000fe2000f8e023d */
[----:B---3--:R-:W-:-:S04]  /*69a0*/  LEA R60, P0, R58, UR16, 0x2 ;  /* 0x000000103a3c7c11 */ /* 0x008fc8000f8010ff */
[----:B------:R-:W-:-:S04]  /*69b0*/  IADD3 R61, PT, PT, R59, R61, RZ ;  /* 0x0000003d3b3d7210 */ /* 0x000fc80007ffe0ff */
[----:B------:R-:W-:-:S05]  /*69c0*/  LEA.HI.X R61, R58, UR17, R61, 0x2, P0 ;  /* 0x000000113a3d7c11 */ /* 0x000fca00080f143d */
[----:B------:R0:W-:Y:S02]  /*69d0*/  STG.E.64 desc[UR8][R60.64], R56 ;  /* 0x000000383c007986 */ /* 0x0001e4000c101b08 */
.L_x_1390:
[----:B------:R-:W-:Y:S05]  /*69e0*/  BSYNC.RECONVERGENT B0 ;  /* 0x0000000000007941 */ /* 0x000fea0003800200 */
.L_x_1389:
[----:B------:R-:W-:Y:S01]  /*69f0*/  FFMA.FTZ R67, R80, UR5, R63 ;  /* 0x0000000550437c23 */ /* 0x000fe2000801003f */
[----:B------:R-:W-:Y:S01]  /*6a00*/  FMUL.FTZ R68, R81, UR12 ;  /* 0x0000000c51447c20 */ /* 0x000fe20008410000 */
[----:B------:R-:W-:Y:S06]  /*6a10*/  @!P3 BRA `(.L_x_1391) ;  /* 0x000000000048b947 */ /* 0x000fec0003800000 */
[----:B0-----:R-:W-:Y:S01]  /*6a20*/  FFMA.FTZ R56, R54, R80, R52 ;  /* 0x0000005036387223 */ /* 0x001fe20000010034 */
[----:B------:R-:W-:-:S03]  /*6a30*/  FFMA.FTZ R57, R55, R68, R53 ;  /* 0x0000004437397223 */ /* 0x000fc60000010035 */
[----:B------:R-:W-:Y:S01]  /*6a40*/  FMUL.FTZ R58, R56, -1.4426950216293334961 ;  /* 0xbfb8aa3b383a7820 */ /* 0x000fe20000410000 */
[----:B---3--:R-:W-:-:S05]  /*6a50*/  FMUL.FTZ R60, R57, -1.4426950216293334961 ;  /* 0xbfb8aa3b393c7820 */ /* 0x008fca0000410000 */
        /* <DEDUP_REMOVED lines=14> */
.L_x_1391:
[----:B------:R-:W-:Y:S01]  /*6b40*/  FADD.FTZ R76, R76, -UR11 ;  /* 0x8000000b4c4c7e21 */ /* 0x000fe20008010000 */
[----:B------:R-:W-:Y:S01]  /*6b50*/  FFMA.FTZ R58, R68, UR5, R63 ;  /* 0x00000005443a7c23 */ /* 0x000fe2000801003f */
[----:B------:R-:W-:Y:S01]  /*6b60*/  BSSY.RECONVERGENT B0, `(.L_x_1392) ;  /* 0x0000013000007945 */ /* 0x000fe20003800200 */
[----:B0-----:R-:W-:Y:S01]  /*6b70*/  FFMA.FTZ R56, R54, R78, -R67 ;  /* 0x0000004e36387223 */ /* 0x001fe20000010843 */
[----:B------:R-:W-:Y:S01]  /*6b80*/  FADD.FTZ R77, R77, -UR11 ;  /* 0x8000000b4d4d7e21 */ /* 0x000fe20008010000 */
[----:B------:R-:W-:Y:S01]  /*6b90*/  FMUL.FTZ R76, R76, UR12 ;  /* 0x0000000c4c4c7c20 */ /* 0x000fe20008410000 */
[----:B------:R-:W-:Y:S01]  /*6ba0*/  FFMA.FTZ R57, R55, R79, -R58 ;  /* 0x0000004f37397223 */ /* 0x000fe2000001083a */
[----:B------:R-:W-:Y:S06]  /*6bb0*/  @P1 BRA `(.L_x_1393) ;  /* 0x0000000000341947 */ /* 0x000fec0003800000 */
[----:B------:R-:W0:Y:S01]  /*6bc0*/  LDCU.64 UR16, c[0x0][0x3f8] ;  /* 0x00007f00ff1077ac */ /* 0x000e220008000a00 */
[----:B------:R-:W-:Y:S01]  /*6bd0*/  MOV R58, R122 ;  /* 0x0000007a003a7202 */ /* 0x000fe20000000f00 */
[----:B------:R-:W-:Y:S01]  /*6be0*/  FMUL.FTZ R56, R56, UR12 ;  /* 0x0000000c38387c20 */ /* 0x000fe20008410000 */
[----:B------:R-:W-:Y:S01]  /*6bf0*/  MOV R59, R125 ;  /* 0x0000007d003b7202 */ /* 0x000fe20000000f00 */
[----:B------:R-:W3:Y:S01]  /*6c00*/  LDCU.64 UR18, c[0x0][0x380] ;  /* 0x00007000ff1277ac */ /* 0x000ee20008000a00 */
[----:B------:R-:W-:Y:S01]  /*6c10*/  FMUL.FTZ R57, R57, UR12 ;  /* 0x0000000c39397c20 */ /* 0x000fe20008410000 */
[----:B0-----:R-:W-:Y:S02]  /*6c20*/  IMAD R61, R99, UR16, RZ ;  /* 0x00000010633d7c24 */ /* 0x001fe4000f8e02ff */
[----:B------:R-:W-:-:S04]  /*6c30*/  IMAD.WIDE.U32 R58, R118, UR16, R58 ;  /* 0x00000010763a7c25 */ /* 0x000fc8000f8e003a */
[----:B------:R-:W-:Y:S01]  /*6c40*/  IMAD R61, R118, UR17, R61 ;  /* 0x00000011763d7c24 */ /* 0x000fe2000f8e023d */
[----:B---3--:R-:W-:-:S04]  /*6c50*/  LEA R60, P0, R58, UR18, 0x2 ;  /* 0x000000123a3c7c11 */ /* 0x008fc8000f8010ff */
[----:B------:R-:W-:-:S04]  /*6c60*/  IADD3 R61, PT, PT, R59, R61, RZ ;  /* 0x0000003d3b3d7210 */ /* 0x000fc80007ffe0ff */
[----:B------:R-:W-:-:S05]  /*6c70*/  LEA.HI.X R61, R58, UR19, R61, 0x2, P0 ;  /* 0x000000133a3d7c11 */ /* 0x000fca00080f143d */
[----:B------:R0:W-:Y:S02]  /*6c80*/  STG.E.64 desc[UR8][R60.64], R56 ;  /* 0x000000383c007986 */ /* 0x0001e4000c101b08 */
.L_x_1393:
[----:B------:R-:W-:Y:S05]  /*6c90*/  BSYNC.RECONVERGENT B0 ;  /* 0x0000000000007941 */ /* 0x000fea0003800200 */
.L_x_1392:
        /* <DEDUP_REMOVED lines=21> */
.L_x_1394:
[----:B------:R-:W-:Y:S01]  /*6df0*/  FFMA.FTZ R58, R68, UR5, R63 ;  /* 0x00000005443a7c23 */ /* 0x000fe2000801003f */
[----:B------:R-:W-:Y:S01]  /*6e00*/  BSSY.RECONVERGENT B0, `(.L_x_1395) ;  /* 0x0000013000007945 */ /* 0x000fe20003800200 */
[----:B0-----:R-:W-:Y:S01]  /*6e10*/  FFMA.FTZ R56, R54, R74, -R67 ;  /* 0x0000004a36387223 */ /* 0x001fe20000010843 */
[----:B------:R-:W-:Y:S01]  /*6e20*/  FADD.FTZ R72, R72, -UR11 ;  /* 0x8000000b48487e21 */ /* 0x000fe20008010000 */
[----:B------:R-:W-:Y:S01]  /*6e30*/  FADD.FTZ R73, R73, -UR11 ;  /* 0x8000000b49497e21 */ /* 0x000fe20008010000 */
[----:B------:R-:W-:Y:S01]  /*6e40*/  FFMA.FTZ R57, R55, R75, -R58 ;  /* 0x0000004b37397223 */ /* 0x000fe2000001083a */
[----:B------:R-:W-:Y:S06]  /*6e50*/  @P2 BRA `(.L_x_1396) ;  /* 0x0000000000342947 */ /* 0x000fec0003800000 */
[----:B------:R-:W3:Y:S01]  /*6e60*/  LDCU.64 UR16, c[0x0][0x3f8] ;  /* 0x00007f00ff1077ac */ /* 0x000ee20008000a00 */
[----:B------:R-:W-:Y:S01]  /*6e70*/  MOV R58, R122 ;  /* 0x0000007a003a7202 */ /* 0x000fe20000000f00 */
[----:B------:R-:W-:Y:S01]  /*6e80*/  FMUL.FTZ R56, R56, UR12 ;  /* 0x0000000c38387c20 */ /* 0x000fe20008410000 */
[----:B------:R-:W-:Y:S01]  /*6e90*/  MOV R59, R125 ;  /* 0x0000007d003b7202 */ /* 0x000fe20000000f00 */
[----:B------:R-:W0:Y:S01]  /*6ea0*/  LDCU.64 UR18, c[0x0][0x380] ;  /* 0x00007000ff1277ac */ /* 0x000e220008000a00 */
[----:B------:R-:W-:Y:S01]  /*6eb0*/  FMUL.FTZ R57, R57, UR12 ;  /* 0x0000000c39397c20 */ /* 0x000fe20008410000 */
[----:B---3--:R-:W-:Y:S02]  /*6ec0*/  IMAD R60, R98, UR16, RZ ;  /* 0x00000010623c7c24 */ /* 0x008fe4000f8e02ff */
[----:B------:R-:W-:-:S04]  /*6ed0*/  IMAD.WIDE.U32 R58, R117, UR16, R58 ;  /* 0x00000010753a7c25 */ /* 0x000fc8000f8e003a */
[----:B------:R-:W-:Y:S01]  /*6ee0*/  IMAD R61, R117, UR17, R60 ;  /* 0x00000011753d7c24 */ /* 0x000fe2000f8e023c */
[----:B0-----:R-:W-:-:S04]  /*6ef0*/  LEA R60, P0, R58, UR18, 0x2 ;  /* 0x000000123a3c7c11 */ /* 0x001fc8000f8010ff */
[----:B------:R-:W-:-:S04]  /*6f00*/  IADD3 R61, PT, PT, R59, R61, RZ ;  /* 0x0000003d3b3d7210 */ /* 0x000fc80007ffe0ff */
[----:B------:R-:W-:-:S05]  /*6f10*/  LEA.HI.X R61, R58, UR19, R61, 0x2, P0 ;  /* 0x000000133a3d7c11 */ /* 0x000fca00080f143d */
[----:B------:R0:W-:Y:S02]  /*6f20*/  STG.E.64 desc[UR8][R60.64], R56 ;  /* 0x000000383c007986 */ /* 0x0001e4000c101b08 */
.L_x_1396:
[----:B------:R-:W-:Y:S05]  /*6f30*/  BSYNC.RECONVERGENT B0 ;  /* 0x0000000000007941 */ /* 0x000fea0003800200 */
.L_x_1395:
[----:B0--3--:R-:W-:Y:S01]  /*6f40*/  IADD3 R60, PT, PT, R62, 0xc0, RZ ;  /* 0x000000c03e3c7810 */ /* 0x009fe20007ffe0ff */
[----:B------:R-:W-:Y:S01]  /*6f50*/  FMUL.FTZ R72, R72, UR12 ;  /* 0x0000000c48487c20 */ /* 0x000fe20008410000 */
[----:B------:R-:W-:Y:S01]  /*6f60*/  ISETP.GE.U32.AND P2, PT, R116, UR14, PT ;  /* 0x0000000e74007c0c */ /* 0x000fe2000bf46070 */
[----:B------:R-:W-:Y:S01]  /*6f70*/  FMUL.FTZ R64, R73, UR12 ;  /* 0x0000000c49407c20 */ /* 0x000fe20008410000 */
[----:B------:R-:W-:Y:S01]  /*6f80*/  ISETP.GE.U32.AND P1, PT, R115, UR14, PT ;  /* 0x0000000e73007c0c */ /* 0x000fe2000bf26070 */
[--C-:B------:R-:W-:Y:S01]  /*6f90*/  FFMA.FTZ R69, R72, UR5, R63.reuse ;  /* 0x0000000548457c23 */ /* 0x100fe2000801003f */
[----:B------:R-:W-:Y:S01]  /*6fa0*/  ISETP.GE.U32.AND P0, PT, R114, UR14, PT ;  /* 0x0000000e72007c0c */ /* 0x000fe2000bf06070 */
[----:B------:R-:W-:Y:S01]  /*6fb0*/  FFMA.FTZ R70, R64, UR5, R63 ;  /* 0x0000000540467c23 */ /* 0x000fe2000801003f */
[----:B------:R-:W-:Y:S02]  /*6fc0*/  ISETP.GE.U32.AND P6, PT, R113, UR14, PT ;  /* 0x0000000e71007c0c */ /* 0x000fe4000bfc6070 */
[----:B------:R-:W-:-:S02]  /*6fd0*/  ISETP.GE.U32.AND P4, PT, R112, UR14, PT ;  /* 0x0000000e70007c0c */ /* 0x000fc4000bf86070 */
[----:B------:R-:W-:Y:S02]  /*6fe0*/  ISETP.GE.U32.AND P5, PT, R60, UR14, PT ;  /* 0x0000000e3c007c0c */ /* 0x000fe4000bfa6070 */
[----:B------:R-:W-:Y:S02]  /*6ff0*/  SHF.R.S32.HI R61, RZ, 0x1f, R60 ;  /* 0x0000001fff3d7819 */ /* 0x000fe4000001143c */
[----:B------:R-:W-:Y:S02]  /*7000*/  ISETP.GE.AND.EX P2, PT, R97, UR15, PT, P2 ;  /* 0x0000000f61007c0c */ /* 0x000fe4000bf46320 */
[----:B------:R-:W-:Y:S02]  /*7010*/  ISETP.GE.AND.EX P1, PT, R96, UR15, PT, P1 ;  /* 0x0000000f60007c0c */ /* 0x000fe4000bf26310 */
[----:B------:R-:W-:Y:S02]  /*7020*/  ISETP.GE.AND.EX P0, PT, R95, UR15, PT, P0 ;  /* 0x0000000f5f007c0c */ /* 0x000fe4000bf06300 */
[----:B------:R-:W-:-:S02]  /*7030*/  ISETP.GE.AND.EX P6, PT, R94, UR15, PT, P6 ;  /* 0x0000000f5e007c0c */ /* 0x000fc4000bfc6360 */
[----:B------:R-:W-:Y:S02]  /*7040*/  ISETP.GE.AND.EX P4, PT, R93, UR15, PT, P4 ;  /* 0x0000000f5d007c0c */ /* 0x000fe4000bf86340 */
        /* <DEDUP_REMOVED lines=20> */
.L_x_1397:
        /* <DEDUP_REMOVED lines=17> */
.L_x_1399:
[----:B------:R-:W-:Y:S05]  /*72a0*/  BSYNC.RECONVERGENT B0 ;  /* 0x0000000000007941 */ /* 0x000fea0003800200 */
.L_x_1398:
[----:B------:R-:W-:Y:S01]  /*72b0*/  FADD.FTZ R12, R12, -UR11 ;  /* 0x8000000b0c0c7e21 */ /* 0x000fe20008010000 */
[----:B------:R-:W-:Y:S01]  /*72c0*/  FADD.FTZ R13, R13, -UR11 ;  /* 0x8000000b0d0d7e21 */ /* 0x000fe20008010000 */
[----:B0-----:R-:W-:Y:S01]  /*72d0*/  FADD.FTZ R59, R16, -UR11 ;  /* 0x8000000b103b7e21 */ /* 0x001fe20008010000 */
[----:B------:R-:W-:Y:S01]  /*72e0*/  FADD.FTZ R65, R17, -UR11 ;  /* 0x8000000b11417e21 */ /* 0x000fe20008010000 */
[----:B------:R-:W-:Y:S01]  /*72f0*/  FMUL.FTZ R64, R12, UR12 ;  /* 0x0000000c0c407c20 */ /* 0x000fe20008410000 */
        /* <DEDUP_REMOVED lines=20> */
.L_x_1400:
[--C-:B------:R-:W-:Y:S01]  /*7440*/  FFMA.FTZ R11, R64, UR5, R63.reuse ;  /* 0x00000005400b7c23 */ /* 0x100fe2000801003f */
[----:B------:R-:W-:Y:S01]  /*7450*/  FMUL.FTZ R16, R59, UR12 ;  /* 0x0000000c3b107c20 */ /* 0x000fe20008410000 */
[----:B------:R-:W-:Y:S01]  /*7460*/  FMUL.FTZ R56, R65, UR12 ;  /* 0x0000000c41387c20 */ /* 0x000fe20008410000 */
[----:B------:R-:W-:Y:S01]  /*7470*/  FFMA.FTZ R10, R66, UR5, R63 ;  /* 0x00000005420a7c23 */ /* 0x000fe2000801003f */
[----:B------:R-:W-:Y:S01]  /*7480*/  BSSY.RECONVERGENT B0, `(.L_x_1401) ;  /* 0x0000013000007945 */ /* 0x000fe20003800200 */
[----:B------:R-:W-:Y:S01]  /*7490*/  FFMA.FTZ R14, R54, R14, -R11 ;  /* 0x0000000e360e7223 */ /* 0x000fe2000001080b */
[--C-:B------:R-:W-:Y:S01]  /*74a0*/  FFMA.FTZ R57, R16, UR5, R63.reuse ;  /* 0x0000000510397c23 */ /* 0x100fe2000801003f */
[----:B------:R-:W-:Y:S01]  /*74b0*/  FFMA.FTZ R58, R56, UR5, R63 ;  /* 0x00000005383a7c23 */ /* 0x000fe2000801003f */
        /* <DEDUP_REMOVED lines=15> */
.L_x_1402:
[----:B------:R-:W-:Y:S05]  /*75b0*/  BSYNC.RECONVERGENT B0 ;  /* 0x0000000000007941 */ /* 0x000fea0003800200 */
.L_x_1401:
[----:B------:R-:W-:Y:S05]  /*75c0*/  @!P3 BRA `(.L_x_1403) ;  /* 0x000000000048b947 */ /* 0x000fea0003800000 */
        /* <DEDUP_REMOVED lines=18> */
.L_x_1403:
[----:B------:R-:W-:Y:S01]  /*76f0*/  BSSY.RECONVERGENT B0, `(.L_x_1404) ;  /* 0x0000011000007945 */ /* 0x000fe20003800200 */
[----:B0-----:R-:W-:Y:S01]  /*7700*/  FFMA.FTZ R14, R54, R18, -R57 ;  /* 0x00000012360e7223 */ /* 0x001fe20000010839 */
        /* <DEDUP_REMOVED lines=15> */
.L_x_1405:
[----:B------:R-:W-:Y:S05]  /*7800*/  BSYNC.RECONVERGENT B0 ;  /* 0x0000000000007941 */ /* 0x000fea0003800200 */
.L_x_1404:
[----:B------:R-:W-:Y:S01]  /*7810*/  FADD.FTZ R2, R2, -UR11 ;  /* 0x8000000b02027e21 */ /* 0x000fe20008010000 */
[----:B------:R-:W-:Y:S01]  /*7820*/  FADD.FTZ R3, R3, -UR11 ;  /* 0x8000000b03037e21 */ /* 0x000fe20008010000 */
[----:B------:R-:W-:Y:S01]  /*7830*/  FADD.FTZ R17, R20, -UR11 ;  /* 0x8000000b14117e21 */ /* 0x000fe20008010000 */
[----:B------:R-:W-:Y:S01]  /*7840*/  FADD.FTZ R21, R21, -UR11 ;  /* 0x8000000b15157e21 */ /* 0x000fe20008010000 */
[----:B------:R-:W-:Y:S01]  /*7850*/  FMUL.FTZ R18, R2, UR12 ;  /* 0x0000000c02127c20 */ /* 0x000fe20008410000 */
[----:B------:R-:W-:Y:S01]  /*7860*/  FMUL.FTZ R20, R3, UR12 ;  /* 0x0000000c03147c20 */ /* 0x000fe20008410000 */
        /* <DEDUP_REMOVED lines=19> */
.L_x_1406:
[--C-:B------:R-:W-:Y:S01]  /*79a0*/  FFMA.FTZ R3, R18, UR5, R63.reuse ;  /* 0x0000000512037c23 */ /* 0x100fe2000801003f */
[----:B0-----:R-:W-:Y:S01]  /*79b0*/  FMUL.FTZ R12, R17, UR12 ;  /* 0x0000000c110c7c20 */ /* 0x001fe20008410000 */
        /* <DEDUP_REMOVED lines=21> */
.L_x_1408:
[----:B------:R-:W-:Y:S05]  /*7b10*/  BSYNC.RECONVERGENT B0 ;  /* 0x0000000000007941 */ /* 0x000fea0003800200 */
.L_x_1407:
        /* <DEDUP_REMOVED lines=19> */
.L_x_1409:
[----:B------:R-:W-:Y:S01]  /*7c50*/  BSSY.RECONVERGENT B0, `(.L_x_1410) ;  /* 0x0000012000007945 */ /* 0x000fe20003800200 */
[----:B------:R-:W-:Y:S01]  /*7c60*/  FFMA.FTZ R15, R54, R22, -R15 ;  /* 0x00000016360f7223 */ /* 0x000fe2000001080f */
[----:B------:R-:W-:Y:S01]  /*7c70*/  FADD.FTZ R24, R24, -UR11 ;  /* 0x8000000b18187e21 */ /* 0x000fe20008010000 */
[----:B0-----:R-:W-:Y:S01]  /*7c80*/  FFMA.FTZ R11, R55, R23, -R16 ;  /* 0x00000017370b7223 */ /* 0x001fe20000010810 */
        /* <DEDUP_REMOVED lines=14> */
.L_x_1411:
[----:B------:R-:W-:Y:S05]  /*7d70*/  BSYNC.RECONVERGENT B0 ;  /* 0x0000000000007941 */ /* 0x000fea0003800200 */
.L_x_1410:
[----:B------:R-:W-:Y:S01]  /*7d80*/  UISETP.NE.AND UP0, UPT, UR10, URZ, UPT ;  /* 0x000000ff0a00728c */ /* 0x000fe2000bf05270 */
[----:B------:R-:W-:Y:S01]  /*7d90*/  FADD.FTZ R25, R25, -UR11 ;  /* 0x8000000b19197e21 */ /* 0x000fe20008010000 */
[----:B------:R-:W-:-:S03]  /*7da0*/  FMUL.FTZ R24, R24, UR12 ;  /* 0x0000000c18187c20 */ /* 0x000fc60008410000 */
[----:B------:R-:W-:Y:S01]  /*7db0*/  FMUL.FTZ R16, R25, UR12 ;  /* 0x0000000c19107c20 */ /* 0x000fe20008410000 */
[----:B------:R-:W-:-:S03]  /*7dc0*/  FFMA.FTZ R15, R24, UR5, R63 ;  /* 0x00000005180f7c23 */ /* 0x000fc6000801003f */
[----:B------:R-:W-:Y:S05]  /*7dd0*/  BRA.U !UP0, `(.L_x_1412) ;  /* 0x0000000108487547 */ /* 0x000fea000b800000 */
        /* <DEDUP_REMOVED lines=18> */
.L_x_1412:
[----:B------:R-:W-:Y:S01]  /*7f00*/  FFMA.FTZ R2, R16, UR5, R63 ;  /* 0x0000000510027c23 */ /* 0x000fe2000801003f */
[----:B------:R-:W-:Y:S01]  /*7f10*/  BSSY.RECONVERGENT B0, `(.L_x_1413) ;  /* 0x0000013000007945 */ /* 0x000fe20003800200 */
[----:B------:R-:W-:Y:S01]  /*7f20*/  FADD.FTZ R12, R7, -UR11 ;  /* 0x8000000b070c7e21 */ /* 0x000fe20008010000 */
[----:B------:R-:W-:Y:S01]  /*7f30*/  FFMA.FTZ R15, R54, R26, -R15 ;  /* 0x0000001a360f7223 */ /* 0x000fe2000001080f */
[----:B0-----:R-:W-:Y:S01]  /*7f40*/  FADD.FTZ R10, R6, -UR11 ;  /* 0x8000000b060a7e21 */ /* 0x001fe20008010000 */
        /* <DEDUP_REMOVED lines=15> */
.L_x_1414:
[----:B------:R-:W-:Y:S05]  /*8040*/  BSYNC.RECONVERGENT B0 ;  /* 0x0000000000007941 */ /* 0x000fea0003800200 */
.L_x_1413:
[----:B------:R-:W-:Y:S01]  /*8050*/  IADD3 R15, PT, PT, R62, 0x120, RZ ;  /* 0x000001203e0f7810 */ /* 0x000fe20007ffe0ff */
        /* <DEDUP_REMOVED lines=11> */
[----:B------:R-:W-:Y:S02]  /*8110*/  ISETP.GE.U32.AND P3, PT, R106, UR14, PT ;  /* 0x0000000e6a007c0c */ /* 0x000fe4000bf66070 */
[----:B------:R-:W-:Y:S02]  /*8120*/  ISETP.GE.AND.EX P2, PT, R92, UR15, PT, P2 ;  /* 0x0000000f5c007c0c */ /* 0x000fe4000bf46320 */
[----:B------:R-:W-:Y:S02]  /*8130*/  ISETP.GE.AND.EX P1, PT, R91, UR15, PT, P1 ;  /* 0x0000000f5b007c0c */ /* 0x000fe4000bf26310 */
[----:B------:R-:W-:-:S02]  /*8140*/  ISETP.GE.AND.EX P0, PT, R90, UR15, PT, P0 ;  /* 0x0000000f5a007c0c */ /* 0x000fc4000bf06300 */
[----:B------:R-:W-:Y:S02]  /*8150*/  ISETP.GE.AND.EX P6, PT, R89, UR15, PT, P6 ;  /* 0x0000000f59007c0c */ /* 0x000fe4000bfc6360 */
[----:B------:R-:W-:Y:S02]  /*8160*/  ISETP.GE.AND.EX P4, PT, R88, UR15, PT, P4 ;  /* 0x0000000f58007c0c */ /* 0x000fe4000bf86340 */
[----:B------:R-:W-:Y:S01]  /*8170*/  ISETP.GE.AND.EX P5, PT, R16, UR15, PT, P5 ;  /* 0x0000000f10007c0c */ /* 0x000fe2000bfa6350 */
[----:B------:R-:W-:-:S12]  /*8180*/  BRA.U !UP0, `(.L_x_1415) ;  /* 0x0000000108487547 */ /* 0x000fd8000b800000 */
        /* <DEDUP_REMOVED lines=18> */
.L_x_1415:
        /* <DEDUP_REMOVED lines=17> */
.L_x_1417:
[----:B------:R-:W-:Y:S05]  /*83c0*/  BSYNC.RECONVERGENT B0 ;  /* 0x0000000000007941 */ /* 0x000fea0003800200 */
.L_x_1416:
[----:B------:R-:W-:Y:S01]  /*83d0*/  FADD.FTZ R28, R28, -UR11 ;  /* 0x8000000b1c1c7e21 */ /* 0x000fe20008010000 */
[----:B------:R-:W-:Y:S01]  /*83e0*/  FADD.FTZ R29, R29, -UR11 ;  /* 0x8000000b1d1d7e21 */ /* 0x000fe20008010000 */
[----:B------:R-:W-:Y:S01]  /*83f0*/  FADD.FTZ R32, R32, -UR11 ;  /* 0x8000000b20207e21 */ /* 0x000fe20008010000 */
[----:B------:R-:W-:Y:S01]  /*8400*/  FADD.FTZ R33, R33, -UR11 ;  /* 0x8000000b21217e21 */ /* 0x000fe20008010000 */
[----:B------:R-:W-:Y:S01]  /*8410*/  FMUL.FTZ R28, R28, UR12 ;  /* 0x0000000c1c1c7c20 */ /* 0x000fe20008410000 */
[----:B------:R-:W-:Y:S01]  /*8420*/  FMUL.FTZ R12, R29, UR12 ;  /* 0x0000000c1d0c7c20 */ /* 0x000fe20008410000 */
[----:B------:R-:W-:Y:S06]  /*8430*/  BRA.U !UP0, `(.L_x_1418) ;  /* 0x0000000108487547 */ /* 0x000fec000b800000 */
        /* <DEDUP_REMOVED lines=18> */
.L_x_1418:
[--C-:B0-----:R-:W-:Y:S01]  /*8560*/  FFMA.FTZ R3, R28, UR5, R63.reuse ;  /* 0x000000051c037c23 */ /* 0x101fe2000801003f */
        /* <DEDUP_REMOVED lines=22> */
.L_x_1420:
[----:B------:R-:W-:Y:S05]  /*86d0*/  BSYNC.RECONVERGENT B0 ;  /* 0x0000000000007941 */ /* 0x000fea0003800200 */
.L_x_1419:
[----:B------:R-:W-:Y:S05]  /*86e0*/  BRA.U !UP0, `(.L_x_1421) ;  /* 0x0000000108487547 */ /* 0x000fea000b800000 */
        /* <DEDUP_REMOVED lines=18> */
.L_x_1421:
[----:B------:R-:W-:Y:S01]  /*8810*/  BSSY.RECONVERGENT B0, `(.L_x_1422) ;  /* 0x0000011000007945 */ /* 0x000fe20003800200 */
[----:B------:R-:W-:Y:S01]  /*8820*/  FFMA.FTZ R11, R54, R34, -R11 ;  /* 0x00000022360b7223 */ /* 0x000fe2000001080b */
[----:B------:R-:W-:Y:S02]  /*8830*/  FFMA.FTZ R7, R55, R35, -R12 ;  /* 0x0000002337077223 */ /* 0x000fe4000001080c */
[----:B------:R-:W-:Y:S05]  /*8840*/  @P1 BRA `(.L_x_1423) ;  /* 0x0000000000341947 */ /* 0x000fea0003800000 */
[----:B------:R-:W1:Y:S01]  /*8850*/  LDCU.64 UR16, c[0x0][0x3f8] ;  /* 0x00007f00ff1077ac */ /* 0x000e620008000a00 */
[----:B0-----:R-:W-:Y:S01]  /*8860*/  MOV R2, R122 ;  /* 0x0000007a00027202 */ /* 0x001fe20000000f00 */
[----:B------:R-:W-:Y:S01]  /*8870*/  FMUL.FTZ R6, R11, UR12 ;  /* 0x0000000c0b067c20 */ /* 0x000fe20008410000 */
[----:B------:R-:W-:Y:S01]  /*8880*/  MOV R3, R125 ;  /* 0x0000007d00037202 */ /* 0x000fe20000000f00 */
[----:B------:R-:W0:Y:S01]  /*8890*/  LDCU.64 UR18, c[0x0][0x380] ;  /* 0x00007000ff1277ac */ /* 0x000e220008000a00 */
[----:B------:R-:W-:Y:S01]  /*88a0*/  FMUL.FTZ R7, R7, UR12 ;  /* 0x0000000c07077c20 */ /* 0x000fe20008410000 */
[----:B-1----:R-:W-:Y:S02]  /*88b0*/  IMAD R9, R91, UR16, RZ ;  /* 0x000000105b097c24 */ /* 0x002fe4000f8e02ff */
[----:B------:R-:W-:-:S04]  /*88c0*/  IMAD.WIDE.U32 R4, R110, UR16, R2 ;  /* 0x000000106e047c25 */ /* 0x000fc8000f8e0002 */
[----:B------:R-:W-:Y:S01]  /*88d0*/  IMAD R9, R110, UR17, R9 ;  /* 0x000000116e097c24 */ /* 0x000fe2000f8e0209 */
[----:B0-----:R-:W-:-:S04]  /*88e0*/  LEA R2, P1, R4, UR18, 0x2 ;  /* 0x0000001204027c11 */ /* 0x001fc8000f8210ff */
[----:B------:R-:W-:-:S04]  /*88f0*/  IADD3 R9, PT, PT, R5, R9, RZ ;  /* 0x0000000905097210 */ /* 0x000fc80007ffe0ff */
[----:B------:R-:W-:-:S05]  /*8900*/  LEA.HI.X R3, R4, UR19, R9, 0x2, P1 ;  /* 0x0000001304037c11 */ /* 0x000fca00088f1409 */
[----:B------:R1:W-:Y:S02]  /*8910*/  STG.E.64 desc[UR8][R2.64], R6 ;  /* 0x0000000602007986 */ /* 0x0003e4000c101b08 */
.L_x_1423:
[----:B------:R-:W-:Y:S05]  /*8920*/  BSYNC.RECONVERGENT B0 ;  /* 0x0000000000007941 */ /* 0x000fea0003800200 */
.L_x_1422:
[----:B------:R-:W-:Y:S01]  /*8930*/  FADD.FTZ R36, R36, -UR11 ;  /* 0x8000000b24247e21 */ /* 0x000fe20008010000 */
[----:B------:R-:W-:Y:S01]  /*8940*/  FADD.FTZ R37, R37, -UR11 ;  /* 0x8000000b25257e21 */ /* 0x000fe20008010000 */
[----:B------:R-:W-:Y:S01]  /*8950*/  FADD.FTZ R40, R40, -UR11 ;  /* 0x8000000b28287e21 */ /* 0x000fe20008010000 */
[----:B------:R-:W-:Y:S01]  /*8960*/  FADD.FTZ R41, R41, -UR11 ;  /* 0x8000000b29297e21 */ /* 0x000fe20008010000 */
[----:B------:R-:W-:Y:S01]  /*8970*/  FMUL.FTZ R36, R36, UR12 ;  /* 0x0000000c24247c20 */ /* 0x000fe20008410000 */
[----:B------:R-:W-:Y:S01]  /*8980*/  FMUL.FTZ R12, R37, UR12 ;  /* 0x0000000c250c7c20 */ /* 0x000fe20008410000 */
[----:B------:R-:W-:Y:S06]  /*8990*/  BRA.U !UP0, `(.L_x_1424) ;  /* 0x0000000108487547 */ /* 0x000fec000b800000 */
[----:B01----:R-:W-:Y:S01]  /*89a0*/  FFMA.FTZ R2, R54, R36, R52 ;  /* 0x0000002436027223 */ /* 0x003fe20000010034 */
        /* <DEDUP_REMOVED lines=17> */
.L_x_1424:
[--C-:B01----:R-:W-:Y:S01]  /*8ac0*/  FFMA.FTZ R3, R36, UR5, R63.reuse ;  /* 0x0000000524037c23 */ /* 0x103fe2000801003f */
        /* <DEDUP_REMOVED lines=22> */
.L_x_1426:
[----:B------:R-:W-:Y:S05]  /*8c30*/  BSYNC.RECONVERGENT B0 ;  /* 0x0000000000007941 */ /* 0x000fea0003800200 */
.L_x_1425:
        /* <DEDUP_REMOVED lines=19> */
.L_x_1427:
        /* <DEDUP_REMOVED lines=17> */
.L_x_1429:
[----:B------:R-:W-:Y:S05]  /*8e80*/  BSYNC.RECONVERGENT B0 ;  /* 0x0000000000007941 */ /* 0x000fea0003800200 */
.L_x_1428:
        /* <DEDUP_REMOVED lines=25> */
.L_x_1430:
        /* <DEDUP_REMOVED lines=23> */
.L_x_1432:
[----:B------:R-:W-:Y:S05]  /*9190*/  BSYNC.RECONVERGENT B0 ;  /* 0x0000000000007941 */ /* 0x000fea0003800200 */
.L_x_1431:
        /* <DEDUP_REMOVED lines=19> */
.L_x_1433:
        /* <DEDUP_REMOVED lines=8> */
[----:B------:R-:W-:Y:S01]  /*9350*/  MOV R123, R125 ;  /* 0x0000007d007b7202 */ /* 0x000fe20000000f00 */
[----:B------:R-:W1:Y:S01]  /*9360*/  LDCU.64 UR14, c[0x0][0x380] ;  /* 0x00007000ff0e77ac */ /* 0x000e620008000a00 */
[----:B0-----:R-:W-:Y:S02]  /*9370*/  IMAD R3, R0, UR12, RZ ;  /* 0x0000000c00037c24 */ /* 0x001fe4000f8e02ff */
[----:B------:R-:W-:-:S04]  /*9380*/  IMAD.WIDE.U32 R122, R106, UR12, R122 ;  /* 0x0000000c6a7a7c25 */ /* 0x000fc8000f8e007a */
[----:B------:R-:W-:Y:S01]  /*9390*/  IMAD R3, R106, UR13, R3 ;  /* 0x0000000d6a037c24 */ /* 0x000fe2000f8e0203 */
[----:B-1----:R-:W-:-:S04]  /*93a0*/  LEA R2, P0, R122, UR14, 0x2 ;  /* 0x0000000e7a027c11 */ /* 0x002fc8000f8010ff */
[----:B------:R-:W-:-:S04]  /*93b0*/  IADD3 R3, PT, PT, R123, R3, RZ ;  /* 0x000000037b037210 */ /* 0x000fc80007ffe0ff */
[----:B------:R-:W-:-:S05]  /*93c0*/  LEA.HI.X R3, R122, UR15, R3, 0x2, P0 ;  /* 0x0000000f7a037c11 */ /* 0x000fca00080f1403 */
[----:B------:R1:W-:Y:S02]  /*93d0*/  STG.E.64 desc[UR8][R2.64], R4 ;  /* 0x0000000402007986 */ /* 0x0003e4000c101b08 */
.L_x_1435:
[----:B------:R-:W-:Y:S05]  /*93e0*/  BSYNC.RECONVERGENT B0 ;  /* 0x0000000000007941 */ /* 0x000fea0003800200 */
.L_x_1434:
[----:B------:R-:W-:Y:S02]  /*93f0*/  IADD3 R104, PT, PT, R101, R104, RZ ;  /* 0x0000006865687210 */ /* 0x000fe40007ffe0ff */
[----:B------:R-:W-:Y:S02]  /*9400*/  IADD3 R105, PT, PT, R105, 0x1, RZ ;  /* 0x0000000169697810 */ /* 0x000fe40007ffe0ff */
[----:B------:R-:W-:-:S13]  /*9410*/  ISETP.GE.AND P0, PT, R104, UR4, PT ;  /* 0x0000000468007c0c */ /* 0x000fda000bf06270 */
[----:B------:R-:W-:Y:S05]  /*9420*/  @!P0 BRA `(.L_x_1436) ;  /* 0xffffff6c00a48947 */ /* 0x000fea000383ffff */
.L_x_1369:
[----:B-1----:R-:W1:Y:S01]  /*9430*/  LDC R4, c[0x0][0x370] ;  /* 0x0000dc00ff047b82 */ /* 0x002e620000000800 */
[----:B------:R-:W-:Y:S01]  /*9440*/  ISETP.NE.AND P2, PT, R103, RZ, PT ;  /* 0x000000ff6700720c */ /* 0x000fe20003f45270 */
[----:B------:R-:W-:Y:S06]  /*9450*/  BSSY.RECONVERGENT B0, `(.L_x_1437) ;  /* 0x0000011000007945 */ /* 0x000fec0003800200 */
[----:B------:R-:W2:Y:S08]  /*9460*/  LDC R7, c[0x0][0x374] ;  /* 0x0000dd00ff077b82 */ /* 0x000eb00000000800 */
[----:B0-----:R-:W0:Y:S01]  /*9470*/  LDC.64 R2, c[0x0][0x3c8] ;  /* 0x0000f200ff027b82 */ /* 0x001e220000000a00 */
[----:B-1----:R-:W-:-:S02]  /*9480*/  ISETP.NE.AND P1, PT, R4, 0x1, PT ;  /* 0x000000010400780c */ /* 0x002fc40003f25270 */
[----:B------:R-:W-:Y:S02]  /*9490*/  IADD3 R6, PT, PT, R4, -0x1, RZ ;  /* 0xffffffff04067810 */ /* 0x000fe40007ffe0ff */
[C---:B--2---:R-:W-:Y:S02]  /*94a0*/  IADD3 R5, PT, PT, R7.reuse, -0x1, RZ ;  /* 0xffffffff07057810 */ /* 0x044fe40007ffe0ff */
[----:B------:R-:W-:Y:S02]  /*94b0*/  SHF.L.U32 R0, R7, 0x1, RZ ;  /* 0x0000000107007819 */ /* 0x000fe400000006ff */
[----:B------:R-:W-:Y:S02]  /*94c0*/  ISETP.NE.AND P0, PT, R102, R5, PT ;  /* 0x000000056600720c */ /* 0x000fe40003f05270 */
[----:B------:R-:W-:Y:S02]  /*94d0*/  SEL R5, R0, RZ, P1 ;  /* 0x000000ff00057207 */ /* 0x000fe40000800000 */
[----:B------:R-:W-:-:S03]  /*94e0*/  ISETP.NE.OR P0, PT, R6, UR7, P0 ;  /* 0x0000000706007c0c */ /* 0x000fc60008705670 */
[----:B0-----:R-:W-:Y:S01]  /*94f0*/  IMAD.WIDE.U32 R2, R5, 0x4, R2 ;  /* 0x0000000405027825 */ /* 0x001fe200078e0002 */
[----:B------:R-:W-:Y:S09]  /*9500*/  @P2 BRA `(.L_x_1438) ;  /* 0x0000000000142947 */ /* 0x000ff20003800000 */
[----:B------:R-:W-:Y:S01]  /*9510*/  HFMA2 R5, -RZ, RZ, 0, 5.9604644775390625e-08 ;  /* 0x00000001ff057431 */ /* 0x000fe200000001ff */
[----:B------:R-:W-:Y:S06]  /*9520*/  MEMBAR.ALL.GPU ;  /* 0x0000000000007992 */ /* 0x000fec000000a000 */
[----:B------:R-:W-:-:S00]  /*9530*/  ERRBAR ;  /* 0x00000000000079ab */ /* 0x000fc00000000000 */
[----:B------:R-:W-:Y:S06]  /*9540*/  CGAERRBAR ;  /* 0x00000000000075ab */ /* 0x000fec0000000000 */
[----:B------:R0:W-:Y:S02]  /*9550*/  REDG.E.ADD.S32.STRONG.GPU desc[UR8][R2.64], R5 ;  /* 0x000000050200798e */ /* 0x0001e4000c12e308 */
.L_x_1438:
[----:B------:R-:W-:Y:S05]  /*9560*/  BSYNC.RECONVERGENT B0 ;  /* 0x0000000000007941 */ /* 0x000fea0003800200 */
.L_x_1437:
[----:B------:R-:W-:Y:S05]  /*9570*/  @P0 EXIT ;  /* 0x000000000000094d */ /* 0x000fea0003800000 */
[----:B------:R-:W-:Y:S05]  /*9580*/  @P2 BRA `(.L_x_1439) ;  /* 0x0000000000202947 */ /* 0x000fea0003800000 */
[----:B------:R-:W-:-:S05]  /*9590*/  IMAD R0, R4, R7, RZ ;  /* 0x0000000704007224 */ /* 0x000fca00078e02ff */
[----:B------:R-:W-:-:S13]  /*95a0*/  ISETP.NE.AND P0, PT, R0, -0x1, PT ;  /* 0xffffffff0000780c */ /* 0x000fda0003f05270 */
[----:B------:R-:W-:Y:S05]  /*95b0*/  @!P0 BRA `(.L_x_1439) ;  /* 0x0000000000148947 */ /* 0x000fea0003800000 */
.L_x_1440:
[----:B0-----:R-:W2:Y:S04]  /*95c0*/  LDG.E.STRONG.GPU R5, desc[UR8][R2.64] ;  /* 0x0000000802057981 */ /* 0x001ea8000c1ef900 */
[----:B--2---:R-:W-:Y:S01]  /*95d0*/  CCTL.IVALL ;  /* 0x00000000ff00798f */ /* 0x004fe20002000000 */
[----:B------:R-:W-:Y:S05]  /*95e0*/  YIELD ;  /* 0x0000000000007946 */ /* 0x000fea0003800000 */
[----:B------:R-:W-:-:S13]  /*95f0*/  ISETP.NE.AND P0, PT, R5, R0, PT ;  /* 0x000000000500720c */ /* 0x000fda0003f05270 */
[----:B------:R-:W-:Y:S05]  /*9600*/  @P0 BRA `(.L_x_1440) ;  /* 0xfffffffc00ec0947 */ /* 0x000fea000383ffff */
.L_x_1439:
        /* <DEDUP_REMOVED lines=48> */
[----:B-1----:R-:W-:Y:S02]  /*9910*/  IADD3 R21, P2, PT, R19, UR6, RZ ;  /* 0x0000000613157c10 */ /* 0x002fe4000ff5e0ff */
[----:B------:R-:W-:-:S02]  /*9920*/  LEA.HI.X R24, R103, UR5, R28, 0x2, P1 ;  /* 0x0000000567187c11 */ /* 0x000fc400088f141c */
[----:B------:R-:W-:Y:S02]  /*9930*/  IADD3.X R22, PT, PT, R20, UR7, RZ, P2, !PT ;  /* 0x0000000714167c10 */ /* 0x000fe400097fe4ff */
        /* <DEDUP_REMOVED lines=9> */
.L_x_1443:
        /* <DEDUP_REMOVED lines=29> */
.L_x_1442:
[----:B------:R-:W-:Y:S05]  /*9ba0*/  BSYNC.RECONVERGENT B0 ;  /* 0x0000000000007941 */ /* 0x000fea0003800200 */
.L_x_1441:
[----:B------:R-:W-:Y:S05]  /*9bb0*/  @!P0 EXIT ;  /* 0x000000000000894d */ /* 0x000fea0003800000 */
[----:B------:R-:W-:Y:S01]  /*9bc0*/  SHF.L.U64.HI R37, R26, 0x2, R33 ;  /* 0x000000021a257819 */ /* 0x000fe20000010221 */
[----:B------:R-:W1:Y:S01]  /*9bd0*/  LDCU.64 UR4, c[0x0][0x3d8] ;  /* 0x00007b00ff0477ac */ /* 0x000e620008000a00 */
[C---:B------:R-:W-:Y:S02]  /*9be0*/  SHF.L.U64.HI R31, R30.reuse, 0x2, R31 ;  /* 0x000000021e1f7819 */ /* 0x040fe4000001021f */
[----:B------:R-:W-:Y:S01]  /*9bf0*/  SHF.L.U32 R29, R30, 0x2, RZ ;  /* 0x000000021e1d7819 */ /* 0x000fe200000006ff */
[----:B------:R-:W2:Y:S01]  /*9c00*/  LDCU.64 UR6, c[0x0][0x388] ;  /* 0x00007100ff0677ac */ /* 0x000ea20008000a00 */
[----:B------:R-:W-:Y:S02]  /*9c10*/  SHF.L.U32 R39, R26, 0x2, RZ ;  /* 0x000000021a277819 */ /* 0x000fe400000006ff */
[C---:B------:R-:W-:Y:S01]  /*9c20*/  SHF.L.U64.HI R33, R0.reuse, 0x2, R3 ;  /* 0x0000000200217819 */ /* 0x040fe20000010203 */
[----:B------:R-:W3:Y:S01]  /*9c30*/  LDCU.64 UR10, c[0x0][0x390] ;  /* 0x00007200ff0a77ac */ /* 0x000ee20008000a00 */
[----:B------:R-:W-:-:S07]  /*9c40*/  SHF.L.U32 R35, R0, 0x2, RZ ;  /* 0x0000000200237819 */ /* 0x000fce00000006ff */
.L_x_1444:
[C---:B0-----:R-:W-:Y:S02]  /*9c50*/  SHF.L.U32 R16, R103.reuse, 0x2, RZ ;  /* 0x0000000267107819 */ /* 0x041fe400000006ff */
[----:B------:R-:W-:Y:S02]  /*9c60*/  SHF.L.U64.HI R2, R103, 0x2, R28 ;  /* 0x0000000267027819 */ /* 0x000fe4000001021c */
[----:B-1----:R-:W-:-:S04]  /*9c70*/  IADD3 R4, P0, PT, R16, UR4, RZ ;  /* 0x0000000410047c10 */ /* 0x002fc8000ff1e0ff */
[----:B------:R-:W-:Y:S02]  /*9c80*/  IADD3.X R5, PT, PT, R2, UR5, RZ, P0, !PT ;  /* 0x0000000502057c10 */ /* 0x000fe400087fe4ff */
[C---:B------:R-:W-:Y:S02]  /*9c90*/  IADD3 R6, P0, PT, R4.reuse, R35, RZ ;  /* 0x0000002304067210 */ /* 0x040fe40007f1e0ff */
[C---:B----4-:R-:W-:Y:S01]  /*9ca0*/  IADD3 R10, P1, PT, R4.reuse, R39, RZ ;  /* 0x00000027040a7210 */ /* 0x050fe20007f3e0ff */
        /* <DEDUP_REMOVED lines=12> */
[----:B--2---:R-:W-:Y:S02]  /*9d70*/  IADD3 R12, P0, PT, R14, UR6, RZ ;  /* 0x000000060e0c7c10 */ /* 0x004fe4000ff1e0ff */
[----:B0-----:R-:W-:Y:S02]  /*9d80*/  LOP3.LUT R4, R28, 0x3, RZ, 0xc0, !PT ;  /* 0x000000031c047812 */ /* 0x001fe400078ec0ff */
[----:B---3--:R-:W-:Y:S02]  /*9d90*/  IADD3 R14, P1, PT, R14, UR10, RZ ;  /* 0x0000000a0e0e7c10 */ /* 0x008fe4000ff3e0ff */
[----:B------:R-:W-:Y:S02]  /*9da0*/  LOP3.LUT R2, R2, 0x3, RZ, 0xc0, !PT ;  /* 0x0000000302027812 */ /* 0x000fe400078ec0ff */
[----:B------:R-:W-:Y:S02]  /*9db0*/  IADD3 R16, P2, PT, R16, UR4, RZ ;  /* 0x0000000410107c10 */ /* 0x000fe4000ff5e0ff */
[----:B------:R-:W-:-:S02]  /*9dc0*/  IADD3.X R13, PT, PT, R4, UR7, RZ, P0, !PT ;  /* 0x00000007040d7c10 */ /* 0x000fc400087fe4ff */
[----:B------:R-:W-:Y:S02]  /*9dd0*/  IADD3.X R15, PT, PT, R4, UR11, RZ, P1, !PT ;  /* 0x0000000b040f7c10 */ /* 0x000fe40008ffe4ff */
[----:B------:R-:W-:Y:S02]  /*9de0*/  IADD3.X R17, PT, PT, R2, UR5, RZ, P2, !PT ;  /* 0x0000000502117c10 */ /* 0x000fe400097fe4ff */
[C---:B------:R-:W-:Y:S02]  /*9df0*/  IADD3 R4, P0, PT, R16.reuse, R35, RZ ;  /* 0x0000002310047210 */ /* 0x040fe40007f1e0ff */
[C---:B-1----:R-:W-:Y:S02]  /*9e00*/  IADD3 R6, P1, PT, R16.reuse, R29, RZ ;  /* 0x0000001d10067210 */ /* 0x042fe40007f3e0ff */
        /* <DEDUP_REMOVED lines=54> */
.L_x_1445:
        /* <DEDUP_REMOVED lines=9> */
.L_x_3434:


//--------------------- .text._Z35group_norm_nhwc_bwd_one_pass_kernelI11Fp32IOBf16WLi64ELi16ELi256EEv26Group_norm_nhwc_bwd_params --------------------------
	.section	.text._Z35group_norm_nhwc_bwd_one_pass_kernelI11Fp32IOBf16WLi64ELi16ELi256EEv26Group_norm_nhwc_bwd_params,"ax",@progbits
	.align	128
        .global         _Z35group_norm_nhwc_bwd_one_pass_kernelI11Fp32IOBf16WLi64ELi16ELi256EEv26Group_norm_nhwc_bwd_params
        .type           _Z35group_norm_nhwc_bwd_one_pass_kernelI11Fp32IOBf16WLi64ELi16ELi256EEv26Group_norm_nhwc_bwd_params,@function
        .size           _Z35group_norm_nhwc_bwd_one_pass_kernelI11Fp32IOBf16WLi64ELi16ELi256EEv26Group_norm_nhwc_bwd_params,(.L_x_3435 - _Z35group_norm_nhwc_bwd_one_pass_kernelI11Fp32IOBf16WLi64ELi16ELi256EEv26Group_norm_nhwc_bwd_params)
        .other          _Z35group_norm_nhwc_bwd_one_pass_kernelI11Fp32IOBf16WLi64ELi16ELi256EEv26Group_norm_nhwc_bwd_params,@"STO_CUDA_ENTRY STV_DEFAULT"
_Z35group_norm_nhwc_bwd_one_pass_kernelI11Fp32IOBf16WLi64ELi16ELi256EEv26Group_norm_nhwc_bwd_params:
.text._Z35group_norm_nhwc_bwd_one_pass_kernelI11Fp32IOBf16WLi64ELi16ELi256EEv26Group_norm_nhwc_bwd_params:
        /* <DEDUP_REMOVED lines=24> */
[----:B0-----:R-:W-:Y:S01]  /*0180*/  IMAD R39, R0, UR15, R39 ;  /* 0x0000000f00277c24 */ /* 0x001fe2000f8e0227 */
[----:B---3--:R-:W-:-:S04]  /*0190*/  ULOP3.LUT UR21, UR19, 0x7ffffff8, URZ, 0xc0, !UPT ;  /* 0x7ffffff813157892 */ /* 0x008fc8000f8ec0ff */
[----:B------:R-:W-:Y:S02]  /*01a0*/  IADD3 R36, PT, PT, R39, 0x20, RZ ;  /* 0x0000002027247810 */ /* 0x000fe40007ffe0ff */
[----:B------:R-:W-:Y:S01]  /*01b0*/  SHF.R.S32.HI R33, RZ, 0x1f, R39 ;  /* 0x0000001fff217819 */ /* 0x000fe20000011427 */
[----:B----4-:R-:W-:Y:S01]  /*01c0*/  ULEA UR4, UR6, UR4, 0x18 ;  /* 0x0000000406047291 */ /* 0x010fe2000f8ec0ff */
[----:B------:R-:W-:Y:S01]  /*01d0*/  SHF.R.S32.HI R31, RZ, 0x1f, R36 ;  /* 0x0000001fff1f7819 */ /* 0x000fe20000011424 */
[----:B------:R-:W-:-:S04]  /*01e0*/  ULEA UR9, UR6, UR9, 0x18 ;  /* 0x0000000906097291 */ /* 0x000fc8000f8ec0ff */
[----:B------:R-:W-:Y:S01]  /*01f0*/  LEA R38, R32, UR4, 0x4 ;  /* 0x0000000420267c11 */ /* 0x000fe2000f8e20ff */
[----:B-12---:R-:W-:-:S07]  /*0200*/  UMOV UR4, URZ ;  /* 0x000000ff00047c82 */ /* 0x006fce0008000000 */
.L_x_1471:
        /* <DEDUP_REMOVED lines=8> */
[----:B---3--:R-:W3:Y:S01]  /*0290*/  LDG.E.64 R14, desc[UR16][R14.64] ;  /* 0x000000100e0e7981 */ /* 0x008ee2000c1e1b00 */
        /* <DEDUP_REMOVED lines=12> */
[----:B------:R-:W-:Y:S02]  /*0360*/  LOP3.LUT R2, R6, UR10, RZ, 0x3c, !PT ;  /* 0x0000000a06027c12 */ /* 0x000fe4000f8e3cff */
[----:B------:R-:W-:-:S09]  /*0370*/  ISETP.LE.AND P4, PT, RZ, UR10, PT ;  /* 0x0000000aff007c0c */ /* 0x000fd2000bf83270 */
[----:B------:R-:W-:-:S04]  /*0380*/  @!P5 IADD3 R0, PT, PT, R0, -R5, RZ ;  /* 0x800000050000d210 */ /* 0x000fc80007ffe0ff */
[-C--:B------:R-:W-:Y:S02]  /*0390*/  ISETP.GE.U32.AND P3, PT, R0, R5.reuse, PT ;  /* 0x000000050000720c */ /* 0x080fe40003f66070 */
[----:B------:R-:W-:Y:S02]  /*03a0*/  ISETP.GE.AND P2, PT, R2, RZ, PT ;  /* 0x000000ff0200720c */ /* 0x000fe40003f46270 */
[----:B------:R-:W-:Y:S02]  /*03b0*/  @!P5 IADD3 R3, PT, PT, R3, 0x1, RZ ;  /* 0x000000010303d810 */ /* 0x000fe40007ffe0ff */
[----:B--2---:R-:W-:Y:S02]  /*03c0*/  ISETP.GE.U32.AND P0, PT, R39, UR24, PT ;  /* 0x0000001827007c0c */ /* 0x004fe4000bf06070 */
[----:B------:R-:W-:Y:S02]  /*03d0*/  ISETP.GT.U32.AND P5, PT, R5, R0, PT ;  /* 0x000000000500720c */ /* 0x000fe40003fa4070 */
[----:B------:R-:W-:-:S02]  /*03e0*/  IADD3 R5, PT, PT, R0, -R5, RZ ;  /* 0x8000000500057210 */ /* 0x000fc40007ffe0ff */
[----:B------:R-:W-:Y:S02]  /*03f0*/  ISETP.GE.AND.EX P0, PT, R33, UR25, PT, P0 ;  /* 0x0000001921007c0c */ /* 0x000fe4000bf06300 */
[----:B------:R-:W-:Y:S02]  /*0400*/  ISETP.GE.U32.AND P1, PT, R36, UR24, PT ;  /* 0x0000001824007c0c */ /* 0x000fe4000bf26070 */
[----:B------:R-:W-:Y:S02]  /*0410*/  SEL R0, R5, R0, !P5 ;  /* 0x0000000005007207 */ /* 0x000fe40006800000 */
[----:B------:R-:W-:Y:S02]  /*0420*/  @P3 IADD3 R3, PT, PT, R3, 0x1, RZ ;  /* 0x0000000103033810 */ /* 0x000fe40007ffe0ff */
[----:B------:R-:W-:Y:S02]  /*0430*/  ISETP.GE.AND.EX P1, PT, R31, UR25, PT, P1 ;  /* 0x000000191f007c0c */ /* 0x000fe4000bf26310 */
[----:B------:R-:W-:-:S02]  /*0440*/  ISETP.NE.AND P3, PT, R6, RZ, PT ;  /* 0x000000ff0600720c */ /* 0x000fc40003f65270 */
[----:B------:R-:W-:Y:S01]  /*0450*/  LOP3.LUT R5, RZ, R6, RZ, 0x33, !PT ;  /* 0x00000006ff057212 */ /* 0x000fe200078e33ff */
[----:B------:R-:W0:Y:S01]  /*0460*/  @!P0 LDC.64 R10, c[0x0][0x3f8] ;  /* 0x0000fe00ff0a8b82 */ /* 0x000e220000000a00 */
[----:B------:R-:W-:Y:S02]  /*0470*/  @!P4 IADD3 R0, PT, PT, -R0, RZ, RZ ;  /* 0x000000ff0000c210 */ /* 0x000fe40007ffe1ff */
[----:B------:R-:W-:Y:S02]  /*0480*/  @!P2 IADD3 R3, PT, PT, -R3, RZ, RZ ;  /* 0x000000ff0303a210 */ /* 0x000fe40007ffe1ff */
[C---:B------:R-:W-:Y:S02]  /*0490*/  SEL R17, R5.reuse, R0, !P3 ;  /* 0x0000000005117207 */ /* 0x040fe40005800000 */
[----:B------:R-:W-:Y:S01]  /*04a0*/  SEL R3, R5, R3, !P3 ;  /* 0x0000000305037207 */ /* 0x000fe20005800000 */
[----:B------:R-:W1:Y:S01]  /*04b0*/  @!P1 LDC.64 R8, c[0x0][0x3f8] ;  /* 0x0000fe00ff089b82 */ /* 0x000e620000000a00 */
[----:B------:R-:W-:-:S02]  /*04c0*/  SHF.L.U32 R25, R17, 0x4, RZ ;  /* 0x0000000411197819 */ /* 0x000fc400000006ff */
[----:B------:R-:W-:Y:S02]  /*04d0*/  SHF.R.S32.HI R0, RZ, 0x1f, R3 ;  /* 0x0000001fff007819 */ /* 0x000fe40000011403 */
[----:B------:R-:W-:Y:S02]  /*04e0*/  ISETP.NE.AND P2, PT, RZ, UR20, PT ;  /* 0x00000014ff007c0c */ /* 0x000fe4000bf45270 */
[----:B------:R-:W-:Y:S01]  /*04f0*/  SHF.R.S32.HI R43, RZ, 0x1f, R25 ;  /* 0x0000001fff2b7819 */ /* 0x000fe20000011419 */
[----:B------:R-:W2:Y:S01]  /*0500*/  @!P0 LDC.64 R20, c[0x0][0x3a0] ;  /* 0x0000e800ff148b82 */ /* 0x000ea20000000a00 */
[----:B------:R-:W-:Y:S01]  /*0510*/  LOP3.LUT R42, R25, R40, RZ, 0xfc, !PT ;  /* 0x00000028192a7212 */ /* 0x000fe200078efcff */
[----:B------:R-:W-:-:S04]  /*0520*/  IMAD R0, R0, UR26, RZ ;  /* 0x0000001a00007c24 */ /* 0x000fc8000f8e02ff */
[C---:B------:R-:W-:Y:S02]  /*0530*/  IMAD.WIDE.U32 R42, R3.reuse, UR26, R42 ;  /* 0x0000001a032a7c25 */ /* 0x040fe4000f8e002a */
[----:B------:R-:W4:Y:S02]  /*0540*/  @!P0 LDC.64 R18, c[0x0][0x398] ;  /* 0x0000e600ff128b82 */ /* 0x000f240000000a00 */
[----:B------:R-:W-:-:S05]  /*0550*/  IMAD R3, R3, UR27, R0 ;  /* 0x0000001b03037c24 */ /* 0x000fca000f8e0200 */
[----:B------:R-:W-:Y:S01]  /*0560*/  IADD3 R45, PT, PT, R43, R3, RZ ;  /* 0x000000032b2d7210 */ /* 0x000fe20007ffe0ff */
[----:B------:R-:W4:Y:S08]  /*0570*/  LDC.64 R6, c[0x0][0x3a8] ;  /* 0x0000ea00ff067b82 */ /* 0x000f300000000a00 */
[----:B------:R-:W4:Y:S01]  /*0580*/  @P2 LDC.64 R2, c[0x0][0x3b0] ;  /* 0x0000ec00ff022b82 */ /* 0x000f220000000a00 */
[----:B0-----:R-:W-:Y:S01]  /*0590*/  @!P0 IMAD R0, R33, R10, RZ ;  /* 0x0000000a21008224 */ /* 0x001fe200078e02ff */
[----:B------:R-:W-:-:S02]  /*05a0*/  @!P0 MOV R44, R42 ;  /* 0x0000002a002c8202 */ /* 0x000fc40000000f00 */
[----:B------:R-:W-:Y:S01]  /*05b0*/  @!P1 MOV R22, R42 ;  /* 0x0000002a00169202 */ /* 0x000fe20000000f00 */
[----:B------:R-:W-:Y:S01]  /*05c0*/  @!P0 IMAD R27, R39, R11, R0 ;  /* 0x0000000b271b8224 */ /* 0x000fe200078e0200 */
[----:B------:R-:W-:Y:S01]  /*05d0*/  @!P1 MOV R23, R45 ;  /* 0x0000002d00179202 */ /* 0x000fe20000000f00 */
[----:B-1----:R-:W-:Y:S01]  /*05e0*/  @!P1 IMAD R0, R31, R8, RZ ;  /* 0x000000081f009224 */ /* 0x002fe200078e02ff */
[----:B------:R-:W0:Y:S01]  /*05f0*/  @!P1 LDC.64 R4, c[0x0][0x3a0] ;  /* 0x0000e800ff049b82 */ /* 0x000e220000000a00 */
[----:B------:R-:W-:Y:S01]  /*0600*/  @!P0 IMAD.WIDE.U32 R10, R39, R10, R44 ;  /* 0x0000000a270a8225 */ /* 0x000fe200078e002c */
[----:B------:R-:W-:-:S03]  /*0610*/  IADD3 R25, PT, PT, R40, R25, RZ ;  /* 0x0000001928197210 */ /* 0x000fc60007ffe0ff */
[C---:B------:R-:W-:Y:S02]  /*0620*/  @!P1 IMAD R29, R36.reuse, R9, R0 ;  /* 0x00000009241d9224 */ /* 0x040fe400078e0200 */
[----:B------:R-:W-:Y:S01]  /*0630*/  @!P1 IMAD.WIDE.U32 R8, R36, R8, R22 ;  /* 0x0000000824089225 */ /* 0x000fe200078e0016 */
[C---:B------:R-:W-:Y:S01]  /*0640*/  @!P0 SHF.L.U32 R23, R10.reuse, 0x2, RZ ;  /* 0x000000020a178819 */ /* 0x040fe200000006ff */
[----:B------:R-:W1:Y:S01]  /*0650*/  @!P1 LDC.64 R12, c[0x0][0x398] ;  /* 0x0000e600ff0c9b82 */ /* 0x000e620000000a00 */
[----:B------:R-:W-:Y:S02]  /*0660*/  @!P0 IADD3 R11, PT, PT, R11, R27, RZ ;  /* 0x0000001b0b0b8210 */ /* 0x000fe40007ffe0ff */
[C---:B--2---:R-:W-:Y:S02]  /*0670*/  @!P0 IADD3 R20, P3, PT, R23.reuse, R20, RZ ;  /* 0x0000001417148210 */ /* 0x044fe40007f7e0ff */
[----:B----4-:R-:W-:Y:S01]  /*0680*/  @!P0 IADD3 R18, P4, PT, R23, R18, RZ ;  /* 0x0000001217128210 */ /* 0x010fe20007f9e0ff */
[----:B------:R-:W-:Y:S01]  /*0690*/  @P2 IMAD.WIDE R22, R25, 0x2, R2 ;  /* 0x0000000219162825 */ /* 0x000fe200078e0202 */
[----:B------:R-:W-:-:S03]  /*06a0*/  @!P0 SHF.L.U64.HI R10, R10, 0x2, R11 ;  /* 0x000000020a0a8819 */ /* 0x000fc6000001020b */
[----:B------:R-:W-:Y:S01]  /*06b0*/  IMAD.WIDE R24, R25, 0x2, R6 ;  /* 0x0000000219187825 */ /* 0x000fe200078e0206 */
[----:B------:R-:W-:-:S03]  /*06c0*/  CS2R R6, SRZ ;  /* 0x0000000000067805 */ /* 0x000fc6000001ff00 */
[----:B------:R-:W-:Y:S01]  /*06d0*/  HFMA2 R3, -RZ, RZ, 0, 0 ;  /* 0x00000000ff037431 */ /* 0x000fe200000001ff */
[----:B------:R-:W-:Y:S01]  /*06e0*/  MOV R2, RZ ;  /* 0x000000ff00027202 */ /* 0x000fe20000000f00 */
[----:B------:R-:W2:Y:S01]  /*06f0*/  @P2 LDG.E.U16 R27, desc[UR16][R22.64] ;  /* 0x00000010161b2981 */ /* 0x000ea2000c1e1500 */
[C---:B------:R-:W-:Y:S02]  /*0700*/  @!P0 IADD3.X R21, PT, PT, R10.reuse, R21, RZ, P3, !PT ;  /* 0x000000150a158210 */ /* 0x040fe40001ffe4ff */
[----:B------:R-:W-:Y:S01]  /*0710*/  @!P0 IADD3.X R19, PT, PT, R10, R19, RZ, P4, !PT ;  /* 0x000000130a138210 */ /* 0x000fe200027fe4ff */
[----:B------:R-:W4:Y:S04]  /*0720*/  LDG.E.U16 R0, desc[UR16][R24.64] ;  /* 0x0000001018007981 */ /* 0x000f28000c1e1500 */
[----:B------:R-:W4:Y:S04]  /*0730*/  @P2 LDG.E.U16 R26, desc[UR16][R22.64+0x2] ;  /* 0x00000210161a2981 */ /* 0x000f28000c1e1500 */
[----:B------:R-:W4:Y:S04]  /*0740*/  LDG.E.U16 R16, desc[UR16][R24.64+0x2] ;  /* 0x0000021018107981 */ /* 0x000f28000c1e1500 */
[----:B------:R-:W5:Y:S04]  /*0750*/  @!P0 LDG.E.64 R6, desc[UR16][R20.64] ;  /* 0x0000001014068981 */ /* 0x000f68000c1e1b00 */
[----:B------:R-:W5:Y:S01]  /*0760*/  @!P0 LDG.E.64 R2, desc[UR16][R18.64] ;  /* 0x0000001012028981 */ /* 0x000f62000c1e1b00 */
[----:B------:R-:W-:-:S02]  /*0770*/  @!P1 IADD3 R11, PT, PT, R9, R29, RZ ;  /* 0x0000001d090b9210 */ /* 0x000fc40007ffe0ff */
[C---:B------:R-:W-:Y:S02]  /*0780*/  @!P1 SHF.L.U32 R9, R8.reuse, 0x2, RZ ;  /* 0x0000000208099819 */ /* 0x040fe400000006ff */
[----:B------:R-:W-:Y:S02]  /*0790*/  @!P1 SHF.L.U64.HI R8, R8, 0x2, R11 ;  /* 0x0000000208089819 */ /* 0x000fe4000001020b */
[C---:B0-----:R-:W-:Y:S02]  /*07a0*/  @!P1 IADD3 R4, P5, PT, R9.reuse, R4, RZ ;  /* 0x0000000409049210 */ /* 0x041fe40007fbe0ff */
[----:B-1----:R-:W-:Y:S02]  /*07b0*/  @!P1 IADD3 R12, P6, PT, R9, R12, RZ ;  /* 0x0000000c090c9210 */ /* 0x002fe40007fde0ff */
[----:B------:R-:W-:Y:S02]  /*07c0*/  CS2R R10, SRZ ;  /* 0x00000000000a7805 */ /* 0x000fe4000001ff00 */
[----:B------:R-:W-:-:S02]  /*07d0*/  @!P1 IADD3.X R5, PT, PT, R8, R5, RZ, P5, !PT ;  /* 0x0000000508059210 */ /* 0x000fc40002ffe4ff */
[----:B------:R-:W-:Y:S02]  /*07e0*/  @!P1 IADD3.X R13, PT, PT, R8, R13, RZ, P6, !PT ;  /* 0x0000000d080d9210 */ /* 0x000fe400037fe4ff */
[----:B------:R-:W-:-:S03]  /*07f0*/  CS2R R8, SRZ ;  /* 0x0000000000087805 */ /* 0x000fc6000001ff00 */
[----:B------:R-:W5:Y:S04]  /*0800*/  @!P1 LDG.E.64 R10, desc[UR16][R12.64] ;  /* 0x000000100c0a9981 */ /* 0x000f68000c1e1b00 */
[----:B------:R4:W5:Y:S01]  /*0810*/  @!P1 LDG.E.64 R8, desc[UR16][R4.64] ;  /* 0x0000001004089981 */ /* 0x000962000c1e1b00 */
        /* <DEDUP_REMOVED lines=10> */
[----:B------:R-:W-:Y:S01]  /*08c0*/  CS2R R34, SRZ ;  /* 0x0000000000227805 */ /* 0x000fe2000001ff00 */
[----:B------:R-:W-:Y:S01]  /*08d0*/  UMOV UR22, 0x3f800000 ;  /* 0x3f80000000167882 */ /* 0x000fe20000000000 */
[----:B0-----:R-:W-:-:S13]  /*08e0*/  @P1 R2UR UR6, R14 ;  /* 0x000000000e0612ca */ /* 0x001fda00000e0000 */
[----:B------:R-:W-:Y:S01]  /*08f0*/  @UP0 UMOV UR22, UR6 ;  /* 0x0000000600160c82 */ /* 0x000fe20008000000 */
[----:B--2---:R-:W-:Y:S02]  /*0900*/  @P2 SHF.L.U32 R34, R27, 0x10, RZ ;  /* 0x000000101b222819 */ /* 0x004fe400000006ff */
[----:B----4-:R-:W-:Y:S02]  /*0910*/  SHF.L.U32 R5, R0, 0x10, RZ ;  /* 0x0000001000057819 */ /* 0x010fe400000006ff */
[----:B------:R-:W-:Y:S02]  /*0920*/  @P2 SHF.L.U32 R35, R26, 0x10, RZ ;  /* 0x000000101a232819 */ /* 0x000fe400000006ff */
[----:B------:R-:W-:Y:S01]  /*0930*/  SHF.L.U32 R0, R16, 0x10, RZ ;  /* 0x0000001010007819 */ /* 0x000fe200000006ff */
[----:B------:R-:W-:Y:S06]  /*0940*/  BRA.U UP1, `(.L_x_1447) ;  /* 0x0000000101747547 */ /* 0x000fec000b800000 */
        /* <DEDUP_REMOVED lines=10> */
[----:B------:R-:W-:Y:S01]  /*09f0*/  FADD.FTZ R14, R15, R14 ;  /* 0x0000000e0f0e7221 */ /* 0x000fe20000010000 */
[----:B------:R-:W-:Y:S01]  /*0a00*/  FFMA.FTZ R13, R2, R13, RZ ;  /* 0x0000000d020d7223 */ /* 0x000fe200000100ff */
        /* <DEDUP_REMOVED lines=9> */
[----:B------:R-:W-:-:S02]  /*0aa0*/  FFMA.FTZ R12, R10, R20, R13 ;  /* 0x000000140a0c7223 */ /* 0x000fc4000001000d */
[----:B------:R-:W-:Y:S01]  /*0ab0*/  FADD.FTZ R16, R15, R16 ;  /* 0x000000100f107221 */ /* 0x000fe20000010000 */
[----:B------:R-:W-:Y:S01]  /*0ac0*/  FFMA.FTZ R18, R14, R15, R19 ;  /* 0x0000000f0e127223 */ /* 0x000fe20000010013 */
[----:B------:R-:W-:Y:S01]  /*0ad0*/  FADD.FTZ R15, RZ, R2 ;  /* 0x00000002ff0f7221 */ /* 0x000fe20000010000 */
[----:B------:R-:W-:-:S03]  /*0ae0*/  FFMA.FTZ R13, R11, R14, R4 ;  /* 0x0000000e0b0d7223 */ /* 0x000fc60000010004 */
[----:B------:R-:W-:Y:S01]  /*0af0*/  FADD.FTZ R14, R10, R15 ;  /* 0x0000000f0a0e7221 */ /* 0x000fe20000010000 */
[----:B------:R-:W-:Y:S01]  /*0b00*/  FADD.FTZ R15, R11, R22 ;  /* 0x000000160b0f7221 */ /* 0x000fe20000010000 */
[----:B------:R-:W-:Y:S06]  /*0b10*/  BRA `(.L_x_1448) ;  /* 0x0000000400007947 */ /* 0x000fec0003800000 */
.L_x_1447:
        /* <DEDUP_REMOVED lines=27> */
[----:B0-----:R-:W-:-:S04]  /*0cd0*/  FADD.FTZ R24, -R21, 1 ;  /* 0x3f80000015187421 */ /* 0x001fc80000010100 */
[----:B------:R-:W-:Y:S01]  /*0ce0*/  FFMA.FTZ R24, R19, R24, 1 ;  /* 0x3f80000013187423 */ /* 0x000fe20000010018 */
[----:B------:R-:W-:Y:S02]  /*0cf0*/  FMUL.FTZ R19, R2, R21 ;  /* 0x0000001502137220 */ /* 0x000fe40000410000 */
[----:B------:R-:W0:Y:S01]  /*0d00*/  MUFU.RCP R20, R20 ;  /* 0x0000001400147308 */ /* 0x000e220000001000 */
[----:B-1----:R-:W-:Y:S01]  /*0d10*/  FADD.FTZ R25, -R22, 1 ;  /* 0x3f80000016197421 */ /* 0x002fe20000010100 */
[----:B------:R-:W-:Y:S01]  /*0d20*/  FMUL.FTZ R21, R3, R22 ;  /* 0x0000001603157220 */ /* 0x000fe20000410000 */
[----:B------:R-:W-:Y:S02]  /*0d30*/  FMUL.FTZ R19, R19, R24 ;  /* 0x0000001813137220 */ /* 0x000fe40000410000 */
[----:B------:R-:W-:Y:S01]  /*0d40*/  FFMA.FTZ R18, R18, R25, 1 ;  /* 0x3f80000012127423 */ /* 0x000fe20000010019 */
[----:B--2---:R-:W-:-:S03]  /*0d50*/  FADD.FTZ R27, -R23, 1 ;  /* 0x3f800000171b7421 */ /* 0x004fc60000010100 */
[----:B------:R-:W-:Y:S01]  /*0d60*/  FMUL.FTZ R21, R21, R18 ;  /* 0x0000001215157220 */ /* 0x000fe20000410000 */
[----:B------:R-:W-:Y:S01]  /*0d70*/  FFMA.FTZ R27, R16, R27, 1 ;  /* 0x3f800000101b7423 */ /* 0x000fe2000001001b */
[----:B------:R-:W-:Y:S01]  /*0d80*/  FMUL.FTZ R16, R10, R23 ;  /* 0x000000170a107220 */ /* 0x000fe20000410000 */
[----:B------:R-:W-:Y:S01]  /*0d90*/  FMUL.FTZ R23, R5, R19 ;  /* 0x0000001305177220 */ /* 0x000fe20000410000 */
[----:B------:R-:W-:Y:S01]  /*0da0*/  FMUL.FTZ R25, R0, R21 ;  /* 0x0000001500197220 */ /* 0x000fe20000410000 */
[----:B0-----:R-:W-:Y:S01]  /*0db0*/  FADD.FTZ R26, -R20, 1 ;  /* 0x3f800000141a7421 */ /* 0x001fe20000010100 */
[----:B------:R-:W-:-:S03]  /*0dc0*/  FMUL.FTZ R20, R11, R20 ;  /* 0x000000140b147220 */ /* 0x000fc60000410000 */
[----:B------:R-:W-:Y:S01]  /*0dd0*/  FFMA.FTZ R29, R15, R26, 1 ;  /* 0x3f8000000f1d7423 */ /* 0x000fe2000001001a */
[----:B------:R-:W-:Y:S01]  /*0de0*/  FMUL.FTZ R15, R16, R27 ;  /* 0x0000001b100f7220 */ /* 0x000fe20000410000 */
[----:B------:R-:W-:Y:S01]  /*0df0*/  FFMA.FTZ R27, R12, R23, RZ ;  /* 0x000000170c1b7223 */ /* 0x000fe200000100ff */
[----:B------:R-:W-:Y:S01]  /*0e00*/  FADD.FTZ R16, RZ, R23 ;  /* 0x00000017ff107221 */ /* 0x000fe20000010000 */
        /* <DEDUP_REMOVED lines=8> */
[----:B------:R-:W-:Y:S01]  /*0e90*/  FFMA.FTZ R23, R12, R19, RZ ;  /* 0x000000130c177223 */ /* 0x000fe200000100ff */
[----:B------:R-:W-:Y:S01]  /*0ea0*/  FADD.FTZ R21, RZ, R21 ;  /* 0x00000015ff157221 */ /* 0x000fe20000010000 */
[C---:B------:R-:W-:Y:S01]  /*0eb0*/  FFMA.FTZ R18, R13.reuse, R22, R18 ;  /* 0x000000160d127223 */ /* 0x040fe20000010012 */
[----:B------:R-:W-:Y:S01]  /*0ec0*/  FADD.FTZ R16, R22, R25 ;  /* 0x0000001916107221 */ /* 0x000fe20000010000 */
[----:B------:R-:W-:Y:S01]  /*0ed0*/  FADD.FTZ R22, RZ, R19 ;  /* 0x00000013ff167221 */ /* 0x000fe20000010000 */
[----:B------:R-:W-:Y:S01]  /*0ee0*/  FFMA.FTZ R12, R14, R15, R23 ;  /* 0x0000000f0e0c7223 */ /* 0x000fe20000010017 */
[----:B------:R-:W-:-:S02]  /*0ef0*/  FFMA.FTZ R13, R13, R20, R4 ;  /* 0x000000140d0d7223 */ /* 0x000fc40000010004 */
[----:B------:R-:W-:Y:S01]  /*0f00*/  FADD.FTZ R14, R22, R15 ;  /* 0x0000000f160e7221 */ /* 0x000fe20000010000 */
[----:B------:R-:W-:-:S07]  /*0f10*/  FADD.FTZ R15, R21, R20 ;  /* 0x00000014150f7221 */ /* 0x000fce0000010000 */
.L_x_1448:
[----:B------:R-:W-:Y:S01]  /*0f20*/  MOV R19, R16 ;  /* 0x0000001000137202 */ /* 0x000fe20000000f00 */
        /* <DEDUP_REMOVED lines=34> */
.L_x_1450:
[----:B------:R-:W-:Y:S05]  /*1150*/  BSYNC.RECONVERGENT B0 ;  /* 0x0000000000007941 */ /* 0x000fea0003800200 */
.L_x_1449:
[----:B------:R-:W-:Y:S01]  /*1160*/  BAR.SYNC.DEFER_BLOCKING 0x0 ;  /* 0x0000000000007b1d */ /* 0x000fe20000010000 */
[----:B-1----:R-:W-:-:S05]  /*1170*/  LEA R4, R17, R32, 0x3 ;  /* 0x0000002011047211 */ /* 0x002fca00078e18ff */
[----:B------:R-:W-:Y:S04]  /*1180*/  BSSY.RECONVERGENT B0, `(.L_x_1451) ;  /* 0x0000017000007945 */ /* 0x000fe80003800200 */
[----:B------:R-:W-:Y:S05]  /*1190*/  @P3 BRA `(.L_x_1452) ;  /* 0x0000000000543947 */ /* 0x000fea0003800000 */
[----:B------:R-:W1:Y:S01]  /*11a0*/  S2UR UR7, SR_CgaCtaId ;  /* 0x00000000000779c3 */ /* 0x000e620000008800 */
[----:B------:R-:W-:Y:S02]  /*11b0*/  UMOV UR6, 0x400 ;  /* 0x0000040000067882 */ /* 0x000fe40000000000 */
[----:B-1----:R-:W-:-:S09]  /*11c0*/  ULEA UR6, UR7, UR6, 0x18 ;  /* 0x0000000607067291 */ /* 0x002fd2000f8ec0ff */
[----:B------:R-:W1:Y:S04]  /*11d0*/  LDS.128 R20, [UR6+0x10] ;  /* 0x00001006ff147984 */ /* 0x000e680008000c00 */
        /* <DEDUP_REMOVED lines=17> */
.L_x_1452:
[----:B------:R-:W-:Y:S05]  /*12f0*/  BSYNC.RECONVERGENT B0 ;  /* 0x0000000000007941 */ /* 0x000fea0003800200 */
.L_x_1451:
[----:B------:R-:W-:Y:S06]  /*1300*/  BAR.SYNC.DEFER_BLOCKING 0x0 ;  /* 0x0000000000007b1d */ /* 0x000fec0000010000 */
[----:B------:R-:W-:Y:S04]  /*1310*/  BSSY.RECONVERGENT B0, `(.L_x_1453) ;  /* 0x000009d000007945 */ /* 0x000fe80003800200 */
[----:B------:R-:W-:Y:S05]  /*1320*/  @P5 BRA `(.L_x_1454) ;  /* 0x00000008006c5947 */ /* 0x000fea0003800000 */
[----:B--2---:R-:W1:Y:S04]  /*1330*/  LDS.128 R16, [R38+0x80] ;  /* 0x0000800026107984 */ /* 0x004e680000000c00 */
        /* <DEDUP_REMOVED lines=154> */
.L_x_1454:
[----:B------:R-:W-:Y:S05]  /*1ce0*/  BSYNC.RECONVERGENT B0 ;  /* 0x0000000000007941 */ /* 0x000fea0003800200 */
.L_x_1453:
[----:B------:R-:W-:Y:S04]  /*1cf0*/  BSSY.RECONVERGENT B0, `(.L_x_1455) ;  /* 0x000001c000007945 */ /* 0x000fe80003800200 */
[----:B------:R-:W-:Y:S05]  /*1d00*/  @P5 BRA `(.L_x_1456) ;  /* 0x0000000000685947 */ /* 0x000fea0003800000 */
[----:B------:R-:W1:Y:S08]  /*1d10*/  LDC.64 R16, c[0x0][0x3f8] ;  /* 0x0000fe00ff107b82 */ /* 0x000e700000000a00 */
        /* <DEDUP_REMOVED lines=25> */
.L_x_1456:
[----:B------:R-:W-:Y:S05]  /*1eb0*/  BSYNC.RECONVERGENT B0 ;  /* 0x0000000000007941 */ /* 0x000fea0003800200 */
.L_x_1455:
[----:B------:R-:W-:-:S09]  /*1ec0*/  UISETP.GE.U32.AND UP0, UPT, UR19, 0x2, UPT ;  /* 0x000000021300788c */ /* 0x000fd2000bf06070 */
[----:B------:R-:W-:Y:S05]  /*1ed0*/  BRA.U !UP0, `(.L_x_1457) ;  /* 0x0000000d08407547 */ /* 0x000fea000b800000 */
[----:B------:R-:W4:Y:S01]  /*1ee0*/  LDCU.64 UR6, c[0x0][0x3d0] ;  /* 0x00007a00ff0677ac */ /* 0x000f220008000a00 */
[----:B------:R-:W-:Y:S01]  /*1ef0*/  MOV R4, UR19 ;  /* 0x0000001300047c02 */ /* 0x000fe20008000f00 */
[----:B------:R-:W-:-:S03]  /*1f00*/  ULOP3.LUT UR11, UR4, 0x1, URZ, 0xc0, !UPT ;  /* 0x00000001040b7892 */ /* 0x000fc6000f8ec0ff */
[----:B------:R-:W-:Y:S01]  /*1f10*/  ISETP.GE.U32.AND P4, PT, R4, 0x8, PT ;  /* 0x000000080400780c */ /* 0x000fe20003f86070 */
[----:B------:R-:W-:-:S04]  /*1f20*/  UIMAD UR14, UR11, UR18, URZ ;  /* 0x000000120b0e72a4 */ /* 0x000fc8000f8e02ff */
[----:B------:R-:W-:-:S04]  /*1f30*/  UIMAD UR11, UR14, UR19, URZ ;  /* 0x000000130e0b72a4 */ /* 0x000fc8000f8e02ff */
[----:B------:R-:W-:-:S04]  /*1f40*/  USHF.L.U32 UR11, UR11, 0x1, URZ ;  /* 0x000000010b0b7899 */ /* 0x000fc800080006ff */
[----:B----4-:R-:W-:Y:S01]  /*1f50*/  UIMAD.WIDE UR6, UR11, 0x4, UR6 ;  /* 0x000000040b0678a5 */ /* 0x010fe2000f8e0206 */
[----:B------:R-:W-:Y:S11]  /*1f60*/  @P3 BRA `(.L_x_1458) ;  /* 0x0000000000603947 */ /* 0x000ff60003800000 */
[----:B-1----:R-:W1:Y:S01]  /*1f70*/  LDC.64 R12, c[0x0][0x3c8] ;  /* 0x0000f200ff0c7b82 */ /* 0x002e620000000a00 */
[----:B------:R-:W-:Y:S01]  /*1f80*/  MOV R4, UR4 ;  /* 0x0000000400047c02 */ /* 0x000fe20008000f00 */
[----:B------:R-:W-:Y:S02]  /*1f90*/  UIADD3 UR11, UPT, UPT, UR14, UR5, URZ ;  /* 0x000000050e0b7290 */ /* 0x000fe4000fffe0ff */
[----:B------:R-:W-:Y:S01]  /*1fa0*/  UIMAD UR12, UR15, UR18, UR5 ;  /* 0x000000120f0c72a4 */ /* 0x000fe2000f8e0205 */
[----:B------:R-:W-:-:S03]  /*1fb0*/  LOP3.LUT P1, R4, R4, 0x2, RZ, 0xc0, !PT ;  /* 0x0000000204047812 */ /* 0x000fc6000782c0ff */
[----:B------:R-:W-:Y:S01]  /*1fc0*/  UIMAD.WIDE.U32 UR12, UR12, 0x8, UR6 ;  /* 0x000000080c0c78a5 */ /* 0x000fe2000f8e0006 */
[----:B--2---:R-:W-:Y:S02]  /*1fd0*/  SEL R19, RZ, UR19, P1 ;  /* 0x00000013ff137c07 */ /* 0x004fe40008800000 */
[----:B------:R-:W-:Y:S02]  /*1fe0*/  MOV R15, UR11 ;  /* 0x0000000b000f7c02 */ /* 0x000fe40008000f00 */
[----:B------:R-:W-:Y:S02]  /*1ff0*/  ISETP.NE.AND P1, PT, R19, -0x1, PT ;  /* 0xffffffff1300780c */ /* 0x000fe40003f25270 */
[----:B------:R-:W-:Y:S02]  /*2000*/  MOV R14, UR12 ;  /* 0x0000000c000e7c02 */ /* 0x000fe40008000f00 */
[----:B------:R-:W-:Y:S01]  /*2010*/  IADD3 R17, PT, PT, -R4, 0x1, RZ ;  /* 0x0000000104117810 */ /* 0x000fe20007ffe1ff */
[----:B-1----:R-:W-:Y:S01]  /*2020*/  IMAD.WIDE.U32 R12, R15, 0x4, R12 ;  /* 0x000000040f0c7825 */ /* 0x002fe200078e000c */
[----:B------:R-:W-:-:S05]  /*2030*/  MOV R15, UR13 ;  /* 0x0000000d000f7c02 */ /* 0x000fca0008000f00 */
[----:B------:R4:W-:Y:S01]  /*2040*/  STG.E.64 desc[UR16][R14.64], R28 ;  /* 0x0000001c0e007986 */ /* 0x0009e2000c101b10 */
[----:B------:R-:W-:Y:S06]  /*2050*/  MEMBAR.ALL.GPU ;  /* 0x0000000000007992 */ /* 0x000fec000000a000 */
[----:B------:R-:W-:-:S00]  /*2060*/  ERRBAR ;  /* 0x00000000000079ab */ /* 0x000fc00000000000 */
[----:B------:R-:W-:Y:S06]  /*2070*/  CGAERRBAR ;  /* 0x00000000000075ab */ /* 0x000fec0000000000 */
[----:B------:R4:W-:Y:S01]  /*2080*/  REDG.E.ADD.S32.STRONG.GPU desc[UR16][R12.64], R17 ;  /* 0x000000110c00798e */ /* 0x0009e2000c12e310 */
[----:B------:R-:W-:Y:S05]  /*2090*/  @!P1 BRA `(.L_x_1458) ;  /* 0x0000000000149947 */ /* 0x000fea0003800000 */
.L_x_1459:
[----:B------:R-:W2:Y:S04]  /*20a0*/  LDG.E.STRONG.GPU R4, desc[UR16][R12.64] ;  /* 0x000000100c047981 */ /* 0x000ea8000c1ef900 */
[----:B--2---:R-:W-:Y:S01]  /*20b0*/  CCTL.IVALL ;  /* 0x00000000ff00798f */ /* 0x004fe20002000000 */
[----:B------:R-:W-:Y:S05]  /*20c0*/  YIELD ;  /* 0x0000000000007946 */ /* 0x000fea0003800000 */
[----:B------:R-:W-:-:S13]  /*20d0*/  ISETP.NE.AND P1, PT, R4, R19, PT ;  /* 0x000000130400720c */ /* 0x000fda0003f25270 */
[----:B------:R-:W-:Y:S05]  /*20e0*/  @P1 BRA `(.L_x_1459) ;  /* 0xfffffffc00ec1947 */ /* 0x000fea000383ffff */
.L_x_1458:
[----:B------:R-:W-:Y:S05]  /*20f0*/  WARPSYNC.ALL ;  /* 0x0000000000007948 */ /* 0x000fea0003800000 */
[----:B------:R-:W-:Y:S01]  /*2100*/  BAR.SYNC.DEFER_BLOCKING 0x0 ;  /* 0x0000000000007b1d */ /* 0x000fe20000010000 */
[----:B------:R-:W-:-:S05]  /*2110*/  HFMA2 R4, -RZ, RZ, 0, 0 ;  /* 0x00000000ff047431 */ /* 0x000fca00000001ff */
[----:B------:R-:W-:Y:S05]  /*2120*/  @!P4 BRA `(.L_x_1460) ;  /* 0x000000040078c947 */ /* 0x000fea0003800000 */
[----:B------:R-:W-:Y:S01]  /*2130*/  MOV R4, RZ ;  /* 0x000000ff00047202 */ /* 0x000fe20000000f00 */
[----:B------:R-:W-:Y:S02]  /*2140*/  UIMAD UR27, UR18, 0x7, UR5 ;  /* 0x00000007121b78a4 */ /* 0x000fe4000f8e0205 */
[----:B------:R-:W-:Y:S02]  /*2150*/  UIMAD UR26, UR18, 0x6, UR5 ;  /* 0x00000006121a78a4 */ /* 0x000fe4000f8e0205 */
[----:B------:R-:W-:Y:S02]  /*2160*/  UIMAD UR25, UR18, 0x5, UR5 ;  /* 0x00000005121978a4 */ /* 0x000fe4000f8e0205 */
[----:B------:R-:W-:Y:S02]  /*2170*/  ULEA UR24, UR18, UR5, 0x2 ;  /* 0x0000000512187291 */ /* 0x000fe4000f8e10ff */
[----:B------:R-:W-:Y:S02]  /*2180*/  UIMAD UR23, UR18, 0x3, UR5 ;  /* 0x00000003121778a4 */ /* 0x000fe4000f8e0205 */
[----:B------:R-:W-:-:S02]  /*2190*/  ULEA UR14, UR18, UR5, 0x1 ;  /* 0x00000005120e7291 */ /* 0x000fc4000f8e08ff */
[----:B------:R-:W-:Y:S02]  /*21a0*/  UIADD3 UR13, UPT, UPT, UR5, UR18, URZ ;  /* 0x00000012050d7290 */ /* 0x000fe4000fffe0ff */
[----:B------:R-:W-:Y:S01]  /*21b0*/  UIADD3 UR12, UPT, UPT, -UR15, URZ, URZ ;  /* 0x000000ff0f0c7290 */ /* 0x000fe2000fffe1ff */
[----:B------:R-:W-:-:S11]  /*21c0*/  UMOV UR11, UR5 ;  /* 0x00000005000b7c82 */ /* 0x000fd60008000000 */
.L_x_1461:
        /* <DEDUP_REMOVED lines=24> */
[----:B------:R-:W-:Y:S02]  /*2350*/  MOV R18, UR28 ;  /* 0x0000001c00127c02 */ /* 0x000fe40008000f00 */
[----:B--2---:R-:W-:-:S06]  /*2360*/  MOV R19, UR29 ;  /* 0x0000001d00137c02 */ /* 0x004fcc0008000f00 */
        /* <DEDUP_REMOVED lines=58> */
.L_x_1460:
        /* <DEDUP_REMOVED lines=11> */
[----:B------:R-:W-:Y:S02]  /*27c0*/  IADD3 R16, PT, PT, R4, 0x3, RZ ;  /* 0x0000000304107810 */ /* 0x000fe40007ffe0ff */
[----:B------:R-:W-:-:S02]  /*27d0*/  ISETP.EQ.OR P5, PT, R17, UR15, P3 ;  /* 0x0000000f11007c0c */ /* 0x000fc40009fa2670 */
[----:B------:R-:W-:Y:S02]  /*27e0*/  MOV R13, UR18 ;  /* 0x00000012000d7c02 */ /* 0x000fe40008000f00 */
[----:B--2---:R-:W-:Y:S02]  /*27f0*/  MOV R19, UR18 ;  /* 0x0000001200137c02 */ /* 0x004fe40008000f00 */
        /* <DEDUP_REMOVED lines=27> */
.L_x_1462:
[----:B------:R-:W-:Y:S05]  /*29b0*/  BRA.U !UP1, `(.L_x_1457) ;  /* 0x0000000109887547 */ /* 0x000fea000b800000 */
[----:B------:R-:W-:Y:S02]  /*29c0*/  UISETP.NE.AND UP0, UPT, UR12, 0x1, UPT ;  /* 0x000000010c00788c */ /* 0x000fe4000bf05270 */
[----:B------:R-:W-:-:S06]  /*29d0*/  ULOP3.LUT UR11, UR19, 0x1, URZ, 0xc0, !UPT ;  /* 0x00000001130b7892 */ /* 0x000fcc000f8ec0ff */
[----:B-1----:R-:W-:Y:S01]  /*29e0*/  MOV R16, UR11 ;  /* 0x0000000b00107c02 */ /* 0x002fe20008000f00 */
[----:B------:R-:W-:Y:S06]  /*29f0*/  BRA.U !UP0, `(.L_x_1463) ;  /* 0x0000000108487547 */ /* 0x000fec000b800000 */
[C---:B----4-:R-:W-:Y:S01]  /*2a00*/  IADD3 R14, PT, PT, R4.reuse, 0x1, RZ ;  /* 0x00000001040e7810 */ /* 0x050fe20007ffe0ff */
        /* <DEDUP_REMOVED lines=17> */
.L_x_1463:
        /* <DEDUP_REMOVED lines=11> */
.L_x_1464:
[----:B------:R-:W-:Y:S05]  /*2bd0*/  BSYNC.RECONVERGENT B0 ;  /* 0x0000000000007941 */ /* 0x000fea0003800200 */
.L_x_1457:
[----:B------:R-:W5:Y:S01]  /*2be0*/  S2UR UR7, SR_CgaCtaId ;  /* 0x00000000000779c3 */ /* 0x000f620000008800 */
[----:B------:R-:W-:Y:S01]  /*2bf0*/  UMOV UR6, 0x400 ;  /* 0x0000040000067882 */ /* 0x000fe20000000000 */
[----:B------:R-:W-:Y:S01]  /*2c00*/  FADD.FTZ R6, R6, -UR32 ;  /* 0x8000002006067e21 */ /* 0x000fe20008010000 */
[----:B------:R-:W-:Y:S01]  /*2c10*/  FADD.FTZ R7, R7, -UR32 ;  /* 0x8000002007077e21 */ /* 0x000fe20008010000 */
[----:B------:R-:W-:Y:S01]  /*2c20*/  FADD.FTZ R4, R8, -UR32 ;  /* 0x8000002008047e21 */ /* 0x000fe20008010000 */
[----:B-1--4-:R-:W-:Y:S01]  /*2c30*/  FADD.FTZ R14, R9, -UR32 ;  /* 0x80000020090e7e21 */ /* 0x012fe20008010000 */
[----:B------:R-:W-:Y:S01]  /*2c40*/  FMUL.FTZ R21, R6, UR22 ;  /* 0x0000001606157c20 */ /* 0x000fe20008410000 */
[----:B------:R-:W-:Y:S01]  /*2c50*/  FMUL.FTZ R8, R7, UR22 ;  /* 0x0000001607087c20 */ /* 0x000fe20008410000 */
[----:B-----5:R-:W-:-:S09]  /*2c60*/  ULEA UR6, UR7, UR6, 0x18 ;  /* 0x0000000607067291 */ /* 0x020fd2000f8ec0ff */
[----:B------:R-:W-:Y:S01]  /*2c70*/  @!P3 STS.64 [UR6+0x50], R28 ;  /* 0x0000501cff00b988 */ /* 0x000fe20008000a06 */
[----:B------:R-:W-:Y:S06]  /*2c80*/  BAR.SYNC.DEFER_BLOCKING 0x0 ;  /* 0x0000000000007b1d */ /* 0x000fec0000010000 */
[----:B------:R-:W1:Y:S01]  /*2c90*/  LDS.64 R12, [UR6+0x50] ;  /* 0x00005006ff0c7984 */ /* 0x000e620008000a00 */
[----:B------:R-:W1:Y:S02]  /*2ca0*/  LDCU UR6, c[0x0][0x42c] ;  /* 0x00008580ff0677ac */ /* 0x000e640008000800 */
[----:B-1----:R-:W-:Y:S01]  /*2cb0*/  FMUL.FTZ R12, R12, UR6 ;  /* 0x000000060c0c7c20 */ /* 0x002fe20008410000 */
[----:B------:R-:W-:Y:S01]  /*2cc0*/  FMUL.FTZ R13, R13, UR6 ;  /* 0x000000060d0d7c20 */ /* 0x000fe20008410000 */
[----:B------:R-:W-:Y:S06]  /*2cd0*/  @!P2 BRA `(.L_x_1465) ;  /* 0x000000000048a947 */ /* 0x000fec0003800000 */
[----:B------:R-:W-:Y:S01]  /*2ce0*/  FFMA.FTZ R6, R5, R21, R34 ;  /* 0x0000001505067223 */ /* 0x000fe20000010022 */
[----:B------:R-:W-:-:S03]  /*2cf0*/  FFMA.FTZ R7, R0, R8, R35 ;  /* 0x0000000800077223 */ /* 0x000fc60000010023 */
[----:B------:R-:W-:Y:S01]  /*2d00*/  FMUL.FTZ R9, R6, -1.4426950216293334961 ;  /* 0xbfb8aa3b06097820 */ /* 0x000fe20000410000 */
[----:B------:R-:W-:-:S05]  /*2d10*/  FMUL.FTZ R16, R7, -1.4426950216293334961 ;  /* 0xbfb8aa3b07107820 */ /* 0x000fca0000410000 */
[----:B------:R-:W1:Y:S04]  /*2d20*/  MUFU.EX2 R9, R9 ;  /* 0x0000000900097308 */ /* 0x000e680000000800 */
[----:B------:R-:W4:Y:S01]  /*2d30*/  MUFU.EX2 R16, R16 ;  /* 0x0000001000107308 */ /* 0x000f220000000800 */
[----:B-1----:R-:W-:Y:S01]  /*2d40*/  FADD.FTZ R15, R9, 1 ;  /* 0x3f800000090f7421 */ /* 0x002fe20000010000 */
[----:B----4-:R-:W-:-:S05]  /*2d50*/  FADD.FTZ R17, R16, 1 ;  /* 0x3f80000010117421 */ /* 0x010fca0000010000 */
[----:B------:R-:W2:Y:S08]  /*2d60*/  MUFU.RCP R15, R15 ;  /* 0x0000000f000f7308 */ /* 0x000eb00000001000 */
[----:B------:R-:W1:Y:S01]  /*2d70*/  MUFU.RCP R18, R17 ;  /* 0x0000001100127308 */ /* 0x000e620000001000 */
        /* <DEDUP_REMOVED lines=8> */
.L_x_1465:
[----:B------:R-:W-:Y:S04]  /*2e00*/  BSSY.RECONVERGENT B0, `(.L_x_1466) ;  /* 0x0000013000007945 */ /* 0x000fe80003800200 */
[----:B------:R-:W-:Y:S05]  /*2e10*/  @P0 BRA `(.L_x_1467) ;  /* 0x0000000000440947 */ /* 0x000fea0003800000 */
[----:B------:R-:W1:Y:S01]  /*2e20*/  LDCU.64 UR12, c[0x0][0x3f8] ;  /* 0x00007f00ff0c77ac */ /* 0x000e620008000a00 */
[----:B------:R-:W-:Y:S01]  /*2e30*/  MOV R6, R42 ;  /* 0x0000002a00067202 */ /* 0x000fe20000000f00 */
[C-C-:B------:R-:W-:Y:S01]  /*2e40*/  FFMA.FTZ R16, R12.reuse, R21, R13.reuse ;  /* 0x000000150c107223 */ /* 0x140fe2000001000d */
[----:B------:R-:W-:Y:S01]  /*2e50*/  MOV R7, R45 ;  /* 0x0000002d00077202 */ /* 0x000fe20000000f00 */
[----:B------:R-:W4:Y:S01]  /*2e60*/  LDCU.64 UR6, c[0x0][0x380] ;  /* 0x00007000ff0677ac */ /* 0x000f220008000a00 */
[----:B------:R-:W-:Y:S01]  /*2e70*/  FFMA.FTZ R9, R12, R8, R13 ;  /* 0x000000080c097223 */ /* 0x000fe2000001000d */
[----:B------:R-:W-:-:S03]  /*2e80*/  FFMA.FTZ R8, R5, R2, -R16 ;  /* 0x0000000205087223 */ /* 0x000fc60000010810 */
[----:B------:R-:W-:Y:S01]  /*2e90*/  FFMA.FTZ R9, R0, R3, -R9 ;  /* 0x0000000300097223 */ /* 0x000fe20000010809 */
[----:B------:R-:W-:-:S03]  /*2ea0*/  FMUL.FTZ R8, R8, UR22 ;  /* 0x0000001608087c20 */ /* 0x000fc60008410000 */
[----:B------:R-:W-:Y:S01]  /*2eb0*/  FMUL.FTZ R9, R9, UR22 ;  /* 0x0000001609097c20 */ /* 0x000fe20008410000 */
[----:B-1----:R-:W-:Y:S02]  /*2ec0*/  IMAD R18, R33, UR12, RZ ;  /* 0x0000000c21127c24 */ /* 0x002fe4000f8e02ff */
[----:B------:R-:W-:-:S04]  /*2ed0*/  IMAD.WIDE.U32 R6, R39, UR12, R6 ;  /* 0x0000000c27067c25 */ /* 0x000fc8000f8e0006 */
[----:B------:R-:W-:Y:S01]  /*2ee0*/  IMAD R15, R39, UR13, R18 ;  /* 0x0000000d270f7c24 */ /* 0x000fe2000f8e0212 */
[----:B----4-:R-:W-:-:S04]  /*2ef0*/  LEA R2, P0, R6, UR6, 0x2 ;  /* 0x0000000606027c11 */ /* 0x010fc8000f8010ff */
[----:B------:R-:W-:-:S04]  /*2f00*/  IADD3 R15, PT, PT, R7, R15, RZ ;  /* 0x0000000f070f7210 */ /* 0x000fc80007ffe0ff */
[----:B------:R-:W-:-:S05]  /*2f10*/  LEA.HI.X R3, R6, UR7, R15, 0x2, P0 ;  /* 0x0000000706037c11 */ /* 0x000fca00080f140f */
[----:B------:R1:W-:Y:S02]  /*2f20*/  STG.E.64 desc[UR16][R2.64], R8 ;  /* 0x0000000802007986 */ /* 0x0003e4000c101b10 */
.L_x_1467:
[----:B------:R-:W-:Y:S05]  /*2f30*/  BSYNC.RECONVERGENT B0 ;  /* 0x0000000000007941 */ /* 0x000fea0003800200 */
.L_x_1466:
[----:B------:R-:W-:Y:S01]  /*2f40*/  UISETP.NE.AND UP0, UPT, UR20, URZ, UPT ;  /* 0x000000ff1400728c */ /* 0x000fe2000bf05270 */
[----:B-1----:R-:W-:Y:S01]  /*2f50*/  FMUL.FTZ R9, R4, UR22 ;  /* 0x0000001604097c20 */ /* 0x002fe20008410000 */
[----:B------:R-:W-:-:S07]  /*2f60*/  FMUL.FTZ R14, R14, UR22 ;  /* 0x000000160e0e7c20 */ /* 0x000fce0008410000 */
[----:B------:R-:W-:Y:S05]  /*2f70*/  BRA.U !UP0, `(.L_x_1468) ;  /* 0x0000000108487547 */ /* 0x000fea000b800000 */
        /* <DEDUP_REMOVED lines=8> */
[----:B------:R-:W1:Y:S08]  /*3000*/  MUFU.RCP R3, R3 ;  /* 0x0000000300037308 */ /* 0x000e700000001000 */
[----:B------:R-:W4:Y:S01]  /*3010*/  MUFU.RCP R6, R6 ;  /* 0x0000000600067308 */ /* 0x000f220000001000 */
[----:B-1----:R-:W-:Y:S01]  /*3020*/  FADD.FTZ R7, -R3, 1 ;  /* 0x3f80000003077421 */ /* 0x002fe20000010100 */
[----:B------:R-:W-:-:S03]  /*3030*/  FMUL.FTZ R10, R10, R3 ;  /* 0x000000030a0a7220 */ /* 0x000fc60000410000 */
[----:B------:R-:W-:Y:S01]  /*3040*/  FFMA.FTZ R7, R34, R7, 1 ;  /* 0x3f80000022077423 */ /* 0x000fe20000010007 */
[----:B----4-:R-:W-:Y:S01]  /*3050*/  FADD.FTZ R8, -R6, 1 ;  /* 0x3f80000006087421 */ /* 0x010fe20000010100 */
[----:B------:R-:W-:Y:S02]  /*3060*/  FMUL.FTZ R11, R11, R6 ;  /* 0x000000060b0b7220 */ /* 0x000fe40000410000 */
[----:B------:R-:W-:Y:S01]  /*3070*/  FMUL.FTZ R10, R10, R7 ;  /* 0x000000070a0a7220 */ /* 0x000fe20000410000 */
[----:B------:R-:W-:-:S04]  /*3080*/  FFMA.FTZ R8, R35, R8, 1 ;  /* 0x3f80000023087423 */ /* 0x000fc80000010008 */
[----:B------:R-:W-:-:S07]  /*3090*/  FMUL.FTZ R11, R11, R8 ;  /* 0x000000080b0b7220 */ /* 0x000fce0000410000 */
.L_x_1468:
        /* <DEDUP_REMOVED lines=12> */
[----:B------:R-:W-:Y:S01]  /*3160*/  MOV R43, R45 ;  /* 0x0000002d002b7202 */ /* 0x000fe20000000f00 */
[----:B------:R-:W4:Y:S01]  /*3170*/  LDCU.64 UR12, c[0x0][0x380] ;  /* 0x00007000ff0c77ac */ /* 0x000f220008000a00 */
[----:B-1----:R-:W-:Y:S02]  /*3180*/  IMAD R3, R31, UR6, RZ ;  /* 0x000000061f037c24 */ /* 0x002fe4000f8e02ff */
[----:B------:R-:W-:-:S04]  /*3190*/  IMAD.WIDE.U32 R42, R36, UR6, R42 ;  /* 0x00000006242a7c25 */ /* 0x000fc8000f8e002a */
[----:B------:R-:W-:Y:S01]  /*31a0*/  IMAD R3, R36, UR7, R3 ;  /* 0x0000000724037c24 */ /* 0x000fe2000f8e0203 */
[----:B----4-:R-:W-:-:S04]  /*31b0*/  LEA R2, P0, R42, UR12, 0x2 ;  /* 0x0000000c2a027c11 */ /* 0x010fc8000f8010ff */
[----:B------:R-:W-:-:S04]  /*31c0*/  IADD3 R3, PT, PT, R43, R3, RZ ;  /* 0x000000032b037210 */ /* 0x000fc80007ffe0ff */
[----:B------:R-:W-:-:S05]  /*31d0*/  LEA.HI.X R3, R42, UR13, R3, 0x2, P0 ;  /* 0x0000000d2a037c11 */ /* 0x000fca00080f1403 */
[----:B------:R1:W-:Y:S02]  /*31e0*/  STG.E.64 desc[UR16][R2.64], R12 ;  /* 0x0000000c02007986 */ /* 0x0003e4000c101b10 */
.L_x_1470:
[----:B------:R-:W-:Y:S05]  /*31f0*/  BSYNC.RECONVERGENT B0 ;  /* 0x0000000000007941 */ /* 0x000fea0003800200 */
.L_x_1469:
[----:B------:R-:W-:Y:S02]  /*3200*/  UIADD3 UR10, UPT, UPT, UR18, UR10, URZ ;  /* 0x0000000a120a7290 */ /* 0x000fe4000fffe0ff */
[----:B------:R-:W-:Y:S02]  /*3210*/  UIADD3 UR4, UPT, UPT, UR4, 0x1, URZ ;  /* 0x0000000104047890 */ /* 0x000fe4000fffe0ff */
[----:B------:R-:W-:-:S09]  /*3220*/  UISETP.GE.AND UP0, UPT, UR10, UR8, UPT ;  /* 0x000000080a00728c */ /* 0x000fd2000bf06270 */
[----:B------:R-:W-:Y:S05]  /*3230*/  BRA.U !UP0, `(.L_x_1471) ;  /* 0xffffffcd08f47547 */ /* 0x000fea000b83ffff */
.L_x_1446:
[----:B------:R-:W4:Y:S01]  /*3240*/  LDC R4, c[0x0][0x370] ;  /* 0x0000dc00ff047b82 */ /* 0x000f220000000800 */
[----:B------:R-:W-:Y:S01]  /*3250*/  ISETP.NE.AND P2, PT, R32, RZ, PT ;  /* 0x000000ff2000720c */ /* 0x000fe20003f45270 */
[----:B------:R-:W-:Y:S06]  /*3260*/  BSSY.RECONVERGENT B0, `(.L_x_1472) ;  /* 0x0000011000007945 */ /* 0x000fec0003800200 */
[----:B------:R-:W5:Y:S08]  /*3270*/  LDC R7, c[0x0][0x374] ;  /* 0x0000dd00ff077b82 */ /* 0x000f700000000800 */
[----:B-1----:R-:W1:Y:S01]  /*3280*/  LDC.64 R2, c[0x0][0x3c8] ;  /* 0x0000f200ff027b82 */ /* 0x002e620000000a00 */
[----:B----4-:R-:W-:-:S02]  /*3290*/  IADD3 R5, PT, PT, R4, -0x1, RZ ;  /* 0xffffffff04057810 */ /* 0x010fc40007ffe0ff */
[----:B------:R-:W-:Y:S02]  /*32a0*/  ISETP.NE.AND P1, PT, R4, 0x1, PT ;  /* 0x000000010400780c */ /* 0x000fe40003f25270 */
[----:B-----5:R-:W-:-:S04]  /*32b0*/  IADD3 R0, PT, PT, R7, -0x1, RZ ;  /* 0xffffffff07007810 */ /* 0x020fc80007ffe0ff */
[----:B------:R-:W-:Y:S02]  /*32c0*/  ISETP.NE.AND P0, PT, R0, UR5, PT ;  /* 0x0000000500007c0c */ /* 0x000fe4000bf05270 */
        /* <DEDUP_REMOVED lines=10> */
.L_x_1473:
[----:B------:R-:W-:Y:S05]  /*3370*/  BSYNC.RECONVERGENT B0 ;  /* 0x0000000000007941 */ /* 0x000fea0003800200 */
.L_x_1472:
[----:B------:R-:W-:Y:S05]  /*3380*/  @P0 EXIT ;  /* 0x000000000000094d */ /* 0x000fea0003800000 */
[----:B------:R-:W-:Y:S05]  /*3390*/  @P2 BRA `(.L_x_1474) ;  /* 0x0000000000202947 */ /* 0x000fea0003800000 */
[----:B------:R-:W-:-:S05]  /*33a0*/  IMAD R0, R4, R7, RZ ;  /* 0x0000000704007224 */ /* 0x000fca00078e02ff */
[----:B------:R-:W-:-:S13]  /*33b0*/  ISETP.NE.AND P0, PT, R0, -0x1, PT ;  /* 0xffffffff0000780c */ /* 0x000fda0003f05270 */
[----:B------:R-:W-:Y:S05]  /*33c0*/  @!P0 BRA `(.L_x_1474) ;  /* 0x0000000000148947 */ /* 0x000fea0003800000 */
.L_x_1475:
[----:B-1----:R-:W4:Y:S04]  /*33d0*/  LDG.E.STRONG.GPU R5, desc[UR16][R2.64] ;  /* 0x0000001002057981 */ /* 0x002f28000c1ef900 */
[----:B----4-:R-:W-:Y:S01]  /*33e0*/  CCTL.IVALL ;  /* 0x00000000ff00798f */ /* 0x010fe20002000000 */
[----:B------:R-:W-:Y:S05]  /*33f0*/  YIELD ;  /* 0x0000000000007946 */ /* 0x000fea0003800000 */
[----:B------:R-:W-:-:S13]  /*3400*/  ISETP.NE.AND P0, PT, R5, R0, PT ;  /* 0x000000000500720c */ /* 0x000fda0003f05270 */
[----:B------:R-:W-:Y:S05]  /*3410*/  @P0 BRA `(.L_x_1475) ;  /* 0xfffffffc00ec0947 */ /* 0x000fea000383ffff */
.L_x_1474:
        /* <DEDUP_REMOVED lines=33> */
[----:B--2---:R-:W-:Y:S01]  /*3630*/  SHF.R.S32.HI R19, RZ, 0x1, R13 ;  /* 0x00000001ff137819 */ /* 0x004fe2000001140d */
[----:B------:R-:W-:Y:S08]  /*3640*/  @!P1 BRA `(.L_x_1477) ;  /* 0x0000000000d89947 */ /* 0x000ff00003800000 */
[----:B------:R-:W1:Y:S01]  /*3650*/  LDCU.64 UR4, c[0x0][0x3d8] ;  /* 0x00007b00ff0477ac */ /* 0x000e620008000a00 */
[----:B------:R-:W-:Y:S02]  /*3660*/  SHF.R.U64 R18, R18, 0x8, R9 ;  /* 0x0000000812127819 */ /* 0x000fe40000001209 */
[----:B------:R-:W-:Y:S01]  /*3670*/  SHF.L.U32 R22, R32, 0x2, RZ ;  /* 0x0000000220167819 */ /* 0x000fe200000006ff */
[----:B------:R-:W2:Y:S01]  /*3680*/  LDCU.64 UR6, c[0x0][0x390] ;  /* 0x00007200ff0677ac */ /* 0x000ea20008000a00 */
        /* <DEDUP_REMOVED lines=14> */
[----:B----4-:R-:W-:Y:S02]  /*3770*/  IADD3 R22, P1, PT, R22, UR8, RZ ;  /* 0x0000000816167c10 */ /* 0x010fe4000ff3e0ff */
[----:B------:R-:W-:Y:S02]  /*3780*/  IADD3 R18, P2, PT, RZ, -R18, RZ ;  /* 0x80000012ff127210 */ /* 0x000fe40007f5e0ff */
[----:B------:R-:W-:Y:S02]  /*3790*/  IADD3.X R25, PT, PT, R25, UR9, RZ, P1, !PT ;  /* 0x0000000919197c10 */ /* 0x000fe40008ffe4ff */
[----:B------:R-:W-:-:S02]  /*37a0*/  SHF.L.U64.HI R26, R10, 0x2, R19 ;  /* 0x000000020a1a7819 */ /* 0x000fc40000010213 */
[----:B0--3--:R-:W-:Y:S02]  /*37b0*/  IADD3 R28, PT, PT, R7, R9, RZ ;  /* 0x00000009071c7210 */ /* 0x009fe40007ffe0ff */
[----:B------:R-:W-:Y:S02]  /*37c0*/  IADD3.X R20, PT, PT, RZ, -0x1, RZ, P2, !PT ;  /* 0xffffffffff147810 */ /* 0x000fe400017fe4ff */
[----:B------:R-:W-:-:S07]  /*37d0*/  IADD3.X R11, PT, PT, RZ, R11, RZ, P3, !PT ;  /* 0x0000000bff0b7210 */ /* 0x000fce0001ffe4ff */
.L_x_1478:
[-C--:B-1----:R-:W-:Y:S01]  /*37e0*/  LEA R8, P3, R10, R16.reuse, 0x2 ;  /* 0x000000100a087211 */ /* 0x082fe200078610ff */
[----:B------:R-:W2:Y:S01]  /*37f0*/  LDG.E R2, desc[UR16][R16.64] ;  /* 0x0000001010027981 */ /* 0x000ea2000c1e1900 */
[----:B------:R-:W-:Y:S02]  /*3800*/  LEA R14, P1, R3, R16, 0x2 ;  /* 0x00000010030e7211 */ /* 0x000fe400078210ff */
[----:B------:R-:W-:Y:S02]  /*3810*/  IADD3 R12, P2, PT, R16, R6, RZ ;  /* 0x00000006100c7210 */ /* 0x000fe40007f5e0ff */
[C---:B------:R-:W-:Y:S02]  /*3820*/  IADD3.X R9, PT, PT, R17.reuse, R26, RZ, P3, !PT ;  /* 0x0000001a11097210 */ /* 0x040fe40001ffe4ff */
[C---:B------:R-:W-:Y:S02]  /*3830*/  IADD3.X R15, PT, PT, R17.reuse, R30, RZ, P1, !PT ;  /* 0x0000001e110f7210 */ /* 0x040fe40000ffe4ff */
[----:B------:R-:W-:-:S02]  /*3840*/  IADD3.X R13, PT, PT, R17, R28, RZ, P2, !PT ;  /* 0x0000001c110d7210 */ /* 0x000fc400017fe4ff */
[----:B------:R0:W3:Y:S04]  /*3850*/  LDG.E R9, desc[UR16][R8.64] ;  /* 0x0000001008097981 */ /* 0x0000e8000c1e1900 */
[----:B------:R1:W3:Y:S04]  /*3860*/  LDG.E R12, desc[UR16][R12.64] ;  /* 0x000000100c0c7981 */ /* 0x0002e8000c1e1900 */
[----:B------:R-:W2:Y:S01]  /*3870*/  LDG.E R15, desc[UR16][R14.64] ;  /* 0x000000100e0f7981 */ /* 0x000ea2000c1e1900 */
[----:B0-----:R-:W-:Y:S02]  /*3880*/  MOV R8, R22 ;  /* 0x0000001600087202 */ /* 0x001fe40000000f00 */
[----:B------:R-:W-:-:S02]  /*3890*/  IADD3 R18, P1, PT, R18, 0x1, RZ ;  /* 0x0000000112127810 */ /* 0x000fc40007f3e0ff */
[----:B-1----:R-:W-:Y:S02]  /*38a0*/  MOV R13, R27 ;  /* 0x0000001b000d7202 */ /* 0x002fe40000000f00 */
        /* <DEDUP_REMOVED lines=8> */
[----:B--2---:R-:W-:Y:S02]  /*3930*/  F2FP.BF16.F32.PACK_AB R21, R15, R2 ;  /* 0x000000020f15723e */ /* 0x004fe400000010ff */
[----:B------:R-:W-:-:S03]  /*3940*/  MOV R12, R24 ;  /* 0x00000018000c7202 */ /* 0x000fc60000000f00 */
[----:B------:R1:W-:Y:S04]  /*3950*/  STG.E desc[UR16][R8.64], R21 ;  /* 0x0000001508007986 */ /* 0x0003e8000c101910 */
[----:B------:R1:W-:Y:S01]  /*3960*/  STG.E desc[UR16][R12.64], R23 ;  /* 0x000000170c007986 */ /* 0x0003e2000c101910 */
[----:B------:R-:W-:Y:S02]  /*3970*/  IADD3 R24, P3, PT, R24, 0x400, RZ ;  /* 0x0000040018187810 */ /* 0x000fe40007f7e0ff */
[----:B------:R-:W-:Y:S02]  /*3980*/  IADD3.X R25, PT, PT, RZ, R25, RZ, P4, !PT ;  /* 0x00000019ff197210 */ /* 0x000fe400027fe4ff */
[----:B------:R-:W-:Y:S01]  /*3990*/  IADD3.X R27, PT, PT, RZ, R27, RZ, P3, !PT ;  /* 0x0000001bff1b7210 */ /* 0x000fe20001ffe4ff */
[----:B------:R-:W-:Y:S08]  /*39a0*/  @P1 BRA `(.L_x_1478) ;  /* 0xfffffffc008c1947 */ /* 0x000ff0000383ffff */
.L_x_1477:
[----:B------:R-:W-:Y:S05]  /*39b0*/  BSYNC.RECONVERGENT B0 ;  /* 0x0000000000007941 */ /* 0x000fea0003800200 */
.L_x_1476:
        /* <DEDUP_REMOVED lines=10> */
.L_x_1479:
[C---:B0-----:R-:W-:Y:S02]  /*3a60*/  SHF.L.U32 R9, R32.reuse, 0x2, RZ ;  /* 0x0000000220097819 */ /* 0x041fe400000006ff */
[----:B------:R-:W-:Y:S02]  /*3a70*/  SHF.L.U64.HI R12, R32, 0x2, R11 ;  /* 0x00000002200c7819 */ /* 0x000fe4000001020b */
[----:B--2---:R-:W-:-:S04]  /*3a80*/  IADD3 R10, P0, PT, R9, UR4, RZ ;  /* 0x00000004090a7c10 */ /* 0x004fc8000ff1e0ff */
[----:B------:R-:W-:Y:S02]  /*3a90*/  IADD3.X R11, PT, PT, R12, UR5, RZ, P0, !PT ;  /* 0x000000050c0b7c10 */ /* 0x000fe400087fe4ff */
        /* <DEDUP_REMOVED lines=8> */
[----:B------:R-:W3:Y:S04]  /*3b20*/  LDG.E R16, desc[UR16][R16.64] ;  /* 0x0000001010107981 */ /* 0x000ee8000c1e1900 */
[----:B------:R-:W3:Y:S01]  /*3b30*/  LDG.E R19, desc[UR16][R18.64] ;  /* 0x0000001012137981 */ /* 0x000ee2000c1e1900 */
[----:B------:R-:W-:Y:S02]  /*3b40*/  LOP3.LUT R22, R9, 0xfffffffc, RZ, 0xc0, !PT ;  /* 0xfffffffc09167812 */ /* 0x000fe400078ec0ff */
[----:B------:R-:W-:-:S02]  /*3b50*/  LOP3.LUT R23, R12, 0x1, RZ, 0xc0, !PT ;  /* 0x000000010c177812 */ /* 0x000fc400078ec0ff */
[----:B----4-:R-:W-:Y:S02]  /*3b60*/  IADD3 R20, P0, PT, R22, UR6, RZ ;  /* 0x0000000616147c10 */ /* 0x010fe4000ff1e0ff */
[----:B--2---:R-:W-:Y:S02]  /*3b70*/  LOP3.LUT R11, R12, 0x3, RZ, 0xc0, !PT ;  /* 0x000000030c0b7812 */ /* 0x004fe400078ec0ff */
[----:B------:R-:W-:Y:S02]  /*3b80*/  IADD3.X R21, PT, PT, R23, UR7, RZ, P0, !PT ;  /* 0x0000000717157c10 */ /* 0x000fe400087fe4ff */
[----:B-1----:R-:W-:-:S04]  /*3b90*/  IADD3 R24, P0, PT, R22, UR8, RZ ;  /* 0x0000000816187c10 */ /* 0x002fc8000ff1e0ff */
[----:B------:R-:W-:Y:S02]  /*3ba0*/  IADD3.X R25, PT, PT, R23, UR9, RZ, P0, !PT ;  /* 0x0000000917197c10 */ /* 0x000fe400087fe4ff */
[----:B-----5:R-:W-:Y:S02]  /*3bb0*/  F2FP.BF16.F32.PACK_AB R13, R15, R10 ;  /* 0x0000000a0f0d723e */ /* 0x020fe400000010ff */
[----:B------:R-:W-:-:S04]  /*3bc0*/  IADD3 R10, P1, PT, R22, UR4, RZ ;  /* 0x00000004160a7c10 */ /* 0x000fc8000ff3e0ff */
        /* <DEDUP_REMOVED lines=11> */
[----:B-1----:R-:W3:Y:S04]  /*3c80*/  LDG.E R13, desc[UR16][R18.64+0x400] ;  /* 0x00040010120d7981 */ /* 0x002ee8000c1e1900 */
[----:B0-----:R-:W4:Y:S04]  /*3c90*/  LDG.E R28, desc[UR16][R14.64+0x400] ;  /* 0x000400100e1c7981 */ /* 0x001f28000c1e1900 */
        /* <DEDUP_REMOVED lines=13> */
[----:B------:R-:W3:Y:S04]  /*3d70*/  LDG.E R26, desc[UR16][R10.64+0x800] ;  /* 0x000800100a1a7981 */ /* 0x000ee8000c1e1900 */
[----:B--2---:R-:W3:Y:S04]  /*3d80*/  LDG.E R27, desc[UR16][R18.64+0x800] ;  /* 0x00080010121b7981 */ /* 0x004ee8000c1e1900 */
        /* <DEDUP_REMOVED lines=11> */
[----:B--2---:R-:W-:-:S03]  /*3e40*/  F2FP.BF16.F32.PACK_AB R31, R31, R28 ;  /* 0x0000001c1f1f723e */ /* 0x004fc600000010ff */
[----:B------:R0:W-:Y:S04]  /*3e50*/  STG.E desc[UR16][R24.64], R27 ;  /* 0x0000001b18007986 */ /* 0x0001e8000c101910 */
[----:B------:R0:W-:Y:S04]  /*3e60*/  STG.E desc[UR16][R22.64], R31 ;  /* 0x0000001f16007986 */ /* 0x0001e8000c101910 */
[----:B------:R2:W3:Y:S04]  /*3e70*/  LDG.E R10, desc[UR16][R10.64+0xc00] ;  /* 0x000c00100a0a7981 */ /* 0x0004e8000c1e1900 */
[----:B------:R-:W3:Y:S04]  /*3e80*/  LDG.E R19, desc[UR16][R18.64+0xc00] ;  /* 0x000c001012137981 */ /* 0x000ee8000c1e1900 */
[----:B------:R-:W4:Y:S04]  /*3e90*/  LDG.E R14, desc[UR16][R14.64+0xc00] ;  /* 0x000c00100e0e7981 */ /* 0x000f28000c1e1900 */
[----:B------:R-:W4:Y:S01]  /*3ea0*/  LDG.E R17, desc[UR16][R16.64+0xc00] ;  /* 0x000c001010117981 */ /* 0x000f22000c1e1900 */
[----:B-1----:R-:W-:-:S04]  /*3eb0*/  IADD3 R20, P0, PT, R9, 0xc00, RZ ;  /* 0x00000c0009147810 */ /* 0x002fc80007f1e0ff */
[----:B------:R-:W-:Y:S02]  /*3ec0*/  LOP3.LUT R20, R20, 0xfffffffc, RZ, 0xc0, !PT ;  /* 0xfffffffc14147812 */ /* 0x000fe400078ec0ff */
[----:B------:R-:W-:Y:S02]  /*3ed0*/  IADD3.X R9, PT, PT, RZ, R12, RZ, P0, !PT ;  /* 0x0000000cff097210 */ /* 0x000fe400007fe4ff */
[C---:B------:R-:W-:Y:S02]  /*3ee0*/  IADD3 R12, P0, PT, R20.reuse, UR6, RZ ;  /* 0x00000006140c7c10 */ /* 0x040fe4000ff1e0ff */
[----:B------:R-:W-:Y:S02]  /*3ef0*/  LOP3.LUT R9, R9, 0x1, RZ, 0xc0, !PT ;  /* 0x0000000109097812 */ /* 0x000fe400078ec0ff */
[----:B------:R-:W-:Y:S02]  /*3f00*/  IADD3 R20, P1, PT, R20, UR8, RZ ;  /* 0x0000000814147c10 */ /* 0x000fe4000ff3e0ff */
[----:B------:R-:W-:-:S02]  /*3f10*/  IADD3.X R13, PT, PT, R9, UR7, RZ, P0, !PT ;  /* 0x00000007090d7c10 */ /* 0x000fc400087fe4ff */
[----:B------:R-:W-:Y:S02]  /*3f20*/  IADD3.X R21, PT, PT, R9, UR9, RZ, P1, !PT ;  /* 0x0000000909157c10 */ /* 0x000fe40008ffe4ff */
[----:B------:R-:W-:-:S04]  /*3f30*/  IADD3 R32, PT, PT, R32, 0x400, RZ ;  /* 0x0000040020207810 */ /* 0x000fc80007ffe0ff */
[----:B------:R-:W-:-:S04]  /*3f40*/  ISETP.GT.U32.AND P0, PT, R3, R32, PT ;  /* 0x000000200300720c */ /* 0x000fc80003f04070 */
[----:B------:R-:W-:Y:S01]  /*3f50*/  ISETP.GT.AND.EX P0, PT, R0, RZ, PT, P0 ;  /* 0x000000ff0000720c */ /* 0x000fe20003f04300 */
[----:B--2---:R-:W-:Y:S01]  /*3f60*/  HFMA2 R11, -RZ, RZ, 0, 0 ;  /* 0x00000000ff0b7431 */ /* 0x004fe200000001ff */
[----:B---3--:R-:W-:Y:S02]  /*3f70*/  F2FP.BF16.F32.PACK_AB R19, R19, R10 ;  /* 0x0000000a1313723e */ /* 0x008fe400000010ff */
[----:B----4-:R-:W-:-:S03]  /*3f80*/  F2FP.BF16.F32.PACK_AB R9, R17, R14 ;  /* 0x0000000e1109723e */ /* 0x010fc600000010ff */
[----:B------:R0:W-:Y:S04]  /*3f90*/  STG.E desc[UR16][R12.64], R19 ;  /* 0x000000130c007986 */ /* 0x0001e8000c101910 */
[----:B------:R0:W-:Y:S02]  /*3fa0*/  STG.E desc[UR16][R20.64], R9 ;  /* 0x0000000914007986 */ /* 0x0001e4000c101910 */
[----:B------:R-:W-:Y:S05]  /*3fb0*/  @P0 BRA `(.L_x_1479) ;  /* 0xfffffff800a80947 */ /* 0x000fea000383ffff */
[----:B------:R-:W-:Y:S05]  /*3fc0*/  EXIT ;  /* 0x000000000000794d */ /* 0x000fea0003800000 */
.L_x_1480:
        /* <DEDUP_REMOVED lines=11> */
.L_x_3435:


//--------------------- .text._Z35group_norm_nhwc_bwd_one_pass_kernelI11Fp32IOBf16WLi128ELi16ELi256EEv26Group_norm_nhwc_bwd_params --------------------------
	.section	.text._Z35group_norm_nhwc_bwd_one_pass_kernelI11Fp32IOBf16WLi128ELi16ELi256EEv26Group_norm_nhwc_bwd_params,"ax",@progbits
	.align	128
        .global         _Z35group_norm_nhwc_bwd_one_pass_kernelI11Fp32IOBf16WLi128ELi16ELi256EEv26Group_norm_nhwc_bwd_params
        .type           _Z35group_norm_nhwc_bwd_one_pass_kernelI11Fp32IOBf16WLi128ELi16ELi256EEv26Group_norm_nhwc_bwd_params,@function
        .size           _Z35group_norm_nhwc_bwd_one_pass_kernelI11Fp32IOBf16WLi128ELi16ELi256EEv26Group_norm_nhwc_bwd_params,(.L_x_3436 - _Z35group_norm_nhwc_bwd_one_pass_kernelI11Fp32IOBf16WLi128ELi16ELi256EEv26Group_norm_nhwc_bwd_params)
        .other          _Z35group_norm_nhwc_bwd_one_pass_kernelI11Fp32IOBf16WLi128ELi16ELi256EEv26Group_norm_nhwc_bwd_params,@"STO_CUDA_ENTRY STV_DEFAULT"
_Z35group_norm_nhwc_bwd_one_pass_kernelI11Fp32IOBf16WLi128ELi16ELi256EEv26Group_norm_nhwc_bwd_params:
.text._Z35group_norm_nhwc_bwd_one_pass_kernelI11Fp32IOBf16WLi128ELi16ELi256EEv26Group_norm_nhwc_bwd_params:
        /* <DEDUP_REMOVED lines=21> */
[----:B--2---:R-:W-:Y:S02]  /*0150*/  UIMAD UR36, UR32, UR33, UR5 ;  /* 0x00000021202472a4 */ /* 0x004fe4000f8e0205 */
[----:B------:R-:W-:Y:S01]  /*0160*/  UIMAD UR11, UR33, 0x7, UR5 ;  /* 0x00000007210b78a4 */ /* 0x000fe2000f8e0205 */
[----:B0-----:R-:W-:Y:S01]  /*0170*/  IMAD R40, R3, UR32, R40 ;  /* 0x0000002003287c24 */ /* 0x001fe2000f8e0228 */
[----:B------:R-:W-:Y:S02]  /*0180*/  UIMAD UR12, UR33, 0x6, UR5 ;  /* 0x00000006210c78a4 */ /* 0x000fe4000f8e0205 */
[----:B------:R-:W-:Y:S02]  /*0190*/  UIMAD UR13, UR33, 0x5, UR5 ;  /* 0x00000005210d78a4 */ /* 0x000fe4000f8e0205 */
[C---:B------:R-:W-:Y:S01]  /*01a0*/  IADD3 R43, PT, PT, R40.reuse, 0x20, RZ ;  /* 0x00000020282b7810 */ /* 0x040fe20007ffe0ff */
[----:B------:R-:W-:Y:S01]  /*01b0*/  ULEA UR14, UR33, UR5, 0x2 ;  /* 0x00000005210e7291 */ /* 0x000fe2000f8e10ff */
[C---:B------:R-:W-:Y:S01]  /*01c0*/  IADD3 R42, PT, PT, R40.reuse, 0x40, RZ ;  /* 0x00000040282a7810 */ /* 0x040fe20007ffe0ff */
[----:B----4-:R-:W-:Y:S01]  /*01d0*/  ULEA UR4, UR6, UR4, 0x18 ;  /* 0x0000000406047291 */ /* 0x010fe2000f8ec0ff */
[----:B------:R-:W-:Y:S01]  /*01e0*/  IADD3 R44, PT, PT, R40, 0x60, RZ ;  /* 0x00000060282c7810 */ /* 0x000fe20007ffe0ff */
[----:B------:R-:W-:Y:S01]  /*01f0*/  ULEA UR10, UR6, UR10, 0x18 ;  /* 0x0000000a060a7291 */ /* 0x000fe2000f8ec0ff */
[----:B------:R-:W-:Y:S01]  /*0200*/  SHF.R.S32.HI R0, RZ, 0x1f, R40 ;  /* 0x0000001fff007819 */ /* 0x000fe20000011428 */
[----:B------:R-:W-:Y:S01]  /*0210*/  UIMAD UR15, UR33, 0x3, UR5 ;  /* 0x00000003210f78a4 */ /* 0x000fe2000f8e0205 */
[----:B------:R-:W-:Y:S01]  /*0220*/  SHF.R.S32.HI R3, RZ, 0x1f, R42 ;  /* 0x0000001fff037819 */ /* 0x000fe2000001142a */
[----:B------:R-:W-:Y:S01]  /*0230*/  ULEA UR16, UR33, UR5, 0x1 ;  /* 0x0000000521107291 */ /* 0x000fe2000f8e08ff */
[----:B------:R-:W-:Y:S01]  /*0240*/  LEA R0, R4, UR4, 0x4 ;  /* 0x0000000404007c11 */ /* 0x000fe2000f8e20ff */
[----:B------:R-:W-:Y:S01]  /*0250*/  UIADD3 UR17, UPT, UPT, UR5, UR33, URZ ;  /* 0x0000002105117290 */ /* 0x000fe2000fffe0ff */
[----:B------:R-:W-:Y:S01]  /*0260*/  SHF.R.S32.HI R4, RZ, 0x1f, R43 ;  /* 0x0000001fff047819 */ /* 0x000fe2000001142b */
[----:B---3--:R-:W-:Y:S01]  /*0270*/  USHF.L.U32 UR37, UR35, 0x1, URZ ;  /* 0x0000000123257899 */ /* 0x008fe200080006ff */
[----:B------:R-:W-:Y:S01]  /*0280*/  SHF.R.S32.HI R2, RZ, 0x1f, R44 ;  /* 0x0000001fff027819 */ /* 0x000fe2000001142c */
[----:B------:R-:W-:-:S02]  /*0290*/  ULOP3.LUT UR38, UR35, 0x7, URZ, 0xc0, !UPT ;  /* 0x0000000723267892 */ /* 0x000fc4000f8ec0ff */
[----:B------:R-:W-:Y:S02]  /*02a0*/  ULOP3.LUT UR39, UR35, 0x3, URZ, 0xc0, !UPT ;  /* 0x0000000323277892 */ /* 0x000fe4000f8ec0ff */
[----:B------:R-:W-:Y:S01]  /*02b0*/  ULOP3.LUT UR40, UR35, 0x7ffffff8, URZ, 0xc0, !UPT ;  /* 0x7ffffff823287892 */ /* 0x000fe2000f8ec0ff */
[----:B-1----:R-:W-:-:S11]  /*02c0*/  UMOV UR4, URZ ;  /* 0x000000ff00047c82 */ /* 0x002fd60008000000 */
.L_x_1512:
        /* <DEDUP_REMOVED lines=21> */
[----:B0-----:R-:W0:Y:S04]  /*0420*/  MUFU.RCP R4, R4 ;  /* 0x0000000400047308 */ /* 0x001e280000001000 */
[----:B------:R-:W3:Y:S01]  /*0430*/  @!P1 LDC.64 R26, c[0x0][0x398] ;  /* 0x0000e600ff1a9b82 */ /* 0x000ee20000000a00 */
[----:B0-----:R-:W-:-:S04]  /*0440*/  IADD3 R2, PT, PT, R4, 0xffffffe, RZ ;  /* 0x0ffffffe04027810 */ /* 0x001fc80007ffe0ff */
[----:B------:R0:W4:Y:S02]  /*0450*/  F2I.FTZ.U32.TRUNC.NTZ R3, R2 ;  /* 0x0000000200037305 */ /* 0x000124000021f000 */
[----:B0-----:R-:W-:Y:S01]  /*0460*/  HFMA2 R2, -RZ, RZ, 0, 0 ;  /* 0x00000000ff027431 */ /* 0x001fe200000001ff */
[----:B----4-:R-:W-:-:S05]  /*0470*/  IADD3 R6, PT, PT, RZ, -R3, RZ ;  /* 0x80000003ff067210 */ /* 0x010fca0007ffe0ff */
[----:B------:R-:W-:Y:S01]  /*0480*/  IMAD R7, R6, R5, RZ ;  /* 0x0000000506077224 */ /* 0x000fe200078e02ff */
[----:B------:R-:W-:-:S03]  /*0490*/  IABS R6, UR18 ;  /* 0x0000001200067c13 */ /* 0x000fc60008000000 */
[----:B------:R-:W-:Y:S01]  /*04a0*/  IMAD.HI.U32 R3, R3, R7, R2 ;  /* 0x0000000703037227 */ /* 0x000fe200078e0002 */
[----:B------:R-:W-:-:S04]  /*04b0*/  LOP3.LUT R2, R8, UR18, RZ, 0x3c, !PT ;  /* 0x0000001208027c12 */ /* 0x000fc8000f8e3cff */
        /* <DEDUP_REMOVED lines=11> */
[----:B------:R-:W-:Y:S02]  /*0570*/  LOP3.LUT R5, RZ, R8, RZ, 0x33, !PT ;  /* 0x00000008ff057212 */ /* 0x000fe400078e33ff */
[----:B------:R-:W-:Y:S02]  /*0580*/  @!P0 IADD3 R4, PT, PT, -R4, RZ, RZ ;  /* 0x000000ff04048210 */ /* 0x000fe40007ffe1ff */
[----:B------:R-:W-:Y:S02]  /*0590*/  @P3 IADD3 R3, PT, PT, R3, 0x1, RZ ;  /* 0x0000000103033810 */ /* 0x000fe40007ffe0ff */
[----:B------:R-:W-:Y:S02]  /*05a0*/  ISETP.NE.AND P3, PT, R8, RZ, PT ;  /* 0x000000ff0800720c */ /* 0x000fe40003f65270 */
[----:B------:R-:W-:-:S02]  /*05b0*/  MOV R6, R3 ;  /* 0x0000000300067202 */ /* 0x000fc40000000f00 */
[----:B------:R-:W0:Y:S01]  /*05c0*/  @!P1 LDC.64 R2, c[0x0][0x3f8] ;  /* 0x0000fe00ff029b82 */ /* 0x000e220000000a00 */
[C---:B------:R-:W-:Y:S02]  /*05d0*/  SEL R41, R5.reuse, R4, !P3 ;  /* 0x0000000405297207 */ /* 0x040fe40005800000 */
[----:B------:R-:W-:Y:S02]  /*05e0*/  @!P2 IADD3 R6, PT, PT, -R6, RZ, RZ ;  /* 0x000000ff0606a210 */ /* 0x000fe40007ffe1ff */
[----:B------:R-:W-:Y:S02]  /*05f0*/  ISETP.GE.U32.AND P2, PT, R42, UR20, PT ;  /* 0x000000142a007c0c */ /* 0x000fe4000bf46070 */
[----:B------:R-:W-:Y:S02]  /*0600*/  SEL R5, R5, R6, !P3 ;  /* 0x0000000605057207 */ /* 0x000fe40005800000 */
[----:B------:R-:W-:Y:S02]  /*0610*/  ISETP.GE.AND.EX P2, PT, R14, UR21, PT, P2 ;  /* 0x000000150e007c0c */ /* 0x000fe4000bf46320 */
[----:B------:R-:W-:-:S02]  /*0620*/  SHF.L.U32 R4, R41, 0x4, RZ ;  /* 0x0000000429047819 */ /* 0x000fc400000006ff */
[----:B------:R-:W-:Y:S02]  /*0630*/  SHF.R.S32.HI R6, RZ, 0x1f, R5 ;  /* 0x0000001fff067819 */ /* 0x000fe40000011405 */
[----:B------:R-:W-:Y:S02]  /*0640*/  ISETP.GE.U32.AND P0, PT, R40, UR20, PT ;  /* 0x0000001428007c0c */ /* 0x000fe4000bf06070 */
[----:B------:R-:W-:Y:S01]  /*0650*/  SHF.R.S32.HI R29, RZ, 0x1f, R4 ;  /* 0x0000001fff1d7819 */ /* 0x000fe20000011404 */
[----:B------:R-:W-:Y:S01]  /*0660*/  IMAD R6, R6, UR22, RZ ;  /* 0x0000001606067c24 */ /* 0x000fe2000f8e02ff */
[----:B------:R-:W-:Y:S02]  /*0670*/  LOP3.LUT R28, R4, R35, RZ, 0xfc, !PT ;  /* 0x00000023041c7212 */ /* 0x000fe400078efcff */
[----:B------:R-:W-:Y:S01]  /*0680*/  ISETP.GE.AND.EX P0, PT, R18, UR21, PT, P0 ;  /* 0x0000001512007c0c */ /* 0x000fe2000bf06300 */
[----:B------:R-:W4:Y:S01]  /*0690*/  @!P2 LDC.64 R8, c[0x0][0x3f8] ;  /* 0x0000fe00ff08ab82 */ /* 0x000f220000000a00 */
[----:B------:R-:W-:Y:S01]  /*06a0*/  ISETP.GE.U32.AND P3, PT, R44, UR20, PT ;  /* 0x000000142c007c0c */ /* 0x000fe2000bf66070 */
[----:B------:R-:W-:-:S03]  /*06b0*/  IMAD.WIDE.U32 R28, R5, UR22, R28 ;  /* 0x00000016051c7c25 */ /* 0x000fc6000f8e001c */
[----:B------:R-:W-:Y:S01]  /*06c0*/  ISETP.GE.AND.EX P3, PT, R34, UR21, PT, P3 ;  /* 0x0000001522007c0c */ /* 0x000fe2000bf66330 */
[----:B------:R-:W-:Y:S02]  /*06d0*/  IMAD R5, R5, UR23, R6 ;  /* 0x0000001705057c24 */ /* 0x000fe4000f8e0206 */
[----:B0-----:R-:W-:Y:S01]  /*06e0*/  @!P1 IMAD R6, R12, R2, RZ ;  /* 0x000000020c069224 */ /* 0x001fe200078e02ff */
[----:B------:R-:W0:Y:S02]  /*06f0*/  @!P2 LDC.64 R24, c[0x0][0x3a0] ;  /* 0x0000e800ff18ab82 */ /* 0x000e240000000a00 */
[----:B------:R-:W-:Y:S01]  /*0700*/  IADD3 R7, PT, PT, R29, R5, RZ ;  /* 0x000000051d077210 */ /* 0x000fe20007ffe0ff */
[----:B------:R-:W-:Y:S01]  /*0710*/  @!P1 IMAD R5, R43, R3, R6 ;  /* 0x000000032b059224 */ /* 0x000fe200078e0206 */
[----:B------:R-:W-:-:S04]  /*0720*/  @!P1 MOV R6, R28 ;  /* 0x0000001c00069202 */ /* 0x000fc80000000f00 */
[----:B------:R-:W0:Y:S01]  /*0730*/  @!P0 LDC.64 R30, c[0x0][0x3f8] ;  /* 0x0000fe00ff1e8b82 */ /* 0x000e220000000a00 */
[----:B------:R-:W-:-:S05]  /*0740*/  @!P1 IMAD.WIDE.U32 R2, R43, R2, R6 ;  /* 0x000000022b029225 */ /* 0x000fca00078e0006 */
[----:B------:R-:W-:Y:S02]  /*0750*/  @!P1 IADD3 R5, PT, PT, R3, R5, RZ ;  /* 0x0000000503059210 */ /* 0x000fe40007ffe0ff */
[C---:B------:R-:W-:Y:S01]  /*0760*/  @!P1 SHF.L.U32 R3, R2.reuse, 0x2, RZ ;  /* 0x0000000202039819 */ /* 0x040fe200000006ff */
[----:B------:R-:W0:Y:S01]  /*0770*/  @!P2 LDC.64 R12, c[0x0][0x398] ;  /* 0x0000e600ff0cab82 */ /* 0x000e220000000a00 */
[----:B------:R-:W-:Y:S01]  /*0780*/  @!P1 SHF.L.U64.HI R5, R2, 0x2, R5 ;  /* 0x0000000202059819 */ /* 0x000fe20000010205 */
[----:B----4-:R-:W-:Y:S01]  /*0790*/  @!P2 IMAD R20, R14, R8, RZ ;  /* 0x000000080e14a224 */ /* 0x010fe200078e02ff */
[C---:B-1----:R-:W-:Y:S02]  /*07a0*/  @!P1 IADD3 R10, P5, PT, R3.reuse, R10, RZ ;  /* 0x0000000a030a9210 */ /* 0x042fe40007fbe0ff */
[----:B---3--:R-:W-:Y:S02]  /*07b0*/  @!P1 IADD3 R26, P6, PT, R3, R26, RZ ;  /* 0x0000001a031a9210 */ /* 0x008fe40007fde0ff */
[----:B------:R-:W-:Y:S01]  /*07c0*/  @!P2 MOV R2, R28 ;  /* 0x0000001c0002a202 */ /* 0x000fe20000000f00 */
[----:B------:R-:W1:Y:S01]  /*07d0*/  @!P3 LDC.64 R14, c[0x0][0x3f8] ;  /* 0x0000fe00ff0ebb82 */ /* 0x000e620000000a00 */
[----:B------:R-:W-:Y:S01]  /*07e0*/  @!P2 MOV R3, R7 ;  /* 0x000000070003a202 */ /* 0x000fe20000000f00 */
[----:B------:R-:W-:-:S02]  /*07f0*/  @!P2 IMAD R20, R42, R9, R20 ;  /* 0x000000092a14a224 */ /* 0x000fc400078e0214 */
[----:B------:R-:W-:Y:S01]  /*0800*/  @!P2 IMAD.WIDE.U32 R8, R42, R8, R2 ;  /* 0x000000082a08a225 */ /* 0x000fe200078e0002 */
[----:B------:R-:W-:-:S03]  /*0810*/  @!P1 IADD3.X R11, PT, PT, R5, R11, RZ, P5, !PT ;  /* 0x0000000b050b9210 */ /* 0x000fc60002ffe4ff */
[----:B------:R-:W3:Y:S01]  /*0820*/  @!P0 LDC.64 R2, c[0x0][0x3a0] ;  /* 0x0000e800ff028b82 */ /* 0x000ee20000000a00 */
[----:B------:R-:W-:Y:S01]  /*0830*/  @!P1 IADD3.X R27, PT, PT, R5, R27, RZ, P6, !PT ;  /* 0x0000001b051b9210 */ /* 0x000fe200037fe4ff */
[----:B0-----:R-:W-:Y:S01]  /*0840*/  @!P0 IMAD R32, R18, R30, RZ ;  /* 0x0000001e12208224 */ /* 0x001fe200078e02ff */
[----:B------:R-:W-:Y:S02]  /*0850*/  @!P2 IADD3 R5, PT, PT, R9, R20, RZ ;  /* 0x000000140905a210 */ /* 0x000fe40007ffe0ff */
[----:B------:R-:W-:Y:S02]  /*0860*/  @!P0 MOV R20, R28 ;  /* 0x0000001c00148202 */ /* 0x000fe40000000f00 */
[----:B------:R-:W-:Y:S01]  /*0870*/  @!P0 MOV R21, R7 ;  /* 0x0000000700158202 */ /* 0x000fe20000000f00 */
[C---:B------:R-:W-:Y:S01]  /*0880*/  @!P0 IMAD R32, R40.reuse, R31, R32 ;  /* 0x0000001f28208224 */ /* 0x040fe200078e0220 */
[----:B------:R-:W-:Y:S01]  /*0890*/  ISETP.NE.AND P4, PT, RZ, UR34, PT ;  /* 0x00000022ff007c0c */ /* 0x000fe2000bf85270 */
[----:B------:R-:W0:Y:S01]  /*08a0*/  @!P0 LDC.64 R18, c[0x0][0x398] ;  /* 0x0000e600ff128b82 */ /* 0x000e220000000a00 */
[----:B------:R-:W-:Y:S01]  /*08b0*/  @!P0 IMAD.WIDE.U32 R30, R40, R30, R20 ;  /* 0x0000001e281e8225 */ /* 0x000fe200078e0014 */
[----:B------:R-:W-:-:S04]  /*08c0*/  @!P2 SHF.L.U32 R33, R8, 0x2, RZ ;  /* 0x000000020821a819 */ /* 0x000fc800000006ff */
[----:B------:R-:W-:Y:S01]  /*08d0*/  @!P0 IADD3 R32, PT, PT, R31, R32, RZ ;  /* 0x000000201f208210 */ /* 0x000fe20007ffe0ff */
[----:B-1----:R-:W-:Y:S01]  /*08e0*/  @!P3 IMAD R34, R34, R14, RZ ;  /* 0x0000000e2222b224 */ /* 0x002fe200078e02ff */
[C---:B------:R-:W-:Y:S01]  /*08f0*/  @!P2 IADD3 R24, P5, PT, R33.reuse, R24, RZ ;  /* 0x000000182118a210 */ /* 0x040fe20007fbe0ff */
[----:B------:R-:W1:Y:S01]  /*0900*/  @!P3 LDC.64 R20, c[0x0][0x3a0] ;  /* 0x0000e800ff14bb82 */ /* 0x000e620000000a00 */
[----:B------:R-:W-:Y:S02]  /*0910*/  @!P2 IADD3 R12, P6, PT, R33, R12, RZ ;  /* 0x0000000c210ca210 */ /* 0x000fe40007fde0ff */
[C---:B------:R-:W-:Y:S02]  /*0920*/  @!P0 SHF.L.U32 R33, R30.reuse, 0x2, RZ ;  /* 0x000000021e218819 */ /* 0x040fe400000006ff */
[----:B------:R-:W-:Y:S02]  /*0930*/  @!P0 SHF.L.U64.HI R32, R30, 0x2, R32 ;  /* 0x000000021e208819 */ /* 0x000fe40000010220 */
[----:B------:R-:W-:Y:S01]  /*0940*/  @!P2 SHF.L.U64.HI R5, R8, 0x2, R5 ;  /* 0x000000020805a819 */ /* 0x000fe20000010205 */
[----:B------:R-:W4:Y:S01]  /*0950*/  @!P3 LDC.64 R22, c[0x0][0x398] ;  /* 0x0000e600ff16bb82 */ /* 0x000f220000000a00 */
[----:B------:R-:W-:-:S02]  /*0960*/  @!P3 MOV R30, R28 ;  /* 0x0000001c001eb202 */ /* 0x000fc40000000f00 */
[----:B------:R-:W-:Y:S01]  /*0970*/  @!P3 MOV R31, R7 ;  /* 0x00000007001fb202 */ /* 0x000fe20000000f00 */
[----:B------:R-:W-:-:S04]  /*0980*/  @!P3 IMAD R34, R44, R15, R34 ;  /* 0x0000000f2c22b224 */ /* 0x000fc800078e0222 */
[----:B------:R-:W1:Y:S01]  /*0990*/  @P4 LDC.64 R8, c[0x0][0x3b0] ;  /* 0x0000ec00ff084b82 */ /* 0x000e620000000a00 */
[----:B------:R-:W-:Y:S01]  /*09a0*/  @!P3 IMAD.WIDE.U32 R14, R44, R14, R30 ;  /* 0x0000000e2c0eb225 */ /* 0x000fe200078e001e */
[C---:B------:R-:W-:Y:S02]  /*09b0*/  @!P2 IADD3.X R25, PT, PT, R5.reuse, R25, RZ, P5, !PT ;  /* 0x000000190519a210 */ /* 0x040fe40002ffe4ff */
[----:B------:R-:W-:Y:S02]  /*09c0*/  @!P2 IADD3.X R13, PT, PT, R5, R13, RZ, P6, !PT ;  /* 0x0000000d050da210 */ /* 0x000fe400037fe4ff */
[----:B------:R-:W-:Y:S02]  /*09d0*/  @!P3 IADD3 R34, PT, PT, R15, R34, RZ ;  /* 0x000000220f22b210 */ /* 0x000fe40007ffe0ff */
[----:B------:R-:W-:Y:S02]  /*09e0*/  @!P3 SHF.L.U32 R5, R14, 0x2, RZ ;  /* 0x000000020e05b819 */ /* 0x000fe400000006ff */
[----:B------:R-:W-:-:S02]  /*09f0*/  IADD3 R4, PT, PT, R35, R4, RZ ;  /* 0x0000000423047210 */ /* 0x000fc40007ffe0ff */
[----:B------:R-:W-:Y:S02]  /*0a00*/  @!P3 SHF.L.U64.HI R14, R14, 0x2, R34 ;  /* 0x000000020e0eb819 */ /* 0x000fe40000010222 */
[----:B------:R-:W-:Y:S02]  /*0a10*/  CS2R R34, SRZ ;  /* 0x0000000000227805 */ /* 0x000fe4000001ff00 */
[C---:B---3--:R-:W-:Y:S01]  /*0a20*/  @!P0 IADD3 R2, P5, PT, R33.reuse, R2, RZ ;  /* 0x0000000221028210 */ /* 0x048fe20007fbe0ff */
[----:B------:R-:W-:Y:S01]  /*0a30*/  IMAD.WIDE R30, R4, 0x2, R36 ;  /* 0x00000002041e7825 */ /* 0x000fe200078e0224 */
[----:B0-----:R-:W-:Y:S02]  /*0a40*/  @!P0 IADD3 R18, P6, PT, R33, R18, RZ ;  /* 0x0000001221128210 */ /* 0x001fe40007fde0ff */
[----:B------:R-:W-:Y:S01]  /*0a50*/  CS2R R36, SRZ ;  /* 0x0000000000247805 */ /* 0x000fe2000001ff00 */
[----:B------:R0:W5:Y:S01]  /*0a60*/  @!P1 LDG.E.64 R34, desc[UR28][R10.64] ;  /* 0x0000001c0a229981 */ /* 0x000162000c1e1b00 */
[----:B------:R-:W-:-:S02]  /*0a70*/  @!P0 IADD3.X R3, PT, PT, R32, R3, RZ, P5, !PT ;  /* 0x0000000320038210 */ /* 0x000fc40002ffe4ff */
[----:B------:R-:W-:Y:S01]  /*0a80*/  @!P0 IADD3.X R19, PT, PT, R32, R19, RZ, P6, !PT ;  /* 0x0000001320138210 */ /* 0x000fe200037fe4ff */
[----:B------:R-:W3:Y:S01]  /*0a90*/  LDG.E.U16 R15, desc[UR28][R30.64] ;  /* 0x0000001c1e0f7981 */ /* 0x000ee2000c1e1500 */
[----:B-1----:R-:W-:Y:S01]  /*0aa0*/  @P4 IMAD.WIDE R8, R4, 0x2, R8 ;  /* 0x0000000204084825 */ /* 0x002fe200078e0208 */
[C---:B------:R-:W-:Y:S02]  /*0ab0*/  @!P3 IADD3 R20, P5, PT, R5.reuse, R20, RZ ;  /* 0x000000140514b210 */ /* 0x040fe40007fbe0ff */
[----:B0-----:R-:W-:Y:S02]  /*0ac0*/  CS2R R10, SRZ ;  /* 0x00000000000a7805 */ /* 0x001fe4000001ff00 */
[----:B----4-:R-:W-:Y:S01]  /*0ad0*/  @!P3 IADD3 R22, P6, PT, R5, R22, RZ ;  /* 0x000000160516b210 */ /* 0x010fe20007fde0ff */
[----:B------:R0:W4:Y:S01]  /*0ae0*/  LDG.E.U16 R4, desc[UR28][R30.64+0x2] ;  /* 0x0000021c1e047981 */ /* 0x000122000c1e1500 */
[----:B------:R-:W-:Y:S02]  /*0af0*/  CS2R R32, SRZ ;  /* 0x0000000000207805 */ /* 0x000fe4000001ff00 */
[C---:B------:R-:W-:Y:S01]  /*0b00*/  @!P3 IADD3.X R21, PT, PT, R14.reuse, R21, RZ, P5, !PT ;  /* 0x000000150e15b210 */ /* 0x040fe20002ffe4ff */
[----:B------:R1:W5:Y:S01]  /*0b10*/  @!P2 LDG.E.64 R10, desc[UR28][R12.64] ;  /* 0x0000001c0c0aa981 */ /* 0x000362000c1e1b00 */
[----:B------:R-:W-:-:S03]  /*0b20*/  @!P3 IADD3.X R23, PT, PT, R14, R23, RZ, P6, !PT ;  /* 0x000000170e17b210 */ /* 0x000fc600037fe4ff */
[----:B------:R2:W5:Y:S01]  /*0b30*/  @!P0 LDG.E.64 R36, desc[UR28][R2.64] ;  /* 0x0000001c02248981 */ /* 0x000562000c1e1b00 */
[----:B0-----:R-:W-:-:S03]  /*0b40*/  CS2R R30, SRZ ;  /* 0x00000000001e7805 */ /* 0x001fc6000001ff00 */
[----:B------:R-:W3:Y:S01]  /*0b50*/  @P4 LDG.E.U16 R5, desc[UR28][R8.64] ;  /* 0x0000001c08054981 */ /* 0x000ee2000c1e1500 */
[----:B-1----:R-:W-:-:S03]  /*0b60*/  CS2R R12, SRZ ;  /* 0x00000000000c7805 */ /* 0x002fc6000001ff00 */
[----:B------:R0:W3:Y:S01]  /*0b70*/  @P4 LDG.E.U16 R14, desc[UR28][R8.64+0x2] ;  /* 0x0000021c080e4981 */ /* 0x0000e2000c1e1500 */
[----:B--2---:R-:W-:Y:S01]  /*0b80*/  HFMA2 R3, -RZ, RZ, 0, 0 ;  /* 0x00000000ff037431 */ /* 0x004fe200000001ff */
[----:B------:R-:W-:Y:S02]  /*0b90*/  MOV R2, RZ ;  /* 0x000000ff00027202 */ /* 0x000fe40000000f00 */
[----:B------:R1:W5:Y:S04]  /*0ba0*/  @!P2 LDG.E.64 R32, desc[UR28][R24.64] ;  /* 0x0000001c1820a981 */ /* 0x000368000c1e1b00 */
[----:B------:R1:W5:Y:S04]  /*0bb0*/  @!P3 LDG.E.64 R30, desc[UR28][R20.64] ;  /* 0x0000001c141eb981 */ /* 0x000368000c1e1b00 */
[----:B------:R1:W5:Y:S04]  /*0bc0*/  @!P0 LDG.E.64 R2, desc[UR28][R18.64] ;  /* 0x0000001c12028981 */ /* 0x000368000c1e1b00 */
[----:B------:R1:W5:Y:S01]  /*0bd0*/  @!P3 LDG.E.64 R12, desc[UR28][R22.64] ;  /* 0x0000001c160cb981 */ /* 0x000362000c1e1b00 */
[----:B0-----:R-:W-:-:S06]  /*0be0*/  CS2R R8, SRZ ;  /* 0x0000000000087805 */ /* 0x001fcc000001ff00 */
[----:B------:R1:W5:Y:S01]  /*0bf0*/  @!P1 LDG.E.64 R8, desc[UR28][R26.64] ;  /* 0x0000001c1a089981 */ /* 0x000362000c1e1b00 */
[----:B------:R-:W-:-:S13]  /*0c00*/  R2UR UR41, R16 ;  /* 0x00000000102972ca */ /* 0x000fda00000e0000 */
        /* <DEDUP_REMOVED lines=13> */
[----:B----4-:R-:W-:Y:S02]  /*0ce0*/  SHF.L.U32 R4, R4, 0x10, RZ ;  /* 0x0000001004047819 */ /* 0x010fe400000006ff */
[----:B---3--:R-:W-:Y:S02]  /*0cf0*/  @P4 SHF.L.U32 R39, R5, 0x10, RZ ;  /* 0x0000001005274819 */ /* 0x008fe400000006ff */
[----:B------:R-:W-:Y:S02]  /*0d00*/  SHF.L.U32 R5, R15, 0x10, RZ ;  /* 0x000000100f057819 */ /* 0x000fe400000006ff */
[----:B------:R-:W-:Y:S01]  /*0d10*/  @P4 SHF.L.U32 R38, R14, 0x10, RZ ;  /* 0x000000100e264819 */ /* 0x000fe200000006ff */
[----:B-1----:R-:W-:Y:S06]  /*0d20*/  BRA.U UP1, `(.L_x_1482) ;  /* 0x0000000101e47547 */ /* 0x002fec000b800000 */
[----:B-----5:R-:W-:Y:S01]  /*0d30*/  FADD.FTZ R23, R36, -UR41 ;  /* 0x8000002924177e21 */ /* 0x020fe20008010000 */
[-C--:B------:R-:W-:Y:S01]  /*0d40*/  FMUL.FTZ R14, R2, R5.reuse ;  /* 0x00000005020e7220 */ /* 0x080fe20000410000 */
        /* <DEDUP_REMOVED lines=55> */
.L_x_1482:
        /* <DEDUP_REMOVED lines=128> */
.L_x_1483:
        /* <DEDUP_REMOVED lines=39> */
.L_x_1485:
[----:B------:R-:W-:Y:S05]  /*1b30*/  BSYNC.RECONVERGENT B0 ;  /* 0x0000000000007941 */ /* 0x000fea0003800200 */
.L_x_1484:
        /* <DEDUP_REMOVED lines=25> */
.L_x_1487:
[----:B------:R-:W-:Y:S05]  /*1cd0*/  BSYNC.RECONVERGENT B0 ;  /* 0x0000000000007941 */ /* 0x000fea0003800200 */
.L_x_1486:
        /* <DEDUP_REMOVED lines=158> */
.L_x_1489:
[----:B------:R-:W-:Y:S05]  /*26c0*/  BSYNC.RECONVERGENT B0 ;  /* 0x0000000000007941 */ /* 0x000fea0003800200 */
.L_x_1488:
        /* <DEDUP_REMOVED lines=28> */
.L_x_1491:
[----:B------:R-:W-:Y:S05]  /*2890*/  BSYNC.RECONVERGENT B0 ;  /* 0x0000000000007941 */ /* 0x000fea0003800200 */
.L_x_1490:
        /* <DEDUP_REMOVED lines=28> */
.L_x_1494:
[----:B--2---:R-:W2:Y:S04]  /*2a60*/  LDG.E.STRONG.GPU R16, desc[UR28][R18.64] ;  /* 0x0000001c12107981 */ /* 0x004ea8000c1ef900 */
[----:B--2---:R-:W-:Y:S01]  /*2a70*/  CCTL.IVALL ;  /* 0x00000000ff00798f */ /* 0x004fe20002000000 */
[----:B------:R-:W-:Y:S05]  /*2a80*/  YIELD ;  /* 0x0000000000007946 */ /* 0x000fea0003800000 */
[----:B------:R-:W-:-:S13]  /*2a90*/  ISETP.NE.AND P1, PT, R16, R23, PT ;  /* 0x000000171000720c */ /* 0x000fda0003f25270 */
[----:B------:R-:W-:Y:S05]  /*2aa0*/  @P1 BRA `(.L_x_1494) ;  /* 0xfffffffc00ec1947 */ /* 0x000fea000383ffff */
.L_x_1493:
        /* <DEDUP_REMOVED lines=14> */
.L_x_1496:
        /* <DEDUP_REMOVED lines=18> */
[----:B------:R-:W-:Y:S01]  /*2cb0*/  MOV R21, UR31 ;  /* 0x0000001f00157c02 */ /* 0x000fe20008000f00 */
[----:B------:R-:W-:Y:S01]  /*2cc0*/  @!UP0 UIMAD.WIDE.U32 UR30, UR23, 0x8, UR6 ;  /* 0x00000008171e88a5 */ /* 0x000fe2000f8e0006 */
[----:B------:R-:W-:Y:S02]  /*2cd0*/  MOV R18, UR44 ;  /* 0x0000002c00127c02 */ /* 0x000fe40008000f00 */
[----:B------:R-:W-:Y:S02]  /*2ce0*/  MOV R19, UR45 ;  /* 0x0000002d00137c02 */ /* 0x000fe40008000f00 */
[----:B------:R-:W2:Y:S01]  /*2cf0*/  @!P3 LDG.E.64 R20, desc[UR28][R20.64] ;  /* 0x0000001c1414b981 */ /* 0x000ea2000c1e1b00 */
[----:B------:R-:W-:Y:S02]  /*2d00*/  MOV R24, UR30 ;  /* 0x0000001e00187c02 */ /* 0x000fe40008000f00 */
[----:B---3--:R-:W-:Y:S01]  /*2d10*/  MOV R25, UR31 ;  /* 0x0000001f00197c02 */ /* 0x008fe20008000f00 */
[----:B------:R-:W3:Y:S05]  /*2d20*/  @!P6 LDG.E.64 R18, desc[UR28][R18.64] ;  /* 0x0000001c1212e981 */ /* 0x000eea000c1e1b00 */
[----:B------:R-:W4:Y:S01]  /*2d30*/  @!P5 LDG.E.64 R24, desc[UR28][R24.64] ;  /* 0x0000001c1818d981 */ /* 0x000f22000c1e1b00 */
[----:B------:R-:W-:Y:S01]  /*2d40*/  IADD3 R17, PT, PT, R16, 0x4, RZ ;  /* 0x0000000410117810 */ /* 0x000fe20007ffe0ff */
[----:B0-----:R-:W-:Y:S01]  /*2d50*/  @!P1 FADD.FTZ R14, R14, R22 ;  /* 0x000000160e0e9221 */ /* 0x001fe20000010000 */
[----:B------:R-:W-:-:S02]  /*2d60*/  @!P1 FADD.FTZ R15, R15, R23 ;  /* 0x000000170f0f9221 */ /* 0x000fc40000010000 */
[----:B------:R-:W-:Y:S02]  /*2d70*/  ISETP.EQ.OR P1, PT, R17, UR32, P2 ;  /* 0x0000002011007c0c */ /* 0x000fe40009722670 */
[C---:B------:R-:W-:Y:S02]  /*2d80*/  IADD3 R22, PT, PT, R16.reuse, 0x5, RZ ;  /* 0x0000000510167810 */ /* 0x040fe40007ffe0ff */
[----:B------:R-:W-:Y:S01]  /*2d90*/  IADD3 R17, PT, PT, R16, 0x6, RZ ;  /* 0x0000000610117810 */ /* 0x000fe20007ffe0ff */
[----:B--2---:R-:W-:Y:S01]  /*2da0*/  @!P3 FADD.FTZ R14, R14, R20 ;  /* 0x000000140e0eb221 */ /* 0x004fe20000010000 */
[----:B------:R-:W-:Y:S01]  /*2db0*/  @!P3 FADD.FTZ R15, R15, R21 ;  /* 0x000000150f0fb221 */ /* 0x000fe20000010000 */
[----:B------:R-:W-:Y:S02]  /*2dc0*/  ISETP.EQ.OR P3, PT, R22, UR32, P2 ;  /* 0x0000002016007c0c */ /* 0x000fe40009762670 */
[----:B---3--:R-:W-:Y:S01]  /*2dd0*/  @!P6 FADD.FTZ R14, R14, R18 ;  /* 0x000000120e0ee221 */ /* 0x008fe20000010000 */
[----:B------:R-:W-:Y:S01]  /*2de0*/  @!P6 FADD.FTZ R15, R15, R19 ;  /* 0x000000130f0fe221 */ /* 0x000fe20000010000 */
[----:B------:R-:W-:-:S02]  /*2df0*/  ISETP.EQ.OR P6, PT, R17, UR32, P2 ;  /* 0x0000002011007c0c */ /* 0x000fc400097c2670 */
[----:B------:R-:W-:Y:S01]  /*2e00*/  IADD3 R17, PT, PT, R16, 0x7, RZ ;  /* 0x0000000710117810 */ /* 0x000fe20007ffe0ff */
[----:B------:R-:W-:Y:S01]  /*2e10*/  VOTEU.ALL UP1, P1 ;  /* 0x0000000000ff7886 */ /* 0x000fe20000820000 */
[----:B----4-:R-:W-:Y:S01]  /*2e20*/  @!P5 FADD.FTZ R14, R14, R24 ;  /* 0x000000180e0ed221 */ /* 0x010fe20000010000 */
        /* <DEDUP_REMOVED lines=12> */
[----:B------:R-:W-:Y:S01]  /*2ef0*/  MOV R21, UR31 ;  /* 0x0000001f00157c02 */ /* 0x000fe20008000f00 */
[----:B------:R-:W-:Y:S01]  /*2f00*/  @!UP0 UIMAD.WIDE.U32 UR30, UR27, 0x8, UR6 ;  /* 0x000000081b1e88a5 */ /* 0x000fe2000f8e0006 */
[----:B------:R-:W-:Y:S02]  /*2f10*/  MOV R18, UR44 ;  /* 0x0000002c00127c02 */ /* 0x000fe40008000f00 */
[----:B------:R-:W-:Y:S02]  /*2f20*/  MOV R19, UR45 ;  /* 0x0000002d00137c02 */ /* 0x000fe40008000f00 */
[----:B------:R-:W3:Y:S01]  /*2f30*/  @!P3 LDG.E.64 R20, desc[UR28][R20.64] ;  /* 0x0000001c1414b981 */ /* 0x000ee2000c1e1b00 */
[----:B------:R-:W-:-:S02]  /*2f40*/  MOV R24, UR30 ;  /* 0x0000001e00187c02 */ /* 0x000fc40008000f00 */
[----:B------:R-:W-:Y:S01]  /*2f50*/  MOV R25, UR31 ;  /* 0x0000001f00197c02 */ /* 0x000fe20008000f00 */
[----:B------:R-:W4:Y:S05]  /*2f60*/  @!P6 LDG.E.64 R18, desc[UR28][R18.64] ;  /* 0x0000001c1212e981 */ /* 0x000f2a000c1e1b00 */
[----:B------:R-:W5:Y:S01]  /*2f70*/  @!P5 LDG.E.64 R24, desc[UR28][R24.64] ;  /* 0x0000001c1818d981 */ /* 0x000f62000c1e1b00 */
[----:B------:R-:W-:Y:S01]  /*2f80*/  IADD3 R16, PT, PT, R16, 0x8, RZ ;  /* 0x0000000810107810 */ /* 0x000fe20007ffe0ff */
[----:B------:R-:W-:Y:S02]  /*2f90*/  UIADD3 UR20, UPT, UPT, UR20, 0x8, URZ ;  /* 0x0000000814147890 */ /* 0x000fe4000fffe0ff */
[----:B------:R-:W-:-:S02]  /*2fa0*/  ULEA UR19, UR33, UR19, 0x3 ;  /* 0x0000001321137291 */ /* 0x000fc4000f8e18ff */
[----:B------:R-:W-:Y:S02]  /*2fb0*/  ULEA UR21, UR33, UR21, 0x3 ;  /* 0x0000001521157291 */ /* 0x000fe4000f8e18ff */
[----:B------:R-:W-:Y:S02]  /*2fc0*/  ULEA UR22, UR33, UR22, 0x3 ;  /* 0x0000001621167291 */ /* 0x000fe4000f8e18ff */
[----:B------:R-:W-:Y:S02]  /*2fd0*/  ULEA UR23, UR33, UR23, 0x3 ;  /* 0x0000001721177291 */ /* 0x000fe4000f8e18ff */
[----:B------:R-:W-:Y:S02]  /*2fe0*/  ULEA UR24, UR33, UR24, 0x3 ;  /* 0x0000001821187291 */ /* 0x000fe4000f8e18ff */
[----:B------:R-:W-:Y:S02]  /*2ff0*/  ULEA UR25, UR33, UR25, 0x3 ;  /* 0x0000001921197291 */ /* 0x000fe4000f8e18ff */
[----:B------:R-:W-:-:S02]  /*3000*/  ULEA UR26, UR33, UR26, 0x3 ;  /* 0x0000001a211a7291 */ /* 0x000fc4000f8e18ff */
        /* <DEDUP_REMOVED lines=12> */
.L_x_1495:
[----:B------:R-:W-:-:S09]  /*30d0*/  UISETP.NE.AND UP0, UPT, UR38, URZ, UPT ;  /* 0x000000ff2600728c */ /* 0x000fd2000bf05270 */
[----:B------:R-:W-:Y:S05]  /*30e0*/  BRA.U !UP0, `(.L_x_1492) ;  /* 0x0000000508287547 */ /* 0x000fea000b800000 */
[----:B------:R-:W-:Y:S02]  /*30f0*/  UIADD3 UR19, UPT, UPT, UR38, -0x1, URZ ;  /* 0xffffffff26137890 */ /* 0x000fe4000fffe0ff */
[----:B------:R-:W-:Y:S02]  /*3100*/  UISETP.NE.AND UP1, UPT, UR39, URZ, UPT ;  /* 0x000000ff2700728c */ /* 0x000fe4000bf25270 */
[----:B------:R-:W-:-:S09]  /*3110*/  UISETP.GE.U32.AND UP0, UPT, UR19, 0x3, UPT ;  /* 0x000000031300788c */ /* 0x000fd2000bf06070 */
[----:B------:R-:W-:Y:S05]  /*3120*/  BRA.U !UP0, `(.L_x_1497) ;  /* 0x0000000108907547 */ /* 0x000fea000b800000 */
        /* <DEDUP_REMOVED lines=36> */
.L_x_1497:
        /* <DEDUP_REMOVED lines=22> */
.L_x_1498:
        /* <DEDUP_REMOVED lines=11> */
.L_x_1499:
[----:B------:R-:W-:Y:S05]  /*3580*/  BSYNC.RECONVERGENT B0 ;  /* 0x0000000000007941 */ /* 0x000fea0003800200 */
.L_x_1492:
[----:B------:R-:W5:Y:S01]  /*3590*/  S2UR UR7, SR_CgaCtaId ;  /* 0x00000000000779c3 */ /* 0x000f620000008800 */
[----:B------:R-:W-:Y:S01]  /*35a0*/  UMOV UR6, 0x400 ;  /* 0x0000040000067882 */ /* 0x000fe20000000000 */
[----:B--2---:R-:W-:Y:S01]  /*35b0*/  FADD.FTZ R16, R36, -UR41 ;  /* 0x8000002924107e21 */ /* 0x004fe20008010000 */
[----:B----4-:R-:W-:Y:S01]  /*35c0*/  FADD.FTZ R17, R37, -UR41 ;  /* 0x8000002925117e21 */ /* 0x010fe20008010000 */
        /* <DEDUP_REMOVED lines=30> */
.L_x_1500:
        /* <DEDUP_REMOVED lines=8> */
[----:B------:R-:W-:-:S03]  /*3830*/  FFMA.FTZ R16, R5, R2, -R16 ;  /* 0x0000000205107223 */ /* 0x000fc60000010810 */
[----:B------:R-:W-:Y:S01]  /*3840*/  FFMA.FTZ R17, R4, R3, -R17 ;  /* 0x0000000304117223 */ /* 0x000fe20000010811 */
[----:B------:R-:W-:-:S03]  /*3850*/  FMUL.FTZ R16, R16, UR42 ;  /* 0x0000002a10107c20 */ /* 0x000fc60008410000 */
[----:B------:R-:W-:Y:S01]  /*3860*/  FMUL.FTZ R17, R17, UR42 ;  /* 0x0000002a11117c20 */ /* 0x000fe20008410000 */
[----:B0-----:R-:W-:Y:S01]  /*3870*/  IMAD R21, R14, UR20, RZ ;  /* 0x000000140e157c24 */ /* 0x001fe2000f8e02ff */
[----:B------:R-:W-:-:S03]  /*3880*/  MOV R14, R28 ;  /* 0x0000001c000e7202 */ /* 0x000fc60000000f00 */
[C---:B------:R-:W-:Y:S02]  /*3890*/  IMAD R21, R40.reuse, UR21, R21 ;  /* 0x0000001528157c24 */ /* 0x040fe4000f8e0215 */
[----:B------:R-:W-:-:S03]  /*38a0*/  IMAD.WIDE.U32 R14, R40, UR20, R14 ;  /* 0x00000014280e7c25 */ /* 0x000fc6000f8e000e */
[----:B--2---:R-:W-:Y:S02]  /*38b0*/  LEA R2, P0, R14, UR6, 0x2 ;  /* 0x000000060e027c11 */ /* 0x004fe4000f8010ff */
[----:B------:R-:W-:-:S04]  /*38c0*/  IADD3 R21, PT, PT, R15, R21, RZ ;  /* 0x000000150f157210 */ /* 0x000fc80007ffe0ff */
[----:B------:R-:W-:-:S05]  /*38d0*/  LEA.HI.X R3, R14, UR7, R21, 0x2, P0 ;  /* 0x000000070e037c11 */ /* 0x000fca00080f1415 */
[----:B------:R0:W-:Y:S02]  /*38e0*/  STG.E.64 desc[UR28][R2.64], R16 ;  /* 0x0000001002007986 */ /* 0x0001e4000c101b1c */
.L_x_1502:
[----:B------:R-:W-:Y:S05]  /*38f0*/  BSYNC.RECONVERGENT B0 ;  /* 0x0000000000007941 */ /* 0x000fea0003800200 */
.L_x_1501:
[----:B------:R-:W-:Y:S01]  /*3900*/  UISETP.NE.AND UP0, UPT, UR34, URZ, UPT ;  /* 0x000000ff2200728c */ /* 0x000fe2000bf05270 */
[----:B------:R-:W-:Y:S01]  /*3910*/  FADD.FTZ R15, R35, -UR41 ;  /* 0x80000029230f7e21 */ /* 0x000fe20008010000 */
[----:B-1----:R-:W-:Y:S01]  /*3920*/  FADD.FTZ R22, R32, -UR41 ;  /* 0x8000002920167e21 */ /* 0x002fe20008010000 */
[----:B------:R-:W-:Y:S01]  /*3930*/  FADD.FTZ R21, R33, -UR41 ;  /* 0x8000002921157e21 */ /* 0x000fe20008010000 */
[----:B0-----:R-:W-:Y:S01]  /*3940*/  FADD.FTZ R16, R30, -UR41 ;  /* 0x800000291e107e21 */ /* 0x001fe20008010000 */
[----:B------:R-:W-:Y:S01]  /*3950*/  FADD.FTZ R17, R31, -UR41 ;  /* 0x800000291f117e21 */ /* 0x000fe20008010000 */
        /* <DEDUP_REMOVED lines=38> */
.L_x_1503:
        /* <DEDUP_REMOVED lines=17> */
.L_x_1505:
[----:B------:R-:W-:Y:S05]  /*3cd0*/  BSYNC.RECONVERGENT B0 ;  /* 0x0000000000007941 */ /* 0x000fea0003800200 */
.L_x_1504:
        /* <DEDUP_REMOVED lines=19> */
.L_x_1506:
        /* <DEDUP_REMOVED lines=17> */
.L_x_1508:
[----:B------:R-:W-:Y:S05]  /*3f20*/  BSYNC.RECONVERGENT B0 ;  /* 0x0000000000007941 */ /* 0x000fea0003800200 */
.L_x_1507:
        /* <DEDUP_REMOVED lines=19> */
.L_x_1509:
        /* <DEDUP_REMOVED lines=18> */
.L_x_1511:
[----:B------:R-:W-:Y:S05]  /*4180*/  BSYNC.RECONVERGENT B0 ;  /* 0x0000000000007941 */ /* 0x000fea0003800200 */
.L_x_1510:
[----:B------:R-:W-:Y:S02]  /*4190*/  UIADD3 UR18, UPT, UPT, UR33, UR18, URZ ;  /* 0x0000001221127290 */ /* 0x000fe4000fffe0ff */
[----:B------:R-:W-:Y:S02]  /*41a0*/  UIADD3 UR4, UPT, UPT, UR4, 0x1, URZ ;  /* 0x0000000104047890 */ /* 0x000fe4000fffe0ff */
[----:B------:R-:W-:-:S09]  /*41b0*/  UISETP.GE.AND UP0, UPT, UR18, UR8, UPT ;  /* 0x000000081200728c */ /* 0x000fd2000bf06270 */
[----:B------:R-:W-:Y:S05]  /*41c0*/  BRA.U !UP0, `(.L_x_1512) ;  /* 0xffffffc108407547 */ /* 0x000fea000b83ffff */
.L_x_1481:
        /* <DEDUP_REMOVED lines=20> */
.L_x_1514:
[----:B------:R-:W-:Y:S05]  /*4310*/  BSYNC.RECONVERGENT B0 ;  /* 0x0000000000007941 */ /* 0x000fea0003800200 */
.L_x_1513:
[----:B------:R-:W-:Y:S05]  /*4320*/  @P0 EXIT ;  /* 0x000000000000094d */ /* 0x000fea0003800000 */
[----:B------:R-:W-:Y:S05]  /*4330*/  @P2 BRA `(.L_x_1515) ;  /* 0x0000000000202947 */ /* 0x000fea0003800000 */
[----:B------:R-:W-:-:S05]  /*4340*/  IMAD R0, R4, R7, RZ ;  /* 0x0000000704007224 */ /* 0x000fca00078e02ff */
[----:B------:R-:W-:-:S13]  /*4350*/  ISETP.NE.AND P0, PT, R0, -0x1, PT ;  /* 0xffffffff0000780c */ /* 0x000fda0003f05270 */
[----:B------:R-:W-:Y:S05]  /*4360*/  @!P0 BRA `(.L_x_1515) ;  /* 0x0000000000148947 */ /* 0x000fea0003800000 */
.L_x_1516:
[----:B0-----:R-:W2:Y:S04]  /*4370*/  LDG.E.STRONG.GPU R5, desc[UR28][R2.64] ;  /* 0x0000001c02057981 */ /* 0x001ea8000c1ef900 */
[----:B--2---:R-:W-:Y:S01]  /*4380*/  CCTL.IVALL ;  /* 0x00000000ff00798f */ /* 0x004fe20002000000 */
[----:B------:R-:W-:Y:S05]  /*4390*/  YIELD ;  /* 0x0000000000007946 */ /* 0x000fea0003800000 */
[----:B------:R-:W-:-:S13]  /*43a0*/  ISETP.NE.AND P0, PT, R5, R0, PT ;  /* 0x000000000500720c */ /* 0x000fda0003f05270 */
[----:B------:R-:W-:Y:S05]  /*43b0*/  @P0 BRA `(.L_x_1516) ;  /* 0xfffffffc00ec0947 */ /* 0x000fea000383ffff */
.L_x_1515:
        /* <DEDUP_REMOVED lines=12> */
[----:B------:R-:W-:Y:S01]  /*4480*/  HFMA2 R12, -RZ, RZ, 0, 0 ;  /* 0x00000000ff0c7431 */ /* 0x000fe200000001ff */
[----:B------:R-:W-:Y:S01]  /*4490*/  LEA R13, R7, R7, 0x1 ;  /* 0x00000007070d7211 */ /* 0x000fe200078e08ff */
[----:B------:R-:W-:Y:S01]  /*44a0*/  BSSY.RECONVERGENT B0, `(.L_x_1517) ;  /* 0x000004d000007945 */ /* 0x000fe20003800200 */
[----:B------:R-:W-:Y:S02]  /*44b0*/  IADD3 R9, P1, PT, R5, 0x100, RZ ;  /* 0x0000010005097810 */ /* 0x000fe40007f3e0ff */
[----:B------:R-:W-:Y:S02]  /*44c0*/  LOP3.LUT R2, RZ, R5, RZ, 0x33, !PT ;  /* 0x00000005ff027212 */ /* 0x000fe400078e33ff */
[----:B------:R-:W-:Y:S02]  /*44d0*/  ISETP.GT.U32.AND P0, PT, R0, R9, PT ;  /* 0x000000090000720c */ /* 0x000fe40003f04070 */
[----:B------:R-:W-:-:S04]  /*44e0*/  IADD3.X R4, PT, PT, RZ, R12, RZ, P1, !PT ;  /* 0x0000000cff047210 */ /* 0x000fc80000ffe4ff */
[----:B------:R-:W-:-:S04]  /*44f0*/  ISETP.GT.AND.EX P0, PT, R3, R4, PT, P0 ;  /* 0x000000040300720c */ /* 0x000fc80003f04300 */
[----:B------:R-:W-:Y:S02]  /*4500*/  SEL R9, R0, R9, P0 ;  /* 0x0000000900097207 */ /* 0x000fe40000000000 */
[----:B------:R-:W-:Y:S02]  /*4510*/  SEL R11, R3, R4, P0 ;  /* 0x00000004030b7207 */ /* 0x000fe40000000000 */
[----:B------:R-:W-:Y:S01]  /*4520*/  IADD3 R10, P1, PT, R2, R9, RZ ;  /* 0x00000009020a7210 */ /* 0x000fe20007f3e0ff */
[----:B------:R-:W-:Y:S01]  /*4530*/  IMAD.WIDE.U32 R8, R6, 0x3, RZ ;  /* 0x0000000306087825 */ /* 0x000fe200078e00ff */
[----:B------:R-:W-:Y:S02]  /*4540*/  LOP3.LUT R2, RZ, R12, RZ, 0x33, !PT ;  /* 0x0000000cff027212 */ /* 0x000fe400078e33ff */
        /* <DEDUP_REMOVED lines=25> */
[----:B0-----:R-:W-:Y:S02]  /*46e0*/  IADD3 R18, P1, PT, R24, UR4, RZ ;  /* 0x0000000418127c10 */ /* 0x001fe4000ff3e0ff */
        /* <DEDUP_REMOVED lines=11> */
.L_x_1519:
[-C--:B0-----:R-:W-:Y:S01]  /*47a0*/  LEA R10, P3, R13, R18.reuse, 0x2 ;  /* 0x000000120d0a7211 */ /* 0x081fe200078610ff */
        /* <DEDUP_REMOVED lines=28> */
.L_x_1518:
[----:B------:R-:W-:Y:S05]  /*4970*/  BSYNC.RECONVERGENT B0 ;  /* 0x0000000000007941 */ /* 0x000fea0003800200 */
.L_x_1517:
        /* <DEDUP_REMOVED lines=10> */
.L_x_1520:
[C---:B0---4-:R-:W-:Y:S02]  /*4a20*/  SHF.L.U32 R10, R5.reuse, 0x2, RZ ;  /* 0x00000002050a7819 */ /* 0x051fe400000006ff */
[----:B------:R-:W-:Y:S02]  /*4a30*/  SHF.L.U64.HI R11, R5, 0x2, R12 ;  /* 0x00000002050b7819 */ /* 0x000fe4000001020c */
[----:B-1----:R-:W-:-:S04]  /*4a40*/  IADD3 R12, P0, PT, R10, UR4, RZ ;  /* 0x000000040a0c7c10 */ /* 0x002fc8000ff1e0ff */
[----:B------:R-:W-:Y:S02]  /*4a50*/  IADD3.X R13, PT, PT, R11, UR5, RZ, P0, !PT ;  /* 0x000000050b0d7c10 */ /* 0x000fe400087fe4ff */
[C---:B------:R-:W-:Y:S02]  /*4a60*/  IADD3 R14, P0, PT, R12.reuse, R8, RZ ;  /* 0x000000080c0e7210 */ /* 0x040fe40007f1e0ff */
[C---:B------:R-:W-:Y:S02]  /*4a70*/  IADD3 R18, P2, PT, R12.reuse, R9, RZ ;  /* 0x000000090c127210 */ /* 0x040fe40007f5e0ff */
[C---:B------:R-:W-:Y:S02]  /*4a80*/  IADD3.X R15, PT, PT, R13.reuse, R7, RZ, P0, !PT ;  /* 0x000000070d0f7210 */ /* 0x040fe400007fe4ff */
[----:B------:R-:W-:Y:S02]  /*4a90*/  IADD3 R16, P1, PT, R12, R4, RZ ;  /* 0x000000040c107210 */ /* 0x000fe40007f3e0ff */
[C---:B------:R-:W-:Y:S01]  /*4aa0*/  IADD3.X R19, PT, PT, R13.reuse, R6, RZ, P2, !PT ;  /* 0x000000060d137210 */ /* 0x040fe200017fe4ff */
[----:B------:R0:W4:Y:S01]  /*4ab0*/  LDG.E R12, desc[UR28][R12.64] ;  /* 0x0000001c0c0c7981 */ /* 0x000122000c1e1900 */
[----:B------:R-:W-:-:S03]  /*4ac0*/  IADD3.X R17, PT, PT, R13, R2, RZ, P1, !PT ;  /* 0x000000020d117210 */ /* 0x000fc60000ffe4ff */
[----:B------:R-:W4:Y:S04]  /*4ad0*/  LDG.E R15, desc[UR28][R14.64] ;  /* 0x0000001c0e0f7981 */ /* 0x000f28000c1e1900 */
[----:B------:R-:W5:Y:S04]  /*4ae0*/  LDG.E R16, desc[UR28][R16.64] ;  /* 0x0000001c10107981 */ /* 0x000f68000c1e1900 */
[----:B------:R-:W5:Y:S01]  /*4af0*/  LDG.E R19, desc[UR28][R18.64] ;  /* 0x0000001c12137981 */ /* 0x000f62000c1e1900 */
[----:B------:R-:W-:Y:S02]  /*4b00*/  LOP3.LUT R22, R10, 0xfffffffc, RZ, 0xc0, !PT ;  /* 0xfffffffc0a167812 */ /* 0x000fe400078ec0ff */
[----:B------:R-:W-:-:S02]  /*4b10*/  LOP3.LUT R25, R11, 0x1, RZ, 0xc0, !PT ;  /* 0x000000010b197812 */ /* 0x000fc400078ec0ff */
[C---:B--2---:R-:W-:Y:S02]  /*4b20*/  IADD3 R20, P0, PT, R22.reuse, UR6, RZ ;  /* 0x0000000616147c10 */ /* 0x044fe4000ff1e0ff */
[----:B0-----:R-:W-:Y:S02]  /*4b30*/  LOP3.LUT R13, R11, 0x3, RZ, 0xc0, !PT ;  /* 0x000000030b0d7812 */ /* 0x001fe400078ec0ff */
[----:B------:R-:W-:Y:S02]  /*4b40*/  IADD3.X R21, PT, PT, R25, UR7, RZ, P0, !PT ;  /* 0x0000000719157c10 */ /* 0x000fe400087fe4ff */
[----:B---3--:R-:W-:-:S04]  /*4b50*/  IADD3 R24, P0, PT, R22, UR8, RZ ;  /* 0x0000000816187c10 */ /* 0x008fc8000ff1e0ff */
[----:B------:R-:W-:Y:S02]  /*4b60*/  IADD3.X R25, PT, PT, R25, UR9, RZ, P0, !PT ;  /* 0x0000000919197c10 */ /* 0x000fe400087fe4ff */
[----:B----4-:R-:W-:Y:S02]  /*4b70*/  F2FP.BF16.F32.PACK_AB R23, R15, R12 ;  /* 0x0000000c0f17723e */ /* 0x010fe400000010ff */
[----:B------:R-:W-:-:S04]  /*4b80*/  IADD3 R12, P1, PT, R22, UR4, RZ ;  /* 0x00000004160c7c10 */ /* 0x000fc8000ff3e0ff */
        /* <DEDUP_REMOVED lines=56> */
[----:B------:R-:W-:Y:S02]  /*4f10*/  ISETP.GT.AND.EX P0, PT, R3, RZ, PT, P0 ;  /* 0x000000ff0300720c */ /* 0x000fe40003f04300 */
[----:B---3--:R-:W-:Y:S02]  /*4f20*/  F2FP.BF16.F32.PACK_AB R19, R19, R12 ;  /* 0x0000000c1313723e */ /* 0x008fe400000010ff */
[----:B-----5:R-:W-:-:S03]  /*4f30*/  F2FP.BF16.F32.PACK_AB R13, R17, R14 ;  /* 0x0000000e110d723e */ /* 0x020fc600000010ff */
[----:B------:R4:W-:Y:S04]  /*4f40*/  STG.E desc[UR28][R10.64], R19 ;  /* 0x000000130a007986 */ /* 0x0009e8000c10191c */
[----:B------:R4:W-:Y:S01]  /*4f50*/  STG.E desc[UR28][R20.64], R13 ;  /* 0x0000000d14007986 */ /* 0x0009e2000c10191c */
[----:B------:R-:W-:Y:S01]  /*4f60*/  HFMA2 R12, -RZ, RZ, 0, 0 ;  /* 0x00000000ff0c7431 */ /* 0x000fe200000001ff */
[----:B------:R-:W-:Y:S06]  /*4f70*/  @P0 BRA `(.L_x_1520) ;  /* 0xfffffff800a80947 */ /* 0x000fec000383ffff */
[----:B------:R-:W-:Y:S05]  /*4f80*/  EXIT ;  /* 0x000000000000794d */ /* 0x000fea0003800000 */
.L_x_1521:
        /* <DEDUP_REMOVED lines=15> */
.L_x_3436:


//--------------------- .text._Z35group_norm_nhwc_bwd_one_pass_kernelI11Fp32IOBf16WLi256ELi16ELi256EEv26Group_norm_nhwc_bwd_params --------------------------
	.section	.text._Z35group_norm_nhwc_bwd_one_pass_kernelI11Fp32IOBf16WLi256ELi16ELi256EEv26Group_norm_nhwc_bwd_params,"ax",@progbits
	.align	128
        .global         _Z35group_norm_nhwc_bwd_one_pass_kernelI11Fp32IOBf16WLi256ELi16ELi256EEv26Group_norm_nhwc_bwd_params
        .type           _Z35group_norm_nhwc_bwd_one_pass_kernelI11Fp32IOBf16WLi256ELi16ELi256EEv26Group_norm_nhwc_bwd_params,@function
        .size           _Z35group_norm_nhwc_bwd_one_pass_kernelI11Fp32IOBf16WLi256ELi16ELi256EEv26Group_norm_nhwc_bwd_params,(.L_x_3437 - _Z35group_norm_nhwc_bwd_one_pass_kernelI11Fp32IOBf16WLi256ELi16ELi256EEv26Group_norm_nhwc_bwd_params)
        .other          _Z35group_norm_nhwc_bwd_one_pass_kernelI11Fp32IOBf16WLi256ELi16ELi256EEv26Group_norm_nhwc_bwd_params,@"STO_CUDA_ENTRY STV_DEFAULT"
_Z35group_norm_nhwc_bwd_one_pass_kernelI11Fp32IOBf16WLi256ELi16ELi256EEv26Group_norm_nhwc_bwd_params:
.text._Z35group_norm_nhwc_bwd_one_pass_kernelI11Fp32IOBf16WLi256ELi16ELi256EEv26Group_norm_nhwc_bwd_params:
        /* <DEDUP_REMOVED lines=23> */
.L_x_1565:
[----:B01----:R-:W0:Y:S01]  /*0170*/  LDC R9, c[0x0][0x410] ;  /* 0x00010400ff097b82 */ /* 0x003e220000000800 */
[----:B------:R-:W1:Y:S01]  /*0180*/  LDCU.128 UR16, c[0x0][0x400] ;  /* 0x00008000ff1077ac */ /* 0x000e620008000c00 */
[----:B------:R-:W-:Y:S02]  /*0190*/  SHF.R.S32.HI R11, RZ, 0x1f, R62 ;  /* 0x0000001fff0b7819 */ /* 0x000fe4000001143e */
[----:B------:R-:W-:Y:S02]  /*01a0*/  ISETP.GE.AND P0, PT, R56, RZ, PT ;  /* 0x000000ff3800720c */ /* 0x000fe40003f06270 */
[----:B------:R-:W-:Y:S02]  /*01b0*/  SHF.R.S32.HI R13, RZ, 0x1f, R60 ;  /* 0x0000001fff0d7819 */ /* 0x000fe4000001143c */
[----:B------:R-:W-:Y:S01]  /*01c0*/  SHF.R.U32.HI R20, RZ, 0x3, R53 ;  /* 0x00000003ff147819 */ /* 0x000fe20000011635 */
[----:B--2---:R-:W2:Y:S01]  /*01d0*/  LDC.64 R32, c[0x0][0x3b8] ;  /* 0x0000ee00ff207b82 */ /* 0x004ea20000000a00 */
[----:B------:R-:W-:-:S02]  /*01e0*/  SHF.R.S32.HI R29, RZ, 0x1f, R59 ;  /* 0x0000001fff1d7819 */ /* 0x000fc4000001143b */
[----:B-1----:R-:W-:Y:S02]  /*01f0*/  ISETP.GE.U32.AND P5, PT, R62, UR16, PT ;  /* 0x000000103e007c0c */ /* 0x002fe4000bfa6070 */
[----:B------:R-:W-:Y:S02]  /*0200*/  ISETP.GE.U32.AND P4, PT, R59, UR16, PT ;  /* 0x000000103b007c0c */ /* 0x000fe4000bf86070 */
[----:B------:R-:W-:Y:S02]  /*0210*/  ISETP.GE.AND.EX P5, PT, R11, UR17, PT, P5 ;  /* 0x000000110b007c0c */ /* 0x000fe4000bfa6350 */
[----:B0--3--:R-:W-:Y:S02]  /*0220*/  IABS R5, R9 ;  /* 0x0000000900057213 */ /* 0x009fe40000000000 */
[----:B------:R-:W-:Y:S02]  /*0230*/  ISETP.GE.AND.EX P4, PT, R29, UR17, PT, P4 ;  /* 0x000000111d007c0c */ /* 0x000fe4000bf86340 */
[----:B------:R-:W0:Y:S07]  /*0240*/  I2F.RP R0, R5 ;  /* 0x0000000500007306 */ /* 0x000e2e0000209400 */
[----:B------:R-:W1:Y:S01]  /*0250*/  @!P5 LDC.64 R18, c[0x0][0x3a0] ;  /* 0x0000e800ff12db82 */ /* 0x000e620000000a00 */
[----:B0-----:R-:W0:Y:S07]  /*0260*/  MUFU.RCP R0, R0 ;  /* 0x0000000000007308 */ /* 0x001e2e0000001000 */
[----:B------:R-:W3:Y:S08]  /*0270*/  @!P5 LDC.64 R16, c[0x0][0x398] ;  /* 0x0000e600ff10db82 */ /* 0x000ef00000000a00 */
[----:B------:R-:W4:Y:S01]  /*0280*/  @!P4 LDC.64 R22, c[0x0][0x3a0] ;  /* 0x0000e800ff16cb82 */ /* 0x000f220000000a00 */
[----:B0-----:R-:W-:-:S04]  /*0290*/  IADD3 R2, PT, PT, R0, 0xffffffe, RZ ;  /* 0x0ffffffe00027810 */ /* 0x001fc80007ffe0ff */
[----:B------:R0:W2:Y:S02]  /*02a0*/  F2I.FTZ.U32.TRUNC.NTZ R3, R2 ;  /* 0x0000000200037305 */ /* 0x0000a4000021f000 */
[----:B0-----:R-:W-:Y:S02]  /*02b0*/  MOV R2, RZ ;  /* 0x000000ff00027202 */ /* 0x001fe40000000f00 */
[----:B--2---:R-:W-:-:S05]  /*02c0*/  IADD3 R4, PT, PT, RZ, -R3, RZ ;  /* 0x80000003ff047210 */ /* 0x004fca0007ffe0ff */
[----:B------:R-:W-:Y:S01]  /*02d0*/  IMAD R7, R4, R5, RZ ;  /* 0x0000000504077224 */ /* 0x000fe200078e02ff */
[----:B------:R-:W-:-:S03]  /*02e0*/  IABS R4, R56 ;  /* 0x0000003800047213 */ /* 0x000fc60000000000 */
[----:B------:R-:W-:Y:S01]  /*02f0*/  IMAD.HI.U32 R3, R3, R7, R2 ;  /* 0x0000000703037227 */ /* 0x000fe200078e0002 */
[----:B------:R-:W-:Y:S01]  /*0300*/  LOP3.LUT R2, R56, R9, RZ, 0x3c, !PT ;  /* 0x0000000938027212 */ /* 0x000fe200078e3cff */
[----:B------:R-:W0:Y:S03]  /*0310*/  LDC R7, c[0x0][0x41c] ;  /* 0x00010700ff077b82 */ /* 0x000e260000000800 */
[----:B------:R-:W-:Y:S01]  /*0320*/  ISETP.GE.AND P1, PT, R2, RZ, PT ;  /* 0x000000ff0200720c */ /* 0x000fe20003f26270 */
[----:B------:R-:W-:-:S05]  /*0330*/  IMAD.HI.U32 R3, R3, R4, RZ ;  /* 0x0000000403037227 */ /* 0x000fca00078e00ff */
[----:B------:R-:W-:-:S05]  /*0340*/  IADD3 R0, PT, PT, -R3, RZ, RZ ;  /* 0x000000ff03007210 */ /* 0x000fca0007ffe1ff */
[----:B------:R-:W-:-:S05]  /*0350*/  IMAD R0, R5, R0, R4 ;  /* 0x0000000005007224 */ /* 0x000fca00078e0204 */
[----:B------:R-:W-:Y:S01]  /*0360*/  ISETP.GT.U32.AND P3, PT, R5, R0, PT ;  /* 0x000000000500720c */ /* 0x000fe20003f64070 */
[----:B0-----:R-:W-:-:S05]  /*0370*/  IMAD R20, R7, UR11, R20 ;  /* 0x0000000b07147c24 */ /* 0x001fca000f8e0214 */
[----:B------:R-:W-:-:S07]  /*0380*/  SHF.R.S32.HI R27, RZ, 0x1f, R20 ;  /* 0x0000001fff1b7819 */ /* 0x000fce0000011414 */
[-C--:B------:R-:W-:Y:S02]  /*0390*/  @!P3 IADD3 R0, PT, PT, R0, -R5.reuse, RZ ;  /* 0x800000050000b210 */ /* 0x080fe40007ffe0ff */
[----:B------:R-:W-:Y:S02]  /*03a0*/  @!P3 IADD3 R3, PT, PT, R3, 0x1, RZ ;  /* 0x000000010303b810 */ /* 0x000fe40007ffe0ff */
[CC--:B------:R-:W-:Y:S02]  /*03b0*/  ISETP.GE.U32.AND P2, PT, R0.reuse, R5.reuse, PT ;  /* 0x000000050000720c */ /* 0x0c0fe40003f46070 */
[----:B------:R-:W-:Y:S02]  /*03c0*/  ISETP.GT.U32.AND P3, PT, R5, R0, PT ;  /* 0x000000000500720c */ /* 0x000fe40003f64070 */
[----:B------:R-:W-:-:S04]  /*03d0*/  IADD3 R5, PT, PT, R0, -R5, RZ ;  /* 0x8000000500057210 */ /* 0x000fc80007ffe0ff */
[----:B------:R-:W-:-:S04]  /*03e0*/  SEL R0, R5, R0, !P3 ;  /* 0x0000000005007207 */ /* 0x000fc80005800000 */
[----:B------:R-:W-:Y:S02]  /*03f0*/  @!P0 IADD3 R0, PT, PT, -R0, RZ, RZ ;  /* 0x000000ff00008210 */ /* 0x000fe40007ffe1ff */
[----:B------:R-:W-:Y:S02]  /*0400*/  @P2 IADD3 R3, PT, PT, R3, 0x1, RZ ;  /* 0x0000000103032810 */ /* 0x000fe40007ffe0ff */
[----:B------:R-:W-:Y:S02]  /*0410*/  ISETP.NE.AND P2, PT, R9, RZ, PT ;  /* 0x000000ff0900720c */ /* 0x000fe40003f45270 */
[----:B------:R-:W-:Y:S02]  /*0420*/  MOV R2, R3 ;  /* 0x0000000300027202 */ /* 0x000fe40000000f00 */
[----:B------:R-:W-:Y:S02]  /*0430*/  LOP3.LUT R3, RZ, R9, RZ, 0x33, !PT ;  /* 0x00000009ff037212 */ /* 0x000fe400078e33ff */
[----:B------:R-:W-:Y:S01]  /*0440*/  @!P1 IADD3 R2, PT, PT, -R2, RZ, RZ ;  /* 0x000000ff02029210 */ /* 0x000fe20007ffe1ff */
[----:B------:R-:W0:Y:S01]  /*0450*/  @!P5 LDC.64 R8, c[0x0][0x3f8] ;  /* 0x0000fe00ff08db82 */ /* 0x000e220000000a00 */
[----:B------:R-:W-:-:S02]  /*0460*/  ISETP.GE.U32.AND P0, PT, R60, UR16, PT ;  /* 0x000000103c007c0c */ /* 0x000fc4000bf06070 */
[C---:B------:R-:W-:Y:S02]  /*0470*/  SEL R34, R3.reuse, R0, !P2 ;  /* 0x0000000003227207 */ /* 0x040fe40005000000 */
[----:B------:R-:W-:Y:S02]  /*0480*/  SEL R3, R3, R2, !P2 ;  /* 0x0000000203037207 */ /* 0x000fe40005000000 */
[----:B------:R-:W-:Y:S02]  /*0490*/  SHF.L.U32 R0, R53, 0x1, RZ ;  /* 0x0000000135007819 */ /* 0x000fe400000006ff */
[----:B------:R-:W-:Y:S02]  /*04a0*/  ISETP.GE.AND.EX P0, PT, R13, UR17, PT, P0 ;  /* 0x000000110d007c0c */ /* 0x000fe4000bf06300 */
[----:B------:R-:W-:Y:S02]  /*04b0*/  SHF.R.S32.HI R2, RZ, 0x1f, R3 ;  /* 0x0000001fff027819 */ /* 0x000fe40000011403 */
[----:B------:R-:W-:-:S02]  /*04c0*/  SHF.L.U32 R21, R34, 0x4, RZ ;  /* 0x0000000422157819 */ /* 0x000fc400000006ff */
[----:B------:R-:W-:Y:S01]  /*04d0*/  LOP3.LUT R0, R0, 0xe, RZ, 0xc0, !PT ;  /* 0x0000000e00007812 */ /* 0x000fe200078ec0ff */
[----:B------:R-:W-:Y:S01]  /*04e0*/  IMAD R2, R2, UR18, RZ ;  /* 0x0000001202027c24 */ /* 0x000fe2000f8e02ff */
[----:B------:R-:W-:Y:S02]  /*04f0*/  SHF.R.S32.HI R67, RZ, 0x1f, R21 ;  /* 0x0000001fff437819 */ /* 0x000fe40000011415 */
[----:B------:R-:W-:Y:S01]  /*0500*/  LOP3.LUT R66, R21, R0, RZ, 0xfc, !PT ;  /* 0x0000000015427212 */ /* 0x000fe200078efcff */
[C---:B------:R-:W-:Y:S01]  /*0510*/  IMAD R65, R3.reuse, UR19, R2 ;  /* 0x0000001303417c24 */ /* 0x040fe2000f8e0202 */
[----:B------:R-:W-:Y:S01]  /*0520*/  ISETP.GE.U32.AND P1, PT, R20, UR16, PT ;  /* 0x0000001014007c0c */ /* 0x000fe2000bf26070 */
[----:B------:R-:W2:Y:S02]  /*0530*/  @!P0 LDC.64 R14, c[0x0][0x3a0] ;  /* 0x0000e800ff0e8b82 */ /* 0x000ea40000000a00 */
[----:B------:R-:W-:Y:S01]  /*0540*/  IMAD.WIDE.U32 R66, R3, UR18, R66 ;  /* 0x0000001203427c25 */ /* 0x000fe2000f8e0042 */
[----:B------:R-:W-:-:S03]  /*0550*/  ISETP.GE.AND.EX P1, PT, R27, UR17, PT, P1 ;  /* 0x000000111b007c0c */ /* 0x000fc6000bf26310 */
[----:B0-----:R-:W-:Y:S01]  /*0560*/  @!P5 IMAD R4, R11, R8, RZ ;  /* 0x000000080b04d224 */ /* 0x001fe200078e02ff */
[----:B------:R-:W-:Y:S01]  /*0570*/  IADD3 R65, PT, PT, R67, R65, RZ ;  /* 0x0000004143417210 */ /* 0x000fe20007ffe0ff */
[----:B------:R-:W0:Y:S01]  /*0580*/  @!P0 LDC.64 R2, c[0x0][0x3f8] ;  /* 0x0000fe00ff028b82 */ /* 0x000e220000000a00 */
[----:B------:R-:W-:Y:S01]  /*0590*/  @!P5 MOV R64, R66 ;  /* 0x000000420040d202 */ /* 0x000fe20000000f00 */
[----:B------:R-:W-:-:S04]  /*05a0*/  @!P5 IMAD R7, R62, R9, R4 ;  /* 0x000000093e07d224 */ /* 0x000fc800078e0204 */
[----:B------:R-:W-:Y:S01]  /*05b0*/  @!P5 IMAD.WIDE.U32 R4, R62, R8, R64 ;  /* 0x000000083e04d225 */ /* 0x000fe200078e0040 */
[----:B------:R-:W-:Y:S01]  /*05c0*/  IADD3 R8, PT, PT, R20, 0x40, RZ ;  /* 0x0000004014087810 */ /* 0x000fe20007ffe0ff */
[----:B------:R-:W4:Y:S03]  /*05d0*/  @!P4 LDC.64 R10, c[0x0][0x3f8] ;  /* 0x0000fe00ff0acb82 */ /* 0x000f260000000a00 */
[----:B------:R-:W-:Y:S02]  /*05e0*/  @!P5 IADD3 R7, PT, PT, R5, R7, RZ ;  /* 0x000000070507d210 */ /* 0x000fe40007ffe0ff */
[C---:B------:R-:W-:Y:S02]  /*05f0*/  @!P5 SHF.L.U32 R5, R4.reuse, 0x2, RZ ;  /* 0x000000020405d819 */ /* 0x040fe400000006ff */
[----:B------:R-:W-:Y:S01]  /*0600*/  @!P5 SHF.L.U64.HI R24, R4, 0x2, R7 ;  /* 0x000000020418d819 */ /* 0x000fe20000010207 */
[----:B------:R-:W2:Y:S01]  /*0610*/  @!P1 LDC.64 R44, c[0x0][0x398] ;  /* 0x0000e600ff2c9b82 */ /* 0x000ea20000000a00 */
[----:B-1----:R-:W-:-:S02]  /*0620*/  @!P5 IADD3 R18, P6, PT, R5, R18, RZ ;  /* 0x000000120512d210 */ /* 0x002fc40007fde0ff */
[----:B---3--:R-:W-:Y:S02]  /*0630*/  @!P5 IADD3 R16, P3, PT, R5, R16, RZ ;  /* 0x000000100510d210 */ /* 0x008fe40007f7e0ff */
[----:B------:R-:W-:Y:S02]  /*0640*/  @!P0 MOV R5, R65 ;  /* 0x0000004100058202 */ /* 0x000fe40000000f00 */
[----:B------:R-:W-:Y:S01]  /*0650*/  ISETP.GE.U32.AND P2, PT, R8, UR16, PT ;  /* 0x0000001008007c0c */ /* 0x000fe2000bf46070 */
[----:B------:R-:W1:Y:S01]  /*0660*/  @!P1 LDC.64 R6, c[0x0][0x3f8] ;  /* 0x0000fe00ff069b82 */ /* 0x000e620000000a00 */
[----:B0-----:R-:W-:Y:S01]  /*0670*/  @!P0 IMAD R4, R13, R2, RZ ;  /* 0x000000020d048224 */ /* 0x001fe200078e02ff */
[----:B------:R-:W-:Y:S02]  /*0680*/  SHF.R.S32.HI R9, RZ, 0x1f, R8 ;  /* 0x0000001fff097819 */ /* 0x000fe40000011408 */
[----:B------:R-:W-:Y:S01]  /*0690*/  @!P5 IADD3.X R19, PT, PT, R24, R19, RZ, P6, !PT ;  /* 0x000000131813d210 */ /* 0x000fe200037fe4ff */
[----:B------:R-:W-:Y:S01]  /*06a0*/  @!P0 IMAD R25, R60, R3, R4 ;  /* 0x000000033c198224 */ /* 0x000fe200078e0204 */
[----:B------:R-:W-:-:S02]  /*06b0*/  @!P0 MOV R4, R66 ;  /* 0x0000004200048202 */ /* 0x000fc40000000f00 */
[----:B------:R-:W0:Y:S01]  /*06c0*/  @!P0 LDC.64 R12, c[0x0][0x398] ;  /* 0x0000e600ff0c8b82 */ /* 0x000e220000000a00 */
[----:B------:R-:W-:Y:S01]  /*06d0*/  ISETP.GE.AND.EX P2, PT, R9, UR17, PT, P2 ;  /* 0x0000001109007c0c */ /* 0x000fe2000bf46320 */
[----:B----4-:R-:W-:Y:S01]  /*06e0*/  @!P4 IMAD R26, R29, R10, RZ ;  /* 0x0000000a1d1ac224 */ /* 0x010fe200078e02ff */
[----:B------:R-:W-:Y:S01]  /*06f0*/  @!P5 IADD3.X R17, PT, PT, R24, R17, RZ, P3, !PT ;  /* 0x000000111811d210 */ /* 0x000fe20001ffe4ff */
[----:B------:R-:W-:-:S04]  /*0700*/  @!P0 IMAD.WIDE.U32 R4, R60, R2, R4 ;  /* 0x000000023c048225 */ /* 0x000fc800078e0004 */
[----:B------:R-:W3:Y:S01]  /*0710*/  @!P4 LDC.64 R2, c[0x0][0x398] ;  /* 0x0000e600ff02cb82 */ /* 0x000ee20000000a00 */
[----:B------:R-:W-:Y:S01]  /*0720*/  @!P0 IADD3 R5, PT, PT, R5, R25, RZ ;  /* 0x0000001905058210 */ /* 0x000fe20007ffe0ff */
[----:B------:R-:W-:Y:S01]  /*0730*/  @!P4 IMAD R31, R59, R11, R26 ;  /* 0x0000000b3b1fc224 */ /* 0x000fe200078e021a */
[C---:B------:R-:W-:Y:S02]  /*0740*/  @!P0 SHF.L.U32 R29, R4.reuse, 0x2, RZ ;  /* 0x00000002041d8819 */ /* 0x040fe400000006ff */
[----:B------:R-:W-:Y:S02]  /*0750*/  @!P0 SHF.L.U64.HI R28, R4, 0x2, R5 ;  /* 0x00000002041c8819 */ /* 0x000fe40000010205 */
[----:B------:R-:W-:Y:S01]  /*0760*/  @!P4 MOV R4, R66 ;  /* 0x000000420004c202 */ /* 0x000fe20000000f00 */
[----:B------:R-:W4:Y:S01]  /*0770*/  @!P1 LDC.64 R24, c[0x0][0x3a0] ;  /* 0x0000e800ff189b82 */ /* 0x000f220000000a00 */
[----:B------:R-:W-:Y:S01]  /*0780*/  @!P4 MOV R5, R65 ;  /* 0x000000410005c202 */ /* 0x000fe20000000f00 */
[----:B-1----:R-:W-:Y:S01]  /*0790*/  @!P1 IMAD R27, R27, R6, RZ ;  /* 0x000000061b1b9224 */ /* 0x002fe200078e02ff */
[----:B--2---:R-:W-:-:S02]  /*07a0*/  @!P0 IADD3 R14, P3, PT, R29, R14, RZ ;  /* 0x0000000e1d0e8210 */ /* 0x004fc40007f7e0ff */
[----:B------:R-:W-:Y:S01]  /*07b0*/  @!P1 MOV R26, R66 ;  /* 0x00000042001a9202 */ /* 0x000fe20000000f00 */
[----:B------:R-:W-:Y:S01]  /*07c0*/  @!P4 IMAD.WIDE.U32 R10, R59, R10, R4 ;  /* 0x0000000a3b0ac225 */ /* 0x000fe200078e0004 */
[----:B------:R-:W-:Y:S01]  /*07d0*/  @!P0 IADD3.X R15, PT, PT, R28, R15, RZ, P3, !PT ;  /* 0x0000000f1c0f8210 */ /* 0x000fe20001ffe4ff */
[----:B------:R-:W1:Y:S01]  /*07e0*/  @!P2 LDC.64 R4, c[0x0][0x3f8] ;  /* 0x0000fe00ff04ab82 */ /* 0x000e620000000a00 */
[----:B0-----:R-:W-:Y:S01]  /*07f0*/  @!P0 IADD3 R12, P6, PT, R29, R12, RZ ;  /* 0x0000000c1d0c8210 */ /* 0x001fe20007fde0ff */
[----:B------:R-:W-:Y:S01]  /*0800*/  @!P1 IMAD R29, R20, R7, R27 ;  /* 0x00000007141d9224 */ /* 0x000fe200078e021b */
[----:B------:R-:W-:Y:S02]  /*0810*/  @!P1 MOV R27, R65 ;  /* 0x00000041001b9202 */ /* 0x000fe40000000f00 */
[----:B------:R-:W-:Y:S01]  /*0820*/  @!P0 IADD3.X R13, PT, PT, R28, R13, RZ, P6, !PT ;  /* 0x0000000d1c0d8210 */ /* 0x000fe200037fe4ff */
[----:B------:R-:W-:Y:S01]  /*0830*/  @!P1 IMAD.WIDE.U32 R6, R20, R6, R26 ;  /* 0x0000000614069225 */ /* 0x000fe200078e001a */
[----:B------:R-:W-:-:S02]  /*0840*/  @!P4 IADD3 R27, PT, PT, R11, R31, RZ ;  /* 0x0000001f0b1bc210 */ /* 0x000fc40007ffe0ff */
[C---:B------:R-:W-:Y:S01]  /*0850*/  @!P4 SHF.L.U32 R11, R10.reuse, 0x2, RZ ;  /* 0x000000020a0bc819 */ /* 0x040fe200000006ff */
[----:B------:R-:W0:Y:S01]  /*0860*/  @!P2 LDC.64 R30, c[0x0][0x398] ;  /* 0x0000e600ff1eab82 */ /* 0x000e220000000a00 */
[----:B------:R-:W-:Y:S02]  /*0870*/  @!P4 SHF.L.U64.HI R10, R10, 0x2, R27 ;  /* 0x000000020a0ac819 */ /* 0x000fe4000001021b */
[----:B---3--:R-:W-:Y:S02]  /*0880*/  @!P4 IADD3 R2, P3, PT, R11, R2, RZ ;  /* 0x000000020b02c210 */ /* 0x008fe40007f7e0ff */
[----:B------:R-:W-:Y:S02]  /*0890*/  IADD3 R20, PT, PT, R20, 0x60, RZ ;  /* 0x0000006014147810 */ /* 0x000fe40007ffe0ff */
[----:B------:R-:W-:Y:S02]  /*08a0*/  @!P1 IADD3 R27, PT, PT, R7, R29, RZ ;  /* 0x0000001d071b9210 */ /* 0x000fe40007ffe0ff */
[----:B------:R-:W-:Y:S01]  /*08b0*/  @!P4 IADD3 R22, P6, PT, R11, R22, RZ ;  /* 0x000000160b16c210 */ /* 0x000fe20007fde0ff */
[----:B------:R-:W2:Y:S01]  /*08c0*/  @!P2 LDC.64 R28, c[0x0][0x3a0] ;  /* 0x0000e800ff1cab82 */ /* 0x000ea20000000a00 */
[----:B------:R-:W-:Y:S01]  /*08d0*/  @!P1 SHF.L.U32 R7, R6, 0x2, RZ ;  /* 0x0000000206079819 */ /* 0x000fe200000006ff */
[----:B-1----:R-:W-:Y:S01]  /*08e0*/  @!P2 IMAD R9, R9, R4, RZ ;  /* 0x000000040909a224 */ /* 0x002fe200078e02ff */
[----:B------:R-:W-:-:S02]  /*08f0*/  @!P4 IADD3.X R3, PT, PT, R10, R3, RZ, P3, !PT ;  /* 0x000000030a03c210 */ /* 0x000fc40001ffe4ff */
[----:B------:R-:W-:Y:S01]  /*0900*/  ISETP.GE.U32.AND P3, PT, R20, UR16, PT ;  /* 0x0000001014007c0c */ /* 0x000fe2000bf66070 */
[----:B------:R-:W-:Y:S01]  /*0910*/  @!P2 IMAD R41, R8, R5, R9 ;  /* 0x000000050829a224 */ /* 0x000fe200078e0209 */
[----:B------:R-:W-:Y:S02]  /*0920*/  SHF.R.S32.HI R39, RZ, 0x1f, R20 ;  /* 0x0000001fff277819 */ /* 0x000fe40000011414 */
[----:B------:R-:W-:Y:S02]  /*0930*/  @!P4 IADD3.X R23, PT, PT, R10, R23, RZ, P6, !PT ;  /* 0x000000170a17c210 */ /* 0x000fe400037fe4ff */
[----:B------:R-:W-:Y:S02]  /*0940*/  @!P1 SHF.L.U64.HI R6, R6, 0x2, R27 ;  /* 0x0000000206069819 */ /* 0x000fe4000001021b */
[----:B----4-:R-:W-:Y:S02]  /*0950*/  @!P1 IADD3 R24, P6, PT, R7, R24, RZ ;  /* 0x0000001807189210 */ /* 0x010fe40007fde0ff */
[----:B------:R-:W-:-:S02]  /*0960*/  ISETP.GE.AND.EX P3, PT, R39, UR17, PT, P3 ;  /* 0x0000001127007c0c */ /* 0x000fc4000bf66330 */
[----:B------:R-:W-:Y:S02]  /*0970*/  @!P1 IADD3.X R25, PT, PT, R6, R25, RZ, P6, !PT ;  /* 0x0000001906199210 */ /* 0x000fe400037fe4ff */
[----:B------:R-:W-:Y:S02]  /*0980*/  @!P2 MOV R26, R66 ;  /* 0x00000042001aa202 */ /* 0x000fe40000000f00 */
[----:B------:R-:W-:Y:S02]  /*0990*/  @!P2 MOV R27, R65 ;  /* 0x00000041001ba202 */ /* 0x000fe40000000f00 */
[----:B------:R-:W-:Y:S01]  /*09a0*/  @!P1 IADD3 R44, P6, PT, R7, R44, RZ ;  /* 0x0000002c072c9210 */ /* 0x000fe20007fde0ff */
[----:B------:R-:W-:-:S03]  /*09b0*/  IMAD.WIDE R32, R56, 0x8, R32 ;  /* 0x0000000838207825 */ /* 0x000fc600078e0220 */
[----:B------:R-:W-:Y:S01]  /*09c0*/  @!P1 IADD3.X R45, PT, PT, R6, R45, RZ, P6, !PT ;  /* 0x0000002d062d9210 */ /* 0x000fe200037fe4ff */
[----:B------:R-:W-:Y:S01]  /*09d0*/  @!P2 IMAD.WIDE.U32 R26, R8, R4, R26 ;  /* 0x00000004081aa225 */ /* 0x000fe200078e001a */
[----:B------:R-:W-:Y:S02]  /*09e0*/  CS2R R4, SRZ ;  /* 0x0000000000047805 */ /* 0x000fe4000001ff00 */
[----:B------:R-:W-:Y:S02]  /*09f0*/  CS2R R6, SRZ ;  /* 0x0000000000067805 */ /* 0x000fe4000001ff00 */
[----:B------:R-:W-:Y:S02]  /*0a00*/  CS2R R8, SRZ ;  /* 0x0000000000087805 */ /* 0x000fe4000001ff00 */
[----:B------:R-:W-:Y:S01]  /*0a10*/  CS2R R10, SRZ ;  /* 0x00000000000a7805 */ /* 0x000fe2000001ff00 */
[----:B------:R-:W1:Y:S01]  /*0a20*/  @!P3 LDC.64 R36, c[0x0][0x3f8] ;  /* 0x0000fe00ff24bb82 */ /* 0x000e620000000a00 */
[----:B------:R-:W3:Y:S01]  /*0a30*/  LDG.E.64 R32, desc[UR8][R32.64] ;  /* 0x0000000820207981 */ /* 0x000ee2000c1e1b00 */
[----:B------:R-:W-:-:S03]  /*0a40*/  SHF.R.S32.HI R35, RZ, 0x1f, R61 ;  /* 0x0000001fff237819 */ /* 0x000fc6000001143d */
[----:B------:R4:W5:Y:S03]  /*0a50*/  @!P5 LDG.E.64 R4, desc[UR8][R18.64] ;  /* 0x000000081204d981 */ /* 0x000966000c1e1b00 */
[----:B------:R-:W0:Y:S01]  /*0a60*/  @!P3 LDC.64 R42, c[0x0][0x3a0] ;  /* 0x0000e800ff2abb82 */ /* 0x000e220000000a00 */
[----:B------:R2:W5:Y:S01]  /*0a70*/  @!P5 LDG.E.64 R6, desc[UR8][R16.64] ;  /* 0x000000081006d981 */ /* 0x000562000c1e1b00 */
[----:B------:R-:W-:-:S03]  /*0a80*/  ISETP.GE.U32.AND P5, PT, R61, UR16, PT ;  /* 0x000000103d007c0c */ /* 0x000fc6000bfa6070 */
[----:B------:R1:W5:Y:S03]  /*0a90*/  @!P0 LDG.E.64 R8, desc[UR8][R14.64] ;  /* 0x000000080e088981 */ /* 0x000366000c1e1b00 */
[----:B------:R-:W0:Y:S01]  /*0aa0*/  @!P3 LDC.64 R46, c[0x0][0x398] ;  /* 0x0000e600ff2ebb82 */ /* 0x000e220000000a00 */
[----:B------:R0:W5:Y:S01]  /*0ab0*/  @!P0 LDG.E.64 R10, desc[UR8][R12.64] ;  /* 0x000000080c0a8981 */ /* 0x000162000c1e1b00 */
[----:B------:R-:W-:Y:S02]  /*0ac0*/  ISETP.GE.AND.EX P0, PT, R35, UR17, PT, P5 ;  /* 0x0000001123007c0c */ /* 0x000fe4000bf06350 */
[----:B----4-:R-:W-:Y:S02]  /*0ad0*/  @!P2 IADD3 R19, PT, PT, R27, R41, RZ ;  /* 0x000000291b13a210 */ /* 0x010fe40007ffe0ff */
[----:B--2---:R-:W-:Y:S02]  /*0ae0*/  @!P2 SHF.L.U32 R17, R26, 0x2, RZ ;  /* 0x000000021a11a819 */ /* 0x004fe400000006ff */
[----:B------:R-:W-:Y:S01]  /*0af0*/  SHF.R.S32.HI R27, RZ, 0x1f, R58 ;  /* 0x0000001fff1b7819 */ /* 0x000fe2000001143a */
[----:B-1----:R-:W-:Y:S01]  /*0b00*/  @!P3 IMAD R39, R39, R36, RZ ;  /* 0x000000242727b224 */ /* 0x002fe200078e02ff */
[----:B------:R-:W-:-:S02]  /*0b10*/  ISETP.GE.U32.AND P5, PT, R58, UR16, PT ;  /* 0x000000103a007c0c */ /* 0x000fc4000bfa6070 */
[----:B------:R-:W-:Y:S01]  /*0b20*/  @!P2 SHF.L.U64.HI R26, R26, 0x2, R19 ;  /* 0x000000021a1aa819 */ /* 0x000fe20000010213 */
[----:B------:R-:W-:Y:S01]  /*0b30*/  @!P3 IMAD R39, R20, R37, R39 ;  /* 0x000000251427b224 */ /* 0x000fe200078e0227 */
[----:B------:R-:W-:Y:S02]  /*0b40*/  @!P2 IADD3 R28, P6, PT, R17, R28, RZ ;  /* 0x0000001c111ca210 */ /* 0x000fe40007fde0ff */
[----:B------:R-:W-:Y:S02]  /*0b50*/  CS2R R14, SRZ ;  /* 0x00000000000e7805 */ /* 0x000fe4000001ff00 */
[----:B------:R-:W-:Y:S01]  /*0b60*/  ISETP.GE.AND.EX P5, PT, R27, UR17, PT, P5 ;  /* 0x000000111b007c0c */ /* 0x000fe2000bfa6350 */
[----:B------:R-:W1:Y:S01]  /*0b70*/  @!P0 LDC.64 R48, c[0x0][0x3a0] ;  /* 0x0000e800ff308b82 */ /* 0x000e620000000a00 */
[----:B------:R-:W-:Y:S02]  /*0b80*/  @!P2 IADD3.X R29, PT, PT, R26, R29, RZ, P6, !PT ;  /* 0x0000001d1a1da210 */ /* 0x000fe400037fe4ff */
[----:B0-----:R-:W-:Y:S01]  /*0b90*/  @!P2 IADD3 R30, P6, PT, R17, R30, RZ ;  /* 0x0000001e111ea210 */ /* 0x001fe20007fde0ff */
[----:B------:R0:W5:Y:S01]  /*0ba0*/  @!P4 LDG.E.64 R14, desc[UR8][R2.64] ;  /* 0x00000008020ec981 */ /* 0x000162000c1e1b00 */
[----:B------:R-:W-:-:S02]  /*0bb0*/  @!P3 MOV R12, R66 ;  /* 0x00000042000cb202 */ /* 0x000fc40000000f00 */
[----:B------:R-:W-:Y:S01]  /*0bc0*/  @!P3 MOV R13, R65 ;  /* 0x00000041000db202 */ /* 0x000fe20000000f00 */
[----:B------:R-:W2:Y:S01]  /*0bd0*/  @!P0 LDC.64 R16, c[0x0][0x3f8] ;  /* 0x0000fe00ff108b82 */ /* 0x000ea20000000a00 */
[----:B------:R-:W-:Y:S01]  /*0be0*/  @!P2 IADD3.X R31, PT, PT, R26, R31, RZ, P6, !PT ;  /* 0x0000001f1a1fa210 */ /* 0x000fe200037fe4ff */
[----:B------:R-:W-:-:S06]  /*0bf0*/  @!P3 IMAD.WIDE.U32 R36, R20, R36, R12 ;  /* 0x000000241424b225 */ /* 0x000fcc00078e000c */
[----:B------:R-:W4:Y:S01]  /*0c00*/  @!P5 LDC.64 R18, c[0x0][0x3f8] ;  /* 0x0000fe00ff12db82 */ /* 0x000f220000000a00 */
[----:B------:R-:W-:Y:S02]  /*0c10*/  @!P3 IADD3 R13, PT, PT, R37, R39, RZ ;  /* 0x00000027250db210 */ /* 0x000fe40007ffe0ff */
[C---:B------:R-:W-:Y:S02]  /*0c20*/  @!P3 SHF.L.U32 R39, R36.reuse, 0x2, RZ ;  /* 0x000000022427b819 */ /* 0x040fe400000006ff */
[----:B------:R-:W-:Y:S02]  /*0c30*/  @!P3 SHF.L.U64.HI R20, R36, 0x2, R13 ;  /* 0x000000022414b819 */ /* 0x000fe4000001020d */
[----:B------:R-:W-:Y:S02]  /*0c40*/  CS2R R12, SRZ ;  /* 0x00000000000c7805 */ /* 0x000fe4000001ff00 */
[----:B0-----:R-:W-:Y:S01]  /*0c50*/  @!P0 MOV R2, R66 ;  /* 0x0000004200028202 */ /* 0x001fe20000000f00 */
[----:B------:R-:W0:Y:S01]  /*0c60*/  @!P0 LDC.64 R36, c[0x0][0x398] ;  /* 0x0000e600ff248b82 */ /* 0x000e220000000a00 */
[----:B------:R-:W-:-:S02]  /*0c70*/  @!P0 MOV R3, R65 ;  /* 0x0000004100038202 */ /* 0x000fc40000000f00 */
[----:B------:R-:W-:Y:S01]  /*0c80*/  @!P3 IADD3 R42, P6, PT, R39, R42, RZ ;  /* 0x0000002a272ab210 */ /* 0x000fe20007fde0ff */
[----:B------:R4:W5:Y:S01]  /*0c90*/  @!P4 LDG.E.64 R12, desc[UR8][R22.64] ;  /* 0x00000008160cc981 */ /* 0x000962000c1e1b00 */
[----:B------:R-:W-:Y:S01]  /*0ca0*/  ISETP.NE.AND P4, PT, RZ, UR12, PT ;  /* 0x0000000cff007c0c */ /* 0x000fe2000bf85270 */
[----:B--2---:R-:W-:Y:S01]  /*0cb0*/  @!P0 IMAD R26, R35, R16, RZ ;  /* 0x00000010231a8224 */ /* 0x004fe200078e02ff */
[----:B------:R-:W-:Y:S01]  /*0cc0*/  @!P3 IADD3.X R43, PT, PT, R20, R43, RZ, P6, !PT ;  /* 0x0000002b142bb210 */ /* 0x000fe200037fe4ff */
[----:B------:R-:W2:Y:S02]  /*0cd0*/  @!P5 LDC.64 R40, c[0x0][0x398] ;  /* 0x0000e600ff28db82 */ /* 0x000ea40000000a00 */
[----:B------:R-:W-:Y:S01]  /*0ce0*/  @!P0 IMAD R35, R61, R17, R26 ;  /* 0x000000113d238224 */ /* 0x000fe200078e021a */
[----:B------:R-:W-:Y:S01]  /*0cf0*/  @!P3 IADD3 R46, P6, PT, R39, R46, RZ ;  /* 0x0000002e272eb210 */ /* 0x000fe20007fde0ff */
[----:B------:R-:W-:-:S04]  /*0d00*/  @!P0 IMAD.WIDE.U32 R16, R61, R16, R2 ;  /* 0x000000103d108225 */ /* 0x000fc800078e0002 */
[----:B------:R-:W2:Y:S01]  /*0d10*/  @!P5 LDC.64 R38, c[0x0][0x3a0] ;  /* 0x0000e800ff26db82 */ /* 0x000ea20000000a00 */
[----:B------:R-:W-:Y:S01]  /*0d20*/  @!P0 IADD3 R17, PT, PT, R17, R35, RZ ;  /* 0x0000002311118210 */ /* 0x000fe20007ffe0ff */
[----:B----4-:R-:W-:Y:S01]  /*0d30*/  @!P5 IMAD R22, R27, R18, RZ ;  /* 0x000000121b16d224 */ /* 0x010fe200078e02ff */
[----:B------:R-:W-:Y:S02]  /*0d40*/  @!P3 IADD3.X R47, PT, PT, R20, R47, RZ, P6, !PT ;  /* 0x0000002f142fb210 */ /* 0x000fe400037fe4ff */
[----:B------:R-:W-:Y:S01]  /*0d50*/  @!P0 SHF.L.U32 R27, R16, 0x2, RZ ;  /* 0x00000002101b8819 */ /* 0x000fe200000006ff */
[----:B------:R-:W-:Y:S01]  /*0d60*/  @!P5 IMAD R35, R58, R19, R22 ;  /* 0x000000133a23d224 */ /* 0x000fe200078e0216 */
[----:B------:R-:W-:Y:S01]  /*0d70*/  @!P0 SHF.L.U64.HI R20, R16, 0x2, R17 ;  /* 0x0000000210148819 */ /* 0x000fe20000010211 */
[----:B------:R-:W4:Y:S01]  /*0d80*/  @P4 LDC.64 R2, c[0x0][0x3b0] ;  /* 0x0000ec00ff024b82 */ /* 0x000f220000000a00 */
[----:B------:R-:W-:Y:S02]  /*0d90*/  @!P5 MOV R22, R66 ;  /* 0x000000420016d202 */ /* 0x000fe40000000f00 */
[----:B------:R-:W-:-:S05]  /*0da0*/  @!P5 MOV R23, R65 ;  /* 0x000000410017d202 */ /* 0x000fca0000000f00 */
[----:B------:R-:W4:Y:S01]  /*0db0*/  LDC.64 R16, c[0x0][0x3a8] ;  /* 0x0000ea00ff107b82 */ /* 0x000f220000000a00 */
[----:B-1----:R-:W-:Y:S01]  /*0dc0*/  @!P0 IADD3 R48, P6, PT, R27, R48, RZ ;  /* 0x000000301b308210 */ /* 0x002fe20007fde0ff */
[----:B------:R-:W-:-:S03]  /*0dd0*/  @!P5 IMAD.WIDE.U32 R18, R58, R18, R22 ;  /* 0x000000123a12d225 */ /* 0x000fc600078e0016 */
[----:B------:R-:W-:Y:S02]  /*0de0*/  @!P0 IADD3.X R49, PT, PT, R20, R49, RZ, P6, !PT ;  /* 0x0000003114318210 */ /* 0x000fe400037fe4ff */
[----:B0-----:R-:W-:Y:S02]  /*0df0*/  @!P0 IADD3 R36, P6, PT, R27, R36, RZ ;  /* 0x000000241b248210 */ /* 0x001fe40007fde0ff */
[----:B------:R-:W-:Y:S02]  /*0e00*/  @!P5 IADD3 R23, PT, PT, R19, R35, RZ ;  /* 0x000000231317d210 */ /* 0x000fe40007ffe0ff */
[----:B------:R-:W-:Y:S02]  /*0e10*/  @!P5 SHF.L.U32 R19, R18, 0x2, RZ ;  /* 0x000000021213d819 */ /* 0x000fe400000006ff */
[----:B------:R-:W-:Y:S02]  /*0e20*/  @!P0 IADD3.X R37, PT, PT, R20, R37, RZ, P6, !PT ;  /* 0x0000002514258210 */ /* 0x000fe400037fe4ff */
[----:B------:R-:W-:-:S02]  /*0e30*/  @!P5 SHF.L.U64.HI R18, R18, 0x2, R23 ;  /* 0x000000021212d819 */ /* 0x000fc40000010217 */
[----:B--2---:R-:W-:Y:S02]  /*0e40*/  @!P5 IADD3 R38, P6, PT, R19, R38, RZ ;  /* 0x000000261326d210 */ /* 0x004fe40007fde0ff */
[----:B------:R-:W-:Y:S02]  /*0e50*/  IADD3 R21, PT, PT, R21, R0, RZ ;  /* 0x0000000015157210 */ /* 0x000fe40007ffe0ff */
[C---:B------:R-:W-:Y:S02]  /*0e60*/  @!P5 IADD3.X R39, PT, PT, R18.reuse, R39, RZ, P6, !PT ;  /* 0x000000271227d210 */ /* 0x040fe400037fe4ff */
[----:B------:R-:W-:Y:S01]  /*0e70*/  @!P5 IADD3 R40, P6, PT, R19, R40, RZ ;  /* 0x000000281328d210 */ /* 0x000fe20007fde0ff */
[C---:B----4-:R-:W-:Y:S01]  /*0e80*/  @P4 IMAD.WIDE R22, R21.reuse, 0x2, R2 ;  /* 0x0000000215164825 */ /* 0x050fe200078e0202 */
[----:B------:R-:W-:Y:S02]  /*0e90*/  MOV R3, RZ ;  /* 0x000000ff00037202 */ /* 0x000fe40000000f00 */
[----:B------:R-:W-:Y:S01]  /*0ea0*/  @!P5 IADD3.X R41, PT, PT, R18, R41, RZ, P6, !PT ;  /* 0x000000291229d210 */ /* 0x000fe200037fe4ff */
[----:B------:R-:W-:Y:S01]  /*0eb0*/  IMAD.WIDE R26, R21, 0x2, R16 ;  /* 0x00000002151a7825 */ /* 0x000fe200078e0210 */
[----:B------:R-:W-:-:S02]  /*0ec0*/  CS2R R16, SRZ ;  /* 0x0000000000107805 */ /* 0x000fc4000001ff00 */
[----:B------:R-:W-:Y:S02]  /*0ed0*/  MOV R2, RZ ;  /* 0x000000ff00027202 */ /* 0x000fe40000000f00 */
[----:B------:R-:W-:Y:S02]  /*0ee0*/  CS2R R18, SRZ ;  /* 0x0000000000127805 */ /* 0x000fe4000001ff00 */
[----:B------:R-:W-:Y:S01]  /*0ef0*/  CS2R R20, SRZ ;  /* 0x0000000000147805 */ /* 0x000fe2000001ff00 */
[----:B------:R-:W2:Y:S04]  /*0f00*/  @P4 LDG.E.U16 R68, desc[UR8][R22.64] ;  /* 0x0000000816444981 */ /* 0x000ea8000c1e1500 */
[----:B------:R0:W4:Y:S04]  /*0f10*/  @P4 LDG.E.U16 R0, desc[UR8][R22.64+0x2] ;  /* 0x0000020816004981 */ /* 0x000128000c1e1500 */
[----:B------:R1:W5:Y:S04]  /*0f20*/  @!P1 LDG.E.64 R16, desc[UR8][R24.64] ;  /* 0x0000000818109981 */ /* 0x000368000c1e1b00 */
[----:B------:R1:W5:Y:S01]  /*0f30*/  @!P1 LDG.E.64 R2, desc[UR8][R44.64] ;  /* 0x000000082c029981 */ /* 0x000362000c1e1b00 */
[----:B0-----:R-:W-:-:S03]  /*0f40*/  CS2R R22, SRZ ;  /* 0x0000000000167805 */ /* 0x001fc6000001ff00 */
[----:B------:R0:W5:Y:S01]  /*0f50*/  @!P2 LDG.E.64 R18, desc[UR8][R28.64] ;  /* 0x000000081c12a981 */ /* 0x000162000c1e1b00 */
[----:B-1----:R-:W-:-:S03]  /*0f60*/  CS2R R24, SRZ ;  /* 0x0000000000187805 */ /* 0x002fc6000001ff00 */
[----:B------:R1:W5:Y:S01]  /*0f70*/  @!P2 LDG.E.64 R20, desc[UR8][R30.64] ;  /* 0x000000081e14a981 */ /* 0x000362000c1e1b00 */
[----:B------:R-:W-:-:S03]  /*0f80*/  CS2R R44, SRZ ;  /* 0x00000000002c7805 */ /* 0x000fc6000001ff00 */
[----:B------:R-:W4:Y:S01]  /*0f90*/  LDG.E.U16 R35, desc[UR8][R26.64] ;  /* 0x000000081a237981 */ /* 0x000f22000c1e1500 */
[----:B0-----:R-:W-:-:S03]  /*0fa0*/  CS2R R28, SRZ ;  /* 0x00000000001c7805 */ /* 0x001fc6000001ff00 */
[----:B------:R0:W4:Y:S01]  /*0fb0*/  LDG.E.U16 R63, desc[UR8][R26.64+0x2] ;  /* 0x000002081a3f7981 */ /* 0x000122000c1e1500 */
[----:B-1----:R-:W-:-:S03]  /*0fc0*/  CS2R R30, SRZ ;  /* 0x00000000001e7805 */ /* 0x002fc6000001ff00 */
[----:B------:R-:W5:Y:S04]  /*0fd0*/  @!P3 LDG.E.64 R22, desc[UR8][R42.64] ;  /* 0x000000082a16b981 */ /* 0x000f68000c1e1b00 */
[----:B------:R-:W5:Y:S04]  /*0fe0*/  @!P3 LDG.E.64 R24, desc[UR8][R46.64] ;  /* 0x000000082e18b981 */ /* 0x000f68000c1e1b00 */
[----:B------:R-:W5:Y:S04]  /*0ff0*/  @!P0 LDG.E.64 R28, desc[UR8][R36.64] ;  /* 0x00000008241c8981 */ /* 0x000f68000c1e1b00 */
[----:B------:R-:W5:Y:S04]  /*1000*/  @!P5 LDG.E.64 R30, desc[UR8][R38.64] ;  /* 0x00000008261ed981 */ /* 0x000f68000c1e1b00 */
[----:B------:R-:W5:Y:S01]  /*1010*/  @!P5 LDG.E.64 R44, desc[UR8][R40.64] ;  /* 0x00000008282cd981 */ /* 0x000f62000c1e1b00 */
[----:B------:R-:W-:Y:S01]  /*1020*/  UISETP.NE.AND UP1, UPT, UR12, URZ, UPT ;  /* 0x000000ff0c00728c */ /* 0x000fe2000bf25270 */
[----:B0-----:R-:W-:-:S02]  /*1030*/  CS2R R26, SRZ ;  /* 0x00000000001a7805 */ /* 0x001fc4000001ff00 */
[----:B------:R-:W-:Y:S01]  /*1040*/  CS2R R54, SRZ ;  /* 0x0000000000367805 */ /* 0x000fe2000001ff00 */
[----:B------:R-:W-:-:S03]  /*1050*/  UMOV UR7, 0x3f800000 ;  /* 0x3f80000000077882 */ /* 0x000fc60000000000 */
[----:B------:R0:W5:Y:S01]  /*1060*/  @!P0 LDG.E.64 R26, desc[UR8][R48.64] ;  /* 0x00000008301a8981 */ /* 0x000162000c1e1b00 */
        /* <DEDUP_REMOVED lines=11> */
[----:B--2---:R-:W-:Y:S02]  /*1120*/  @P4 SHF.L.U32 R54, R68, 0x10, RZ ;  /* 0x0000001044364819 */ /* 0x004fe400000006ff */
[----:B----4-:R-:W-:Y:S02]  /*1130*/  @P4 SHF.L.U32 R55, R0, 0x10, RZ ;  /* 0x0000001000374819 */ /* 0x010fe400000006ff */
[----:B0-----:R-:W-:Y:S02]  /*1140*/  SHF.L.U32 R49, R35, 0x10, RZ ;  /* 0x0000001023317819 */ /* 0x001fe400000006ff */
[----:B------:R-:W-:Y:S01]  /*1150*/  SHF.L.U32 R48, R63, 0x10, RZ ;  /* 0x000000103f307819 */ /* 0x000fe200000006ff */
[----:B------:R-:W-:Y:S06]  /*1160*/  BRA.U UP1, `(.L_x_1523) ;  /* 0x0000000501c47547 */ /* 0x000fec000b800000 */
[----:B-----5:R-:W-:Y:S01]  /*1170*/  FADD.FTZ R33, R16, -UR13 ;  /* 0x8000000d10217e21 */ /* 0x020fe20008010000 */
[-C--:B------:R-:W-:Y:S01]  /*1180*/  FMUL.FTZ R32, R2, R49.reuse ;  /* 0x0000003102207220 */ /* 0x080fe20000410000 */
        /* <DEDUP_REMOVED lines=111> */
.L_x_1523:
        /* <DEDUP_REMOVED lines=37> */
[----:B------:R-:W-:Y:S02]  /*1ad0*/  FFMA.FTZ R41, R49, R33, R54 ;  /* 0x0000002131297223 */ /* 0x000fe40000010036 */
[----:B------:R-:W-:Y:S01]  /*1ae0*/  FMUL.FTZ R39, R39, R46 ;  /* 0x0000002e27277220 */ /* 0x000fe20000410000 */
[----:B0-----:R-:W-:Y:S01]  /*1af0*/  FADD.FTZ R42, -R43, 1 ;  /* 0x3f8000002b2a7421 */ /* 0x001fe20000010100 */
[----:B------:R-:W-:Y:S01]  /*1b00*/  FMUL.FTZ R63, R41, -1.4426950216293334961 ;  /* 0xbfb8aa3b293f7820 */ /* 0x000fe20000410000 */
[----:B------:R-:W-:-:S02]  /*1b10*/  FMUL.FTZ R43, R6, R43 ;  /* 0x0000002b062b7220 */ /* 0x000fc40000410000 */
[----:B------:R-:W-:Y:S01]  /*1b20*/  FFMA.FTZ R42, R37, R42, 1 ;  /* 0x3f800000252a7423 */ /* 0x000fe2000001002a */
[----:B-1----:R-:W-:Y:S02]  /*1b30*/  FMUL.FTZ R47, R49, R38 ;  /* 0x00000026312f7220 */ /* 0x002fe40000410000 */
[----:B------:R-:W0:Y:S01]  /*1b40*/  MUFU.EX2 R63, R63 ;  /* 0x0000003f003f7308 */ /* 0x000e220000000800 */
[----:B------:R-:W-:Y:S01]  /*1b50*/  FMUL.FTZ R43, R43, R42 ;  /* 0x0000002a2b2b7220 */ /* 0x000fe20000410000 */
[----:B------:R-:W-:Y:S01]  /*1b60*/  FFMA.FTZ R69, R32, R47, RZ ;  /* 0x0000002f20457223 */ /* 0x000fe200000100ff */
[----:B------:R-:W-:Y:S01]  /*1b70*/  FADD.FTZ R42, RZ, R47 ;  /* 0x0000002fff2a7221 */ /* 0x000fe20000010000 */
[----:B--2---:R-:W-:-:S04]  /*1b80*/  FADD.FTZ R37, -R68, 1 ;  /* 0x3f80000044257421 */ /* 0x004fc80000010100 */
[----:B------:R-:W-:Y:S01]  /*1b90*/  FFMA.FTZ R40, R40, R37, 1 ;  /* 0x3f80000028287423 */ /* 0x000fe20000010025 */
[----:B------:R-:W-:Y:S01]  /*1ba0*/  FMUL.FTZ R37, R7, R68 ;  /* 0x0000004407257220 */ /* 0x000fe20000410000 */
[----:B0-----:R-:W-:Y:S01]  /*1bb0*/  FADD.FTZ R46, R63, 1 ;  /* 0x3f8000003f2e7421 */ /* 0x001fe20000010000 */
[----:B------:R-:W-:Y:S02]  /*1bc0*/  FMUL.FTZ R63, R48, R39 ;  /* 0x00000027303f7220 */ /* 0x000fe40000410000 */
[----:B------:R-:W-:Y:S01]  /*1bd0*/  FMUL.FTZ R37, R37, R40 ;  /* 0x0000002825257220 */ /* 0x000fe20000410000 */
[----:B------:R0:W1:Y:S01]  /*1be0*/  MUFU.RCP R71, R46 ;  /* 0x0000002e00477308 */ /* 0x0000620000001000 */
[----:B------:R-:W-:Y:S01]  /*1bf0*/  FFMA.FTZ R47, R0, R63, R69 ;  /* 0x0000003f002f7223 */ /* 0x000fe20000010045 */
[----:B------:R-:W-:Y:S01]  /*1c00*/  FADD.FTZ R42, R63, R42 ;  /* 0x0000002a3f2a7221 */ /* 0x000fe20000010000 */
[----:B------:R-:W-:Y:S01]  /*1c10*/  FFMA.FTZ R63, R32, R38, RZ ;  /* 0x00000026203f7223 */ /* 0x000fe200000100ff */
[----:B------:R-:W-:Y:S01]  /*1c20*/  FADD.FTZ R32, RZ, R38 ;  /* 0x00000026ff207221 */ /* 0x000fe20000010000 */
[----:B------:R-:W-:Y:S01]  /*1c30*/  FFMA.FTZ R0, R0, R39, RZ ;  /* 0x0000002700007223 */ /* 0x000fe200000100ff */
[----:B0-----:R-:W-:Y:S01]  /*1c40*/  FMUL.FTZ R46, R49, R43 ;  /* 0x0000002b312e7220 */ /* 0x001fe20000410000 */
[----:B-1----:R-:W-:Y:S01]  /*1c50*/  FADD.FTZ R40, -R71, 1 ;  /* 0x3f80000047287421 */ /* 0x002fe20000010100 */
[----:B------:R-:W-:-:S03]  /*1c60*/  FMUL.FTZ R71, R20, R71 ;  /* 0x0000004714477220 */ /* 0x000fc60000410000 */
[----:B------:R-:W-:Y:S01]  /*1c70*/  FFMA.FTZ R40, R41, R40, 1 ;  /* 0x3f80000029287423 */ /* 0x000fe20000010028 */
[----:B------:R-:W-:Y:S01]  /*1c80*/  FADD.FTZ R41, R32, R43 ;  /* 0x0000002b20297221 */ /* 0x000fe20000010000 */
[----:B------:R-:W-:Y:S02]  /*1c90*/  FADD.FTZ R32, R19, -UR13 ;  /* 0x8000000d13207e21 */ /* 0x000fe40008010000 */
[----:B------:R-:W-:Y:S01]  /*1ca0*/  FMUL.FTZ R38, R71, R40 ;  /* 0x0000002847267220 */ /* 0x000fe20000410000 */
[----:B------:R-:W-:Y:S01]  /*1cb0*/  FFMA.FTZ R40, R36, R43, R63 ;  /* 0x0000002b24287223 */ /* 0x000fe2000001003f */
[----:B------:R-:W-:Y:S01]  /*1cc0*/  FMUL.FTZ R32, R32, UR7 ;  /* 0x0000000720207c20 */ /* 0x000fe20008410000 */
[----:B------:R-:W-:Y:S01]  /*1cd0*/  FFMA.FTZ R36, R36, R46, R47 ;  /* 0x0000002e24247223 */ /* 0x000fe2000001002f */
[----:B------:R-:W-:Y:S02]  /*1ce0*/  FADD.FTZ R46, R42, R46 ;  /* 0x0000002e2a2e7221 */ /* 0x000fe40000010000 */
[----:B------:R-:W-:-:S04]  /*1cf0*/  FFMA.FTZ R43, R48, R32, R55 ;  /* 0x00000020302b7223 */ /* 0x000fc80000010037 */
[----:B------:R-:W-:-:S06]  /*1d00*/  FMUL.FTZ R47, R43, -1.4426950216293334961 ;  /* 0xbfb8aa3b2b2f7820 */ /* 0x000fcc0000410000 */
[----:B------:R-:W0:Y:S02]  /*1d10*/  MUFU.EX2 R47, R47 ;  /* 0x0000002f002f7308 */ /* 0x000e240000000800 */
[----:B0-----:R-:W-:Y:S01]  /*1d20*/  FADD.FTZ R63, R47, 1 ;  /* 0x3f8000002f3f7421 */ /* 0x001fe20000010000 */
[----:B------:R-:W-:-:S03]  /*1d30*/  FADD.FTZ R47, R22, -UR13 ;  /* 0x8000000d162f7e21 */ /* 0x000fc60008010000 */
[----:B------:R-:W0:Y:S02]  /*1d40*/  MUFU.RCP R68, R63 ;  /* 0x0000003f00447308 */ /* 0x000e240000001000 */
[----:B0-----:R-:W-:Y:S01]  /*1d50*/  FADD.FTZ R42, -R68, 1 ;  /* 0x3f800000442a7421 */ /* 0x001fe20000010100 */
[----:B------:R-:W-:-:S03]  /*1d60*/  FMUL.FTZ R68, R21, R68 ;  /* 0x0000004415447220 */ /* 0x000fc60000410000 */
[----:B------:R-:W-:Y:S01]  /*1d70*/  FFMA.FTZ R43, R43, R42, 1 ;  /* 0x3f8000002b2b7423 */ /* 0x000fe2000001002a */
[----:B------:R-:W-:-:S03]  /*1d80*/  FADD.FTZ R42, RZ, R39 ;  /* 0x00000027ff2a7221 */ /* 0x000fc60000010000 */
[----:B------:R-:W-:Y:S01]  /*1d90*/  FMUL.FTZ R39, R68, R43 ;  /* 0x0000002b44277220 */ /* 0x000fe20000410000 */
[----:B------:R-:W-:Y:S01]  /*1da0*/  FADD.FTZ R42, R42, R37 ;  /* 0x000000252a2a7221 */ /* 0x000fe20000010000 */
[-C--:B------:R-:W-:Y:S01]  /*1db0*/  FFMA.FTZ R43, R35, R37.reuse, R0 ;  /* 0x00000025232b7223 */ /* 0x080fe20000010000 */
[----:B------:R-:W-:Y:S01]  /*1dc0*/  FMUL.FTZ R37, R48, R37 ;  /* 0x0000002530257220 */ /* 0x000fe20000410000 */
[----:B------:R-:W-:Y:S01]  /*1dd0*/  FMUL.FTZ R0, R47, UR7 ;  /* 0x000000072f007c20 */ /* 0x000fe20008410000 */
[----:B------:R-:W-:Y:S01]  /*1de0*/  FADD.FTZ R47, R41, R38 ;  /* 0x00000026292f7221 */ /* 0x000fe20000010000 */
[----:B------:R-:W-:Y:S01]  /*1df0*/  FFMA.FTZ R41, R33, R38, R40 ;  /* 0x0000002621297223 */ /* 0x000fe20000010028 */
[----:B------:R-:W-:Y:S01]  /*1e00*/  FFMA.FTZ R68, R35, R37, R36 ;  /* 0x0000002523447223 */ /* 0x000fe20000010024 */
[----:B------:R-:W-:Y:S01]  /*1e10*/  FFMA.FTZ R35, R49, R0, R54 ;  /* 0x0000000031237223 */ /* 0x000fe20000010036 */
[----:B------:R-:W-:Y:S01]  /*1e20*/  FADD.FTZ R46, R37, R46 ;  /* 0x0000002e252e7221 */ /* 0x000fe20000010000 */
[----:B------:R-:W-:Y:S01]  /*1e30*/  FMUL.FTZ R37, R49, R38 ;  /* 0x0000002631257220 */ /* 0x000fe20000410000 */
[----:B------:R-:W-:Y:S01]  /*1e40*/  FADD.FTZ R42, R42, R39 ;  /* 0x000000272a2a7221 */ /* 0x000fe20000010000 */
[----:B------:R-:W-:-:S02]  /*1e50*/  FMUL.FTZ R63, R35, -1.4426950216293334961 ;  /* 0xbfb8aa3b233f7820 */ /* 0x000fc40000410000 */
[----:B------:R-:W-:-:S04]  /*1e60*/  FADD.FTZ R46, R46, R37 ;  /* 0x000000252e2e7221 */ /* 0x000fc80000010000 */
[----:B------:R-:W0:Y:S02]  /*1e70*/  MUFU.EX2 R63, R63 ;  /* 0x0000003f003f7308 */ /* 0x000e240000000800 */
[----:B0-----:R-:W-:Y:S01]  /*1e80*/  FADD.FTZ R69, R63, 1 ;  /* 0x3f8000003f457421 */ /* 0x001fe20000010000 */
[----:B------:R-:W-:-:S05]  /*1e90*/  FFMA.FTZ R63, R33, R37, R68 ;  /* 0x00000025213f7223 */ /* 0x000fca0000010044 */
[----:B------:R-:W0:Y:S02]  /*1ea0*/  MUFU.RCP R69, R69 ;  /* 0x0000004500457308 */ /* 0x000e240000001000 */
[----:B0-----:R-:W-:-:S04]  /*1eb0*/  FADD.FTZ R36, -R69, 1 ;  /* 0x3f80000045247421 */ /* 0x001fc80000010100 */
[----:B------:R-:W-:Y:S01]  /*1ec0*/  FFMA.FTZ R35, R35, R36, 1 ;  /* 0x3f80000023237423 */ /* 0x000fe20000010024 */
[----:B------:R-:W-:-:S04]  /*1ed0*/  FMUL.FTZ R36, R24, R69 ;  /* 0x0000004518247220 */ /* 0x000fc80000410000 */
[----:B------:R-:W-:Y:S01]  /*1ee0*/  FMUL.FTZ R36, R36, R35 ;  /* 0x0000002324247220 */ /* 0x000fe20000410000 */
[----:B------:R-:W-:-:S03]  /*1ef0*/  FADD.FTZ R35, R23, -UR13 ;  /* 0x8000000d17237e21 */ /* 0x000fc60008010000 */
[----:B------:R-:W-:Y:S01]  /*1f00*/  FADD.FTZ R47, R47, R36 ;  /* 0x000000242f2f7221 */ /* 0x000fe20000010000 */
[----:B------:R-:W-:-:S04]  /*1f10*/  FMUL.FTZ R35, R35, UR7 ;  /* 0x0000000723237c20 */ /* 0x000fc80008410000 */
[----:B------:R-:W-:-:S04]  /*1f20*/  FFMA.FTZ R33, R48, R35, R55 ;  /* 0x0000002330217223 */ /* 0x000fc80000010037 */
[----:B------:R-:W-:-:S06]  /*1f30*/  FMUL.FTZ R38, R33, -1.4426950216293334961 ;  /* 0xbfb8aa3b21267820 */ /* 0x000fcc0000410000 */
[----:B------:R-:W0:Y:S02]  /*1f40*/  MUFU.EX2 R38, R38 ;  /* 0x0000002600267308 */ /* 0x000e240000000800 */
[----:B0-----:R-:W-:Y:S01]  /*1f50*/  FADD.FTZ R68, R38, 1 ;  /* 0x3f80000026447421 */ /* 0x001fe20000010000 */
[----:B------:R-:W-:-:S04]  /*1f60*/  FMUL.FTZ R38, R48, R39 ;  /* 0x0000002730267220 */ /* 0x000fc80000410000 */
[----:B------:R-:W-:Y:S01]  /*1f70*/  FFMA.FTZ R63, R32, R38, R63 ;  /* 0x00000026203f7223 */ /* 0x000fe2000001003f */
[----:B------:R-:W0:Y:S02]  /*1f80*/  MUFU.RCP R68, R68 ;  /* 0x0000004400447308 */ /* 0x000e240000001000 */
[----:B0-----:R-:W-:Y:S01]  /*1f90*/  FADD.FTZ R40, -R68, 1 ;  /* 0x3f80000044287421 */ /* 0x001fe20000010100 */
[----:B------:R-:W-:Y:S01]  /*1fa0*/  FMUL.FTZ R37, R25, R68 ;  /* 0x0000004419257220 */ /* 0x000fe20000410000 */
[----:B------:R-:W-:Y:S02]  /*1fb0*/  FMUL.FTZ R68, R49, R36 ;  /* 0x0000002431447220 */ /* 0x000fe40000410000 */
[----:B------:R-:W-:Y:S01]  /*1fc0*/  FFMA.FTZ R40, R33, R40, 1 ;  /* 0x3f80000021287423 */ /* 0x000fe20000010028 */
[----:B------:R-:W-:-:S03]  /*1fd0*/  FADD.FTZ R33, R26, -UR13 ;  /* 0x8000000d1a217e21 */ /* 0x000fc60008010000 */
[----:B------:R-:W-:Y:S01]  /*1fe0*/  FMUL.FTZ R37, R37, R40 ;  /* 0x0000002825257220 */ /* 0x000fe20000410000 */
[----:B------:R-:W-:Y:S01]  /*1ff0*/  FMUL.FTZ R33, R33, UR7 ;  /* 0x0000000721217c20 */ /* 0x000fe20008410000 */
[----:B------:R-:W-:Y:S01]  /*2000*/  FFMA.FTZ R40, R32, R39, R43 ;  /* 0x0000002720287223 */ /* 0x000fe2000001002b */
[----:B------:R-:W-:Y:S01]  /*2010*/  FADD.FTZ R39, R38, R46 ;  /* 0x0000002e26277221 */ /* 0x000fe20000010000 */
[C---:B------:R-:W-:Y:S01]  /*2020*/  FFMA.FTZ R46, R0.reuse, R36, R41 ;  /* 0x00000024002e7223 */ /* 0x040fe20000010029 */
[----:B------:R-:W-:Y:S01]  /*2030*/  FFMA.FTZ R32, R49, R33, R54 ;  /* 0x0000002131207223 */ /* 0x000fe20000010036 */
[----:B------:R-:W-:Y:S01]  /*2040*/  FFMA.FTZ R36, R0, R68, R63 ;  /* 0x0000004400247223 */ /* 0x000fe2000001003f */
[----:B------:R-:W-:Y:S01]  /*2050*/  FADD.FTZ R42, R42, R37 ;  /* 0x000000252a2a7221 */ /* 0x000fe20000010000 */
[-C--:B------:R-:W-:Y:S01]  /*2060*/  FFMA.FTZ R41, R35, R37.reuse, R40 ;  /* 0x0000002523297223 */ /* 0x080fe20000010028 */
[----:B------:R-:W-:Y:S01]  /*2070*/  FMUL.FTZ R43, R32, -1.4426950216293334961 ;  /* 0xbfb8aa3b202b7820 */ /* 0x000fe20000410000 */
[----:B------:R-:W-:-:S05]  /*2080*/  FMUL.FTZ R37, R48, R37 ;  /* 0x0000002530257220 */ /* 0x000fca0000410000 */
        /* <DEDUP_REMOVED lines=9> */
[----:B------:R-:W-:-:S03]  /*2120*/  FADD.FTZ R32, R27, -UR13 ;  /* 0x8000000d1b207e21 */ /* 0x000fc60008010000 */
[----:B------:R-:W-:Y:S01]  /*2130*/  FMUL.FTZ R38, R38, R71 ;  /* 0x0000004726267220 */ /* 0x000fe20000410000 */
[----:B------:R-:W-:-:S03]  /*2140*/  FMUL.FTZ R32, R32, UR7 ;  /* 0x0000000720207c20 */ /* 0x000fc60008410000 */
[----:B------:R-:W-:Y:S01]  /*2150*/  FFMA.FTZ R43, R33, R38, R46 ;  /* 0x00000026212b7223 */ /* 0x000fe2000001002e */
[----:B------:R-:W-:-:S04]  /*2160*/  FFMA.FTZ R0, R48, R32, R55 ;  /* 0x0000002030007223 */ /* 0x000fc80000010037 */
[----:B------:R-:W-:-:S06]  /*2170*/  FMUL.FTZ R63, R0, -1.4426950216293334961 ;  /* 0xbfb8aa3b003f7820 */ /* 0x000fcc0000410000 */
[----:B------:R-:W0:Y:S02]  /*2180*/  MUFU.EX2 R63, R63 ;  /* 0x0000003f003f7308 */ /* 0x000e240000000800 */
[----:B0-----:R-:W-:Y:S01]  /*2190*/  FADD.FTZ R69, R63, 1 ;  /* 0x3f8000003f457421 */ /* 0x001fe20000010000 */
[----:B------:R-:W-:-:S03]  /*21a0*/  FMUL.FTZ R63, R49, R38 ;  /* 0x00000026313f7220 */ /* 0x000fc60000410000 */
[----:B------:R-:W0:Y:S02]  /*21b0*/  MUFU.RCP R70, R69 ;  /* 0x0000004500467308 */ /* 0x000e240000001000 */
[----:B0-----:R-:W-:-:S04]  /*21c0*/  FADD.FTZ R39, -R70, 1 ;  /* 0x3f80000046277421 */ /* 0x001fc80000010100 */
[----:B------:R-:W-:Y:S01]  /*21d0*/  FFMA.FTZ R0, R0, R39, 1 ;  /* 0x3f80000000007423 */ /* 0x000fe20000010027 */
[----:B------:R-:W-:-:S04]  /*21e0*/  FMUL.FTZ R39, R29, R70 ;  /* 0x000000461d277220 */ /* 0x000fc80000410000 */
[----:B------:R-:W-:Y:S01]  /*21f0*/  FMUL.FTZ R39, R39, R0 ;  /* 0x0000000027277220 */ /* 0x000fe20000410000 */
[----:B------:R-:W-:-:S03]  /*2200*/  FADD.FTZ R0, R8, -UR13 ;  /* 0x8000000d08007e21 */ /* 0x000fc60008010000 */
[----:B------:R-:W-:Y:S01]  /*2210*/  FFMA.FTZ R41, R32, R39, R41 ;  /* 0x0000002720297223 */ /* 0x000fe20000010029 */
[----:B------:R-:W-:Y:S01]  /*2220*/  FMUL.FTZ R0, R0, UR7 ;  /* 0x0000000700007c20 */ /* 0x000fe20008410000 */
[----:B------:R-:W-:-:S03]  /*2230*/  FADD.FTZ R42, R42, R39 ;  /* 0x000000272a2a7221 */ /* 0x000fc60000010000 */
        /* <DEDUP_REMOVED lines=10> */
[----:B------:R-:W-:Y:S01]  /*22e0*/  FADD.FTZ R47, R9, -UR13 ;  /* 0x8000000d092f7e21 */ /* 0x000fe20008010000 */
[----:B------:R-:W-:Y:S01]  /*22f0*/  FADD.FTZ R38, R37, R63 ;  /* 0x0000003f25267221 */ /* 0x000fe20000010000 */
[----:B------:R-:W-:Y:S02]  /*2300*/  FADD.FTZ R37, R12, -UR13 ;  /* 0x8000000d0c257e21 */ /* 0x000fe40008010000 */
[----:B------:R-:W-:Y:S01]  /*2310*/  FMUL.FTZ R36, R47, UR7 ;  /* 0x000000072f247c20 */ /* 0x000fe20008410000 */
[----:B------:R-:W-:Y:S01]  /*2320*/  FFMA.FTZ R47, R33, R63, R68 ;  /* 0x0000003f212f7223 */ /* 0x000fe20000010044 */
[----:B------:R-:W-:Y:S02]  /*2330*/  FMUL.FTZ R37, R37, UR7 ;  /* 0x0000000725257c20 */ /* 0x000fe40008410000 */
[----:B------:R-:W-:-:S04]  /*2340*/  FFMA.FTZ R33, R48, R36, R55 ;  /* 0x0000002430217223 */ /* 0x000fc80000010037 */
[----:B------:R-:W-:-:S06]  /*2350*/  FMUL.FTZ R46, R33, -1.4426950216293334961 ;  /* 0xbfb8aa3b212e7820 */ /* 0x000fcc0000410000 */
[----:B------:R-:W0:Y:S02]  /*2360*/  MUFU.EX2 R46, R46 ;  /* 0x0000002e002e7308 */ /* 0x000e240000000800 */
[----:B0-----:R-:W-:Y:S01]  /*2370*/  FADD.FTZ R68, R46, 1 ;  /* 0x3f8000002e447421 */ /* 0x001fe20000010000 */
[----:B------:R-:W-:-:S04]  /*2380*/  FMUL.FTZ R46, R48, R39 ;  /* 0x00000027302e7220 */ /* 0x000fc80000410000 */
[----:B------:R-:W-:Y:S01]  /*2390*/  FFMA.FTZ R47, R32, R46, R47 ;  /* 0x0000002e202f7223 */ /* 0x000fe2000001002f */
[----:B------:R-:W0:Y:S01]  /*23a0*/  MUFU.RCP R68, R68 ;  /* 0x0000004400447308 */ /* 0x000e220000001000 */
[----:B------:R-:W-:Y:S01]  /*23b0*/  FFMA.FTZ R32, R49, R37, R54 ;  /* 0x0000002531207223 */ /* 0x000fe20000010036 */
[----:B------:R-:W-:Y:S01]  /*23c0*/  FADD.FTZ R46, R46, R38 ;  /* 0x000000262e2e7221 */ /* 0x000fe20000010000 */
[----:B------:R-:W-:Y:S02]  /*23d0*/  FFMA.FTZ R38, R0, R35, R43 ;  /* 0x0000002300267223 */ /* 0x000fe4000001002b */
[----:B------:R-:W-:-:S06]  /*23e0*/  FMUL.FTZ R63, R32, -1.4426950216293334961 ;  /* 0xbfb8aa3b203f7820 */ /* 0x000fcc0000410000 */
[----:B------:R-:W1:Y:S01]  /*23f0*/  MUFU.EX2 R63, R63 ;  /* 0x0000003f003f7308 */ /* 0x000e620000000800 */
[----:B0-----:R-:W-:-:S04]  /*2400*/  FADD.FTZ R70, -R68, 1 ;  /* 0x3f80000044467421 */ /* 0x001fc80000010100 */
[----:B------:R-:W-:Y:S01]  /*2410*/  FFMA.FTZ R70, R33, R70, 1 ;  /* 0x3f80000021467423 */ /* 0x000fe20000010046 */
[----:B------:R-:W-:Y:S01]  /*2420*/  FMUL.FTZ R33, R11, R68 ;  /* 0x000000440b217220 */ /* 0x000fe20000410000 */
[----:B-1----:R-:W-:-:S03]  /*2430*/  FADD.FTZ R68, R63, 1 ;  /* 0x3f8000003f447421 */ /* 0x002fc60000010000 */
[----:B------:R-:W-:Y:S01]  /*2440*/  FMUL.FTZ R33, R33, R70 ;  /* 0x0000004621217220 */ /* 0x000fe20000410000 */
[----:B------:R-:W0:Y:S02]  /*2450*/  MUFU.RCP R39, R68 ;  /* 0x0000004400277308 */ /* 0x000e240000001000 */
[----:B0-----:R-:W-:-:S04]  /*2460*/  FADD.FTZ R69, -R39, 1 ;  /* 0x3f80000027457421 */ /* 0x001fc80000010100 */
[----:B------:R-:W-:Y:S01]  /*2470*/  FFMA.FTZ R69, R32, R69, 1 ;  /* 0x3f80000020457423 */ /* 0x000fe20000010045 */
[----:B------:R-:W-:Y:S01]  /*2480*/  FMUL.FTZ R32, R14, R39 ;  /* 0x000000270e207220 */ /* 0x000fe20000410000 */
[----:B------:R-:W-:Y:S01]  /*2490*/  FADD.FTZ R39, R40, R35 ;  /* 0x0000002328277221 */ /* 0x000fe20000010000 */
[----:B------:R-:W-:Y:S02]  /*24a0*/  FMUL.FTZ R40, R49, R35 ;  /* 0x0000002331287220 */ /* 0x000fe40000410000 */
[----:B------:R-:W-:Y:S01]  /*24b0*/  FMUL.FTZ R32, R32, R69 ;  /* 0x0000004520207220 */ /* 0x000fe20000410000 */
[----:B------:R-:W-:Y:S01]  /*24c0*/  FADD.FTZ R69, R13, -UR13 ;  /* 0x8000000d0d457e21 */ /* 0x000fe20008010000 */
[----:B------:R-:W-:Y:S01]  /*24d0*/  FFMA.FTZ R47, R0, R40, R47 ;  /* 0x00000028002f7223 */ /* 0x000fe2000001002f */
[----:B------:R-:W-:Y:S01]  /*24e0*/  FADD.FTZ R46, R46, R40 ;  /* 0x000000282e2e7221 */ /* 0x000fe20000010000 */
[----:B------:R-:W-:Y:S01]  /*24f0*/  FMUL.FTZ R40, R48, R33 ;  /* 0x0000002130287220 */ /* 0x000fe20000410000 */
[----:B------:R-:W-:Y:S01]  /*2500*/  FMUL.FTZ R35, R69, UR7 ;  /* 0x0000000745237c20 */ /* 0x000fe20008410000 */
[----:B------:R-:W-:Y:S01]  /*2510*/  FADD.FTZ R69, R30, -UR13 ;  /* 0x8000000d1e457e21 */ /* 0x000fe20008010000 */
[----:B------:R-:W-:Y:S01]  /*2520*/  FADD.FTZ R39, R39, R32 ;  /* 0x0000002027277221 */ /* 0x000fe20000010000 */
[----:B------:R-:W-:Y:S01]  /*2530*/  FADD.FTZ R46, R40, R46 ;  /* 0x0000002e282e7221 */ /* 0x000fe20000010000 */
[----:B------:R-:W-:Y:S01]  /*2540*/  FFMA.FTZ R0, R48, R35, R55 ;  /* 0x0000002330007223 */ /* 0x000fe20000010037 */
[----:B------:R-:W-:-:S03]  /*2550*/  FFMA.FTZ R38, R37, R32, R38 ;  /* 0x0000002025267223 */ /* 0x000fc60000010026 */
[----:B------:R-:W-:-:S06]  /*2560*/  FMUL.FTZ R63, R0, -1.4426950216293334961 ;  /* 0xbfb8aa3b003f7820 */ /* 0x000fcc0000410000 */
[----:B------:R-:W0:Y:S02]  /*2570*/  MUFU.EX2 R63, R63 ;  /* 0x0000003f003f7308 */ /* 0x000e240000000800 */
[----:B0-----:R-:W-:-:S06]  /*2580*/  FADD.FTZ R68, R63, 1 ;  /* 0x3f8000003f447421 */ /* 0x001fcc0000010000 */
[----:B------:R-:W0:Y:S02]  /*2590*/  MUFU.RCP R68, R68 ;  /* 0x0000004400447308 */ /* 0x000e240000001000 */
[----:B0-----:R-:W-:-:S04]  /*25a0*/  FADD.FTZ R43, -R68, 1 ;  /* 0x3f800000442b7421 */ /* 0x001fc80000010100 */
[----:B------:R-:W-:Y:S01]  /*25b0*/  FFMA.FTZ R43, R0, R43, 1 ;  /* 0x3f800000002b7423 */ /* 0x000fe2000001002b */
[----:B------:R-:W-:Y:S01]  /*25c0*/  FMUL.FTZ R0, R15, R68 ;  /* 0x000000440f007220 */ /* 0x000fe20000410000 */
[----:B------:R-:W-:-:S03]  /*25d0*/  FADD.FTZ R68, R31, -UR13 ;  /* 0x8000000d1f447e21 */ /* 0x000fc60008010000 */
[----:B------:R-:W-:Y:S01]  /*25e0*/  FMUL.FTZ R0, R0, R43 ;  /* 0x0000002b00007220 */ /* 0x000fe20000410000 */
[----:B------:R-:W-:Y:S01]  /*25f0*/  FADD.FTZ R43, R42, R33 ;  /* 0x000000212a2b7221 */ /* 0x000fe20000010000 */
[C---:B------:R-:W-:Y:S01]  /*2600*/  FFMA.FTZ R42, R36.reuse, R33, R41 ;  /* 0x00000021242a7223 */ /* 0x040fe20000010029 */
[----:B------:R-:W-:Y:S01]  /*2610*/  FMUL.FTZ R33, R69, UR7 ;  /* 0x0000000745217c20 */ /* 0x000fe20008410000 */
[----:B------:R-:W-:Y:S01]  /*2620*/  FFMA.FTZ R36, R36, R40, R47 ;  /* 0x0000002824247223 */ /* 0x000fe2000001002f */
[----:B------:R-:W-:Y:S02]  /*2630*/  FADD.FTZ R43, R43, R0 ;  /* 0x000000002b2b7221 */ /* 0x000fe40000010000 */
        /* <DEDUP_REMOVED lines=9> */
[----:B------:R-:W-:Y:S01]  /*26d0*/  FMUL.FTZ R41, R49, R32 ;  /* 0x0000002031297220 */ /* 0x000fe20000410000 */
[----:B------:R-:W-:-:S03]  /*26e0*/  FMUL.FTZ R32, R68, UR7 ;  /* 0x0000000744207c20 */ /* 0x000fc60008410000 */
        /* <DEDUP_REMOVED lines=9> */
[----:B------:R-:W-:Y:S01]  /*2780*/  FMUL.FTZ R36, R45, R68 ;  /* 0x000000442d247220 */ /* 0x000fe20000410000 */
[CC--:B------:R-:W-:Y:S01]  /*2790*/  FFMA.FTZ R37, R35.reuse, R0.reuse, R42 ;  /* 0x0000000023257223 */ /* 0x0c0fe2000001002a */
[----:B------:R-:W-:Y:S02]  /*27a0*/  FMUL.FTZ R0, R48, R0 ;  /* 0x0000000030007220 */ /* 0x000fe40000410000 */
[----:B------:R-:W-:Y:S02]  /*27b0*/  FMUL.FTZ R69, R36, R69 ;  /* 0x0000004524457220 */ /* 0x000fe40000410000 */
[----:B------:R-:W-:Y:S01]  /*27c0*/  FFMA.FTZ R36, R35, R0, R47 ;  /* 0x0000000023247223 */ /* 0x000fe2000001002f */
[----:B------:R-:W-:Y:S01]  /*27d0*/  FADD.FTZ R41, R0, R41 ;  /* 0x0000002900297221 */ /* 0x000fe20000010000 */
[----:B------:R-:W-:Y:S01]  /*27e0*/  FMUL.FTZ R0, R49, R40 ;  /* 0x0000002831007220 */ /* 0x000fe20000410000 */
[-C--:B------:R-:W-:Y:S01]  /*27f0*/  FMUL.FTZ R35, R48, R69.reuse ;  /* 0x0000004530237220 */ /* 0x080fe20000410000 */
[----:B------:R-:W-:-:S02]  /*2800*/  FFMA.FTZ R37, R32, R69, R37 ;  /* 0x0000004520257223 */ /* 0x000fc40000010025 */
[----:B------:R-:W-:Y:S01]  /*2810*/  FFMA.FTZ R47, R33, R0, R36 ;  /* 0x00000000212f7223 */ /* 0x000fe20000010024 */
[----:B------:R-:W-:Y:S01]  /*2820*/  FADD.FTZ R0, R41, R0 ;  /* 0x0000000029007221 */ /* 0x000fe20000010000 */
[----:B------:R-:W-:Y:S01]  /*2830*/  FFMA.FTZ R36, R33, R40, R38 ;  /* 0x0000002821247223 */ /* 0x000fe20000010026 */
[----:B------:R-:W-:Y:S01]  /*2840*/  FADD.FTZ R38, R39, R40 ;  /* 0x0000002827267221 */ /* 0x000fe20000010000 */
[----:B------:R-:W-:Y:S01]  /*2850*/  FFMA.FTZ R41, R32, R35, R47 ;  /* 0x0000002320297223 */ /* 0x000fe2000001002f */
[----:B------:R-:W-:Y:S01]  /*2860*/  FADD.FTZ R42, R35, R0 ;  /* 0x00000000232a7221 */ /* 0x000fe20000010000 */
[----:B------:R-:W-:-:S07]  /*2870*/  FADD.FTZ R39, R43, R69 ;  /* 0x000000452b277221 */ /* 0x000fce0000010000 */
.L_x_1524:
        /* <DEDUP_REMOVED lines=43> */
.L_x_1526:
[----:B------:R-:W-:Y:S05]  /*2b30*/  BSYNC.RECONVERGENT B0 ;  /* 0x0000000000007941 */ /* 0x000fea0003800200 */
.L_x_1525:
        /* <DEDUP_REMOVED lines=23> */
.L_x_1528:
[----:B------:R-:W-:Y:S05]  /*2cb0*/  BSYNC.RECONVERGENT B0 ;  /* 0x0000000000007941 */ /* 0x000fea0003800200 */
.L_x_1527:
        /* <DEDUP_REMOVED lines=158> */
.L_x_1530:
[----:B------:R-:W-:Y:S05]  /*36a0*/  BSYNC.RECONVERGENT B0 ;  /* 0x0000000000007941 */ /* 0x000fea0003800200 */
.L_x_1529:
[----:B------:R-:W-:Y:S04]  /*36b0*/  BSSY.RECONVERGENT B0, `(.L_x_1531) ;  /* 0x000001c000007945 */ /* 0x000fe80003800200 */
[----:B------:R-:W-:Y:S05]  /*36c0*/  @P5 BRA `(.L_x_1532) ;  /* 0x0000000000685947 */ /* 0x000fea0003800000 */
[----:B--2---:R-:W1:Y:S08]  /*36d0*/  LDC.64 R32, c[0x0][0x3f8] ;  /* 0x0000fe00ff207b82 */ /* 0x004e700000000a00 */
[----:B------:R-:W2:Y:S01]  /*36e0*/  LDC.64 R40, c[0x0][0x3d8] ;  /* 0x0000f600ff287b82 */ /* 0x000ea20000000a00 */
[----:B-1----:R-:W-:Y:S01]  /*36f0*/  IMAD.WIDE.U32 R34, R32, 0x3, RZ ;  /* 0x0000000320227825 */ /* 0x002fe200078e00ff */
[----:B------:R-:W-:-:S02]  /*3700*/  LEA R63, R33, R33, 0x1 ;  /* 0x00000021213f7211 */ /* 0x000fc400078e08ff */
[----:B------:R-:W-:Y:S02]  /*3710*/  LEA.HI R43, P1, R33, R32, RZ, 0x1 ;  /* 0x00000020212b7211 */ /* 0x000fe400078308ff */
[----:B------:R-:W-:Y:S01]  /*3720*/  IADD3 R63, PT, PT, R35, R63, RZ ;  /* 0x0000003f233f7210 */ /* 0x000fe20007ffe0ff */
[----:B--2---:R-:W-:-:S03]  /*3730*/  IMAD.WIDE R40, R0, 0x4, R40 ;  /* 0x0000000400287825 */ /* 0x004fc600078e0228 */
[----:B------:R-:W-:Y:S02]  /*3740*/  LEA.HI R0, P5, R63, R34, RZ, 0x1 ;  /* 0x000000223f007211 */ /* 0x000fe400078b08ff */
[C---:B------:R-:W-:Y:S01]  /*3750*/  LEA R34, P3, R32.reuse, R40, 0x2 ;  /* 0x0000002820227211 */ /* 0x040fe200078610ff */
[----:B------:R3:W-:Y:S01]  /*3760*/  REDG.E.ADD.F32.FTZ.RN.STRONG.GPU desc[UR8][R40.64], R36 ;  /* 0x00000024280079a6 */ /* 0x0007e2000c12f308 */
[----:B------:R-:W-:Y:S02]  /*3770*/  IADD3.X R63, PT, PT, RZ, R63, RZ, P5, !PT ;  /* 0x0000003fff3f7210 */ /* 0x000fe40002ffe4ff */
[----:B------:R-:W-:Y:S02]  /*3780*/  LEA.HI.X R35, R32, R41, R33, 0x2, P3 ;  /* 0x0000002920237211 */ /* 0x000fe400018f1421 */
[----:B------:R-:W-:Y:S02]  /*3790*/  IADD3.X R32, PT, PT, RZ, R33, RZ, P1, !PT ;  /* 0x00000021ff207210 */ /* 0x000fe40000ffe4ff */
[----:B------:R-:W-:-:S02]  /*37a0*/  SHF.L.U32 R33, R0, 0x1, RZ ;  /* 0x0000000100217819 */ /* 0x000fc400000006ff */
[C---:B------:R-:W-:Y:S02]  /*37b0*/  SHF.L.U64.HI R69, R43.reuse, 0x1, R32 ;  /* 0x000000012b457819 */ /* 0x040fe40000010220 */
[----:B------:R-:W-:Y:S02]  /*37c0*/  SHF.L.U32 R43, R43, 0x1, RZ ;  /* 0x000000012b2b7819 */ /* 0x000fe400000006ff */
[----:B------:R-:W-:Y:S02]  /*37d0*/  LOP3.LUT R33, R33, 0xfffffffc, RZ, 0xc0, !PT ;  /* 0xfffffffc21217812 */ /* 0x000fe400078ec0ff */
[----:B------:R-:W-:Y:S02]  /*37e0*/  LOP3.LUT R43, R43, 0xfffffffc, RZ, 0xc0, !PT ;  /* 0xfffffffc2b2b7812 */ /* 0x000fe400078ec0ff */
[----:B------:R-:W-:Y:S02]  /*37f0*/  SHF.L.U64.HI R63, R0, 0x1, R63 ;  /* 0x00000001003f7819 */ /* 0x000fe4000001023f */
[----:B------:R-:W-:-:S04]  /*3800*/  IADD3 R42, P1, PT, R40, R43, RZ ;  /* 0x0000002b282a7210 */ /* 0x000fc80007f3e0ff */
[----:B------:R-:W-:Y:S02]  /*3810*/  IADD3.X R43, PT, PT, R41, R69, RZ, P1, !PT ;  /* 0x00000045292b7210 */ /* 0x000fe40000ffe4ff */
[----:B------:R-:W-:-:S03]  /*3820*/  IADD3 R32, P1, PT, R40, R33, RZ ;  /* 0x0000002128207210 */ /* 0x000fc60007f3e0ff */
[----:B------:R3:W-:Y:S01]  /*3830*/  REDG.E.ADD.F32.FTZ.RN.STRONG.GPU desc[UR8][R42.64], R37 ;  /* 0x000000252a0079a6 */ /* 0x0007e2000c12f308 */
[----:B------:R-:W-:-:S03]  /*3840*/  IADD3.X R33, PT, PT, R41, R63, RZ, P1, !PT ;  /* 0x0000003f29217210 */ /* 0x000fc60000ffe4ff */
[----:B------:R3:W-:Y:S04]  /*3850*/  REDG.E.ADD.F32.FTZ.RN.STRONG.GPU desc[UR8][R34.64], R38 ;  /* 0x00000026220079a6 */ /* 0x0007e8000c12f308 */
[----:B------:R3:W-:Y:S02]  /*3860*/  REDG.E.ADD.F32.FTZ.RN.STRONG.GPU desc[UR8][R32.64], R39 ;  /* 0x00000027200079a6 */ /* 0x0007e4000c12f308 */
.L_x_1532:
[----:B------:R-:W-:Y:S05]  /*3870*/  BSYNC.RECONVERGENT B0 ;  /* 0x0000000000007941 */ /* 0x000fea0003800200 */
.L_x_1531:
[----:B------:R-:W4:Y:S02]  /*3880*/  LDCU UR5, c[0x0][0x370] ;  /* 0x00006e00ff0577ac */ /* 0x000f240008000800 */
[----:B----4-:R-:W-:-:S09]  /*3890*/  UISETP.GE.U32.AND UP0, UPT, UR5, 0x2, UPT ;  /* 0x000000020500788c */ /* 0x010fd2000bf06070 */
[----:B------:R-:W-:Y:S05]  /*38a0*/  BRA.U !UP0, `(.L_x_1533) ;  /* 0x0000000908b07547 */ /* 0x000fea000b800000 */
[----:B--23--:R-:W2:Y:S01]  /*38b0*/  LDC R32, c[0x0][0x370] ;  /* 0x0000dc00ff207b82 */ /* 0x00cea20000000800 */
[----:B------:R-:W-:-:S05]  /*38c0*/  LOP3.LUT R0, R57, 0x1, RZ, 0xc0, !PT ;  /* 0x0000000139007812 */ /* 0x000fca00078ec0ff */
[----:B-1----:R-:W-:Y:S02]  /*38d0*/  IMAD R35, R0, R51, RZ ;  /* 0x0000003300237224 */ /* 0x002fe400078e02ff */
[----:B------:R-:W1:Y:S02]  /*38e0*/  LDC.64 R72, c[0x0][0x3d0] ;  /* 0x0000f400ff487b82 */ /* 0x000e640000000a00 */
[----:B--2---:R-:W-:-:S05]  /*38f0*/  IMAD R0, R35, R32, RZ ;  /* 0x0000002023007224 */ /* 0x004fca00078e02ff */
[----:B------:R-:W-:-:S05]  /*3900*/  SHF.L.U32 R33, R0, 0x1, RZ ;  /* 0x0000000100217819 */ /* 0x000fca00000006ff */
[----:B-1----:R-:W-:Y:S01]  /*3910*/  IMAD.WIDE R72, R33, 0x4, R72 ;  /* 0x0000000421487825 */ /* 0x002fe200078e0248 */
        /* <DEDUP_REMOVED lines=17> */
.L_x_1535:
[----:B------:R-:W2:Y:S04]  /*3a30*/  LDG.E.STRONG.GPU R0, desc[UR8][R32.64] ;  /* 0x0000000820007981 */ /* 0x000ea8000c1ef900 */
[----:B--2---:R-:W-:Y:S01]  /*3a40*/  CCTL.IVALL ;  /* 0x00000000ff00798f */ /* 0x004fe20002000000 */
[----:B------:R-:W-:Y:S05]  /*3a50*/  YIELD ;  /* 0x0000000000007946 */ /* 0x000fea0003800000 */
[----:B------:R-:W-:-:S13]  /*3a60*/  ISETP.NE.AND P1, PT, R0, R39, PT ;  /* 0x000000270000720c */ /* 0x000fda0003f25270 */
[----:B------:R-:W-:Y:S05]  /*3a70*/  @P1 BRA `(.L_x_1535) ;  /* 0xfffffffc00ec1947 */ /* 0x000fea000383ffff */
.L_x_1534:
        /* <DEDUP_REMOVED lines=16> */
.L_x_1537:
        /* <DEDUP_REMOVED lines=62> */
.L_x_1536:
        /* <DEDUP_REMOVED lines=36> */
.L_x_1538:
        /* <DEDUP_REMOVED lines=19> */
.L_x_1539:
        /* <DEDUP_REMOVED lines=9> */
.L_x_1540:
[----:B------:R-:W-:Y:S05]  /*4360*/  BSYNC.RECONVERGENT B0 ;  /* 0x0000000000007941 */ /* 0x000fea0003800200 */
.L_x_1533:
[----:B------:R-:W4:Y:S01]  /*4370*/  S2UR UR6, SR_CgaCtaId ;  /* 0x00000000000679c3 */ /* 0x000f220000008800 */
[----:B------:R-:W-:Y:S01]  /*4380*/  UMOV UR5, 0x400 ;  /* 0x0000040000057882 */ /* 0x000fe20000000000 */
[----:B------:R-:W5:Y:S01]  /*4390*/  LDCU.64 UR16, c[0x0][0x400] ;  /* 0x00008000ff1077ac */ /* 0x000f620008000a00 */
[----:B---3--:R-:W-:Y:S01]  /*43a0*/  SHF.R.U32.HI R39, RZ, 0x3, R53 ;  /* 0x00000003ff277819 */ /* 0x008fe20000011635 */
[----:B------:R-:W-:Y:S01]  /*43b0*/  FADD.FTZ R38, R16, -UR13 ;  /* 0x8000000d10267e21 */ /* 0x000fe20008010000 */
[----:B------:R-:W-:Y:S01]  /*43c0*/  SHF.R.S32.HI R37, RZ, 0x1f, R62 ;  /* 0x0000001fff257819 */ /* 0x000fe2000001143e */
[----:B------:R-:W-:Y:S02]  /*43d0*/  FADD.FTZ R17, R17, -UR13 ;  /* 0x8000000d11117e21 */ /* 0x000fe40008010000 */
[----:B------:R-:W3:Y:S01]  /*43e0*/  LDC R0, c[0x0][0x41c] ;  /* 0x00010700ff007b82 */ /* 0x000ee20000000800 */
[----:B------:R-:W-:Y:S01]  /*43f0*/  FMUL.FTZ R40, R38, UR7 ;  /* 0x0000000726287c20 */ /* 0x000fe20008410000 */
[----:B------:R-:W-:Y:S01]  /*4400*/  FMUL.FTZ R17, R17, UR7 ;  /* 0x0000000711117c20 */ /* 0x000fe20008410000 */
[----:B----4-:R-:W-:Y:S01]  /*4410*/  ULEA UR5, UR6, UR5, 0x18 ;  /* 0x0000000506057291 */ /* 0x010fe2000f8ec0ff */
[----:B---3--:R-:W-:-:S08]  /*4420*/  IMAD R39, R0, UR11, R39 ;  /* 0x0000000b00277c24 */ /* 0x008fd0000f8e0227 */
[----:B------:R-:W-:Y:S01]  /*4430*/  @!P2 STS.64 [UR5+0x50], R46 ;  /* 0x0000502eff00a988 */ /* 0x000fe20008000a05 */
[----:B------:R-:W-:Y:S01]  /*4440*/  BAR.SYNC.DEFER_BLOCKING 0x0 ;  /* 0x0000000000007b1d */ /* 0x000fe20000010000 */
[C---:B------:R-:W-:Y:S02]  /*4450*/  IADD3 R0, PT, PT, R39.reuse, 0x40, RZ ;  /* 0x0000004027007810 */ /* 0x040fe40007ffe0ff */
[C---:B------:R-:W-:Y:S02]  /*4460*/  IADD3 R34, PT, PT, R39.reuse, 0x60, RZ ;  /* 0x0000006027227810 */ /* 0x040fe40007ffe0ff */
[----:B-----5:R-:W-:Y:S02]  /*4470*/  ISETP.GE.U32.AND P2, PT, R62, UR16, PT ;  /* 0x000000103e007c0c */ /* 0x020fe4000bf46070 */
[----:B------:R-:W-:Y:S02]  /*4480*/  ISETP.GE.U32.AND P1, PT, R39, UR16, PT ;  /* 0x0000001027007c0c */ /* 0x000fe4000bf26070 */
[----:B------:R-:W-:-:S02]  /*4490*/  SHF.R.S32.HI R16, RZ, 0x1f, R39 ;  /* 0x0000001fff107819 */ /* 0x000fc40000011427 */
[----:B------:R-:W-:Y:S02]  /*44a0*/  ISETP.GE.U32.AND P5, PT, R0, UR16, PT ;  /* 0x0000001000007c0c */ /* 0x000fe4000bfa6070 */
[----:B------:R-:W-:Y:S02]  /*44b0*/  ISETP.GE.U32.AND P3, PT, R34, UR16, PT ;  /* 0x0000001022007c0c */ /* 0x000fe4000bf66070 */
[----:B-1----:R-:W-:Y:S02]  /*44c0*/  SHF.R.S32.HI R35, RZ, 0x1f, R0 ;  /* 0x0000001fff237819 */ /* 0x002fe40000011400 */
[----:B------:R-:W-:Y:S02]  /*44d0*/  SHF.R.S32.HI R36, RZ, 0x1f, R34 ;  /* 0x0000001fff247819 */ /* 0x000fe40000011422 */
[----:B------:R-:W-:Y:S02]  /*44e0*/  ISETP.GE.AND.EX P2, PT, R37, UR17, PT, P2 ;  /* 0x0000001125007c0c */ /* 0x000fe4000bf46320 */
[----:B------:R-:W-:-:S02]  /*44f0*/  ISETP.GE.AND.EX P1, PT, R16, UR17, PT, P1 ;  /* 0x0000001110007c0c */ /* 0x000fc4000bf26310 */
[----:B------:R-:W-:Y:S01]  /*4500*/  ISETP.GE.AND.EX P5, PT, R35, UR17, PT, P5 ;  /* 0x0000001123007c0c */ /* 0x000fe2000bfa6350 */
[----:B--2---:R-:W1:Y:S01]  /*4510*/  LDS.64 R32, [UR5+0x50] ;  /* 0x00005005ff207984 */ /* 0x004e620008000a00 */
        /* <DEDUP_REMOVED lines=24> */
.L_x_1541:
        /* <DEDUP_REMOVED lines=13> */
[----:B-1----:R-:W-:Y:S02]  /*4770*/  IMAD R16, R16, UR18, RZ ;  /* 0x0000001210107c24 */ /* 0x002fe4000f8e02ff */
[----:B------:R-:W-:-:S04]  /*4780*/  IMAD.WIDE.U32 R2, R39, UR18, R2 ;  /* 0x0000001227027c25 */ /* 0x000fc8000f8e0002 */
[----:B------:R-:W-:Y:S01]  /*4790*/  IMAD R39, R39, UR19, R16 ;  /* 0x0000001327277c24 */ /* 0x000fe2000f8e0210 */
[----:B--2---:R-:W-:Y:S01]  /*47a0*/  LEA R4, P1, R2, UR14, 0x2 ;  /* 0x0000000e02047c11 */ /* 0x004fe2000f8210ff */
[----:B------:R-:W-:-:S03]  /*47b0*/  FMUL.FTZ R16, R38, UR7 ;  /* 0x0000000726107c20 */ /* 0x000fc60008410000 */
[----:B------:R-:W-:-:S04]  /*47c0*/  IADD3 R39, PT, PT, R3, R39, RZ ;  /* 0x0000002703277210 */ /* 0x000fc80007ffe0ff */
[----:B------:R-:W-:-:S05]  /*47d0*/  LEA.HI.X R5, R2, UR15, R39, 0x2, P1 ;  /* 0x0000000f02057c11 */ /* 0x000fca00088f1427 */
[----:B------:R1:W-:Y:S02]  /*47e0*/  STG.E.64 desc[UR8][R4.64], R16 ;  /* 0x0000001004007986 */ /* 0x0003e4000c101b08 */
.L_x_1543:
[----:B------:R-:W-:Y:S05]  /*47f0*/  BSYNC.RECONVERGENT B0 ;  /* 0x0000000000007941 */ /* 0x000fea0003800200 */
.L_x_1542:
        /* <DEDUP_REMOVED lines=21> */
.L_x_1544:
        /* <DEDUP_REMOVED lines=8> */
[----:B------:R-:W2:Y:S01]  /*49d0*/  LDCU.64 UR14, c[0x0][0x3f8] ;  /* 0x00007f00ff0e77ac */ /* 0x000ea20008000a00 */
[----:B------:R-:W-:Y:S01]  /*49e0*/  MOV R2, R66 ;  /* 0x0000004200027202 */ /* 0x000fe20000000f00 */
[----:B------:R-:W-:Y:S01]  /*49f0*/  FMUL.FTZ R6, R6, UR7 ;  /* 0x0000000706067c20 */ /* 0x000fe20008410000 */
[----:B------:R-:W-:Y:S01]  /*4a00*/  MOV R3, R65 ;  /* 0x0000004100037202 */ /* 0x000fe20000000f00 */
[----:B------:R-:W1:Y:S01]  /*4a10*/  LDCU.64 UR18, c[0x0][0x380] ;  /* 0x00007000ff1277ac */ /* 0x000e620008000a00 */
[----:B------:R-:W-:Y:S01]  /*4a20*/  FMUL.FTZ R7, R7, UR7 ;  /* 0x0000000707077c20 */ /* 0x000fe20008410000 */
[----:B--2---:R-:W-:Y:S02]  /*4a30*/  IMAD R37, R37, UR14, RZ ;  /* 0x0000000e25257c24 */ /* 0x004fe4000f8e02ff */
[----:B------:R-:W-:-:S04]  /*4a40*/  IMAD.WIDE.U32 R2, R62, UR14, R2 ;  /* 0x0000000e3e027c25 */ /* 0x000fc8000f8e0002 */
[----:B------:R-:W-:Y:S01]  /*4a50*/  IMAD R37, R62, UR15, R37 ;  /* 0x0000000f3e257c24 */ /* 0x000fe2000f8e0225 */
[----:B-1----:R-:W-:-:S04]  /*4a60*/  LEA R4, P1, R2, UR18, 0x2 ;  /* 0x0000001202047c11 */ /* 0x002fc8000f8210ff */
[----:B------:R-:W-:-:S04]  /*4a70*/  IADD3 R37, PT, PT, R3, R37, RZ ;  /* 0x0000002503257210 */ /* 0x000fc80007ffe0ff */
[----:B------:R-:W-:-:S05]  /*4a80*/  LEA.HI.X R5, R2, UR19, R37, 0x2, P1 ;  /* 0x0000001302057c11 */ /* 0x000fca00088f1425 */
[----:B------:R2:W-:Y:S02]  /*4a90*/  STG.E.64 desc[UR8][R4.64], R6 ;  /* 0x0000000604007986 */ /* 0x0005e4000c101b08 */
.L_x_1546:
[----:B------:R-:W-:Y:S05]  /*4aa0*/  BSYNC.RECONVERGENT B0 ;  /* 0x0000000000007941 */ /* 0x000fea0003800200 */
.L_x_1545:
[----:B------:R-:W-:Y:S01]  /*4ab0*/  FFMA.FTZ R38, R32, R18, R33 ;  /* 0x0000001220267223 */ /* 0x000fe20000010021 */
[----:B------:R-:W-:Y:S01]  /*4ac0*/  FMUL.FTZ R19, R19, UR7 ;  /* 0x0000000713137c20 */ /* 0x000fe20008410000 */
[----:B------:R-:W-:Y:S06]  /*4ad0*/  @!P4 BRA `(.L_x_1547) ;  /* 0x000000000048c947 */ /* 0x000fec0003800000 */
[----:B------:R-:W-:Y:S01]  /*4ae0*/  FFMA.FTZ R2, R49, R18, R54 ;  /* 0x0000001231027223 */ /* 0x000fe20000010036 */
[----:B------:R-:W-:-:S03]  /*4af0*/  FFMA.FTZ R3, R48, R19, R55 ;  /* 0x0000001330037223 */ /* 0x000fc60000010037 */
[----:B-12---:R-:W-:Y:S01]  /*4b00*/  FMUL.FTZ R4, R2, -1.4426950216293334961 ;  /* 0xbfb8aa3b02047820 */ /* 0x006fe20000410000 */
        /* <DEDUP_REMOVED lines=15> */
.L_x_1547:
        /* <DEDUP_REMOVED lines=8> */
[----:B------:R-:W3:Y:S01]  /*4c80*/  LDCU.64 UR14, c[0x0][0x3f8] ;  /* 0x00007f00ff0e77ac */ /* 0x000ee20008000a00 */
[----:B------:R-:W-:Y:S01]  /*4c90*/  MOV R2, R66 ;  /* 0x0000004200027202 */ /* 0x000fe20000000f00 */
[----:B------:R-:W-:Y:S01]  /*4ca0*/  FMUL.FTZ R38, R38, UR7 ;  /* 0x0000000726267c20 */ /* 0x000fe20008410000 */
[----:B------:R-:W-:Y:S01]  /*4cb0*/  MOV R3, R65 ;  /* 0x0000004100037202 */ /* 0x000fe20000000f00 */
[----:B------:R-:W1:Y:S01]  /*4cc0*/  LDCU.64 UR18, c[0x0][0x380] ;  /* 0x00007000ff1277ac */ /* 0x000e620008000a00 */
[----:B------:R-:W-:Y:S01]  /*4cd0*/  FMUL.FTZ R39, R39, UR7 ;  /* 0x0000000727277c20 */ /* 0x000fe20008410000 */
[----:B---3--:R-:W-:Y:S02]  /*4ce0*/  IMAD R35, R35, UR14, RZ ;  /* 0x0000000e23237c24 */ /* 0x008fe4000f8e02ff */
[----:B------:R-:W-:-:S04]  /*4cf0*/  IMAD.WIDE.U32 R2, R0, UR14, R2 ;  /* 0x0000000e00027c25 */ /* 0x000fc8000f8e0002 */
[----:B------:R-:W-:Y:S01]  /*4d00*/  IMAD R35, R0, UR15, R35 ;  /* 0x0000000f00237c24 */ /* 0x000fe2000f8e0223 */
[----:B-12---:R-:W-:-:S04]  /*4d10*/  LEA R4, P1, R2, UR18, 0x2 ;  /* 0x0000001202047c11 */ /* 0x006fc8000f8210ff */
[----:B------:R-:W-:-:S04]  /*4d20*/  IADD3 R35, PT, PT, R3, R35, RZ ;  /* 0x0000002303237210 */ /* 0x000fc80007ffe0ff */
[----:B------:R-:W-:-:S05]  /*4d30*/  LEA.HI.X R5, R2, UR19, R35, 0x2, P1 ;  /* 0x0000001302057c11 */ /* 0x000fca00088f1423 */
[----:B------:R3:W-:Y:S02]  /*4d40*/  STG.E.64 desc[UR8][R4.64], R38 ;  /* 0x0000002604007986 */ /* 0x0007e4000c101b08 */
.L_x_1549:
[----:B------:R-:W-:Y:S05]  /*4d50*/  BSYNC.RECONVERGENT B0 ;  /* 0x0000000000007941 */ /* 0x000fea0003800200 */
.L_x_1548:
[----:B------:R-:W-:Y:S01]  /*4d60*/  FFMA.FTZ R18, R32, R22, R33 ;  /* 0x0000001620127223 */ /* 0x000fe20000010021 */
[----:B------:R-:W-:Y:S01]  /*4d70*/  FMUL.FTZ R23, R23, UR7 ;  /* 0x0000000717177c20 */ /* 0x000fe20008410000 */
[----:B------:R-:W-:Y:S06]  /*4d80*/  @!P4 BRA `(.L_x_1550) ;  /* 0x000000000048c947 */ /* 0x000fec0003800000 */
[----:B------:R-:W-:Y:S01]  /*4d90*/  FFMA.FTZ R0, R49, R22, R54 ;  /* 0x0000001631007223 */ /* 0x000fe20000010036 */
[----:B------:R-:W-:-:S03]  /*4da0*/  FFMA.FTZ R2, R48, R23, R55 ;  /* 0x0000001730027223 */ /* 0x000fc60000010037 */
[----:B------:R-:W-:Y:S01]  /*4db0*/  FMUL.FTZ R3, R0, -1.4426950216293334961 ;  /* 0xbfb8aa3b00037820 */ /* 0x000fe20000410000 */
[----:B--2---:R-:W-:-:S05]  /*4dc0*/  FMUL.FTZ R6, R2, -1.4426950216293334961 ;  /* 0xbfb8aa3b02067820 */ /* 0x004fca0000410000 */
[----:B------:R-:W1:Y:S04]  /*4dd0*/  MUFU.EX2 R3, R3 ;  /* 0x0000000300037308 */ /* 0x000e680000000800 */
[----:B------:R-:W2:Y:S01]  /*4de0*/  MUFU.EX2 R6, R6 ;  /* 0x0000000600067308 */ /* 0x000ea20000000800 */
[----:B-1-3--:R-:W-:Y:S01]  /*4df0*/  FADD.FTZ R4, R3, 1 ;  /* 0x3f80000003047421 */ /* 0x00afe20000010000 */
        /* <DEDUP_REMOVED lines=11> */
.L_x_1550:
[----:B------:R-:W-:Y:S01]  /*4eb0*/  FFMA.FTZ R3, R32, R23, R33 ;  /* 0x0000001720037223 */ /* 0x000fe20000010021 */
[----:B------:R-:W-:Y:S01]  /*4ec0*/  BSSY.RECONVERGENT B0, `(.L_x_1551) ;  /* 0x0000013000007945 */ /* 0x000fe20003800200 */
[----:B------:R-:W-:Y:S01]  /*4ed0*/  FFMA.FTZ R18, R49, R24, -R18 ;  /* 0x0000001831127223 */ /* 0x000fe20000010812 */
[----:B------:R-:W-:Y:S01]  /*4ee0*/  FADD.FTZ R26, R26, -UR13 ;  /* 0x8000000d1a1a7e21 */ /* 0x000fe20008010000 */
[----:B------:R-:W-:Y:S01]  /*4ef0*/  FADD.FTZ R27, R27, -UR13 ;  /* 0x8000000d1b1b7e21 */ /* 0x000fe20008010000 */
[----:B------:R-:W-:Y:S01]  /*4f00*/  FFMA.FTZ R19, R48, R25, -R3 ;  /* 0x0000001930137223 */ /* 0x000fe20000010803 */
[----:B------:R-:W-:Y:S06]  /*4f10*/  @P3 BRA `(.L_x_1552) ;  /* 0x0000000000343947 */ /* 0x000fec0003800000 */
[----:B------:R-:W2:Y:S01]  /*4f20*/  LDCU.64 UR14, c[0x0][0x3f8] ;  /* 0x00007f00ff0e77ac */ /* 0x000ea20008000a00 */
[----:B------:R-:W-:Y:S01]  /*4f30*/  MOV R2, R66 ;  /* 0x0000004200027202 */ /* 0x000fe20000000f00 */
[----:B------:R-:W-:Y:S01]  /*4f40*/  FMUL.FTZ R18, R18, UR7 ;  /* 0x0000000712127c20 */ /* 0x000fe20008410000 */
[----:B------:R-:W-:Y:S01]  /*4f50*/  MOV R3, R65 ;  /* 0x0000004100037202 */ /* 0x000fe20000000f00 */
[----:B------:R-:W4:Y:S01]  /*4f60*/  LDCU.64 UR18, c[0x0][0x380] ;  /* 0x00007000ff1277ac */ /* 0x000f220008000a00 */
[----:B------:R-:W-:Y:S01]  /*4f70*/  FMUL.FTZ R19, R19, UR7 ;  /* 0x0000000713137c20 */ /* 0x000fe20008410000 */
[----:B--2---:R-:W-:Y:S02]  /*4f80*/  IMAD R7, R36, UR14, RZ ;  /* 0x0000000e24077c24 */ /* 0x004fe4000f8e02ff */
[----:B-1-3--:R-:W-:-:S04]  /*4f90*/  IMAD.WIDE.U32 R4, R34, UR14, R2 ;  /* 0x0000000e22047c25 */ /* 0x00afc8000f8e0002 */
[----:B------:R-:W-:Y:S01]  /*4fa0*/  IMAD R7, R34, UR15, R7 ;  /* 0x0000000f22077c24 */ /* 0x000fe2000f8e0207 */
[----:B----4-:R-:W-:-:S04]  /*4fb0*/  LEA R2, P1, R4, UR18, 0x2 ;  /* 0x0000001204027c11 */ /* 0x010fc8000f8210ff */
[----:B------:R-:W-:-:S04]  /*4fc0*/  IADD3 R7, PT, PT, R5, R7, RZ ;  /* 0x0000000705077210 */ /* 0x000fc80007ffe0ff */
[----:B------:R-:W-:-:S05]  /*4fd0*/  LEA.HI.X R3, R4, UR19, R7, 0x2, P1 ;  /* 0x0000001304037c11 */ /* 0x000fca00088f1407 */
[----:B------:R4:W-:Y:S02]  /*4fe0*/  STG.E.64 desc[UR8][R2.64], R18 ;  /* 0x0000001202007986 */ /* 0x0009e4000c101b08 */
.L_x_1552:
[----:B------:R-:W-:Y:S05]  /*4ff0*/  BSYNC.RECONVERGENT B0 ;  /* 0x0000000000007941 */ /* 0x000fea0003800200 */
.L_x_1551:
[----:B------:R-:W-:Y:S01]  /*5000*/  FADD.FTZ R8, R8, -UR13 ;  /* 0x8000000d08087e21 */ /* 0x000fe20008010000 */
[----:B------:R-:W-:Y:S01]  /*5010*/  FADD.FTZ R9, R9, -UR13 ;  /* 0x8000000d09097e21 */ /* 0x000fe20008010000 */
[----:B------:R-:W-:Y:S01]  /*5020*/  FMUL.FTZ R26, R26, UR7 ;  /* 0x000000071a1a7c20 */ /* 0x000fe20008410000 */
[----:B------:R-:W-:Y:S01]  /*5030*/  FMUL.FTZ R27, R27, UR7 ;  /* 0x000000071b1b7c20 */ /* 0x000fe20008410000 */
[----:B------:R-:W-:Y:S06]  /*5040*/  @!P4 BRA `(.L_x_1553) ;  /* 0x000000000048c947 */ /* 0x000fec0003800000 */
[----:B------:R-:W-:Y:S01]  /*5050*/  FFMA.FTZ R0, R49, R26, R54 ;  /* 0x0000001a31007223 */ /* 0x000fe20000010036 */
[----:B----4-:R-:W-:-:S03]  /*5060*/  FFMA.FTZ R2, R48, R27, R55 ;  /* 0x0000001b30027223 */ /* 0x010fc60000010037 */
        /* <DEDUP_REMOVED lines=16> */
.L_x_1553:
[----:B------:R-:W-:Y:S04]  /*5170*/  BSSY.RECONVERGENT B0, `(.L_x_1554) ;  /* 0x0000014000007945 */ /* 0x000fe80003800200 */
[----:B------:R-:W-:Y:S05]  /*5180*/  @P0 BRA `(.L_x_1555) ;  /* 0x0000000000480947 */ /* 0x000fea0003800000 */
[----:B------:R-:W5:Y:S01]  /*5190*/  LDCU.64 UR14, c[0x0][0x3f8] ;  /* 0x00007f00ff0e77ac */ /* 0x000f620008000a00 */
[----:B--2---:R-:W-:Y:S01]  /*51a0*/  SHF.R.S32.HI R6, RZ, 0x1f, R61 ;  /* 0x0000001fff067819 */ /* 0x004fe2000001143d */
[----:B------:R-:W-:Y:S01]  /*51b0*/  FFMA.FTZ R0, R32, R26, R33 ;  /* 0x0000001a20007223 */ /* 0x000fe20000010021 */
[----:B----4-:R-:W-:Y:S01]  /*51c0*/  MOV R2, R66 ;  /* 0x0000004200027202 */ /* 0x010fe20000000f00 */
[----:B------:R-:W2:Y:S01]  /*51d0*/  LDCU.64 UR18, c[0x0][0x380] ;  /* 0x00007000ff1277ac */ /* 0x000ea20008000a00 */
[----:B------:R-:W-:Y:S01]  /*51e0*/  MOV R3, R65 ;  /* 0x0000004100037202 */ /* 0x000fe20000000f00 */
[----:B------:R-:W-:Y:S01]  /*51f0*/  FFMA.FTZ R0, R49, R28, -R0 ;  /* 0x0000001c31007223 */ /* 0x000fe20000010800 */
[----:B-----5:R-:W-:Y:S02]  /*5200*/  IMAD R6, R6, UR14, RZ ;  /* 0x0000000e06067c24 */ /* 0x020fe4000f8e02ff */
[----:B-1-3--:R-:W-:-:S04]  /*5210*/  IMAD.WIDE.U32 R4, R61, UR14, R2 ;  /* 0x0000000e3d047c25 */ /* 0x00afc8000f8e0002 */
[----:B------:R-:W-:Y:S01]  /*5220*/  FFMA.FTZ R3, R32, R27, R33 ;  /* 0x0000001b20037223 */ /* 0x000fe20000010021 */
[----:B------:R-:W-:Y:S01]  /*5230*/  IMAD R7, R61, UR15, R6 ;  /* 0x0000000f3d077c24 */ /* 0x000fe2000f8e0206 */
[----:B--2---:R-:W-:Y:S01]  /*5240*/  LEA R2, P0, R4, UR18, 0x2 ;  /* 0x0000001204027c11 */ /* 0x004fe2000f8010ff */
[----:B------:R-:W-:-:S03]  /*5250*/  FMUL.FTZ R6, R0, UR7 ;  /* 0x0000000700067c20 */ /* 0x000fc60008410000 */
[----:B------:R-:W-:Y:S01]  /*5260*/  IADD3 R5, PT, PT, R5, R7, RZ ;  /* 0x0000000705057210 */ /* 0x000fe20007ffe0ff */
[----:B------:R-:W-:-:S03]  /*5270*/  FFMA.FTZ R7, R48, R29, -R3 ;  /* 0x0000001d30077223 */ /* 0x000fc60000010803 */
[----:B------:R-:W-:Y:S01]  /*5280*/  LEA.HI.X R3, R4, UR19, R5, 0x2, P0 ;  /* 0x0000001304037c11 */ /* 0x000fe200080f1405 */
[----:B------:R-:W-:-:S05]  /*5290*/  FMUL.FTZ R7, R7, UR7 ;  /* 0x0000000707077c20 */ /* 0x000fca0008410000 */
[----:B------:R1:W-:Y:S02]  /*52a0*/  STG.E.64 desc[UR8][R2.64], R6 ;  /* 0x0000000602007986 */ /* 0x0003e4000c101b08 */
.L_x_1555:
[----:B------:R-:W-:Y:S05]  /*52b0*/  BSYNC.RECONVERGENT B0 ;  /* 0x0000000000007941 */ /* 0x000fea0003800200 */
.L_x_1554:
[----:B------:R-:W-:Y:S01]  /*52c0*/  UISETP.NE.AND UP0, UPT, UR12, URZ, UPT ;  /* 0x000000ff0c00728c */ /* 0x000fe2000bf05270 */
[----:B------:R-:W-:Y:S01]  /*52d0*/  FADD.FTZ R0, R12, -UR13 ;  /* 0x8000000d0c007e21 */ /* 0x000fe20008010000 */
[----:B------:R-:W-:Y:S01]  /*52e0*/  FADD.FTZ R13, R13, -UR13 ;  /* 0x8000000d0d0d7e21 */ /* 0x000fe20008010000 */
[----:B------:R-:W-:Y:S01]  /*52f0*/  FADD.FTZ R30, R30, -UR13 ;  /* 0x8000000d1e1e7e21 */ /* 0x000fe20008010000 */
[----:B-1--4-:R-:W-:Y:S01]  /*5300*/  FADD.FTZ R2, R31, -UR13 ;  /* 0x8000000d1f027e21 */ /* 0x012fe20008010000 */
        /* <DEDUP_REMOVED lines=12> */
[C-C-:B--2---:R-:W-:Y:S01]  /*53d0*/  FFMA.FTZ R6, R32.reuse, R24, R33.reuse ;  /* 0x0000001820067223 */ /* 0x144fe20000010021 */
[C-C-:B---3--:R-:W-:Y:S01]  /*53e0*/  FFMA.FTZ R5, R32.reuse, R26, R33.reuse ;  /* 0x0000001a20057223 */ /* 0x148fe20000010021 */
        /* <DEDUP_REMOVED lines=24> */
.L_x_1556:
        /* <DEDUP_REMOVED lines=9> */
[----:B-1----:R-:W-:Y:S02]  /*5600*/  IMAD R7, R23, UR14, RZ ;  /* 0x0000000e17077c24 */ /* 0x002fe4000f8e02ff */
[----:B------:R-:W-:Y:S01]  /*5610*/  FMUL.FTZ R23, R21, UR7 ;  /* 0x0000000715177c20 */ /* 0x000fe20008410000 */
[----:B------:R-:W-:-:S04]  /*5620*/  IMAD.WIDE.U32 R10, R60, UR14, R8 ;  /* 0x0000000e3c0a7c25 */ /* 0x000fc8000f8e0008 */
[----:B------:R-:W-:Y:S01]  /*5630*/  IMAD R7, R60, UR15, R7 ;  /* 0x0000000f3c077c24 */ /* 0x000fe2000f8e0207 */
[----:B--2---:R-:W-:-:S04]  /*5640*/  LEA R8, P0, R10, UR18, 0x2 ;  /* 0x000000120a087c11 */ /* 0x004fc8000f8010ff */
[----:B------:R-:W-:-:S04]  /*5650*/  IADD3 R7, PT, PT, R11, R7, RZ ;  /* 0x000000070b077210 */ /* 0x000fc80007ffe0ff */
[----:B------:R-:W-:-:S05]  /*5660*/  LEA.HI.X R9, R10, UR19, R7, 0x2, P0 ;  /* 0x000000130a097c11 */ /* 0x000fca00080f1407 */
[----:B------:R1:W-:Y:S02]  /*5670*/  STG.E.64 desc[UR8][R8.64], R22 ;  /* 0x0000001608007986 */ /* 0x0003e4000c101b08 */
.L_x_1558:
[----:B------:R-:W-:Y:S05]  /*5680*/  BSYNC.RECONVERGENT B0 ;  /* 0x0000000000007941 */ /* 0x000fea0003800200 */
.L_x_1557:
        /* <DEDUP_REMOVED lines=19> */
.L_x_1559:
[----:B------:R-:W-:Y:S01]  /*57c0*/  BSSY.RECONVERGENT B0, `(.L_x_1560) ;  /* 0x0000012000007945 */ /* 0x000fe20003800200 */
[----:B------:R-:W-:Y:S01]  /*57d0*/  FFMA.FTZ R14, R49, R14, -R6 ;  /* 0x0000000e310e7223 */ /* 0x000fe20000010806 */
[----:B------:R-:W-:Y:S01]  /*57e0*/  SHF.R.S32.HI R12, RZ, 0x1f, R58 ;  /* 0x0000001fff0c7819 */ /* 0x000fe2000001143a */
[----:B------:R-:W-:Y:S01]  /*57f0*/  FFMA.FTZ R15, R48, R15, -R5 ;  /* 0x0000000f300f7223 */ /* 0x000fe20000010805 */
[----:B------:R-:W-:Y:S06]  /*5800*/  @P1 BRA `(.L_x_1561) ;  /* 0x0000000000341947 */ /* 0x000fec0003800000 */
[----:B------:R-:W2:Y:S01]  /*5810*/  LDCU.64 UR14, c[0x0][0x3f8] ;  /* 0x00007f00ff0e77ac */ /* 0x000ea20008000a00 */
[----:B------:R-:W-:Y:S01]  /*5820*/  MOV R6, R66 ;  /* 0x0000004200067202 */ /* 0x000fe20000000f00 */
[----:B------:R-:W-:Y:S01]  /*5830*/  FMUL.FTZ R14, R14, UR7 ;  /* 0x000000070e0e7c20 */ /* 0x000fe20008410000 */
[----:B------:R-:W-:Y:S01]  /*5840*/  MOV R7, R65 ;  /* 0x0000004100077202 */ /* 0x000fe20000000f00 */
[----:B------:R-:W3:Y:S01]  /*5850*/  LDCU.64 UR18, c[0x0][0x380] ;  /* 0x00007000ff1277ac */ /* 0x000ee20008000a00 */
[----:B------:R-:W-:Y:S01]  /*5860*/  FMUL.FTZ R15, R15, UR7 ;  /* 0x000000070f0f7c20 */ /* 0x000fe20008410000 */
[----:B--2---:R-:W-:Y:S02]  /*5870*/  IMAD R10, R3, UR14, RZ ;  /* 0x0000000e030a7c24 */ /* 0x004fe4000f8e02ff */
[----:B-1----:R-:W-:-:S04]  /*5880*/  IMAD.WIDE.U32 R8, R59, UR14, R6 ;  /* 0x0000000e3b087c25 */ /* 0x002fc8000f8e0006 */
[----:B------:R-:W-:Y:S01]  /*5890*/  IMAD R3, R59, UR15, R10 ;  /* 0x0000000f3b037c24 */ /* 0x000fe2000f8e020a */
[----:B---3--:R-:W-:-:S04]  /*58a0*/  LEA R6, P0, R8, UR18, 0x2 ;  /* 0x0000001208067c11 */ /* 0x008fc8000f8010ff */
[----:B------:R-:W-:-:S04]  /*58b0*/  IADD3 R3, PT, PT, R9, R3, RZ ;  /* 0x0000000309037210 */ /* 0x000fc80007ffe0ff */
[----:B------:R-:W-:-:S05]  /*58c0*/  LEA.HI.X R7, R8, UR19, R3, 0x2, P0 ;  /* 0x0000001308077c11 */ /* 0x000fca00080f1403 */
[----:B------:R2:W-:Y:S02]  /*58d0*/  STG.E.64 desc[UR8][R6.64], R14 ;  /* 0x0000000e06007986 */ /* 0x0005e4000c101b08 */
.L_x_1561:
[----:B------:R-:W-:Y:S05]  /*58e0*/  BSYNC.RECONVERGENT B0 ;  /* 0x0000000000007941 */ /* 0x000fea0003800200 */
.L_x_1560:
[----:B------:R-:W-:Y:S05]  /*58f0*/  BRA.U !UP0, `(.L_x_1562) ;  /* 0x0000000108487547 */ /* 0x000fea000b800000 */
[----:B------:R-:W-:Y:S01]  /*5900*/  FFMA.FTZ R0, R49, R0, R54 ;  /* 0x0000000031007223 */ /* 0x000fe20000010036 */
[----:B------:R-:W-:-:S03]  /*5910*/  FFMA.FTZ R2, R48, R2, R55 ;  /* 0x0000000230027223 */ /* 0x000fc60000010037 */
[----:B------:R-:W-:Y:S01]  /*5920*/  FMUL.FTZ R3, R0, -1.4426950216293334961 ;  /* 0xbfb8aa3b00037820 */ /* 0x000fe20000410000 */
[----:B--2---:R-:W-:-:S05]  /*5930*/  FMUL.FTZ R6, R2, -1.4426950216293334961 ;  /* 0xbfb8aa3b02067820 */ /* 0x004fca0000410000 */
        /* <DEDUP_REMOVED lines=14> */
.L_x_1562:
        /* <DEDUP_REMOVED lines=8> */
[----:B------:R-:W-:Y:S01]  /*5aa0*/  MOV R64, R66 ;  /* 0x0000004200407202 */ /* 0x000fe20000000f00 */
[----:B------:R-:W4:Y:S01]  /*5ab0*/  LDCU.64 UR14, c[0x0][0x380] ;  /* 0x00007000ff0e77ac */ /* 0x000f220008000a00 */
[----:B---3--:R-:W-:-:S03]  /*5ac0*/  IMAD R3, R12, UR6, RZ ;  /* 0x000000060c037c24 */ /* 0x008fc6000f8e02ff */
[----:B------:R-:W-:-:S04]  /*5ad0*/  IMAD.WIDE.U32 R64, R58, UR6, R64 ;  /* 0x000000063a407c25 */ /* 0x000fc8000f8e0040 */
[----:B------:R-:W-:Y:S01]  /*5ae0*/  IMAD R3, R58, UR7, R3 ;  /* 0x000000073a037c24 */ /* 0x000fe2000f8e0203 */
[----:B----4-:R-:W-:-:S04]  /*5af0*/  LEA R2, P0, R64, UR14, 0x2 ;  /* 0x0000000e40027c11 */ /* 0x010fc8000f8010ff */
[----:B------:R-:W-:-:S04]  /*5b00*/  IADD3 R3, PT, PT, R65, R3, RZ ;  /* 0x0000000341037210 */ /* 0x000fc80007ffe0ff */
[----:B------:R-:W-:-:S05]  /*5b10*/  LEA.HI.X R3, R64, UR15, R3, 0x2, P0 ;  /* 0x0000000f40037c11 */ /* 0x000fca00080f1403 */
[----:B------:R3:W-:Y:S02]  /*5b20*/  STG.E.64 desc[UR8][R2.64], R4 ;  /* 0x0000000402007986 */ /* 0x0007e4000c101b08 */
.L_x_1564:
[----:B------:R-:W-:Y:S05]  /*5b30*/  BSYNC.RECONVERGENT B0 ;  /* 0x0000000000007941 */ /* 0x000fea0003800200 */
.L_x_1563:
[----:B------:R-:W-:Y:S02]  /*5b40*/  IADD3 R56, PT, PT, R51, R56, RZ ;  /* 0x0000003833387210 */ /* 0x000fe40007ffe0ff */
[----:B------:R-:W-:Y:S02]  /*5b50*/  IADD3 R57, PT, PT, R57, 0x1, RZ ;  /* 0x0000000139397810 */ /* 0x000fe40007ffe0ff */
[----:B------:R-:W-:-:S13]  /*5b60*/  ISETP.GE.AND P0, PT, R56, UR4, PT ;  /* 0x0000000438007c0c */ /* 0x000fda000bf06270 */
[----:B------:R-:W-:Y:S05]  /*5b70*/  @!P0 BRA `(.L_x_1565) ;  /* 0xffffffa4007c8947 */ /* 0x000fea000383ffff */
.L_x_1522:
[----:B---3--:R-:W3:Y:S01]  /*5b80*/  LDC R4, c[0x0][0x370] ;  /* 0x0000dc00ff047b82 */ /* 0x008ee20000000800 */
[----:B------:R-:W-:Y:S01]  /*5b90*/  ISETP.NE.AND P2, PT, R53, RZ, PT ;  /* 0x000000ff3500720c */ /* 0x000fe20003f45270 */
[----:B------:R-:W-:Y:S06]  /*5ba0*/  BSSY.RECONVERGENT B0, `(.L_x_1566) ;  /* 0x0000011000007945 */ /* 0x000fec0003800200 */
[----:B--2---:R-:W2:Y:S08]  /*5bb0*/  LDC R7, c[0x0][0x374] ;  /* 0x0000dd00ff077b82 */ /* 0x004eb00000000800 */
[----:B------:R-:W4:Y:S01]  /*5bc0*/  LDC.64 R2, c[0x0][0x3c8] ;  /* 0x0000f200ff027b82 */ /* 0x000f220000000a00 */
[----:B---3--:R-:W-:-:S02]  /*5bd0*/  ISETP.NE.AND P1, PT, R4, 0x1, PT ;  /* 0x000000010400780c */ /* 0x008fc40003f25270 */
[----:B------:R-:W-:Y:S02]  /*5be0*/  IADD3 R6, PT, PT, R4, -0x1, RZ ;  /* 0xffffffff04067810 */ /* 0x000fe40007ffe0ff */
[C---:B--2---:R-:W-:Y:S02]  /*5bf0*/  IADD3 R5, PT, PT, R7.reuse, -0x1, RZ ;  /* 0xffffffff07057810 */ /* 0x044fe40007ffe0ff */
        /* <DEDUP_REMOVED lines=11> */
.L_x_1567:
[----:B------:R-:W-:Y:S05]  /*5cb0*/  BSYNC.RECONVERGENT B0 ;  /* 0x0000000000007941 */ /* 0x000fea0003800200 */
.L_x_1566:
[----:B------:R-:W-:Y:S05]  /*5cc0*/  @P0 EXIT ;  /* 0x000000000000094d */ /* 0x000fea0003800000 */
[----:B------:R-:W-:Y:S05]  /*5cd0*/  @P2 BRA `(.L_x_1568) ;  /* 0x0000000000202947 */ /* 0x000fea0003800000 */
[----:B------:R-:W-:-:S05]  /*5ce0*/  IMAD R0, R4, R7, RZ ;  /* 0x0000000704007224 */ /* 0x000fca00078e02ff */
[----:B------:R-:W-:-:S13]  /*5cf0*/  ISETP.NE.AND P0, PT, R0, -0x1, PT ;  /* 0xffffffff0000780c */ /* 0x000fda0003f05270 */
[----:B------:R-:W-:Y:S05]  /*5d00*/  @!P0 BRA `(.L_x_1568) ;  /* 0x0000000000148947 */ /* 0x000fea0003800000 */
.L_x_1569:
[----:B--2---:R-:W2:Y:S04]  /*5d10*/  LDG.E.STRONG.GPU R5, desc[UR8][R2.64] ;  /* 0x0000000802057981 */ /* 0x004ea8000c1ef900 */
[----:B--2---:R-:W-:Y:S01]  /*5d20*/  CCTL.IVALL ;  /* 0x00000000ff00798f */ /* 0x004fe20002000000 */
[----:B------:R-:W-:Y:S05]  /*5d30*/  YIELD ;  /* 0x0000000000007946 */ /* 0x000fea0003800000 */
[----:B------:R-:W-:-:S13]  /*5d40*/  ISETP.NE.AND P0, PT, R5, R0, PT ;  /* 0x000000000500720c */ /* 0x000fda0003f05270 */
[----:B------:R-:W-:Y:S05]  /*5d50*/  @P0 BRA `(.L_x_1569) ;  /* 0xfffffffc00ec0947 */ /* 0x000fea000383ffff */
.L_x_1568:
        /* <DEDUP_REMOVED lines=17> */
[----:B-1----:R-:W-:Y:S02]  /*5e70*/  LEA R9, R13, R13, 0x1 ;  /* 0x0000000d0d097211 */ /* 0x002fe400078e08ff */
        /* <DEDUP_REMOVED lines=18> */
[----:B------:R-:W-:Y:S01]  /*5fa0*/  SHF.R.U64 R16, R16, 0x8, R7 ;  /* 0x0000000810107819 */ /* 0x000fe20000001207 */
[----:B------:R-:W-:Y:S01]  /*5fb0*/  IMAD.WIDE.U32 R4, R12, 0x4, RZ ;  /* 0x000000040c047825 */ /* 0x000fe200078e00ff */
[C---:B------:R-:W-:Y:S01]  /*5fc0*/  SHF.L.U32 R20, R53.reuse, 0x2, RZ ;  /* 0x0000000235147819 */ /* 0x040fe200000006ff */
        /* <DEDUP_REMOVED lines=8> */
[----:B------:R-:W-:Y:S02]  /*6050*/  IADD3 R53, P3, PT, R2, R53, RZ ;  /* 0x0000003502357210 */ /* 0x000fe40007f7e0ff */
[----:B-1----:R-:W-:Y:S02]  /*6060*/  IADD3 R25, P1, PT, R20, UR4, RZ ;  /* 0x0000000414197c10 */ /* 0x002fe4000ff3e0ff */
        /* <DEDUP_REMOVED lines=11> */
.L_x_1572:
        /* <DEDUP_REMOVED lines=10> */
[----:B------:R-:W4:Y:S04]  /*61c0*/  LDG.E R10, desc[UR8][R10.64] ;  /* 0x000000080a0a7981 */ /* 0x000f28000c1e1900 */
[----:B------:R-:W4:Y:S01]  /*61d0*/  LDG.E R15, desc[UR8][R14.64] ;  /* 0x000000080e0f7981 */ /* 0x000f22000c1e1900 */
[----:B-1----:R-:W-:Y:S02]  /*61e0*/  MOV R8, R22 ;  /* 0x0000001600087202 */ /* 0x002fe40000000f00 */
[----:B---3--:R-:W-:-:S02]  /*61f0*/  MOV R6, R20 ;  /* 0x0000001400067202 */ /* 0x008fc40000000f00 */
        /* <DEDUP_REMOVED lines=12> */
[----:B----4-:R-:W-:Y:S01]  /*62c0*/  F2FP.BF16.F32.PACK_AB R19, R15, R10 ;  /* 0x0000000a0f13723e */ /* 0x010fe200000010ff */
[----:B------:R1:W-:Y:S04]  /*62d0*/  STG.E desc[UR8][R6.64], R17 ;  /* 0x0000001106007986 */ /* 0x0003e8000c101908 */
[----:B------:R1:W-:Y:S01]  /*62e0*/  STG.E desc[UR8][R8.64], R19 ;  /* 0x0000001308007986 */ /* 0x0003e2000c101908 */
[----:B------:R-:W-:Y:S01]  /*62f0*/  IADD3.X R23, PT, PT, RZ, R23, RZ, P3, !PT ;  /* 0x00000017ff177210 */ /* 0x000fe20001ffe4ff */
[----:B------:R-:W-:Y:S06]  /*6300*/  @P1 BRA `(.L_x_1572) ;  /* 0xfffffffc00841947 */ /* 0x000fec000383ffff */
.L_x_1571:
[----:B------:R-:W-:Y:S05]  /*6310*/  BSYNC.RECONVERGENT B0 ;  /* 0x0000000000007941 */ /* 0x000fea0003800200 */
.L_x_1570:
[----:B------:R-:W-:Y:S05]  /*6320*/  @!P0 EXIT ;  /* 0x000000000000894d */ /* 0x000fea0003800000 */
[C---:B------:R-:W-:Y:S01]  /*6330*/  SHF.L.U64.HI R13, R12.reuse, 0x2, R13 ;  /* 0x000000020c0d7819 */ /* 0x040fe2000001020d */
[----:B------:R-:W2:Y:S01]  /*6340*/  LDCU.64 UR4, c[0x0][0x3d8] ;  /* 0x00007b00ff0477ac */ /* 0x000ea20008000a00 */
[----:B-1----:R-:W-:Y:S02]  /*6350*/  SHF.L.U32 R19, R12, 0x2, RZ ;  /* 0x000000020c137819 */ /* 0x002fe400000006ff */
[C---:B------:R-:W-:Y:S01]  /*6360*/  SHF.L.U64.HI R21, R26.reuse, 0x2, R33 ;  /* 0x000000021a157819 */ /* 0x040fe20000010221 */
[----:B------:R-:W1:Y:S01]  /*6370*/  LDCU.64 UR6, c[0x0][0x388] ;  /* 0x00007100ff0677ac */ /* 0x000e620008000a00 */
[----:B------:R-:W-:Y:S02]  /*6380*/  SHF.L.U32 R23, R26, 0x2, RZ ;  /* 0x000000021a177819 */ /* 0x000fe400000006ff */
[C---:B------:R-:W-:Y:S01]  /*6390*/  SHF.L.U64.HI R15, R0.reuse, 0x2, R3 ;  /* 0x00000002000f7819 */ /* 0x040fe20000010203 */
[----:B------:R-:W3:Y:S01]  /*63a0*/  LDCU.64 UR10, c[0x0][0x390] ;  /* 0x00007200ff0a77ac */ /* 0x000ee20008000a00 */
[----:B------:R-:W-:-:S07]  /*63b0*/  SHF.L.U32 R17, R0, 0x2, RZ ;  /* 0x0000000200117819 */ /* 0x000fce00000006ff */
.L_x_1573:
[C---:B------:R-:W-:Y:S02]  /*63c0*/  SHF.L.U32 R18, R53.reuse, 0x2, RZ ;  /* 0x0000000235127819 */ /* 0x040fe400000006ff */
[----:B------:R-:W-:Y:S02]  /*63d0*/  SHF.L.U64.HI R20, R53, 0x2, R30 ;  /* 0x0000000235147819 */ /* 0x000fe4000001021e */
[----:B--2---:R-:W-:-:S04]  /*63e0*/  IADD3 R4, P0, PT, R18, UR4, RZ ;  /* 0x0000000412047c10 */ /* 0x004fc8000ff1e0ff */
[----:B------:R-:W-:Y:S02]  /*63f0*/  IADD3.X R5, PT, PT, R20, UR5, RZ, P0, !PT ;  /* 0x0000000514057c10 */ /* 0x000fe400087fe4ff */
[C---:B------:R-:W-:Y:S02]  /*6400*/  IADD3 R6, P0, PT, R4.reuse, R17, RZ ;  /* 0x0000001104067210 */ /* 0x040fe40007f1e0ff */
[C---:B----4-:R-:W-:Y:S01]  /*6410*/  IADD3 R24, P2, PT, R4.reuse, R23, RZ ;  /* 0x0000001704187210 */ /* 0x050fe20007f5e0ff */
[----:B------:R2:W4:Y:S01]  /*6420*/  LDG.E R2, desc[UR8][R4.64] ;  /* 0x0000000804027981 */ /* 0x000522000c1e1900 */
[C---:B------:R-:W-:Y:S02]  /*6430*/  IADD3.X R7, PT, PT, R5.reuse, R15, RZ, P0, !PT ;  /* 0x0000000f05077210 */ /* 0x040fe400007fe4ff */
[----:B------:R-:W-:Y:S02]  /*6440*/  IADD3 R10, P1, PT, R4, R19, RZ ;  /* 0x00000013040a7210 */ /* 0x000fe40007f3e0ff */
[----:B------:R-:W-:-:S02]  /*6450*/  IADD3.X R25, PT, PT, R5, R21, RZ, P2, !PT ;  /* 0x0000001505197210 */ /* 0x000fc400017fe4ff */
[----:B------:R-:W-:Y:S01]  /*6460*/  IADD3.X R11, PT, PT, R5, R13, RZ, P1, !PT ;  /* 0x0000000d050b7210 */ /* 0x000fe20000ffe4ff */
[----:B------:R-:W4:Y:S04]  /*6470*/  LDG.E R7, desc[UR8][R6.64] ;  /* 0x0000000806077981 */ /* 0x000f28000c1e1900 */
[----:B------:R-:W5:Y:S04]  /*6480*/  LDG.E R10, desc[UR8][R10.64] ;  /* 0x000000080a0a7981 */ /* 0x000f68000c1e1900 */
[----:B------:R-:W5:Y:S01]  /*6490*/  LDG.E R25, desc[UR8][R24.64] ;  /* 0x0000000818197981 */ /* 0x000f62000c1e1900 */
[----:B------:R-:W-:-:S02]  /*64a0*/  LOP3.LUT R8, R18, 0xfffffffc, RZ, 0xc0, !PT ;  /* 0xfffffffc12087812 */ /* 0x000fc400078ec0ff */
[----:B------:R-:W-:Y:S02]  /*64b0*/  LOP3.LUT R9, R20, 0x1, RZ, 0xc0, !PT ;  /* 0x0000000114097812 */ /* 0x000fe400078ec0ff */
[----:B-1----:R-:W-:-:S04]  /*64c0*/  IADD3 R26, P0, PT, R8, UR6, RZ ;  /* 0x00000006081a7c10 */ /* 0x002fc8000ff1e0ff */
[C---:B------:R-:W-:Y:S02]  /*64d0*/  IADD3.X R27, PT, PT, R9.reuse, UR7, RZ, P0, !PT ;  /* 0x00000007091b7c10 */ /* 0x040fe400087fe4ff */
[C---:B---3--:R-:W-:Y:S02]  /*64e0*/  IADD3 R28, P0, PT, R8.reuse, UR10, RZ ;  /* 0x0000000a081c7c10 */ /* 0x048fe4000ff1e0ff */
[----:B------:R-:W-:Y:S02]  /*64f0*/  IADD3 R8, P1, PT, R8, UR4, RZ ;  /* 0x0000000408087c10 */ /* 0x000fe4000ff3e0ff */
[----:B------:R-:W-:Y:S02]  /*6500*/  IADD3.X R29, PT, PT, R9, UR11, RZ, P0, !PT ;  /* 0x0000000b091d7c10 */ /* 0x000fe400087fe4ff */
[----:B--2---:R-:W-:Y:S02]  /*6510*/  IADD3 R4, P2, PT, R8, R23, RZ ;  /* 0x0000001708047210 */ /* 0x004fe40007f5e0ff */
[----:B----4-:R-:W-:-:S02]  /*6520*/  F2FP.BF16.F32.PACK_AB R31, R7, R2 ;  /* 0x00000002071f723e */ /* 0x010fc400000010ff */
[----:B------:R-:W-:-:S04]  /*6530*/  LOP3.LUT R2, R20, 0x3, RZ, 0xc0, !PT ;  /* 0x0000000314027812 */ /* 0x000fc800078ec0ff */
[----:B------:R-:W-:Y:S02]  /*6540*/  IADD3.X R9, PT, PT, R2, UR5, RZ, P1, !PT ;  /* 0x0000000502097c10 */ /* 0x000fe40008ffe4ff */
[----:B-----5:R-:W-:Y:S02]  /*6550*/  F2FP.BF16.F32.PACK_AB R33, R25, R10 ;  /* 0x0000000a1921723e */ /* 0x020fe400000010ff */
[C---:B------:R-:W-:Y:S02]  /*6560*/  IADD3 R10, P0, PT, R8.reuse, R17, RZ ;  /* 0x00000011080a7210 */ /* 0x040fe40007f1e0ff */
[----:B------:R-:W-:Y:S02]  /*6570*/  IADD3 R6, P1, PT, R8, R19, RZ ;  /* 0x0000001308067210 */ /* 0x000fe40007f3e0ff */
[C---:B------:R-:W-:Y:S02]  /*6580*/  IADD3.X R11, PT, PT, R9.reuse, R15, RZ, P0, !PT ;  /* 0x0000000f090b7210 */ /* 0x040fe400007fe4ff */
[----:B------:R-:W-:-:S02]  /*6590*/  IADD3.X R7, PT, PT, R9, R13, RZ, P1, !PT ;  /* 0x0000000d09077210 */ /* 0x000fc40000ffe4ff */
[----:B------:R-:W-:Y:S01]  /*65a0*/  IADD3.X R5, PT, PT, R9, R21, RZ, P2, !PT ;  /* 0x0000001509057210 */ /* 0x000fe200017fe4ff */
        /* <DEDUP_REMOVED lines=27> */
[----:B-1----:R-:W-:Y:S02]  /*6760*/  IADD3 R24, P1, PT, R14, UR10, RZ ;  /* 0x0000000a0e187c10 */ /* 0x002fe4000ff3e0ff */
[----:B------:R-:W-:-:S02]  /*6770*/  IADD3.X R29, PT, PT, R16, UR7, RZ, P0, !PT ;  /* 0x00000007101d7c10 */ /* 0x000fc400087fe4ff */
[----:B------:R-:W-:Y:S02]  /*6780*/  IADD3.X R25, PT, PT, R16, UR11, RZ, P1, !PT ;  /* 0x0000000b10197c10 */ /* 0x000fe40008ffe4ff */
[----:B----4-:R-:W-:Y:S02]  /*6790*/  F2FP.BF16.F32.PACK_AB R33, R33, R2 ;  /* 0x000000022121723e */ /* 0x010fe400000010ff */
[----:B--2---:R-:W-:-:S03]  /*67a0*/  F2FP.BF16.F32.PACK_AB R37, R37, R12 ;  /* 0x0000000c2525723e */ /* 0x004fc600000010ff */
[----:B------:R1:W-:Y:S04]  /*67b0*/  STG.E desc[UR8][R28.64], R33 ;  /* 0x000000211c007986 */ /* 0x0003e8000c101908 */
[----:B------:R4:W-:Y:S04]  /*67c0*/  STG.E desc[UR8][R24.64], R37 ;  /* 0x0000002518007986 */ /* 0x0009e8000c101908 */
[----:B------:R-:W2:Y:S04]  /*67d0*/  LDG.E R8, desc[UR8][R8.64+0xc00] ;  /* 0x000c000808087981 */ /* 0x000ea8000c1e1900 */
[----:B------:R-:W2:Y:S04]  /*67e0*/  LDG.E R11, desc[UR8][R10.64+0xc00] ;  /* 0x000c00080a0b7981 */ /* 0x000ea8000c1e1900 */
[----:B------:R-:W5:Y:S04]  /*67f0*/  LDG.E R6, desc[UR8][R6.64+0xc00] ;  /* 0x000c000806067981 */ /* 0x000f68000c1e1900 */
[----:B------:R-:W5:Y:S01]  /*6800*/  LDG.E R5, desc[UR8][R4.64+0xc00] ;  /* 0x000c000804057981 */ /* 0x000f62000c1e1900 */
[----:B------:R-:W-:-:S04]  /*6810*/  IADD3 R2, P0, PT, R18, 0xc00, RZ ;  /* 0x00000c0012027810 */ /* 0x000fc80007f1e0ff */
[----:B------:R-:W-:Y:S02]  /*6820*/  IADD3.X R12, PT, PT, RZ, R20, RZ, P0, !PT ;  /* 0x00000014ff0c7210 */ /* 0x000fe400007fe4ff */
[----:B------:R-:W-:Y:S02]  /*6830*/  LOP3.LUT R2, R2, 0xfffffffc, RZ, 0xc0, !PT ;  /* 0xfffffffc02027812 */ /* 0x000fe400078ec0ff */
[----:B------:R-:W-:Y:S02]  /*6840*/  LOP3.LUT R12, R12, 0x1, RZ, 0xc0, !PT ;  /* 0x000000010c0c7812 */ /* 0x000fe400078ec0ff */
[C---:B---3--:R-:W-:Y:S02]  /*6850*/  IADD3 R26, P0, PT, R2.reuse, UR6, RZ ;  /* 0x00000006021a7c10 */ /* 0x048fe4000ff1e0ff */
[----:B-1----:R-:W-:Y:S02]  /*6860*/  IADD3 R28, P1, PT, R2, UR10, RZ ;  /* 0x0000000a021c7c10 */ /* 0x002fe4000ff3e0ff */
[----:B------:R-:W-:-:S02]  /*6870*/  IADD3.X R27, PT, PT, R12, UR7, RZ, P0, !PT ;  /* 0x000000070c1b7c10 */ /* 0x000fc400087fe4ff */
[----:B------:R-:W-:Y:S02]  /*6880*/  IADD3.X R29, PT, PT, R12, UR11, RZ, P1, !PT ;  /* 0x0000000b0c1d7c10 */ /* 0x000fe40008ffe4ff */
[----:B------:R-:W-:-:S04]  /*6890*/  IADD3 R53, PT, PT, R53, 0x400, RZ ;  /* 0x0000040035357810 */ /* 0x000fc80007ffe0ff */
[----:B------:R-:W-:-:S04]  /*68a0*/  ISETP.GT.U32.AND P0, PT, R0, R53, PT ;  /* 0x000000350000720c */ /* 0x000fc80003f04070 */
[----:B------:R-:W-:Y:S01]  /*68b0*/  ISETP.GT.AND.EX P0, PT, R3, RZ, PT, P0 ;  /* 0x000000ff0300720c */ /* 0x000fe20003f04300 */
[----:B------:R-:W-:Y:S01]  /*68c0*/  HFMA2 R30, -RZ, RZ, 0, 0 ;  /* 0x00000000ff1e7431 */ /* 0x000fe200000001ff */
[----:B--2---:R-:W-:Y:S02]  /*68d0*/  F2FP.BF16.F32.PACK_AB R11, R11, R8 ;  /* 0x000000080b0b723e */ /* 0x004fe400000010ff */
[----:B-----5:R-:W-:-:S03]  /*68e0*/  F2FP.BF16.F32.PACK_AB R7, R5, R6 ;  /* 0x000000060507723e */ /* 0x020fc600000010ff */
[----:B------:R4:W-:Y:S04]  /*68f0*/  STG.E desc[UR8][R26.64], R11 ;  /* 0x0000000b1a007986 */ /* 0x0009e8000c101908 */
[----:B------:R4:W-:Y:S02]  /*6900*/  STG.E desc[UR8][R28.64], R7 ;  /* 0x000000071c007986 */ /* 0x0009e4000c101908 */
[----:B------:R-:W-:Y:S05]  /*6910*/  @P0 BRA `(.L_x_1573) ;  /* 0xfffffff800a80947 */ /* 0x000fea000383ffff */
[----:B------:R-:W-:Y:S05]  /*6920*/  EXIT ;  /* 0x000000000000794d */ /* 0x000fea0003800000 */
.L_x_1574:
        /* <DEDUP_REMOVED lines=13> */
.L_x_3437:


//--------------------- .text._Z35group_norm_nhwc_bwd_one_pass_kernelI11Fp32IOBf16WLi512ELi16ELi256EEv26Group_norm_nhwc_bwd_params --------------------------
	.section	.text._Z35group_norm_nhwc_bwd_one_pass_kernelI11Fp32IOBf16WLi512ELi16ELi256EEv26Group_norm_nhwc_bwd_params,"ax",@progbits
	.align	128
        .global         _Z35group_norm_nhwc_bwd_one_pass_kernelI11Fp32IOBf16WLi512ELi16ELi256EEv26Group_norm_nhwc_bwd_params
        .type           _Z35group_norm_nhwc_bwd_one_pass_kernelI11Fp32IOBf16WLi512ELi16ELi256EEv26Group_norm_nhwc_bwd_params,@function
        .size           _Z35group_norm_nhwc_bwd_one_pass_kernelI11Fp32IOBf16WLi512ELi16ELi256EEv26Group_norm_nhwc_bwd_params,(.L_x_3438 - _Z35group_norm_nhwc_bwd_one_pass_kernelI11Fp32IOBf16WLi512ELi16ELi256EEv26Group_norm_nhwc_bwd_params)
        .other          _Z35group_norm_nhwc_bwd_one_pass_kernelI11Fp32IOBf16WLi512ELi16ELi256EEv26Group_norm_nhwc_bwd_params,@"STO_CUDA_ENTRY STV_DEFAULT"
_Z35group_norm_nhwc_bwd_one_pass_kernelI11Fp32IOBf16WLi512ELi16ELi256EEv26Group_norm_nhwc_bwd_params:
.text._Z35group_norm_nhwc_bwd_one_pass_kernelI11Fp32IOBf16WLi512ELi16ELi256EEv26Group_norm_nhwc_bwd_params:
        /* <DEDUP_REMOVED lines=44> */
.L_x_1642:
[----:B0-----:R-:W0:Y:S01]  /*02c0*/  LDC R9, c[0x0][0x410] ;  /* 0x00010400ff097b82 */ /* 0x001e220000000800 */
[----:B-1----:R-:W1:Y:S01]  /*02d0*/  LDCU.128 UR12, c[0x0][0x400] ;  /* 0x00008000ff0c77ac */ /* 0x002e620008000c00 */
[----:B------:R-:W-:Y:S02]  /*02e0*/  ISETP.GE.AND P0, PT, R100, RZ, PT ;  /* 0x000000ff6400720c */ /* 0x000fe40003f06270 */
[----:B------:R-:W-:Y:S02]  /*02f0*/  CS2R R80, SRZ ;  /* 0x0000000000507805 */ /* 0x000fe4000001ff00 */
[----:B------:R-:W-:-:S04]  /*0300*/  SHF.L.U32 R61, R99, 0x1, RZ ;  /* 0x00000001633d7819 */ /* 0x000fc800000006ff */
[----:B------:R-:W-:Y:S02]  /*0310*/  LOP3.LUT R61, R61, 0xe, RZ, 0xc0, !PT ;  /* 0x0000000e3d3d7812 */ /* 0x000fe400078ec0ff */
[----:B------:R-:W-:Y:S02]  /*0320*/  CS2R R78, SRZ ;  /* 0x00000000004e7805 */ /* 0x000fe4000001ff00 */
[----:B------:R-:W-:Y:S02]  /*0330*/  CS2R R76, SRZ ;  /* 0x00000000004c7805 */ /* 0x000fe4000001ff00 */
[----:B------:R-:W-:Y:S02]  /*0340*/  CS2R R74, SRZ ;  /* 0x00000000004a7805 */ /* 0x000fe4000001ff00 */
[----:B------:R-:W-:Y:S01]  /*0350*/  CS2R R72, SRZ ;  /* 0x0000000000487805 */ /* 0x000fe2000001ff00 */
[----:B------:R-:W2:Y:S01]  /*0360*/  LDC.64 R66, c[0x0][0x3a8] ;  /* 0x0000ea00ff427b82 */ /* 0x000ea20000000a00 */
[----:B0-----:R-:W-:-:S04]  /*0370*/  IABS R5, R9 ;  /* 0x0000000900057213 */ /* 0x001fc80000000000 */
[----:B------:R-:W0:Y:S08]  /*0380*/  I2F.RP R4, R5 ;  /* 0x0000000500047306 */ /* 0x000e300000209400 */
[----:B0-----:R-:W0:Y:S02]  /*0390*/  MUFU.RCP R4, R4 ;  /* 0x0000000400047308 */ /* 0x001e240000001000 */
[----:B0-----:R-:W-:-:S06]  /*03a0*/  IADD3 R2, PT, PT, R4, 0xffffffe, RZ ;  /* 0x0ffffffe04027810 */ /* 0x001fcc0007ffe0ff */
[----:B------:R0:W3:Y:S02]  /*03b0*/  F2I.FTZ.U32.TRUNC.NTZ R3, R2 ;  /* 0x0000000200037305 */ /* 0x0000e4000021f000 */
[----:B0-----:R-:W-:Y:S02]  /*03c0*/  MOV R2, RZ ;  /* 0x000000ff00027202 */ /* 0x001fe40000000f00 */
[----:B---3--:R-:W-:-:S05]  /*03d0*/  IADD3 R6, PT, PT, RZ, -R3, RZ ;  /* 0x80000003ff067210 */ /* 0x008fca0007ffe0ff */
        /* <DEDUP_REMOVED lines=20> */
[----:B------:R-:W-:Y:S01]  /*0520*/  SEL R2, R5, R2, !P5 ;  /* 0x0000000205027207 */ /* 0x000fe20006800000 */
[----:B------:R-:W0:Y:S01]  /*0530*/  @!P4 LDC.64 R18, c[0x0][0x3f8] ;  /* 0x0000fe00ff12cb82 */ /* 0x000e220000000a00 */
[----:B------:R-:W-:Y:S02]  /*0540*/  IADD3 R11, PT, PT, R17, 0x60, RZ ;  /* 0x00000060110b7810 */ /* 0x000fe40007ffe0ff */
[----:B------:R-:W-:Y:S02]  /*0550*/  @P2 IADD3 R3, PT, PT, R3, 0x1, RZ ;  /* 0x0000000103032810 */ /* 0x000fe40007ffe0ff */
[----:B------:R-:W-:Y:S02]  /*0560*/  @!P0 IADD3 R2, PT, PT, -R2, RZ, RZ ;  /* 0x000000ff02028210 */ /* 0x000fe40007ffe1ff */
[----:B------:R-:W-:Y:S01]  /*0570*/  MOV R4, R3 ;  /* 0x0000000300047202 */ /* 0x000fe20000000f00 */
[----:B------:R-:W1:Y:S01]  /*0580*/  @!P4 LDC.64 R12, c[0x0][0x398] ;  /* 0x0000e600ff0ccb82 */ /* 0x000e620000000a00 */
[----:B------:R-:W-:-:S02]  /*0590*/  ISETP.GE.U32.AND P0, PT, R11, UR12, PT ;  /* 0x0000000c0b007c0c */ /* 0x000fc4000bf06070 */
[----:B------:R-:W-:Y:S02]  /*05a0*/  SHF.R.S32.HI R15, RZ, 0x1f, R11 ;  /* 0x0000001fff0f7819 */ /* 0x000fe4000001140b */
[----:B------:R-:W-:Y:S02]  /*05b0*/  ISETP.NE.AND P2, PT, R9, RZ, PT ;  /* 0x000000ff0900720c */ /* 0x000fe40003f45270 */
[----:B------:R-:W-:Y:S02]  /*05c0*/  LOP3.LUT R3, RZ, R9, RZ, 0x33, !PT ;  /* 0x00000009ff037212 */ /* 0x000fe400078e33ff */
[----:B------:R-:W-:Y:S02]  /*05d0*/  @!P1 IADD3 R4, PT, PT, -R4, RZ, RZ ;  /* 0x000000ff04049210 */ /* 0x000fe40007ffe1ff */
[----:B------:R-:W-:Y:S02]  /*05e0*/  ISETP.GE.AND.EX P0, PT, R15, UR13, PT, P0 ;  /* 0x0000000d0f007c0c */ /* 0x000fe4000bf06300 */
[----:B------:R-:W-:-:S02]  /*05f0*/  SEL R119, R3, R2, !P2 ;  /* 0x0000000203777207 */ /* 0x000fc40005000000 */
[----:B------:R-:W-:Y:S02]  /*0600*/  SEL R3, R3, R4, !P2 ;  /* 0x0000000403037207 */ /* 0x000fe40005000000 */
[----:B------:R-:W-:Y:S02]  /*0610*/  SHF.L.U32 R2, R119, 0x4, RZ ;  /* 0x0000000477027819 */ /* 0x000fe400000006ff */
[----:B------:R-:W-:Y:S02]  /*0620*/  SHF.R.S32.HI R4, RZ, 0x1f, R3 ;  /* 0x0000001fff047819 */ /* 0x000fe40000011403 */
[----:B------:R-:W-:Y:S02]  /*0630*/  IADD3 R21, PT, PT, R17, 0xe0, RZ ;  /* 0x000000e011157810 */ /* 0x000fe40007ffe0ff */
[----:B------:R-:W-:Y:S01]  /*0640*/  SHF.R.S32.HI R123, RZ, 0x1f, R2 ;  /* 0x0000001fff7b7819 */ /* 0x000fe20000011402 */
[----:B------:R-:W-:Y:S01]  /*0650*/  IMAD R4, R4, UR14, RZ ;  /* 0x0000000e04047c24 */ /* 0x000fe2000f8e02ff */
[----:B------:R-:W-:Y:S01]  /*0660*/  LOP3.LUT R122, R2, R61, RZ, 0xfc, !PT ;  /* 0x0000003d027a7212 */ /* 0x000fe200078efcff */
[----:B------:R-:W3:Y:S01]  /*0670*/  @!P0 LDC.64 R24, c[0x0][0x3f8] ;  /* 0x0000fe00ff188b82 */ /* 0x000ee20000000a00 */
[----:B------:R-:W-:Y:S01]  /*0680*/  ISETP.GE.U32.AND P1, PT, R21, UR12, PT ;  /* 0x0000000c15007c0c */ /* 0x000fe2000bf26070 */
[----:B0-----:R-:W-:Y:S01]  /*0690*/  @!P4 IMAD R2, R7, R18, RZ ;  /* 0x000000120702c224 */ /* 0x001fe200078e02ff */
[----:B------:R-:W-:Y:S01]  /*06a0*/  SHF.R.S32.HI R23, RZ, 0x1f, R21 ;  /* 0x0000001fff177819 */ /* 0x000fe20000011415 */
[----:B------:R-:W-:Y:S01]  /*06b0*/  IMAD.WIDE.U32 R122, R3, UR14, R122 ;  /* 0x0000000e037a7c25 */ /* 0x000fe2000f8e007a */
[----:B------:R-:W-:-:S02]  /*06c0*/  ISETP.GE.U32.AND P2, PT, R114, UR12, PT ;  /* 0x0000000c72007c0c */ /* 0x000fc4000bf46070 */
[----:B------:R-:W-:Y:S01]  /*06d0*/  ISETP.GE.AND.EX P1, PT, R23, UR13, PT, P1 ;  /* 0x0000000d17007c0c */ /* 0x000fe2000bf26310 */
[----:B------:R-:W-:Y:S01]  /*06e0*/  IMAD R3, R3, UR15, R4 ;  /* 0x0000000f03037c24 */ /* 0x000fe2000f8e0204 */
[----:B------:R-:W-:Y:S01]  /*06f0*/  @!P4 MOV R124, R122 ;  /* 0x0000007a007cc202 */ /* 0x000fe20000000f00 */
[----:B------:R-:W0:Y:S01]  /*0700*/  @!P4 LDC.64 R4, c[0x0][0x3a0] ;  /* 0x0000e800ff04cb82 */ /* 0x000e220000000a00 */
[----:B------:R-:W-:Y:S01]  /*0710*/  @!P4 IMAD R19, R17, R19, R2 ;  /* 0x000000131113c224 */ /* 0x000fe200078e0202 */
[----:B------:R-:W-:Y:S02]  /*0720*/  ISETP.GE.AND.EX P2, PT, R95, UR13, PT, P2 ;  /* 0x0000000d5f007c0c */ /* 0x000fe4000bf46320 */
[----:B------:R-:W-:Y:S02]  /*0730*/  IADD3 R125, PT, PT, R123, R3, RZ ;  /* 0x000000037b7d7210 */ /* 0x000fe40007ffe0ff */
[----:B------:R-:W-:Y:S02]  /*0740*/  ISETP.GE.U32.AND P3, PT, R113, UR12, PT ;  /* 0x0000000c71007c0c */ /* 0x000fe4000bf66070 */
[----:B------:R-:W4:Y:S01]  /*0750*/  @!P0 LDC.64 R8, c[0x0][0x3a0] ;  /* 0x0000e800ff088b82 */ /* 0x000f220000000a00 */
[----:B------:R-:W-:Y:S01]  /*0760*/  @!P4 IMAD.WIDE.U32 R2, R17, R18, R124 ;  /* 0x000000121102c225 */ /* 0x000fe200078e007c */
[----:B------:R-:W-:-:S02]  /*0770*/  @!P0 MOV R18, R122 ;  /* 0x0000007a00128202 */ /* 0x000fc40000000f00 */
[----:B------:R-:W-:Y:S02]  /*0780*/  ISETP.GE.AND.EX P3, PT, R94, UR13, PT, P3 ;  /* 0x0000000d5e007c0c */ /* 0x000fe4000bf66330 */
[----:B------:R-:W-:Y:S01]  /*0790*/  @!P4 IADD3 R19, PT, PT, R3, R19, RZ ;  /* 0x000000130313c210 */ /* 0x000fe20007ffe0ff */
[----:B---3--:R-:W-:Y:S01]  /*07a0*/  @!P0 IMAD R10, R15, R24, RZ ;  /* 0x000000180f0a8224 */ /* 0x008fe200078e02ff */
[----:B------:R-:W3:Y:S01]  /*07b0*/  @!P0 LDC.64 R6, c[0x0][0x398] ;  /* 0x0000e600ff068b82 */ /* 0x000ee20000000a00 */
[C---:B------:R-:W-:Y:S02]  /*07c0*/  @!P4 SHF.L.U32 R3, R2.reuse, 0x2, RZ ;  /* 0x000000020203c819 */ /* 0x040fe400000006ff */
[----:B------:R-:W-:Y:S01]  /*07d0*/  @!P4 SHF.L.U64.HI R14, R2, 0x2, R19 ;  /* 0x00000002020ec819 */ /* 0x000fe20000010213 */
[----:B------:R-:W-:Y:S01]  /*07e0*/  @!P0 IMAD R25, R11, R25, R10 ;  /* 0x000000190b198224 */ /* 0x000fe200078e020a */
[----:B------:R-:W-:Y:S02]  /*07f0*/  @!P0 MOV R19, R125 ;  /* 0x0000007d00138202 */ /* 0x000fe40000000f00 */
[C---:B-1----:R-:W-:Y:S01]  /*0800*/  @!P4 IADD3 R12, P6, PT, R3.reuse, R12, RZ ;  /* 0x0000000c030cc210 */ /* 0x042fe20007fde0ff */
[----:B------:R-:W1:Y:S01]  /*0810*/  @!P1 LDC.64 R16, c[0x0][0x3f8] ;  /* 0x0000fe00ff109b82 */ /* 0x000e620000000a00 */
[----:B0-----:R-:W-:Y:S01]  /*0820*/  @!P4 IADD3 R4, P5, PT, R3, R4, RZ ;  /* 0x000000040304c210 */ /* 0x001fe20007fbe0ff */
[----:B------:R-:W-:Y:S01]  /*0830*/  @!P0 IMAD.WIDE.U32 R18, R11, R24, R18 ;  /* 0x000000180b128225 */ /* 0x000fe200078e0012 */
[----:B------:R-:W-:-:S02]  /*0840*/  @!P4 IADD3.X R13, PT, PT, R14, R13, RZ, P6, !PT ;  /* 0x0000000d0e0dc210 */ /* 0x000fc400037fe4ff */
[----:B------:R-:W-:Y:S02]  /*0850*/  @!P4 IADD3.X R5, PT, PT, R14, R5, RZ, P5, !PT ;  /* 0x000000050e05c210 */ /* 0x000fe40002ffe4ff */
[----:B------:R-:W-:Y:S01]  /*0860*/  @!P0 IADD3 R25, PT, PT, R19, R25, RZ ;  /* 0x0000001913198210 */ /* 0x000fe20007ffe0ff */
[----:B------:R-:W0:Y:S01]  /*0870*/  @!P2 LDC.64 R2, c[0x0][0x3f8] ;  /* 0x0000fe00ff02ab82 */ /* 0x000e220000000a00 */
[C---:B------:R-:W-:Y:S01]  /*0880*/  @!P0 SHF.L.U32 R19, R18.reuse, 0x2, RZ ;  /* 0x0000000212138819 */ /* 0x040fe200000006ff */
[----:B------:R2:W5:Y:S01]  /*0890*/  @!P4 LDG.E.64 R80, desc[UR8][R4.64] ;  /* 0x000000080450c981 */ /* 0x000562000c1e1b00 */
[----:B------:R-:W-:Y:S02]  /*08a0*/  @!P0 SHF.L.U64.HI R20, R18, 0x2, R25 ;  /* 0x0000000212148819 */ /* 0x000fe40000010219 */
[C---:B----4-:R-:W-:Y:S01]  /*08b0*/  @!P0 IADD3 R8, P5, PT, R19.reuse, R8, RZ ;  /* 0x0000000813088210 */ /* 0x050fe20007fbe0ff */
[----:B------:R4:W5:Y:S01]  /*08c0*/  @!P4 LDG.E.64 R78, desc[UR8][R12.64] ;  /* 0x000000080c4ec981 */ /* 0x000962000c1e1b00 */
[----:B------:R-:W-:Y:S01]  /*08d0*/  @!P1 MOV R18, R122 ;  /* 0x0000007a00129202 */ /* 0x000fe20000000f00 */
[----:B------:R-:W2:Y:S01]  /*08e0*/  @!P1 LDC.64 R10, c[0x0][0x3a0] ;  /* 0x0000e800ff0a9b82 */ /* 0x000ea20000000a00 */
[----:B---3--:R-:W-:-:S02]  /*08f0*/  @!P0 IADD3 R6, P6, PT, R19, R6, RZ ;  /* 0x0000000613068210 */ /* 0x008fc40007fde0ff */
[----:B------:R-:W-:Y:S02]  /*0900*/  @!P1 MOV R19, R125 ;  /* 0x0000007d00139202 */ /* 0x000fe40000000f00 */
[----:B------:R-:W-:Y:S02]  /*0910*/  @!P0 IADD3.X R9, PT, PT, R20, R9, RZ, P5, !PT ;  /* 0x0000000914098210 */ /* 0x000fe40002ffe4ff */
[----:B------:R-:W-:Y:S01]  /*0920*/  ISETP.GE.U32.AND P5, PT, R112, UR12, PT ;  /* 0x0000000c70007c0c */ /* 0x000fe2000bfa6070 */
[-C--:B-1----:R-:W-:Y:S01]  /*0930*/  @!P1 IMAD R22, R23, R16.reuse, RZ ;  /* 0x0000001017169224 */ /* 0x082fe200078e02ff */
[----:B------:R-:W1:Y:S01]  /*0940*/  @!P1 LDC.64 R14, c[0x0][0x398] ;  /* 0x0000e600ff0e9b82 */ /* 0x000e620000000a00 */
[----:B------:R-:W-:Y:S01]  /*0950*/  @!P1 IMAD.WIDE.U32 R18, R21, R16, R18 ;  /* 0x0000001015129225 */ /* 0x000fe200078e0012 */
[----:B------:R-:W-:Y:S02]  /*0960*/  ISETP.GE.AND.EX P5, PT, R93, UR13, PT, P5 ;  /* 0x0000000d5d007c0c */ /* 0x000fe4000bfa6350 */
[----:B------:R-:W-:Y:S01]  /*0970*/  @!P0 IADD3.X R7, PT, PT, R20, R7, RZ, P6, !PT ;  /* 0x0000000714078210 */ /* 0x000fe200037fe4ff */
[----:B------:R-:W-:Y:S01]  /*0980*/  @!P1 IMAD R17, R21, R17, R22 ;  /* 0x0000001115119224 */ /* 0x000fe200078e0216 */
[----:B------:R-:W-:Y:S01]  /*0990*/  @!P1 SHF.L.U32 R21, R18, 0x2, RZ ;  /* 0x0000000212159819 */ /* 0x000fe200000006ff */
[----:B0-----:R-:W-:Y:S01]  /*09a0*/  @!P2 IMAD R22, R95, R2, RZ ;  /* 0x000000025f16a224 */ /* 0x001fe200078e02ff */
[----:B------:R-:W0:Y:S02]  /*09b0*/  @!P2 LDC.64 R28, c[0x0][0x3a0] ;  /* 0x0000e800ff1cab82 */ /* 0x000e240000000a00 */
[----:B------:R-:W-:Y:S01]  /*09c0*/  @!P1 IADD3 R19, PT, PT, R19, R17, RZ ;  /* 0x0000001113139210 */ /* 0x000fe20007ffe0ff */
[----:B------:R-:W-:-:S03]  /*09d0*/  @!P2 IMAD R23, R114, R3, R22 ;  /* 0x000000037217a224 */ /* 0x000fc600078e0216 */
[----:B------:R-:W-:Y:S02]  /*09e0*/  @!P1 SHF.L.U64.HI R20, R18, 0x2, R19 ;  /* 0x0000000212149819 */ /* 0x000fe40000010213 */
[----:B------:R-:W3:Y:S01]  /*09f0*/  @!P3 LDC.64 R16, c[0x0][0x3f8] ;  /* 0x0000fe00ff10bb82 */ /* 0x000ee20000000a00 */
[----:B------:R-:W-:Y:S02]  /*0a00*/  @!P2 MOV R18, R122 ;  /* 0x0000007a0012a202 */ /* 0x000fe40000000f00 */
[----:B------:R-:W-:Y:S02]  /*0a10*/  @!P2 MOV R19, R125 ;  /* 0x0000007d0013a202 */ /* 0x000fe40000000f00 */
[----:B--2---:R-:W-:-:S03]  /*0a20*/  @!P1 IADD3 R10, P6, PT, R21, R10, RZ ;  /* 0x0000000a150a9210 */ /* 0x004fc60007fde0ff */
[----:B------:R-:W4:Y:S01]  /*0a30*/  @!P5 LDC.64 R30, c[0x0][0x3f8] ;  /* 0x0000fe00ff1edb82 */ /* 0x000f220000000a00 */
[----:B------:R-:W-:Y:S01]  /*0a40*/  @!P2 IMAD.WIDE.U32 R2, R114, R2, R18 ;  /* 0x000000027202a225 */ /* 0x000fe200078e0012 */
[C---:B------:R-:W-:Y:S02]  /*0a50*/  @!P1 IADD3.X R11, PT, PT, R20.reuse, R11, RZ, P6, !PT ;  /* 0x0000000b140b9210 */ /* 0x040fe400037fe4ff */
[----:B-1----:R-:W-:Y:S02]  /*0a60*/  @!P1 IADD3 R14, P6, PT, R21, R14, RZ ;  /* 0x0000000e150e9210 */ /* 0x002fe40007fde0ff */
[----:B------:R-:W-:Y:S02]  /*0a70*/  @!P2 IADD3 R3, PT, PT, R3, R23, RZ ;  /* 0x000000170303a210 */ /* 0x000fe40007ffe0ff */
[----:B------:R-:W1:Y:S01]  /*0a80*/  @!P2 LDC.64 R26, c[0x0][0x398] ;  /* 0x0000e600ff1aab82 */ /* 0x000e620000000a00 */
[----:B------:R-:W-:Y:S02]  /*0a90*/  @!P1 IADD3.X R15, PT, PT, R20, R15, RZ, P6, !PT ;  /* 0x0000000f140f9210 */ /* 0x000fe400037fe4ff */
[----:B------:R-:W-:-:S02]  /*0aa0*/  ISETP.GE.U32.AND P4, PT, R111, UR12, PT ;  /* 0x0000000c6f007c0c */ /* 0x000fc4000bf86070 */
[C---:B------:R-:W-:Y:S02]  /*0ab0*/  @!P2 SHF.L.U32 R35, R2.reuse, 0x2, RZ ;  /* 0x000000020223a819 */ /* 0x040fe400000006ff */
[----:B------:R-:W-:Y:S01]  /*0ac0*/  @!P2 SHF.L.U64.HI R34, R2, 0x2, R3 ;  /* 0x000000020222a819 */ /* 0x000fe20000010203 */
[----:B------:R-:W2:Y:S01]  /*0ad0*/  @!P3 LDC.64 R24, c[0x0][0x3a0] ;  /* 0x0000e800ff18bb82 */ /* 0x000ea20000000a00 */
[----:B---3--:R-:W-:Y:S01]  /*0ae0*/  @!P3 IMAD R2, R94, R16, RZ ;  /* 0x000000105e02b224 */ /* 0x008fe200078e02ff */
[----:B------:R-:W-:-:S06]  /*0af0*/  ISETP.GE.AND.EX P4, PT, R92, UR13, PT, P4 ;  /* 0x0000000d5c007c0c */ /* 0x000fcc000bf86340 */
[----:B------:R-:W3:Y:S01]  /*0b00*/  @!P3 LDC.64 R20, c[0x0][0x398] ;  /* 0x0000e600ff14bb82 */ /* 0x000ee20000000a00 */
[----:B------:R-:W-:Y:S01]  /*0b10*/  @!P3 MOV R32, R122 ;  /* 0x0000007a0020b202 */ /* 0x000fe20000000f00 */
[C---:B------:R-:W-:Y:S01]  /*0b20*/  @!P3 IMAD R37, R113.reuse, R17, R2 ;  /* 0x000000117125b224 */ /* 0x040fe200078e0202 */
[----:B------:R-:W-:Y:S02]  /*0b30*/  @!P3 MOV R33, R125 ;  /* 0x0000007d0021b202 */ /* 0x000fe40000000f00 */
[----:B------:R-:W-:Y:S02]  /*0b40*/  CS2R R4, SRZ ;  /* 0x0000000000047805 */ /* 0x000fe4000001ff00 */
[----:B------:R-:W-:Y:S02]  /*0b50*/  MOV R3, RZ ;  /* 0x000000ff00037202 */ /* 0x000fe40000000f00 */
[----:B------:R-:W-:Y:S01]  /*0b60*/  MOV R2, RZ ;  /* 0x000000ff00027202 */ /* 0x000fe20000000f00 */
[----:B------:R-:W3:Y:S01]  /*0b70*/  @!P5 LDC.64 R18, c[0x0][0x3a0] ;  /* 0x0000e800ff12db82 */ /* 0x000ee20000000a00 */
[----:B------:R-:W-:Y:S01]  /*0b80*/  @!P3 IMAD.WIDE.U32 R32, R113, R16, R32 ;  /* 0x000000107120b225 */ /* 0x000fe200078e0020 */
[----:B------:R1:W5:Y:S03]  /*0b90*/  @!P0 LDG.E.64 R4, desc[UR8][R6.64] ;  /* 0x0000000806048981 */ /* 0x000366000c1e1b00 */
[----:B----4-:R-:W-:Y:S01]  /*0ba0*/  @!P5 IMAD R12, R93, R30, RZ ;  /* 0x0000001e5d0cd224 */ /* 0x010fe200078e02ff */
[----:B------:R4:W5:Y:S02]  /*0bb0*/  @!P0 LDG.E.64 R2, desc[UR8][R8.64] ;  /* 0x0000000808028981 */ /* 0x000964000c1e1b00 */
[----:B------:R-:W3:Y:S01]  /*0bc0*/  @!P5 LDC.64 R16, c[0x0][0x398] ;  /* 0x0000e600ff10db82 */ /* 0x000ee20000000a00 */
[----:B0-----:R-:W-:-:S02]  /*0bd0*/  @!P2 IADD3 R28, P0, PT, R35, R28, RZ ;  /* 0x0000001c231ca210 */ /* 0x001fc40007f1e0ff */
[----:B------:R-:W-:Y:S02]  /*0be0*/  @!P3 IADD3 R33, PT, PT, R33, R37, RZ ;  /* 0x000000252121b210 */ /* 0x000fe40007ffe0ff */
[----:B------:R-:W-:Y:S02]  /*0bf0*/  @!P3 SHF.L.U32 R13, R32, 0x2, RZ ;  /* 0x00000002200db819 */ /* 0x000fe400000006ff */
[----:B-1----:R-:W-:Y:S01]  /*0c00*/  @!P2 IADD3 R26, P6, PT, R35, R26, RZ ;  /* 0x0000001a231aa210 */ /* 0x002fe20007fde0ff */
[----:B------:R-:W0:Y:S01]  /*0c10*/  @!P4 LDC.64 R22, c[0x0][0x3f8] ;  /* 0x0000fe00ff16cb82 */ /* 0x000e220000000a00 */
[----:B------:R-:W-:Y:S01]  /*0c20*/  @!P5 MOV R6, R122 ;  /* 0x0000007a0006d202 */ /* 0x000fe20000000f00 */
[----:B----4-:R-:W-:Y:S01]  /*0c30*/  @!P5 IMAD R9, R112, R31, R12 ;  /* 0x0000001f7009d224 */ /* 0x010fe200078e020c */
[----:B------:R-:W-:Y:S02]  /*0c40*/  @!P5 MOV R7, R125 ;  /* 0x0000007d0007d202 */ /* 0x000fe40000000f00 */
[----:B------:R-:W-:-:S02]  /*0c50*/  @!P2 IADD3.X R29, PT, PT, R34, R29, RZ, P0, !PT ;  /* 0x0000001d221da210 */ /* 0x000fc400007fe4ff */
[----:B------:R-:W-:Y:S02]  /*0c60*/  @!P3 SHF.L.U64.HI R32, R32, 0x2, R33 ;  /* 0x000000022020b819 */ /* 0x000fe40000010221 */
[C---:B--2---:R-:W-:Y:S01]  /*0c70*/  @!P3 IADD3 R12, P0, PT, R13.reuse, R24, RZ ;  /* 0x000000180d0cb210 */ /* 0x044fe20007f1e0ff */
[----:B------:R-:W-:Y:S01]  /*0c80*/  @!P5 IMAD.WIDE.U32 R30, R112, R30, R6 ;  /* 0x0000001e701ed225 */ /* 0x000fe200078e0006 */
[----:B------:R-:W-:Y:S01]  /*0c90*/  @!P2 IADD3.X R27, PT, PT, R34, R27, RZ, P6, !PT ;  /* 0x0000001b221ba210 */ /* 0x000fe200037fe4ff */
[----:B------:R-:W5:Y:S01]  /*0ca0*/  @!P2 LDG.E.64 R76, desc[UR8][R28.64] ;  /* 0x000000081c4ca981 */ /* 0x000f62000c1e1b00 */
[----:B---3--:R-:W-:Y:S02]  /*0cb0*/  @!P3 IADD3 R20, P6, PT, R13, R20, RZ ;  /* 0x000000140d14b210 */ /* 0x008fe40007fde0ff */
[----:B------:R-:W-:Y:S01]  /*0cc0*/  @!P3 IADD3.X R13, PT, PT, R32, R25, RZ, P0, !PT ;  /* 0x00000019200db210 */ /* 0x000fe200007fe4ff */
[----:B------:R-:W5:Y:S01]  /*0cd0*/  @!P2 LDG.E.64 R74, desc[UR8][R26.64] ;  /* 0x000000081a4aa981 */ /* 0x000f62000c1e1b00 */
[----:B------:R-:W-:Y:S01]  /*0ce0*/  ISETP.GE.U32.AND P0, PT, R110, UR12, PT ;  /* 0x0000000c6e007c0c */ /* 0x000fe2000bf06070 */
[----:B------:R-:W1:Y:S01]  /*0cf0*/  @!P4 LDC.64 R24, c[0x0][0x398] ;  /* 0x0000e600ff18cb82 */ /* 0x000e620000000a00 */
[----:B------:R-:W-:Y:S01]  /*0d00*/  @!P5 IADD3 R9, PT, PT, R31, R9, RZ ;  /* 0x000000091f09d210 */ /* 0x000fe20007ffe0ff */
[----:B------:R-:W5:Y:S01]  /*0d10*/  @!P3 LDG.E.64 R72, desc[UR8][R12.64] ;  /* 0x000000080c48b981 */ /* 0x000f62000c1e1b00 */
[----:B------:R-:W-:-:S02]  /*0d20*/  @!P5 SHF.L.U32 R7, R30, 0x2, RZ ;  /* 0x000000021e07d819 */ /* 0x000fc400000006ff */
[----:B------:R-:W-:Y:S02]  /*0d30*/  ISETP.GE.AND.EX P0, PT, R91, UR13, PT, P0 ;  /* 0x0000000d5b007c0c */ /* 0x000fe4000bf06300 */
[----:B------:R-:W-:Y:S02]  /*0d40*/  @!P3 IADD3.X R21, PT, PT, R32, R21, RZ, P6, !PT ;  /* 0x000000152015b210 */ /* 0x000fe400037fe4ff */
[----:B------:R-:W-:Y:S02]  /*0d50*/  @!P5 SHF.L.U64.HI R30, R30, 0x2, R9 ;  /* 0x000000021e1ed819 */ /* 0x000fe40000010209 */
[----:B------:R-:W-:-:S04]  /*0d60*/  @!P5 IADD3 R18, P6, PT, R7, R18, RZ ;  /* 0x000000120712d210 */ /* 0x000fc80007fde0ff */
[----:B------:R-:W-:Y:S02]  /*0d70*/  @!P5 IADD3.X R19, PT, PT, R30, R19, RZ, P6, !PT ;  /* 0x000000131e13d210 */ /* 0x000fe400037fe4ff */
[----:B------:R-:W-:Y:S01]  /*0d80*/  @!P5 IADD3 R16, P6, PT, R7, R16, RZ ;  /* 0x000000100710d210 */ /* 0x000fe20007fde0ff */
[----:B0-----:R-:W-:Y:S01]  /*0d90*/  @!P4 IMAD R6, R92, R22, RZ ;  /* 0x000000165c06c224 */ /* 0x001fe200078e02ff */
[----:B------:R-:W-:Y:S01]  /*0da0*/  @!P4 MOV R32, R122 ;  /* 0x0000007a0020c202 */ /* 0x000fe20000000f00 */
[----:B------:R-:W0:Y:S01]  /*0db0*/  @!P0 LDC.64 R38, c[0x0][0x3a0] ;  /* 0x0000e800ff268b82 */ /* 0x000e220000000a00 */
[----:B------:R-:W-:Y:S02]  /*0dc0*/  @!P5 IADD3.X R17, PT, PT, R30, R17, RZ, P6, !PT ;  /* 0x000000111e11d210 */ /* 0x000fe400037fe4ff */
[----:B------:R-:W-:Y:S01]  /*0dd0*/  @!P4 MOV R33, R125 ;  /* 0x0000007d0021c202 */ /* 0x000fe20000000f00 */
[----:B------:R-:W-:-:S04]  /*0de0*/  @!P4 IMAD R35, R111, R23, R6 ;  /* 0x000000176f23c224 */ /* 0x000fc800078e0206 */
[----:B------:R-:W2:Y:S01]  /*0df0*/  @!P0 LDC.64 R30, c[0x0][0x3f8] ;  /* 0x0000fe00ff1e8b82 */ /* 0x000ea20000000a00 */
[----:B------:R-:W-:Y:S01]  /*0e00*/  @!P4 IMAD.WIDE.U32 R32, R111, R22, R32 ;  /* 0x000000166f20c225 */ /* 0x000fe200078e0020 */
[----:B------:R-:W-:Y:S02]  /*0e10*/  CS2R R6, SRZ ;  /* 0x0000000000067805 */ /* 0x000fe4000001ff00 */
[----:B------:R-:W-:-:S04]  /*0e20*/  CS2R R8, SRZ ;  /* 0x0000000000087805 */ /* 0x000fc8000001ff00 */
[----:B------:R-:W3:Y:S01]  /*0e30*/  @!P4 LDC.64 R22, c[0x0][0x3a0] ;  /* 0x0000e800ff16cb82 */ /* 0x000ee20000000a00 */
[----:B------:R-:W5:Y:S04]  /*0e40*/  @!P1 LDG.E.64 R6, desc[UR8][R10.64] ;  /* 0x000000080a069981 */ /* 0x000f68000c1e1b00 */
[----:B------:R4:W5:Y:S01]  /*0e50*/  @!P1 LDG.E.64 R8, desc[UR8][R14.64] ;  /* 0x000000080e089981 */ /* 0x000962000c1e1b00 */
[----:B------:R-:W-:Y:S02]  /*0e60*/  ISETP.GE.U32.AND P1, PT, R109, UR12, PT ;  /* 0x0000000c6d007c0c */ /* 0x000fe4000bf26070 */
[----:B------:R-:W-:Y:S02]  /*0e70*/  @!P4 IADD3 R35, PT, PT, R33, R35, RZ ;  /* 0x000000232123c210 */ /* 0x000fe40007ffe0ff */
[----:B------:R-:W-:-:S02]  /*0e80*/  ISETP.GE.AND.EX P1, PT, R90, UR13, PT, P1 ;  /* 0x0000000d5a007c0c */ /* 0x000fc4000bf26310 */
[C---:B------:R-:W-:Y:S02]  /*0e90*/  @!P4 SHF.L.U32 R33, R32.reuse, 0x2, RZ ;  /* 0x000000022021c819 */ /* 0x040fe400000006ff */
[----:B------:R-:W-:Y:S01]  /*0ea0*/  @!P4 SHF.L.U64.HI R34, R32, 0x2, R35 ;  /* 0x000000022022c819 */ /* 0x000fe20000010223 */
[----:B--2---:R-:W-:Y:S01]  /*0eb0*/  @!P0 IMAD R32, R91, R30, RZ ;  /* 0x0000001e5b208224 */ /* 0x004fe200078e02ff */
[----:B-1----:R-:W-:-:S03]  /*0ec0*/  @!P4 IADD3 R24, P6, PT, R33, R24, RZ ;  /* 0x000000182118c210 */ /* 0x002fc60007fde0ff */
[----:B------:R-:W-:-:S04]  /*0ed0*/  @!P0 IMAD R35, R110, R31, R32 ;  /* 0x0000001f6e238224 */ /* 0x000fc800078e0220 */
[----:B----4-:R-:W1:Y:S01]  /*0ee0*/  @!P1 LDC.64 R14, c[0x0][0x3f8] ;  /* 0x0000fe00ff0e9b82 */ /* 0x010e620000000a00 */
[----:B---3--:R-:W-:Y:S02]  /*0ef0*/  @!P4 IADD3 R22, P2, PT, R33, R22, RZ ;  /* 0x000000162116c210 */ /* 0x008fe40007f5e0ff */
[----:B------:R-:W-:Y:S02]  /*0f00*/  @!P0 MOV R10, R122 ;  /* 0x0000007a000a8202 */ /* 0x000fe40000000f00 */
[----:B------:R-:W-:-:S03]  /*0f10*/  @!P4 IADD3.X R23, PT, PT, R34, R23, RZ, P2, !PT ;  /* 0x000000172217c210 */ /* 0x000fc600017fe4ff */
[----:B------:R-:W2:Y:S01]  /*0f20*/  @!P0 LDC.64 R32, c[0x0][0x398] ;  /* 0x0000e600ff208b82 */ /* 0x000ea20000000a00 */
[----:B------:R-:W-:Y:S02]  /*0f30*/  ISETP.GE.U32.AND P2, PT, R108, UR12, PT ;  /* 0x0000000c6c007c0c */ /* 0x000fe4000bf46070 */
[----:B------:R-:W-:Y:S02]  /*0f40*/  @!P0 MOV R11, R125 ;  /* 0x0000007d000b8202 */ /* 0x000fe40000000f00 */
[----:B------:R-:W-:Y:S01]  /*0f50*/  ISETP.GE.AND.EX P2, PT, R89, UR13, PT, P2 ;  /* 0x0000000d59007c0c */ /* 0x000fe2000bf46320 */
[----:B------:R-:W-:Y:S01]  /*0f60*/  @!P0 IMAD.WIDE.U32 R30, R110, R30, R10 ;  /* 0x0000001e6e1e8225 */ /* 0x000fe200078e000a */
[----:B------:R-:W-:-:S04]  /*0f70*/  @!P4 IADD3.X R25, PT, PT, R34, R25, RZ, P6, !PT ;  /* 0x000000192219c210 */ /* 0x000fc800037fe4ff */
[----:B------:R-:W-:Y:S02]  /*0f80*/  @!P0 IADD3 R27, PT, PT, R31, R35, RZ ;  /* 0x000000231f1b8210 */ /* 0x000fe40007ffe0ff */
[C---:B------:R-:W-:Y:S02]  /*0f90*/  @!P0 SHF.L.U32 R29, R30.reuse, 0x2, RZ ;  /* 0x000000021e1d8819 */ /* 0x040fe400000006ff */
[----:B------:R-:W-:Y:S02]  /*0fa0*/  @!P0 SHF.L.U64.HI R30, R30, 0x2, R27 ;  /* 0x000000021e1e8819 */ /* 0x000fe4000001021b */
[----:B0-----:R-:W-:Y:S01]  /*0fb0*/  @!P0 IADD3 R38, P6, PT, R29, R38, RZ ;  /* 0x000000261d268210 */ /* 0x001fe20007fde0ff */
[----:B------:R-:W0:Y:S01]  /*0fc0*/  @!P2 LDC.64 R26, c[0x0][0x3f8] ;  /* 0x0000fe00ff1aab82 */ /* 0x000e220000000a00 */
[----:B-1----:R-:W-:Y:S02]  /*0fd0*/  @!P1 IMAD R34, R90, R14, RZ ;  /* 0x0000000e5a229224 */ /* 0x002fe400078e02ff */
[----:B------:R-:W-:-:S02]  /*0fe0*/  @!P0 IADD3.X R39, PT, PT, R30, R39, RZ, P6, !PT ;  /* 0x000000271e278210 */ /* 0x000fc400037fe4ff */
[----:B--2---:R-:W-:-:S03]  /*0ff0*/  @!P0 IADD3 R32, P6, PT, R29, R32, RZ ;  /* 0x000000201d208210 */ /* 0x004fc60007fde0ff */
[----:B------:R-:W1:Y:S01]  /*1000*/  @!P1 LDC.64 R28, c[0x0][0x3a0] ;  /* 0x0000e800ff1c9b82 */ /* 0x000e620000000a00 */
[----:B------:R-:W-:Y:S01]  /*1010*/  @!P0 IADD3.X R33, PT, PT, R30, R33, RZ, P6, !PT ;  /* 0x000000211e218210 */ /* 0x000fe200037fe4ff */
[C---:B------:R-:W-:Y:S01]  /*1020*/  @!P1 IMAD R37, R109.reuse, R15, R34 ;  /* 0x0000000f6d259224 */ /* 0x040fe200078e0222 */
[----:B------:R-:W-:Y:S02]  /*1030*/  CS2R R10, SRZ ;  /* 0x00000000000a7805 */ /* 0x000fe4000001ff00 */
[----:B------:R-:W-:Y:S02]  /*1040*/  @!P1 MOV R30, R122 ;  /* 0x0000007a001e9202 */ /* 0x000fe40000000f00 */
[----:B------:R-:W-:Y:S01]  /*1050*/  @!P1 MOV R31, R125 ;  /* 0x0000007d001f9202 */ /* 0x000fe20000000f00 */
[----:B------:R-:W2:Y:S01]  /*1060*/  @!P1 LDC.64 R34, c[0x0][0x398] ;  /* 0x0000e600ff229b82 */ /* 0x000ea20000000a00 */
[----:B------:R-:W5:Y:S01]  /*1070*/  @!P3 LDG.E.64 R10, desc[UR8][R20.64] ;  /* 0x00000008140ab981 */ /* 0x000f62000c1e1b00 */
[----:B------:R-:W-:Y:S01]  /*1080*/  CS2R R12, SRZ ;  /* 0x00000000000c7805 */ /* 0x000fe2000001ff00 */
[----:B------:R-:W-:Y:S01]  /*1090*/  @!P1 IMAD.WIDE.U32 R30, R109, R14, R30 ;  /* 0x0000000e6d1e9225 */ /* 0x000fe200078e001e */
[----:B------:R-:W-:-:S02]  /*10a0*/  CS2R R14, SRZ ;  /* 0x00000000000e7805 */ /* 0x000fc4000001ff00 */
[----:B------:R-:W-:Y:S02]  /*10b0*/  ISETP.GE.U32.AND P3, PT, R107, UR12, PT ;  /* 0x0000000c6b007c0c */ /* 0x000fe4000bf66070 */
[----:B------:R-:W5:Y:S02]  /*10c0*/  @!P5 LDG.E.64 R12, desc[UR8][R18.64] ;  /* 0x00000008120cd981 */ /* 0x000f64000c1e1b00 */
[----:B------:R-:W-:Y:S02]  /*10d0*/  ISETP.GE.AND.EX P3, PT, R88, UR13, PT, P3 ;  /* 0x0000000d58007c0c */ /* 0x000fe4000bf66330 */
[----:B------:R3:W5:Y:S01]  /*10e0*/  @!P5 LDG.E.64 R14, desc[UR8][R16.64] ;  /* 0x00000008100ed981 */ /* 0x000762000c1e1b00 */
[----:B------:R-:W-:Y:S01]  /*10f0*/  ISETP.GE.U32.AND P5, PT, R106, UR12, PT ;  /* 0x0000000c6a007c0c */ /* 0x000fe2000bfa6070 */
[----:B0-----:R-:W-:Y:S01]  /*1100*/  @!P2 IMAD R36, R89, R26, RZ ;  /* 0x0000001a5924a224 */ /* 0x001fe200078e02ff */
[----:B------:R-:W-:Y:S02]  /*1110*/  @!P1 IADD3 R31, PT, PT, R31, R37, RZ ;  /* 0x000000251f1f9210 */ /* 0x000fe40007ffe0ff */
[----:B------:R-:W-:-:S02]  /*1120*/  @!P1 SHF.L.U32 R37, R30, 0x2, RZ ;  /* 0x000000021e259819 */ /* 0x000fc400000006ff */
[----:B------:R-:W-:Y:S02]  /*1130*/  ISETP.GE.AND.EX P5, PT, R87, UR13, PT, P5 ;  /* 0x0000000d57007c0c */ /* 0x000fe4000bfa6350 */
[----:B---3--:R-:W-:Y:S02]  /*1140*/  @!P2 MOV R16, R122 ;  /* 0x0000007a0010a202 */ /* 0x008fe40000000f00 */
[----:B------:R-:W0:Y:S01]  /*1150*/  @!P3 LDC.64 R20, c[0x0][0x3f8] ;  /* 0x0000fe00ff14bb82 */ /* 0x000e220000000a00 */
[----:B------:R-:W-:Y:S01]  /*1160*/  @!P2 MOV R17, R125 ;  /* 0x0000007d0011a202 */ /* 0x000fe20000000f00 */
[----:B------:R-:W-:Y:S01]  /*1170*/  @!P2 IMAD R41, R108, R27, R36 ;  /* 0x0000001b6c29a224 */ /* 0x000fe200078e0224 */
[----:B------:R-:W-:Y:S02]  /*1180*/  @!P1 SHF.L.U64.HI R40, R30, 0x2, R31 ;  /* 0x000000021e289819 */ /* 0x000fe4000001021f */
[----:B-1----:R-:W-:Y:S01]  /*1190*/  @!P1 IADD3 R28, P6, PT, R37, R28, RZ ;  /* 0x0000001c251c9210 */ /* 0x002fe20007fde0ff */
[----:B------:R-:W-:-:S02]  /*11a0*/  @!P2 IMAD.WIDE.U32 R26, R108, R26, R16 ;  /* 0x0000001a6c1aa225 */ /* 0x000fc400078e0010 */
[----:B------:R-:W1:Y:S01]  /*11b0*/  @!P2 LDC.64 R30, c[0x0][0x3a0] ;  /* 0x0000e800ff1eab82 */ /* 0x000e620000000a00 */
[----:B------:R-:W-:Y:S02]  /*11c0*/  @!P1 IADD3.X R29, PT, PT, R40, R29, RZ, P6, !PT ;  /* 0x0000001d281d9210 */ /* 0x000fe400037fe4ff */
[----:B--2---:R-:W-:Y:S02]  /*11d0*/  @!P1 IADD3 R34, P6, PT, R37, R34, RZ ;  /* 0x0000002225229210 */ /* 0x004fe40007fde0ff */
[----:B------:R-:W-:-:S03]  /*11e0*/  @!P2 IADD3 R17, PT, PT, R27, R41, RZ ;  /* 0x000000291b11a210 */ /* 0x000fc60007ffe0ff */
[----:B------:R-:W2:Y:S01]  /*11f0*/  @!P2 LDC.64 R36, c[0x0][0x398] ;  /* 0x0000e600ff24ab82 */ /* 0x000ea20000000a00 */
[----:B------:R-:W-:Y:S02]  /*1200*/  @!P1 IADD3.X R35, PT, PT, R40, R35, RZ, P6, !PT ;  /* 0x0000002328239210 */ /* 0x000fe400037fe4ff */
[C---:B------:R-:W-:Y:S02]  /*1210*/  @!P2 SHF.L.U32 R41, R26.reuse, 0x2, RZ ;  /* 0x000000021a29a819 */ /* 0x040fe400000006ff */
[----:B------:R-:W-:-:S03]  /*1220*/  @!P2 SHF.L.U64.HI R40, R26, 0x2, R17 ;  /* 0x000000021a28a819 */ /* 0x000fc60000010211 */
[----:B------:R-:W3:Y:S01]  /*1230*/  @!P5 LDC.64 R26, c[0x0][0x3f8] ;  /* 0x0000fe00ff1adb82 */ /* 0x000ee20000000a00 */
[----:B------:R-:W-:Y:S02]  /*1240*/  CS2R R16, SRZ ;  /* 0x0000000000107805 */ /* 0x000fe4000001ff00 */
[----:B------:R-:W-:-:S05]  /*1250*/  CS2R R18, SRZ ;  /* 0x0000000000127805 */ /* 0x000fca000001ff00 */
[----:B------:R-:W4:Y:S01]  /*1260*/  @!P3 LDC.64 R44, c[0x0][0x3a0] ;  /* 0x0000e800ff2cbb82 */ /* 0x000f220000000a00 */
[C---:B-1----:R-:W-:Y:S01]  /*1270*/  @!P2 IADD3 R30, P6, PT, R41.reuse, R30, RZ ;  /* 0x0000001e291ea210 */ /* 0x042fe20007fde0ff */
[----:B------:R1:W5:Y:S01]  /*1280*/  @!P4 LDG.E.64 R16, desc[UR8][R22.64] ;  /* 0x000000081610c981 */ /* 0x000362000c1e1b00 */
[----:B0-----:R-:W-:Y:S02]  /*1290*/  @!P3 IMAD R42, R88, R20, RZ ;  /* 0x00000014582ab224 */ /* 0x001fe400078e02ff */
[----:B------:R-:W-:Y:S01]  /*12a0*/  @!P2 IADD3.X R31, PT, PT, R40, R31, RZ, P6, !PT ;  /* 0x0000001f281fa210 */ /* 0x000fe200037fe4ff */
[----:B------:R0:W5:Y:S02]  /*12b0*/  @!P4 LDG.E.64 R18, desc[UR8][R24.64] ;  /* 0x000000081812c981 */ /* 0x000164000c1e1b00 */
[----:B------:R-:W4:Y:S01]  /*12c0*/  @!P5 LDC.64 R70, c[0x0][0x3a0] ;  /* 0x0000e800ff46db82 */ /* 0x000f220000000a00 */
[----:B--2---:R-:W-:Y:S02]  /*12d0*/  @!P2 IADD3 R36, P6, PT, R41, R36, RZ ;  /* 0x000000242924a210 */ /* 0x004fe40007fde0ff */
[----:B-1----:R-:W-:-:S02]  /*12e0*/  @!P3 MOV R22, R122 ;  /* 0x0000007a0016b202 */ /* 0x002fc40000000f00 */
[----:B------:R-:W-:Y:S02]  /*12f0*/  @!P3 MOV R23, R125 ;  /* 0x0000007d0017b202 */ /* 0x000fe40000000f00 */
[----:B------:R-:W-:Y:S01]  /*1300*/  ISETP.GE.U32.AND P4, PT, R105, UR12, PT ;  /* 0x0000000c69007c0c */ /* 0x000fe2000bf86070 */
[----:B------:R-:W1:Y:S01]  /*1310*/  @!P5 LDC.64 R64, c[0x0][0x398] ;  /* 0x0000e600ff40db82 */ /* 0x000e620000000a00 */
[C---:B------:R-:W-:Y:S01]  /*1320*/  @!P3 IMAD R43, R107.reuse, R21, R42 ;  /* 0x000000156b2bb224 */ /* 0x040fe200078e022a */
[----:B------:R-:W-:Y:S01]  /*1330*/  @!P2 IADD3.X R37, PT, PT, R40, R37, RZ, P6, !PT ;  /* 0x000000252825a210 */ /* 0x000fe200037fe4ff */
[----:B------:R-:W-:Y:S01]  /*1340*/  @!P3 IMAD.WIDE.U32 R20, R107, R20, R22 ;  /* 0x000000146b14b225 */ /* 0x000fe200078e0016 */
[----:B------:R-:W-:-:S04]  /*1350*/  ISETP.GE.AND.EX P4, PT, R86, UR13, PT, P4 ;  /* 0x0000000d56007c0c */ /* 0x000fc8000bf86340 */
[----:B------:R-:W2:Y:S01]  /*1360*/  @!P3 LDC.64 R46, c[0x0][0x398] ;  /* 0x0000e600ff2ebb82 */ /* 0x000ea20000000a00 */
[----:B---3--:R-:W-:Y:S01]  /*1370*/  @!P5 IMAD R22, R87, R26, RZ ;  /* 0x0000001a5716d224 */ /* 0x008fe200078e02ff */
[----:B------:R-:W-:Y:S02]  /*1380*/  @!P5 MOV R40, R122 ;  /* 0x0000007a0028d202 */ /* 0x000fe40000000f00 */
[----:B------:R-:W-:Y:S01]  /*1390*/  @!P5 MOV R41, R125 ;  /* 0x0000007d0029d202 */ /* 0x000fe20000000f00 */
[----:B------:R-:W-:Y:S01]  /*13a0*/  @!P5 IMAD R49, R106, R27, R22 ;  /* 0x0000001b6a31d224 */ /* 0x000fe200078e0216 */
[----:B------:R-:W-:Y:S02]  /*13b0*/  @!P3 IADD3 R21, PT, PT, R21, R43, RZ ;  /* 0x0000002b1515b210 */ /* 0x000fe40007ffe0ff */
[----:B------:R-:W-:Y:S01]  /*13c0*/  @!P3 SHF.L.U32 R43, R20, 0x2, RZ ;  /* 0x00000002142bb819 */ /* 0x000fe200000006ff */
[----:B------:R-:W-:Y:S01]  /*13d0*/  @!P5 IMAD.WIDE.U32 R26, R106, R26, R40 ;  /* 0x0000001a6a1ad225 */ /* 0x000fe200078e0028 */
[----:B------:R-:W-:Y:S01]  /*13e0*/  @!P3 SHF.L.U64.HI R42, R20, 0x2, R21 ;  /* 0x00000002142ab819 */ /* 0x000fe20000010215 */
[----:B0-----:R-:W0:Y:S01]  /*13f0*/  @!P4 LDC.64 R24, c[0x0][0x3f8] ;  /* 0x0000fe00ff18cb82 */ /* 0x001e220000000a00 */
[----:B----4-:R-:W-:-:S02]  /*1400*/  @!P3 IADD3 R44, P6, PT, R43, R44, RZ ;  /* 0x0000002c2b2cb210 */ /* 0x010fc40007fde0ff */
[----:B------:R-:W-:Y:S02]  /*1410*/  @!P5 IADD3 R41, PT, PT, R27, R49, RZ ;  /* 0x000000311b29d210 */ /* 0x000fe40007ffe0ff */
[----:B------:R-:W-:Y:S02]  /*1420*/  @!P5 SHF.L.U32 R27, R26, 0x2, RZ ;  /* 0x000000021a1bd819 */ /* 0x000fe400000006ff */
[----:B------:R-:W-:Y:S02]  /*1430*/  CS2R R20, SRZ ;  /* 0x0000000000147805 */ /* 0x000fe4000001ff00 */
[----:B------:R-:W-:Y:S02]  /*1440*/  CS2R R22, SRZ ;  /* 0x0000000000167805 */ /* 0x000fe4000001ff00 */
[----:B------:R-:W-:Y:S01]  /*1450*/  @!P3 IADD3.X R45, PT, PT, R42, R45, RZ, P6, !PT ;  /* 0x0000002d2a2db210 */ /* 0x000fe200037fe4ff */
[----:B------:R-:W3:Y:S01]  /*1460*/  @!P4 LDC.64 R62, c[0x0][0x3a0] ;  /* 0x0000e800ff3ecb82 */ /* 0x000ee20000000a00 */
[----:B------:R-:W-:-:S02]  /*1470*/  @!P5 SHF.L.U64.HI R26, R26, 0x2, R41 ;  /* 0x000000021a1ad819 */ /* 0x000fc40000010229 */
[C---:B------:R-:W-:Y:S01]  /*1480*/  @!P5 IADD3 R70, P6, PT, R27.reuse, R70, RZ ;  /* 0x000000461b46d210 */ /* 0x040fe20007fde0ff */
[----:B------:R-:W5:Y:S03]  /*1490*/  @!P0 LDG.E.64 R20, desc[UR8][R38.64] ;  /* 0x0000000826148981 */ /* 0x000f66000c1e1b00 */
[C---:B------:R-:W-:Y:S01]  /*14a0*/  @!P5 IADD3.X R71, PT, PT, R26.reuse, R71, RZ, P6, !PT ;  /* 0x000000471a47d210 */ /* 0x040fe200037fe4ff */
[----:B------:R0:W5:Y:S01]  /*14b0*/  @!P0 LDG.E.64 R22, desc[UR8][R32.64] ;  /* 0x0000000820168981 */ /* 0x000162000c1e1b00 */
[----:B-1----:R-:W-:Y:S01]  /*14c0*/  @!P5 IADD3 R64, P6, PT, R27, R64, RZ ;  /* 0x000000401b40d210 */ /* 0x002fe20007fde0ff */
[----:B------:R-:W1:Y:S01]  /*14d0*/  @!P4 LDC.64 R48, c[0x0][0x398] ;  /* 0x0000e600ff30cb82 */ /* 0x000e620000000a00 */
[----:B--2---:R-:W-:Y:S02]  /*14e0*/  @!P3 IADD3 R46, P0, PT, R43, R46, RZ ;  /* 0x0000002e2b2eb210 */ /* 0x004fe40007f1e0ff */
[----:B------:R-:W-:-:S02]  /*14f0*/  @!P5 IADD3.X R65, PT, PT, R26, R65, RZ, P6, !PT ;  /* 0x000000411a41d210 */ /* 0x000fc400037fe4ff */
[----:B------:R-:W-:Y:S02]  /*1500*/  CS2R R26, SRZ ;  /* 0x00000000001a7805 */ /* 0x000fe4000001ff00 */
[----:B------:R-:W-:Y:S02]  /*1510*/  @!P3 IADD3.X R47, PT, PT, R42, R47, RZ, P0, !PT ;  /* 0x0000002f2a2fb210 */ /* 0x000fe400007fe4ff */
[----:B------:R-:W-:Y:S02]  /*1520*/  ISETP.GE.U32.AND P0, PT, R104, UR12, PT ;  /* 0x0000000c68007c0c */ /* 0x000fe4000bf06070 */
[----:B------:R2:W5:Y:S02]  /*1530*/  @!P1 LDG.E.64 R26, desc[UR8][R34.64] ;  /* 0x00000008221a9981 */ /* 0x000564000c1e1b00 */
[----:B------:R-:W-:Y:S01]  /*1540*/  ISETP.GE.AND.EX P0, PT, R85, UR13, PT, P0 ;  /* 0x0000000d55007c0c */ /* 0x000fe2000bf06300 */
[----:B0-----:R-:W-:Y:S01]  /*1550*/  @!P4 IMAD R32, R86, R24, RZ ;  /* 0x000000185620c224 */ /* 0x001fe200078e02ff */
[----:B--2---:R-:W0:Y:S01]  /*1560*/  LDC.64 R34, c[0x0][0x3b8] ;  /* 0x0000ee00ff227b82 */ /* 0x004e220000000a00 */
[----:B------:R-:W-:-:S02]  /*1570*/  @!P4 MOV R38, R122 ;  /* 0x0000007a0026c202 */ /* 0x000fc40000000f00 */
[----:B------:R-:W-:Y:S01]  /*1580*/  @!P4 MOV R39, R125 ;  /* 0x0000007d0027c202 */ /* 0x000fe20000000f00 */
[----:B------:R-:W-:-:S07]  /*1590*/  @!P4 IMAD R41, R105, R25, R32 ;  /* 0x000000196929c224 */ /* 0x000fce00078e0220 */
[----:B------:R-:W2:Y:S01]  /*15a0*/  @!P0 LDC.64 R32, c[0x0][0x3f8] ;  /* 0x0000fe00ff208b82 */ /* 0x000ea20000000a00 */
[----:B------:R-:W-:Y:S01]  /*15b0*/  @!P4 IMAD.WIDE.U32 R38, R105, R24, R38 ;  /* 0x000000186926c225 */ /* 0x000fe200078e0026 */
[----:B------:R-:W-:-:S06]  /*15c0*/  CS2R R24, SRZ ;  /* 0x0000000000187805 */ /* 0x000fcc000001ff00 */
[----:B------:R4:W5:Y:S01]  /*15d0*/  @!P1 LDG.E.64 R24, desc[UR8][R28.64] ;  /* 0x000000081c189981 */ /* 0x000962000c1e1b00 */
[----:B------:R-:W-:Y:S02]  /*15e0*/  ISETP.GE.U32.AND P1, PT, R103, UR12, PT ;  /* 0x0000000c67007c0c */ /* 0x000fe4000bf26070 */
[----:B----4-:R-:W-:Y:S01]  /*15f0*/  CS2R R28, SRZ ;  /* 0x00000000001c7805 */ /* 0x010fe2000001ff00 */
[----:B0-----:R-:W-:Y:S01]  /*1600*/  IMAD.WIDE R34, R100, 0x8, R34 ;  /* 0x0000000864227825 */ /* 0x001fe200078e0222 */
[----:B------:R-:W-:-:S04]  /*1610*/  ISETP.GE.AND.EX P1, PT, R84, UR13, PT, P1 ;  /* 0x0000000d54007c0c */ /* 0x000fc8000bf26310 */
[----:B------:R0:W5:Y:S01]  /*1620*/  @!P2 LDG.E.64 R28, desc[UR8][R30.64] ;  /* 0x000000081e1ca981 */ /* 0x000162000c1e1b00 */
[----:B------:R-:W-:-:S03]  /*1630*/  @!P4 IADD3 R41, PT, PT, R39, R41, RZ ;  /* 0x000000292729c210 */ /* 0x000fc60007ffe0ff */
[----:B------:R-:W4:Y:S01]  /*1640*/  LDG.E.64 R56, desc[UR8][R34.64] ;  /* 0x0000000822387981 */ /* 0x000f22000c1e1b00 */
[C---:B------:R-:W-:Y:S02]  /*1650*/  @!P4 SHF.L.U32 R39, R38.reuse, 0x2, RZ ;  /* 0x000000022627c819 */ /* 0x040fe400000006ff */
[----:B0-----:R-:W-:Y:S02]  /*1660*/  CS2R R30, SRZ ;  /* 0x00000000001e7805 */ /* 0x001fe4000001ff00 */
[----:B------:R-:W-:Y:S01]  /*1670*/  @!P4 SHF.L.U64.HI R42, R38, 0x2, R41 ;  /* 0x00000002262ac819 */ /* 0x000fe20000010229 */
[----:B--2---:R-:W-:Y:S01]  /*1680*/  @!P0 IMAD R38, R85, R32, RZ ;  /* 0x0000002055268224 */ /* 0x004fe200078e02ff */
[----:B---3--:R-:W-:Y:S02]  /*1690*/  @!P4 IADD3 R62, P6, PT, R39, R62, RZ ;  /* 0x0000003e273ec210 */ /* 0x008fe40007fde0ff */
[----:B------:R0:W5:Y:S01]  /*16a0*/  @!P2 LDG.E.64 R30, desc[UR8][R36.64] ;  /* 0x00000008241ea981 */ /* 0x000162000c1e1b00 */
[----:B------:R-:W-:Y:S01]  /*16b0*/  ISETP.GE.U32.AND P2, PT, R102, UR12, PT ;  /* 0x0000000c66007c0c */ /* 0x000fe2000bf46070 */
[----:B------:R-:W-:Y:S01]  /*16c0*/  @!P0 IMAD R43, R104, R33, R38 ;  /* 0x00000021682b8224 */ /* 0x000fe200078e0226 */
[----:B------:R-:W-:-:S02]  /*16d0*/  @!P4 IADD3.X R63, PT, PT, R42, R63, RZ, P6, !PT ;  /* 0x0000003f2a3fc210 */ /* 0x000fc400037fe4ff */
[----:B------:R-:W-:Y:S02]  /*16e0*/  ISETP.GE.AND.EX P2, PT, R0, UR13, PT, P2 ;  /* 0x0000000d00007c0c */ /* 0x000fe4000bf46320 */
[----:B------:R-:W-:Y:S02]  /*16f0*/  @!P0 MOV R40, R122 ;  /* 0x0000007a00288202 */ /* 0x000fe40000000f00 */
[----:B------:R-:W-:Y:S01]  /*1700*/  @!P0 MOV R41, R125 ;  /* 0x0000007d00298202 */ /* 0x000fe20000000f00 */
[----:B0-----:R-:W0:Y:S01]  /*1710*/  @!P0 LDC.64 R36, c[0x0][0x3a0] ;  /* 0x0000e800ff248b82 */ /* 0x001e220000000a00 */
[----:B-1----:R-:W-:Y:S01]  /*1720*/  @!P4 IADD3 R48, P6, PT, R39, R48, RZ ;  /* 0x000000302730c210 */ /* 0x002fe20007fde0ff */
[----:B------:R-:W-:-:S06]  /*1730*/  @!P0 IMAD.WIDE.U32 R32, R104, R32, R40 ;  /* 0x0000002068208225 */ /* 0x000fcc00078e0028 */
[----:B------:R-:W1:Y:S01]  /*1740*/  @!P1 LDC.64 R38, c[0x0][0x3f8] ;  /* 0x0000fe00ff269b82 */ /* 0x000e620000000a00 */
[----:B------:R-:W-:Y:S02]  /*1750*/  @!P0 IADD3 R33, PT, PT, R33, R43, RZ ;  /* 0x0000002b21218210 */ /* 0x000fe40007ffe0ff */
[----:B------:R-:W-:-:S05]  /*1760*/  @!P4 IADD3.X R49, PT, PT, R42, R49, RZ, P6, !PT ;  /* 0x000000312a31c210 */ /* 0x000fca00037fe4ff */
[----:B------:R-:W2:Y:S01]  /*1770*/  @!P0 LDC.64 R40, c[0x0][0x398] ;  /* 0x0000e600ff288b82 */ /* 0x000ea20000000a00 */
[C---:B------:R-:W-:Y:S02]  /*1780*/  @!P0 SHF.L.U32 R53, R32.reuse, 0x2, RZ ;  /* 0x0000000220358819 */ /* 0x040fe400000006ff */
[----:B------:R-:W-:Y:S02]  /*1790*/  @!P0 SHF.L.U64.HI R58, R32, 0x2, R33 ;  /* 0x00000002203a8819 */ /* 0x000fe40000010221 */
[----:B------:R-:W-:-:S03]  /*17a0*/  CS2R R32, SRZ ;  /* 0x0000000000207805 */ /* 0x000fc6000001ff00 */
[----:B------:R-:W3:Y:S01]  /*17b0*/  @!P2 LDC.64 R42, c[0x0][0x3f8] ;  /* 0x0000fe00ff2aab82 */ /* 0x000ee20000000a00 */
[----:B------:R-:W-:Y:S02]  /*17c0*/  CS2R R34, SRZ ;  /* 0x0000000000227805 */ /* 0x000fe4000001ff00 */
[----:B------:R1:W5:Y:S01]  /*17d0*/  @!P3 LDG.E.64 R32, desc[UR8][R44.64] ;  /* 0x000000082c20b981 */ /* 0x000362000c1e1b00 */
[----:B0-----:R-:W-:-:S03]  /*17e0*/  @!P0 IADD3 R50, P6, PT, R53, R36, RZ ;  /* 0x0000002435328210 */ /* 0x001fc60007fde0ff */
[----:B------:R0:W5:Y:S01]  /*17f0*/  @!P3 LDG.E.64 R34, desc[UR8][R46.64] ;  /* 0x000000082e22b981 */ /* 0x000162000c1e1b00 */
[----:B-1----:R-:W-:Y:S01]  /*1800*/  @!P1 IMAD R36, R84, R38, RZ ;  /* 0x0000002654249224 */ /* 0x002fe200078e02ff */
[----:B------:R-:W1:Y:S01]  /*1810*/  @!P1 LDC.64 R44, c[0x0][0x3a0] ;  /* 0x0000e800ff2c9b82 */ /* 0x000e620000000a00 */
[----:B------:R-:W-:Y:S02]  /*1820*/  ISETP.NE.AND P3, PT, RZ, UR10, PT ;  /* 0x0000000aff007c0c */ /* 0x000fe4000bf65270 */
[----:B------:R-:W-:Y:S01]  /*1830*/  @!P1 IMAD R59, R103, R39, R36 ;  /* 0x00000027673b9224 */ /* 0x000fe200078e0224 */
[----:B------:R-:W-:-:S04]  /*1840*/  @!P0 IADD3.X R51, PT, PT, R58, R37, RZ, P6, !PT ;  /* 0x000000253a338210 */ /* 0x000fc800037fe4ff */
[----:B0-----:R-:W0:Y:S01]  /*1850*/  @!P1 LDC.64 R46, c[0x0][0x398] ;  /* 0x0000e600ff2e9b82 */ /* 0x001e220000000a00 */
[----:B------:R-:W-:Y:S02]  /*1860*/  @!P1 MOV R54, R122 ;  /* 0x0000007a00369202 */ /* 0x000fe40000000f00 */
[----:B------:R-:W-:Y:S02]  /*1870*/  @!P1 MOV R55, R125 ;  /* 0x0000007d00379202 */ /* 0x000fe40000000f00 */
[----:B--2---:R-:W-:-:S03]  /*1880*/  @!P0 IADD3 R52, P6, PT, R53, R40, RZ ;  /* 0x0000002835348210 */ /* 0x004fc60007fde0ff */
[----:B------:R-:W2:Y:S01]  /*1890*/  @!P2 LDC.64 R36, c[0x0][0x3a0] ;  /* 0x0000e800ff24ab82 */ /* 0x000ea20000000a00 */
[----:B------:R-:W-:Y:S01]  /*18a0*/  @!P1 IMAD.WIDE.U32 R54, R103, R38, R54 ;  /* 0x0000002667369225 */ /* 0x000fe200078e0036 */
[----:B------:R-:W-:-:S03]  /*18b0*/  @!P0 IADD3.X R53, PT, PT, R58, R41, RZ, P6, !PT ;  /* 0x000000293a358210 */ /* 0x000fc600037fe4ff */
[----:B---3--:R-:W-:-:S03]  /*18c0*/  @!P2 IMAD R58, R0, R42, RZ ;  /* 0x0000002a003aa224 */ /* 0x008fc600078e02ff */
[----:B------:R-:W3:Y:S01]  /*18d0*/  @!P2 LDC.64 R38, c[0x0][0x398] ;  /* 0x0000e600ff26ab82 */ /* 0x000ee20000000a00 */
[----:B------:R-:W-:Y:S01]  /*18e0*/  @!P1 IADD3 R55, PT, PT, R55, R59, RZ ;  /* 0x0000003b37379210 */ /* 0x000fe20007ffe0ff */
[----:B------:R-:W-:Y:S01]  /*18f0*/  @!P2 IMAD R83, R102, R43, R58 ;  /* 0x0000002b6653a224 */ /* 0x000fe200078e023a */
[C---:B------:R-:W-:Y:S02]  /*1900*/  @!P1 SHF.L.U32 R69, R54.reuse, 0x2, RZ ;  /* 0x0000000236459819 */ /* 0x040fe400000006ff */
[----:B------:R-:W-:Y:S02]  /*1910*/  @!P2 MOV R58, R122 ;  /* 0x0000007a003aa202 */ /* 0x000fe40000000f00 */
[----:B------:R-:W-:Y:S01]  /*1920*/  @!P2 MOV R59, R125 ;  /* 0x0000007d003ba202 */ /* 0x000fe20000000f00 */
[----:B------:R-:W3:Y:S01]  /*1930*/  @P3 LDC.64 R40, c[0x0][0x3b0] ;  /* 0x0000ec00ff283b82 */ /* 0x000ee20000000a00 */
[----:B------:R-:W-:Y:S02]  /*1940*/  @!P1 SHF.L.U64.HI R60, R54, 0x2, R55 ;  /* 0x00000002363c9819 */ /* 0x000fe40000010237 */
        /* <DEDUP_REMOVED lines=9> */
[----:B------:R-:W-:Y:S02]  /*19e0*/  LEA R43, R119, R61, 0x4 ;  /* 0x0000003d772b7211 */ /* 0x000fe400078e20ff */
[----:B------:R-:W-:Y:S02]  /*19f0*/  @!P2 IADD3.X R61, PT, PT, R42, R37, RZ, P6, !PT ;  /* 0x000000252a3da210 */ /* 0x000fe400037fe4ff */
[----:B---3--:R-:W-:Y:S01]  /*1a00*/  @!P2 IADD3 R68, P6, PT, R69, R38, RZ ;  /* 0x000000264544a210 */ /* 0x008fe20007fde0ff */
[----:B------:R-:W-:-:S03]  /*1a10*/  @P3 IMAD.WIDE R40, R43, 0x2, R40 ;  /* 0x000000022b283825 */ /* 0x000fc600078e0228 */
[----:B------:R-:W-:Y:S01]  /*1a20*/  @!P2 IADD3.X R69, PT, PT, R42, R39, RZ, P6, !PT ;  /* 0x000000272a45a210 */ /* 0x000fe200037fe4ff */
[----:B------:R-:W-:Y:S01]  /*1a30*/  IMAD.WIDE R38, R43, 0x2, R66 ;  /* 0x000000022b267825 */ /* 0x000fe200078e0242 */
[----:B------:R-:W-:Y:S02]  /*1a40*/  CS2R R42, SRZ ;  /* 0x00000000002a7805 */ /* 0x000fe4000001ff00 */
[----:B------:R-:W-:Y:S02]  /*1a50*/  CS2R R44, SRZ ;  /* 0x00000000002c7805 */ /* 0x000fe4000001ff00 */
[----:B------:R-:W-:Y:S01]  /*1a60*/  CS2R R46, SRZ ;  /* 0x00000000002e7805 */ /* 0x000fe2000001ff00 */
[----:B------:R-:W2:Y:S04]  /*1a70*/  @P3 LDG.E.U16 R66, desc[UR8][R40.64] ;  /* 0x0000000828423981 */ /* 0x000ea8000c1e1500 */
[----:B------:R0:W5:Y:S01]  /*1a80*/  @!P4 LDG.E.64 R42, desc[UR8][R48.64] ;  /* 0x00000008302ac981 */ /* 0x000162000c1e1b00 */
[----:B------:R-:W-:-:S03]  /*1a90*/  CS2R R36, SRZ ;  /* 0x0000000000247805 */ /* 0x000fc6000001ff00 */
[----:B------:R1:W3:Y:S04]  /*1aa0*/  @P3 LDG.E.U16 R67, desc[UR8][R40.64+0x2] ;  /* 0x0000020828433981 */ /* 0x0002e8000c1e1500 */
[----:B------:R-:W3:Y:S01]  /*1ab0*/  LDG.E.U16 R116, desc[UR8][R38.64] ;  /* 0x0000000826747981 */ /* 0x000ee2000c1e1500 */
[----:B0-----:R-:W-:-:S03]  /*1ac0*/  CS2R R48, SRZ ;  /* 0x0000000000307805 */ /* 0x001fc6000001ff00 */
[----:B------:R0:W3:Y:S01]  /*1ad0*/  LDG.E.U16 R115, desc[UR8][R38.64+0x2] ;  /* 0x0000020826737981 */ /* 0x0000e2000c1e1500 */
[----:B-1----:R-:W-:-:S03]  /*1ae0*/  CS2R R40, SRZ ;  /* 0x0000000000287805 */ /* 0x002fc6000001ff00 */
[----:B------:R1:W5:Y:S04]  /*1af0*/  @!P0 LDG.E.64 R44, desc[UR8][R50.64] ;  /* 0x00000008322c8981 */ /* 0x000368000c1e1b00 */
[----:B------:R1:W5:Y:S01]  /*1b00*/  @!P0 LDG.E.64 R46, desc[UR8][R52.64] ;  /* 0x00000008342e8981 */ /* 0x000362000c1e1b00 */
[----:B0-----:R-:W-:-:S03]  /*1b10*/  CS2R R38, SRZ ;  /* 0x0000000000267805 */ /* 0x001fc6000001ff00 */
[----:B------:R0:W5:Y:S01]  /*1b20*/  @!P1 LDG.E.64 R48, desc[UR8][R54.64] ;  /* 0x0000000836309981 */ /* 0x000162000c1e1b00 */
[----:B-1----:R-:W-:-:S03]  /*1b30*/  CS2R R50, SRZ ;  /* 0x0000000000327805 */ /* 0x002fc6000001ff00 */
[----:B------:R1:W5:Y:S01]  /*1b40*/  @!P5 LDG.E.64 R36, desc[UR8][R70.64] ;  /* 0x000000084624d981 */ /* 0x000362000c1e1b00 */
[----:B------:R-:W-:-:S03]  /*1b50*/  CS2R R52, SRZ ;  /* 0x0000000000347805 */ /* 0x000fc6000001ff00 */
[----:B------:R1:W5:Y:S01]  /*1b60*/  @!P5 LDG.E.64 R38, desc[UR8][R64.64] ;  /* 0x000000084026d981 */ /* 0x000362000c1e1b00 */
[----:B0-----:R-:W-:-:S03]  /*1b70*/  CS2R R54, SRZ ;  /* 0x0000000000367805 */ /* 0x001fc6000001ff00 */
[----:B------:R1:W5:Y:S04]  /*1b80*/  @!P4 LDG.E.64 R40, desc[UR8][R62.64] ;  /* 0x000000083e28c981 */ /* 0x000368000c1e1b00 */
[----:B------:R1:W5:Y:S04]  /*1b90*/  @!P1 LDG.E.64 R50, desc[UR8][R58.64] ;  /* 0x000000083a329981 */ /* 0x000368000c1e1b00 */
[----:B------:R1:W5:Y:S04]  /*1ba0*/  @!P2 LDG.E.64 R52, desc[UR8][R60.64] ;  /* 0x000000083c34a981 */ /* 0x000368000c1e1b00 */
[----:B------:R1:W5:Y:S01]  /*1bb0*/  @!P2 LDG.E.64 R54, desc[UR8][R68.64] ;  /* 0x000000084436a981 */ /* 0x000362000c1e1b00 */
[----:B------:R-:W-:Y:S01]  /*1bc0*/  UISETP.NE.AND UP1, UPT, UR10, URZ, UPT ;  /* 0x000000ff0a00728c */ /* 0x000fe2000bf25270 */
[----:B------:R-:W-:-:S02]  /*1bd0*/  MOV R117, RZ ;  /* 0x000000ff00757202 */ /* 0x000fc40000000f00 */
[----:B------:R-:W-:Y:S01]  /*1be0*/  MOV R118, RZ ;  /* 0x000000ff00767202 */ /* 0x000fe20000000f00 */
        /* <DEDUP_REMOVED lines=12> */
[----:B--2---:R-:W-:Y:S02]  /*1cb0*/  @P3 SHF.L.U32 R117, R66, 0x10, RZ ;  /* 0x0000001042753819 */ /* 0x004fe400000006ff */
[----:B---3--:R-:W-:Y:S02]  /*1cc0*/  @P3 SHF.L.U32 R118, R67, 0x10, RZ ;  /* 0x0000001043763819 */ /* 0x008fe400000006ff */
[----:B------:R-:W-:Y:S02]  /*1cd0*/  SHF.L.U32 R116, R116, 0x10, RZ ;  /* 0x0000001074747819 */ /* 0x000fe400000006ff */
[----:B------:R-:W-:Y:S01]  /*1ce0*/  SHF.L.U32 R115, R115, 0x10, RZ ;  /* 0x0000001073737819 */ /* 0x000fe200000006ff */
        /* <DEDUP_REMOVED lines=226> */
.L_x_1576:
[----:B-----5:R-:W-:Y:S01]  /*2b10*/  FADD.FTZ R57, R80, -UR11 ;  /* 0x8000000b50397e21 */ /* 0x020fe20008010000 */
[----:B------:R-:W-:Y:S01]  /*2b20*/  FADD.FTZ R56, R81, -UR11 ;  /* 0x8000000b51387e21 */ /* 0x000fe20008010000 */
[----:B------:R-:W-:Y:S02]  /*2b30*/  FADD.FTZ R66, R76, -UR11 ;  /* 0x8000000b4c427e21 */ /* 0x000fe40008010000 */
[----:B------:R-:W-:Y:S01]  /*2b40*/  FMUL.FTZ R57, R57, UR12 ;  /* 0x0000000c39397c20 */ /* 0x000fe20008410000 */
[----:B------:R-:W-:-:S03]  /*2b50*/  FMUL.FTZ R56, R56, UR12 ;  /* 0x0000000c38387c20 */ /* 0x000fc60008410000 */
[----:B------:R-:W-:Y:S01]  /*2b60*/  FFMA.FTZ R58, R116, R57, R117 ;  /* 0x00000039743a7223 */ /* 0x000fe20000010075 */
[----:B------:R-:W-:-:S03]  /*2b70*/  FFMA.FTZ R69, R115, R56, R118 ;  /* 0x0000003873457223 */ /* 0x000fc60000010076 */
[----:B------:R-:W-:Y:S01]  /*2b80*/  FMUL.FTZ R59, R58, -1.4426950216293334961 ;  /* 0xbfb8aa3b3a3b7820 */ /* 0x000fe20000410000 */
[----:B------:R-:W-:-:S05]  /*2b90*/  FMUL.FTZ R62, R69, -1.4426950216293334961 ;  /* 0xbfb8aa3b453e7820 */ /* 0x000fca0000410000 */
[----:B------:R-:W0:Y:S04]  /*2ba0*/  MUFU.EX2 R59, R59 ;  /* 0x0000003b003b7308 */ /* 0x000e280000000800 */
[----:B------:R-:W1:Y:S01]  /*2bb0*/  MUFU.EX2 R62, R62 ;  /* 0x0000003e003e7308 */ /* 0x000e620000000800 */
[----:B0-----:R-:W-:Y:S01]  /*2bc0*/  FADD.FTZ R60, R59, 1 ;  /* 0x3f8000003b3c7421 */ /* 0x001fe20000010000 */
[----:B------:R-:W-:Y:S01]  /*2bd0*/  FMUL.FTZ R59, R66, UR12 ;  /* 0x0000000c423b7c20 */ /* 0x000fe20008410000 */
[----:B-1----:R-:W-:Y:S02]  /*2be0*/  FADD.FTZ R68, R62, 1 ;  /* 0x3f8000003e447421 */ /* 0x002fe40000010000 */
[----:B------:R-:W0:Y:S01]  /*2bf0*/  MUFU.RCP R61, R60 ;  /* 0x0000003c003d7308 */ /* 0x000e220000001000 */
[----:B------:R-:W-:-:S04]  /*2c00*/  FFMA.FTZ R71, R116, R59, R117 ;  /* 0x0000003b74477223 */ /* 0x000fc80000010075 */
[----:B------:R-:W-:-:S03]  /*2c10*/  FMUL.FTZ R83, R71, -1.4426950216293334961 ;  /* 0xbfb8aa3b47537820 */ /* 0x000fc60000410000 */
[----:B------:R-:W1:Y:S08]  /*2c20*/  MUFU.RCP R68, R68 ;  /* 0x0000004400447308 */ /* 0x000e700000001000 */
[----:B------:R-:W2:Y:S01]  /*2c30*/  MUFU.EX2 R83, R83 ;  /* 0x0000005300537308 */ /* 0x000ea20000000800 */
[----:B0-----:R-:W-:Y:S01]  /*2c40*/  FADD.FTZ R63, -R61, 1 ;  /* 0x3f8000003d3f7421 */ /* 0x001fe20000010100 */
[----:B------:R-:W-:Y:S01]  /*2c50*/  FMUL.FTZ R65, R78, R61 ;  /* 0x0000003d4e417220 */ /* 0x000fe20000410000 */
[----:B------:R-:W-:-:S02]  /*2c60*/  FADD.FTZ R61, R77, -UR11 ;  /* 0x8000000b4d3d7e21 */ /* 0x000fc40008010000 */
[----:B------:R-:W-:Y:S01]  /*2c70*/  FFMA.FTZ R58, R58, R63, 1 ;  /* 0x3f8000003a3a7423 */ /* 0x000fe2000001003f */
[----:B------:R-:W-:Y:S01]  /*2c80*/  FADD.FTZ R63, R72, -UR11 ;  /* 0x8000000b483f7e21 */ /* 0x000fe20008010000 */
[----:B------:R-:W-:Y:S01]  /*2c90*/  FMUL.FTZ R60, R61, UR12 ;  /* 0x0000000c3d3c7c20 */ /* 0x000fe20008410000 */
[----:B------:R-:W-:Y:S01]  /*2ca0*/  FADD.FTZ R61, R73, -UR11 ;  /* 0x8000000b493d7e21 */ /* 0x000fe20008010000 */
[----:B-1----:R-:W-:Y:S01]  /*2cb0*/  FADD.FTZ R64, -R68, 1 ;  /* 0x3f80000044407421 */ /* 0x002fe20000010100 */
[----:B------:R-:W-:Y:S01]  /*2cc0*/  FMUL.FTZ R63, R63, UR12 ;  /* 0x0000000c3f3f7c20 */ /* 0x000fe20008410000 */
[----:B------:R-:W-:Y:S01]  /*2cd0*/  FMUL.FTZ R65, R65, R58 ;  /* 0x0000003a41417220 */ /* 0x000fe20000410000 */
[----:B------:R-:W-:Y:S01]  /*2ce0*/  FMUL.FTZ R61, R61, UR12 ;  /* 0x0000000c3d3d7c20 */ /* 0x000fe20008410000 */
[----:B------:R-:W-:Y:S01]  /*2cf0*/  FFMA.FTZ R69, R69, R64, 1 ;  /* 0x3f80000045457423 */ /* 0x000fe20000010040 */
[--C-:B------:R-:W-:Y:S01]  /*2d00*/  FFMA.FTZ R64, R115, R60, R118.reuse ;  /* 0x0000003c73407223 */ /* 0x100fe20000010076 */
[----:B------:R-:W-:Y:S01]  /*2d10*/  FFMA.FTZ R58, R116, R63, R117 ;  /* 0x0000003f743a7223 */ /* 0x000fe20000010075 */
[----:B--2---:R-:W-:Y:S01]  /*2d20*/  FADD.FTZ R67, R83, 1 ;  /* 0x3f80000053437421 */ /* 0x004fe20000010000 */
[----:B------:R-:W-:Y:S01]  /*2d30*/  FFMA.FTZ R62, R115, R61, R118 ;  /* 0x0000003d733e7223 */ /* 0x000fe20000010076 */
[----:B------:R-:W-:Y:S01]  /*2d40*/  FMUL.FTZ R120, R64, -1.4426950216293334961 ;  /* 0xbfb8aa3b40787820 */ /* 0x000fe20000410000 */
[----:B------:R-:W-:Y:S01]  /*2d50*/  FMUL.FTZ R82, R58, -1.4426950216293334961 ;  /* 0xbfb8aa3b3a527820 */ /* 0x000fe20000410000 */
[----:B------:R-:W-:Y:S01]  /*2d60*/  FMUL.FTZ R68, R79, R68 ;  /* 0x000000444f447220 */ /* 0x000fe20000410000 */
[----:B------:R-:W-:Y:S01]  /*2d70*/  FMUL.FTZ R121, R62, -1.4426950216293334961 ;  /* 0xbfb8aa3b3e797820 */ /* 0x000fe20000410000 */
[----:B------:R-:W0:Y:S02]  /*2d80*/  MUFU.EX2 R66, R120 ;  /* 0x0000007800427308 */ /* 0x000e240000000800 */
[----:B------:R-:W-:-:S02]  /*2d90*/  FMUL.FTZ R68, R68, R69 ;  /* 0x0000004544447220 */ /* 0x000fc40000410000 */
[----:B------:R-:W1:Y:S04]  /*2da0*/  MUFU.EX2 R82, R82 ;  /* 0x0000005200527308 */ /* 0x000e680000000800 */
[----:B------:R-:W2:Y:S01]  /*2db0*/  MUFU.RCP R67, R67 ;  /* 0x0000004300437308 */ /* 0x000ea20000001000 */
[----:B0-----:R-:W-:-:S07]  /*2dc0*/  FADD.FTZ R66, R66, 1 ;  /* 0x3f80000042427421 */ /* 0x001fce0000010000 */
[----:B------:R-:W0:Y:S01]  /*2dd0*/  MUFU.EX2 R70, R121 ;  /* 0x0000007900467308 */ /* 0x000e220000000800 */
[----:B-1----:R-:W-:-:S03]  /*2de0*/  FADD.FTZ R83, R82, 1 ;  /* 0x3f80000052537421 */ /* 0x002fc60000010000 */
[----:B------:R-:W1:Y:S08]  /*2df0*/  MUFU.RCP R66, R66 ;  /* 0x0000004200427308 */ /* 0x000e700000001000 */
[----:B------:R-:W3:Y:S01]  /*2e00*/  MUFU.RCP R69, R83 ;  /* 0x0000005300457308 */ /* 0x000ee20000001000 */
[----:B0-----:R-:W-:Y:S01]  /*2e10*/  FADD.FTZ R82, R70, 1 ;  /* 0x3f80000046527421 */ /* 0x001fe20000010000 */
[----:B--2---:R-:W-:Y:S01]  /*2e20*/  FADD.FTZ R70, -R67, 1 ;  /* 0x3f80000043467421 */ /* 0x004fe20000010100 */
[----:B------:R-:W-:-:S03]  /*2e30*/  FMUL.FTZ R67, R74, R67 ;  /* 0x000000434a437220 */ /* 0x000fc60000410000 */
[----:B------:R-:W-:Y:S02]  /*2e40*/  FFMA.FTZ R70, R71, R70, 1 ;  /* 0x3f80000047467423 */ /* 0x000fe40000010046 */
[----:B------:R-:W0:Y:S01]  /*2e50*/  MUFU.RCP R82, R82 ;  /* 0x0000005200527308 */ /* 0x000e220000001000 */
[----:B-1----:R-:W-:Y:S01]  /*2e60*/  FADD.FTZ R71, -R66, 1 ;  /* 0x3f80000042477421 */ /* 0x002fe20000010100 */
[----:B------:R-:W-:Y:S01]  /*2e70*/  FMUL.FTZ R66, R75, R66 ;  /* 0x000000424b427220 */ /* 0x000fe20000410000 */
[----:B------:R-:W-:Y:S02]  /*2e80*/  FMUL.FTZ R70, R67, R70 ;  /* 0x0000004643467220 */ /* 0x000fe40000410000 */
[----:B------:R-:W-:Y:S02]  /*2e90*/  FFMA.FTZ R71, R64, R71, 1 ;  /* 0x3f80000040477423 */ /* 0x000fe40000010047 */
[----:B------:R-:W-:Y:S02]  /*2ea0*/  FMUL.FTZ R121, R116, R70 ;  /* 0x0000004674797220 */ /* 0x000fe40000410000 */
[----:B------:R-:W-:Y:S01]  /*2eb0*/  FMUL.FTZ R67, R66, R71 ;  /* 0x0000004742437220 */ /* 0x000fe20000410000 */
[----:B---3--:R-:W-:Y:S01]  /*2ec0*/  FADD.FTZ R71, -R69, 1 ;  /* 0x3f80000045477421 */ /* 0x008fe20000010100 */
[----:B------:R-:W-:Y:S01]  /*2ed0*/  FMUL.FTZ R64, R10, R69 ;  /* 0x000000450a407220 */ /* 0x000fe20000410000 */
[----:B------:R-:W-:-:S02]  /*2ee0*/  FMUL.FTZ R69, R115, R68 ;  /* 0x0000004473457220 */ /* 0x000fc40000410000 */
[----:B------:R-:W-:Y:S01]  /*2ef0*/  FFMA.FTZ R71, R58, R71, 1 ;  /* 0x3f8000003a477423 */ /* 0x000fe20000010047 */
[----:B------:R-:W-:Y:S01]  /*2f00*/  FMUL.FTZ R58, R116, R65 ;  /* 0x00000041743a7220 */ /* 0x000fe20000410000 */
[----:B0-----:R-:W-:Y:S02]  /*2f10*/  FADD.FTZ R83, -R82, 1 ;  /* 0x3f80000052537421 */ /* 0x001fe40000010100 */
[----:B------:R-:W-:Y:S01]  /*2f20*/  FMUL.FTZ R64, R64, R71 ;  /* 0x0000004740407220 */ /* 0x000fe20000410000 */
[----:B------:R-:W-:Y:S01]  /*2f30*/  FFMA.FTZ R71, R57, R58, RZ ;  /* 0x0000003a39477223 */ /* 0x000fe200000100ff */
[----:B------:R-:W-:Y:S01]  /*2f40*/  FADD.FTZ R66, RZ, R58 ;  /* 0x0000003aff427221 */ /* 0x000fe20000010000 */
[----:B------:R-:W-:Y:S01]  /*2f50*/  FADD.FTZ R58, R2, -UR11 ;  /* 0x8000000b023a7e21 */ /* 0x000fe20008010000 */
[----:B------:R-:W-:Y:S01]  /*2f60*/  FFMA.FTZ R83, R62, R83, 1 ;  /* 0x3f8000003e537423 */ /* 0x000fe20000010053 */
[----:B------:R-:W-:Y:S01]  /*2f70*/  FMUL.FTZ R62, R11, R82 ;  /* 0x000000520b3e7220 */ /* 0x000fe20000410000 */
[----:B------:R-:W-:Y:S01]  /*2f80*/  FFMA.FTZ R120, R56, R69, R71 ;  /* 0x0000004538787223 */ /* 0x000fe20000010047 */
[----:B------:R-:W-:Y:S01]  /*2f90*/  FMUL.FTZ R58, R58, UR12 ;  /* 0x0000000c3a3a7c20 */ /* 0x000fe20008410000 */
[----:B------:R-:W-:Y:S01]  /*2fa0*/  FADD.FTZ R69, R69, R66 ;  /* 0x0000004245457221 */ /* 0x000fe20000010000 */
[----:B------:R-:W-:Y:S01]  /*2fb0*/  FMUL.FTZ R62, R62, R83 ;  /* 0x000000533e3e7220 */ /* 0x000fe20000410000 */
[----:B------:R-:W-:Y:S01]  /*2fc0*/  FFMA.FTZ R66, R57, R65, RZ ;  /* 0x0000004139427223 */ /* 0x000fe200000100ff */
[----:B------:R-:W-:Y:S01]  /*2fd0*/  FFMA.FTZ R82, R116, R58, R117 ;  /* 0x0000003a74527223 */ /* 0x000fe20000010075 */
[----:B------:R-:W-:-:S02]  /*2fe0*/  FADD.FTZ R65, RZ, R65 ;  /* 0x00000041ff417221 */ /* 0x000fc40000010000 */
[----:B------:R-:W-:Y:S01]  /*2ff0*/  FFMA.FTZ R66, R59, R70, R66 ;  /* 0x000000463b427223 */ /* 0x000fe20000010042 */
[----:B------:R-:W-:Y:S01]  /*3000*/  FMUL.FTZ R71, R82, -1.4426950216293334961 ;  /* 0xbfb8aa3b52477820 */ /* 0x000fe20000410000 */
[----:B------:R-:W-:Y:S01]  /*3010*/  FADD.FTZ R65, R65, R70 ;  /* 0x0000004641417221 */ /* 0x000fe20000010000 */
[----:B------:R-:W-:-:S04]  /*3020*/  FADD.FTZ R70, R69, R121 ;  /* 0x0000007945467221 */ /* 0x000fc80000010000 */
[----:B------:R-:W0:Y:S02]  /*3030*/  MUFU.EX2 R71, R71 ;  /* 0x0000004700477308 */ /* 0x000e240000000800 */
[----:B0-----:R-:W-:Y:S01]  /*3040*/  FADD.FTZ R83, R71, 1 ;  /* 0x3f80000047537421 */ /* 0x001fe20000010000 */
[----:B------:R-:W-:Y:S01]  /*3050*/  FFMA.FTZ R71, R59, R121, R120 ;  /* 0x000000793b477223 */ /* 0x000fe20000010078 */
[----:B------:R-:W-:Y:S01]  /*3060*/  FFMA.FTZ R121, R56, R68, RZ ;  /* 0x0000004438797223 */ /* 0x000fe200000100ff */
[----:B------:R-:W-:-:S03]  /*3070*/  FADD.FTZ R68, RZ, R68 ;  /* 0x00000044ff447221 */ /* 0x000fc60000010000 */
[----:B------:R-:W0:Y:S02]  /*3080*/  MUFU.RCP R83, R83 ;  /* 0x0000005300537308 */ /* 0x000e240000001000 */
[----:B0-----:R-:W-:Y:S01]  /*3090*/  FADD.FTZ R57, -R83, 1 ;  /* 0x3f80000053397421 */ /* 0x001fe20000010100 */
[----:B------:R-:W-:-:S03]  /*30a0*/  FMUL.FTZ R59, R4, R83 ;  /* 0x00000053043b7220 */ /* 0x000fc60000410000 */
[----:B------:R-:W-:Y:S01]  /*30b0*/  FFMA.FTZ R82, R82, R57, 1 ;  /* 0x3f80000052527423 */ /* 0x000fe20000010039 */
[----:B------:R-:W-:-:S03]  /*30c0*/  FADD.FTZ R57, R3, -UR11 ;  /* 0x8000000b03397e21 */ /* 0x000fc60008010000 */
[----:B------:R-:W-:Y:S01]  /*30d0*/  FMUL.FTZ R59, R59, R82 ;  /* 0x000000523b3b7220 */ /* 0x000fe20000410000 */
[----:B------:R-:W-:-:S04]  /*30e0*/  FMUL.FTZ R57, R57, UR12 ;  /* 0x0000000c39397c20 */ /* 0x000fc80008410000 */
[----:B------:R-:W-:-:S04]  /*30f0*/  FFMA.FTZ R83, R115, R57, R118 ;  /* 0x0000003973537223 */ /* 0x000fc80000010076 */
[----:B------:R-:W-:-:S06]  /*3100*/  FMUL.FTZ R69, R83, -1.4426950216293334961 ;  /* 0xbfb8aa3b53457820 */ /* 0x000fcc0000410000 */
[----:B------:R-:W0:Y:S02]  /*3110*/  MUFU.EX2 R69, R69 ;  /* 0x0000004500457308 */ /* 0x000e240000000800 */
[----:B0-----:R-:W-:Y:S01]  /*3120*/  FADD.FTZ R120, R69, 1 ;  /* 0x3f80000045787421 */ /* 0x001fe20000010000 */
[----:B------:R-:W-:Y:S01]  /*3130*/  FADD.FTZ R69, R68, R67 ;  /* 0x0000004344457221 */ /* 0x000fe20000010000 */
[CC--:B------:R-:W-:Y:S01]  /*3140*/  FFMA.FTZ R68, R60.reuse, R67.reuse, R121 ;  /* 0x000000433c447223 */ /* 0x0c0fe20000010079 */
[----:B------:R-:W-:Y:S02]  /*3150*/  FMUL.FTZ R67, R115, R67 ;  /* 0x0000004373437220 */ /* 0x000fe40000410000 */
[----:B------:R-:W-:Y:S01]  /*3160*/  FADD.FTZ R69, R69, R62 ;  /* 0x0000003e45457221 */ /* 0x000fe20000010000 */
[----:B------:R-:W0:Y:S01]  /*3170*/  MUFU.RCP R120, R120 ;  /* 0x0000007800787308 */ /* 0x000e220000001000 */
[----:B------:R-:W-:Y:S01]  /*3180*/  FFMA.FTZ R82, R60, R67, R71 ;  /* 0x000000433c527223 */ /* 0x000fe20000010047 */
[----:B------:R-:W-:Y:S01]  /*3190*/  FADD.FTZ R71, R67, R70 ;  /* 0x0000004643477221 */ /* 0x000fe20000010000 */
[----:B------:R-:W-:Y:S01]  /*31a0*/  FADD.FTZ R70, R65, R64 ;  /* 0x0000004041467221 */ /* 0x000fe20000010000 */
[-C--:B------:R-:W-:Y:S01]  /*31b0*/  FFMA.FTZ R67, R63, R64.reuse, R66 ;  /* 0x000000403f437223 */ /* 0x080fe20000010042 */
[----:B------:R-:W-:Y:S01]  /*31c0*/  FMUL.FTZ R64, R116, R64 ;  /* 0x0000004074407220 */ /* 0x000fe20000410000 */
[----:B------:R-:W-:Y:S01]  /*31d0*/  FFMA.FTZ R68, R61, R62, R68 ;  /* 0x0000003e3d447223 */ /* 0x000fe20000010044 */
[----:B------:R-:W-:Y:S01]  /*31e0*/  FADD.FTZ R70, R70, R59 ;  /* 0x0000003b46467221 */ /* 0x000fe20000010000 */
[----:B------:R-:W-:Y:S01]  /*31f0*/  FFMA.FTZ R67, R58, R59, R67 ;  /* 0x0000003b3a437223 */ /* 0x000fe20000010043 */
[----:B------:R-:W-:Y:S01]  /*3200*/  FFMA.FTZ R82, R63, R64, R82 ;  /* 0x000000403f527223 */ /* 0x000fe20000010052 */
[----:B------:R-:W-:Y:S01]  /*3210*/  FADD.FTZ R63, R13, -UR11 ;  /* 0x8000000b0d3f7e21 */ /* 0x000fe20008010000 */
[----:B------:R-:W-:-:S03]  /*3220*/  FADD.FTZ R71, R71, R64 ;  /* 0x0000004047477221 */ /* 0x000fc60000010000 */
[----:B------:R-:W-:Y:S01]  /*3230*/  FMUL.FTZ R63, R63, UR12 ;  /* 0x0000000c3f3f7c20 */ /* 0x000fe20008410000 */
[----:B0-----:R-:W-:Y:S01]  /*3240*/  FADD.FTZ R56, -R120, 1 ;  /* 0x3f80000078387421 */ /* 0x001fe20000010100 */
[----:B------:R-:W-:Y:S02]  /*3250*/  FMUL.FTZ R60, R5, R120 ;  /* 0x00000078053c7220 */ /* 0x000fe40000410000 */
[----:B------:R-:W-:Y:S01]  /*3260*/  FFMA.FTZ R64, R115, R63, R118 ;  /* 0x0000003f73407223 */ /* 0x000fe20000010076 */
[----:B------:R-:W-:Y:S01]  /*3270*/  FFMA.FTZ R83, R83, R56, 1 ;  /* 0x3f80000053537423 */ /* 0x000fe20000010038 */
[----:B------:R-:W-:-:S03]  /*3280*/  FADD.FTZ R56, R12, -UR11 ;  /* 0x8000000b0c387e21 */ /* 0x000fc60008010000 */
[----:B------:R-:W-:Y:S01]  /*3290*/  FMUL.FTZ R60, R60, R83 ;  /* 0x000000533c3c7220 */ /* 0x000fe20000410000 */
[----:B------:R-:W-:-:S03]  /*32a0*/  FMUL.FTZ R56, R56, UR12 ;  /* 0x0000000c38387c20 */ /* 0x000fc60008410000 */
[----:B------:R-:W-:Y:S01]  /*32b0*/  FFMA.FTZ R68, R57, R60, R68 ;  /* 0x0000003c39447223 */ /* 0x000fe20000010044 */
[----:B------:R-:W-:Y:S01]  /*32c0*/  FFMA.FTZ R83, R116, R56, R117 ;  /* 0x0000003874537223 */ /* 0x000fe20000010075 */
[----:B------:R-:W-:-:S03]  /*32d0*/  FADD.FTZ R69, R69, R60 ;  /* 0x0000003c45457221 */ /* 0x000fc60000010000 */
[----:B------:R-:W-:-:S06]  /*32e0*/  FMUL.FTZ R120, R83, -1.4426950216293334961 ;  /* 0xbfb8aa3b53787820 */ /* 0x000fcc0000410000 */
[----:B------:R-:W0:Y:S02]  /*32f0*/  MUFU.EX2 R120, R120 ;  /* 0x0000007800787308 */ /* 0x000e240000000800 */
[----:B0-----:R-:W-:Y:S01]  /*3300*/  FADD.FTZ R121, R120, 1 ;  /* 0x3f80000078797421 */ /* 0x001fe20000010000 */
[----:B------:R-:W-:-:S05]  /*3310*/  FMUL.FTZ R120, R64, -1.4426950216293334961 ;  /* 0xbfb8aa3b40787820 */ /* 0x000fca0000410000 */
[----:B------:R-:W0:Y:S08]  /*3320*/  MUFU.RCP R121, R121 ;  /* 0x0000007900797308 */ /* 0x000e300000001000 */
[----:B------:R-:W1:Y:S01]  /*3330*/  MUFU.EX2 R120, R120 ;  /* 0x0000007800787308 */ /* 0x000e620000000800 */
[----:B0-----:R-:W-:Y:S01]  /*3340*/  FADD.FTZ R66, -R121, 1 ;  /* 0x3f80000079427421 */ /* 0x001fe20000010100 */
[----:B------:R-:W-:Y:S01]  /*3350*/  FMUL.FTZ R65, R14, R121 ;  /* 0x000000790e417220 */ /* 0x000fe20000410000 */
[----:B------:R-:W-:-:S02]  /*3360*/  FMUL.FTZ R121, R115, R62 ;  /* 0x0000003e73797220 */ /* 0x000fc40000410000 */
[----:B------:R-:W-:Y:S02]  /*3370*/  FFMA.FTZ R66, R83, R66, 1 ;  /* 0x3f80000053427423 */ /* 0x000fe40000010042 */
[----:B------:R-:W-:Y:S01]  /*3380*/  FFMA.FTZ R83, R61, R121, R82 ;  /* 0x000000793d537223 */ /* 0x000fe20000010052 */
[----:B------:R-:W-:Y:S01]  /*3390*/  FADD.FTZ R71, R121, R71 ;  /* 0x0000004779477221 */ /* 0x000fe20000010000 */
[----:B------:R-:W-:Y:S01]  /*33a0*/  FMUL.FTZ R65, R65, R66 ;  /* 0x0000004241417220 */ /* 0x000fe20000410000 */
[----:B-1----:R-:W-:Y:S01]  /*33b0*/  FADD.FTZ R66, R120, 1 ;  /* 0x3f80000078427421 */ /* 0x002fe20000010000 */
[----:B------:R-:W-:Y:S02]  /*33c0*/  FMUL.FTZ R82, R116, R59 ;  /* 0x0000003b74527220 */ /* 0x000fe40000410000 */
[----:B------:R-:W-:Y:S02]  /*33d0*/  FADD.FTZ R70, R70, R65 ;  /* 0x0000004146467221 */ /* 0x000fe40000010000 */
[----:B------:R-:W-:Y:S01]  /*33e0*/  FADD.FTZ R71, R71, R82 ;  /* 0x0000005247477221 */ /* 0x000fe20000010000 */
[----:B------:R-:W0:Y:S02]  /*33f0*/  MUFU.RCP R66, R66 ;  /* 0x0000004200427308 */ /* 0x000e240000001000 */
[----:B0-----:R-:W-:Y:S01]  /*3400*/  FADD.FTZ R61, -R66, 1 ;  /* 0x3f800000423d7421 */ /* 0x001fe20000010100 */
[----:B------:R-:W-:-:S03]  /*3410*/  FMUL.FTZ R62, R15, R66 ;  /* 0x000000420f3e7220 */ /* 0x000fc60000410000 */
[----:B------:R-:W-:Y:S01]  /*3420*/  FFMA.FTZ R61, R64, R61, 1 ;  /* 0x3f800000403d7423 */ /* 0x000fe2000001003d */
[----:B------:R-:W-:Y:S01]  /*3430*/  FFMA.FTZ R64, R58, R82, R83 ;  /* 0x000000523a407223 */ /* 0x000fe20000010053 */
[----:B------:R-:W-:Y:S02]  /*3440*/  FADD.FTZ R58, R17, -UR11 ;  /* 0x8000000b113a7e21 */ /* 0x000fe40008010000 */
[----:B------:R-:W-:Y:S01]  /*3450*/  FMUL.FTZ R62, R62, R61 ;  /* 0x0000003d3e3e7220 */ /* 0x000fe20000410000 */
[----:B------:R-:W-:Y:S01]  /*3460*/  FADD.FTZ R61, R16, -UR11 ;  /* 0x8000000b103d7e21 */ /* 0x000fe20008010000 */
[----:B------:R-:W-:Y:S02]  /*3470*/  FMUL.FTZ R58, R58, UR12 ;  /* 0x0000000c3a3a7c20 */ /* 0x000fe40008410000 */
[----:B------:R-:W-:Y:S01]  /*3480*/  FADD.FTZ R69, R69, R62 ;  /* 0x0000003e45457221 */ /* 0x000fe20000010000 */
        /* <DEDUP_REMOVED lines=8> */
[----:B------:R-:W-:Y:S01]  /*3510*/  FMUL.FTZ R59, R18, R121 ;  /* 0x00000079123b7220 */ /* 0x000fe20000410000 */
[----:B------:R-:W-:-:S03]  /*3520*/  FMUL.FTZ R121, R115, R60 ;  /* 0x0000003c73797220 */ /* 0x000fc60000410000 */
[----:B------:R-:W-:Y:S01]  /*3530*/  FMUL.FTZ R59, R59, R66 ;  /* 0x000000423b3b7220 */ /* 0x000fe20000410000 */
[----:B------:R-:W-:Y:S01]  /*3540*/  FFMA.FTZ R66, R115, R58, R118 ;  /* 0x0000003a73427223 */ /* 0x000fe20000010076 */
[----:B------:R-:W-:Y:S01]  /*3550*/  FFMA.FTZ R83, R57, R121, R64 ;  /* 0x0000007939537223 */ /* 0x000fe20000010040 */
[----:B------:R-:W-:Y:S02]  /*3560*/  FADD.FTZ R71, R121, R71 ;  /* 0x0000004779477221 */ /* 0x000fe40000010000 */
[----:B------:R-:W-:-:S06]  /*3570*/  FMUL.FTZ R120, R66, -1.4426950216293334961 ;  /* 0xbfb8aa3b42787820 */ /* 0x000fcc0000410000 */
[----:B------:R-:W0:Y:S02]  /*3580*/  MUFU.EX2 R120, R120 ;  /* 0x0000007800787308 */ /* 0x000e240000000800 */
[----:B0-----:R-:W-:Y:S01]  /*3590*/  FADD.FTZ R82, R120, 1 ;  /* 0x3f80000078527421 */ /* 0x001fe20000010000 */
[----:B------:R-:W-:-:S04]  /*35a0*/  FMUL.FTZ R120, R116, R65 ;  /* 0x0000004174787220 */ /* 0x000fc80000410000 */
[----:B------:R-:W-:Y:S01]  /*35b0*/  FADD.FTZ R71, R71, R120 ;  /* 0x0000007847477221 */ /* 0x000fe20000010000 */
[----:B------:R-:W0:Y:S02]  /*35c0*/  MUFU.RCP R82, R82 ;  /* 0x0000005200527308 */ /* 0x000e240000001000 */
[----:B0-----:R-:W-:Y:S01]  /*35d0*/  FADD.FTZ R57, -R82, 1 ;  /* 0x3f80000052397421 */ /* 0x001fe20000010100 */
[----:B------:R-:W-:Y:S01]  /*35e0*/  FMUL.FTZ R60, R19, R82 ;  /* 0x00000052133c7220 */ /* 0x000fe20000410000 */
[----:B------:R-:W-:Y:S01]  /*35f0*/  FFMA.FTZ R82, R56, R120, R83 ;  /* 0x0000007838527223 */ /* 0x000fe20000010053 */
[----:B------:R-:W-:Y:S01]  /*3600*/  FMUL.FTZ R83, R115, R62 ;  /* 0x0000003e73537220 */ /* 0x000fe20000410000 */
[----:B------:R-:W-:-:S03]  /*3610*/  FFMA.FTZ R57, R66, R57, 1 ;  /* 0x3f80000042397423 */ /* 0x000fc60000010039 */
[----:B------:R-:W-:Y:S01]  /*3620*/  FFMA.FTZ R82, R63, R83, R82 ;  /* 0x000000533f527223 */ /* 0x000fe20000010052 */
[----:B------:R-:W-:Y:S01]  /*3630*/  FMUL.FTZ R60, R60, R57 ;  /* 0x000000393c3c7220 */ /* 0x000fe20000410000 */
[----:B------:R-:W-:Y:S01]  /*3640*/  FADD.FTZ R57, R20, -UR11 ;  /* 0x8000000b14397e21 */ /* 0x000fe20008010000 */
[----:B------:R-:W-:-:S03]  /*3650*/  FADD.FTZ R71, R83, R71 ;  /* 0x0000004753477221 */ /* 0x000fc60000010000 */
[----:B------:R-:W-:-:S04]  /*3660*/  FMUL.FTZ R57, R57, UR12 ;  /* 0x0000000c39397c20 */ /* 0x000fc80008410000 */
[----:B------:R-:W-:-:S04]  /*3670*/  FFMA.FTZ R64, R116, R57, R117 ;  /* 0x0000003974407223 */ /* 0x000fc80000010075 */
[----:B------:R-:W-:-:S06]  /*3680*/  FMUL.FTZ R66, R64, -1.4426950216293334961 ;  /* 0xbfb8aa3b40427820 */ /* 0x000fcc0000410000 */
[----:B------:R-:W0:Y:S02]  /*3690*/  MUFU.EX2 R66, R66 ;  /* 0x0000004200427308 */ /* 0x000e240000000800 */
[----:B0-----:R-:W-:Y:S01]  /*36a0*/  FADD.FTZ R121, R66, 1 ;  /* 0x3f80000042797421 */ /* 0x001fe20000010000 */
[----:B------:R-:W-:Y:S01]  /*36b0*/  FFMA.FTZ R66, R56, R65, R67 ;  /* 0x0000004138427223 */ /* 0x000fe20000010043 */
[----:B------:R-:W-:-:S03]  /*36c0*/  FADD.FTZ R56, R21, -UR11 ;  /* 0x8000000b15387e21 */ /* 0x000fc60008010000 */
[----:B------:R-:W-:Y:S01]  /*36d0*/  FFMA.FTZ R66, R61, R59, R66 ;  /* 0x0000003b3d427223 */ /* 0x000fe20000010042 */
[----:B------:R-:W0:Y:S01]  /*36e0*/  MUFU.RCP R121, R121 ;  /* 0x0000007900797308 */ /* 0x000e220000001000 */
[----:B------:R-:W-:-:S04]  /*36f0*/  FMUL.FTZ R56, R56, UR12 ;  /* 0x0000000c38387c20 */ /* 0x000fc80008410000 */
[----:B------:R-:W-:Y:S01]  /*3700*/  FFMA.FTZ R67, R115, R56, R118 ;  /* 0x0000003873437223 */ /* 0x000fe20000010076 */
[----:B0-----:R-:W-:-:S04]  /*3710*/  FADD.FTZ R65, -R121, 1 ;  /* 0x3f80000079417421 */ /* 0x001fc80000010100 */
[----:B------:R-:W-:Y:S01]  /*3720*/  FFMA.FTZ R65, R64, R65, 1 ;  /* 0x3f80000040417423 */ /* 0x000fe20000010041 */
[----:B------:R-:W-:Y:S01]  /*3730*/  FMUL.FTZ R64, R22, R121 ;  /* 0x0000007916407220 */ /* 0x000fe20000410000 */
[----:B------:R-:W-:-:S03]  /*3740*/  FMUL.FTZ R121, R67, -1.4426950216293334961 ;  /* 0xbfb8aa3b43797820 */ /* 0x000fc60000410000 */
[----:B------:R-:W-:Y:S01]  /*3750*/  FMUL.FTZ R64, R64, R65 ;  /* 0x0000004140407220 */ /* 0x000fe20000410000 */
[----:B------:R-:W-:Y:S02]  /*3760*/  FFMA.FTZ R65, R63, R62, R68 ;  /* 0x0000003e3f417223 */ /* 0x000fe40000010044 */
        /* <DEDUP_REMOVED lines=23> */
[----:B------:R-:W-:Y:S01]  /*38e0*/  FMUL.FTZ R59, R59, UR12 ;  /* 0x0000000c3b3b7c20 */ /* 0x000fe20008410000 */
[----:B------:R-:W-:Y:S01]  /*38f0*/  FADD.FTZ R68, R69, R60 ;  /* 0x0000003c45447221 */ /* 0x000fe20000010000 */
[-C--:B------:R-:W-:Y:S01]  /*3900*/  FFMA.FTZ R69, R58, R60.reuse, R65 ;  /* 0x0000003c3a457223 */ /* 0x080fe20000010041 */
[C---:B------:R-:W-:Y:S01]  /*3910*/  FMUL.FTZ R65, R115.reuse, R60 ;  /* 0x0000003c73417220 */ /* 0x040fe20000410000 */
[----:B------:R-:W-:-:S03]  /*3920*/  FFMA.FTZ R70, R115, R59, R118 ;  /* 0x0000003b73467223 */ /* 0x000fc60000010076 */
[----:B------:R-:W-:Y:S01]  /*3930*/  FFMA.FTZ R82, R58, R65, R83 ;  /* 0x000000413a527223 */ /* 0x000fe20000010053 */
[----:B------:R-:W-:Y:S01]  /*3940*/  FMUL.FTZ R121, R70, -1.4426950216293334961 ;  /* 0xbfb8aa3b46797820 */ /* 0x000fe20000410000 */
[----:B------:R-:W-:Y:S01]  /*3950*/  FADD.FTZ R58, R24, -UR11 ;  /* 0x8000000b183a7e21 */ /* 0x000fe20008010000 */
[----:B------:R-:W-:-:S03]  /*3960*/  FADD.FTZ R71, R65, R71 ;  /* 0x0000004741477221 */ /* 0x000fc60000010000 */
[----:B------:R-:W-:Y:S01]  /*3970*/  FMUL.FTZ R58, R58, UR12 ;  /* 0x0000000c3a3a7c20 */ /* 0x000fe20008410000 */
[----:B------:R-:W0:Y:S03]  /*3980*/  MUFU.EX2 R121, R121 ;  /* 0x0000007900797308 */ /* 0x000e260000000800 */
[----:B------:R-:W-:Y:S01]  /*3990*/  FFMA.FTZ R65, R116, R58, R117 ;  /* 0x0000003a74417223 */ /* 0x000fe20000010075 */
[----:B0-----:R-:W-:-:S06]  /*39a0*/  FADD.FTZ R120, R121, 1 ;  /* 0x3f80000079787421 */ /* 0x001fcc0000010000 */
[----:B------:R-:W0:Y:S02]  /*39b0*/  MUFU.RCP R120, R120 ;  /* 0x0000007800787308 */ /* 0x000e240000001000 */
[----:B0-----:R-:W-:Y:S01]  /*39c0*/  FADD.FTZ R83, -R120, 1 ;  /* 0x3f80000078537421 */ /* 0x001fe20000010100 */
[----:B------:R-:W-:Y:S01]  /*39d0*/  FMUL.FTZ R60, R9, R120 ;  /* 0x00000078093c7220 */ /* 0x000fe20000410000 */
[----:B------:R-:W-:Y:S02]  /*39e0*/  FMUL.FTZ R120, R65, -1.4426950216293334961 ;  /* 0xbfb8aa3b41787820 */ /* 0x000fe40000410000 */
[----:B------:R-:W-:Y:S01]  /*39f0*/  FFMA.FTZ R83, R70, R83, 1 ;  /* 0x3f80000046537423 */ /* 0x000fe20000010053 */
[----:B------:R-:W-:Y:S01]  /*3a00*/  FADD.FTZ R70, R67, R64 ;  /* 0x0000004043467221 */ /* 0x000fe20000010000 */
[CC--:B------:R-:W-:Y:S01]  /*3a10*/  FFMA.FTZ R67, R57.reuse, R64.reuse, R66 ;  /* 0x0000004039437223 */ /* 0x0c0fe20000010042 */
[----:B------:R-:W-:Y:S01]  /*3a20*/  FMUL.FTZ R64, R116, R64 ;  /* 0x0000004074407220 */ /* 0x000fe20000410000 */
[----:B------:R-:W0:Y:S01]  /*3a30*/  MUFU.EX2 R120, R120 ;  /* 0x0000007800787308 */ /* 0x000e220000000800 */
[----:B------:R-:W-:Y:S01]  /*3a40*/  FMUL.FTZ R60, R60, R83 ;  /* 0x000000533c3c7220 */ /* 0x000fe20000410000 */
[----:B------:R-:W-:Y:S01]  /*3a50*/  FADD.FTZ R70, R70, R61 ;  /* 0x0000003d46467221 */ /* 0x000fe20000010000 */
[----:B------:R-:W-:Y:S01]  /*3a60*/  FFMA.FTZ R83, R57, R64, R82 ;  /* 0x0000004039537223 */ /* 0x000fe20000010052 */
[----:B------:R-:W-:Y:S01]  /*3a70*/  FADD.FTZ R57, R25, -UR11 ;  /* 0x8000000b19397e21 */ /* 0x000fe20008010000 */
[----:B------:R-:W-:Y:S01]  /*3a80*/  FADD.FTZ R82, R71, R64 ;  /* 0x0000004047527221 */ /* 0x000fe20000010000 */
[----:B------:R-:W-:Y:S01]  /*3a90*/  FADD.FTZ R71, R68, R63 ;  /* 0x0000003f44477221 */ /* 0x000fe20000010000 */
[----:B------:R-:W-:Y:S01]  /*3aa0*/  FMUL.FTZ R68, R115, R63 ;  /* 0x0000003f73447220 */ /* 0x000fe20000410000 */
[----:B------:R-:W-:Y:S01]  /*3ab0*/  FMUL.FTZ R57, R57, UR12 ;  /* 0x0000000c39397c20 */ /* 0x000fe20008410000 */
[----:B------:R-:W-:Y:S01]  /*3ac0*/  FFMA.FTZ R67, R62, R61, R67 ;  /* 0x0000003d3e437223 */ /* 0x000fe20000010043 */
[----:B------:R-:W-:Y:S01]  /*3ad0*/  FADD.FTZ R71, R71, R60 ;  /* 0x0000003c47477221 */ /* 0x000fe20000010000 */
[----:B------:R-:W-:Y:S01]  /*3ae0*/  FFMA.FTZ R83, R56, R68, R83 ;  /* 0x0000004438537223 */ /* 0x000fe20000010053 */
[----:B------:R-:W-:Y:S01]  /*3af0*/  FFMA.FTZ R64, R115, R57, R118 ;  /* 0x0000003973407223 */ /* 0x000fe20000010076 */
[----:B------:R-:W-:Y:S01]  /*3b00*/  FADD.FTZ R82, R68, R82 ;  /* 0x0000005244527221 */ /* 0x000fe20000010000 */
[----:B0-----:R-:W-:Y:S01]  /*3b10*/  FADD.FTZ R121, R120, 1 ;  /* 0x3f80000078797421 */ /* 0x001fe20000010000 */
[----:B------:R-:W-:-:S04]  /*3b20*/  FMUL.FTZ R68, R116, R61 ;  /* 0x0000003d74447220 */ /* 0x000fc80000410000 */
[----:B------:R-:W-:Y:S01]  /*3b30*/  FFMA.FTZ R62, R62, R68, R83 ;  /* 0x000000443e3e7223 */ /* 0x000fe20000010053 */
[----:B------:R-:W0:Y:S01]  /*3b40*/  MUFU.RCP R121, R121 ;  /* 0x0000007900797308 */ /* 0x000e220000001000 */
[----:B------:R-:W-:Y:S01]  /*3b50*/  FADD.FTZ R82, R82, R68 ;  /* 0x0000004452527221 */ /* 0x000fe20000010000 */
[----:B------:R-:W-:-:S04]  /*3b60*/  FMUL.FTZ R83, R115, R60 ;  /* 0x0000003c73537220 */ /* 0x000fc80000410000 */
[----:B------:R-:W-:Y:S01]  /*3b70*/  FADD.FTZ R82, R83, R82 ;  /* 0x0000005253527221 */ /* 0x000fe20000010000 */
[----:B0-----:R-:W-:-:S04]  /*3b80*/  FADD.FTZ R66, -R121, 1 ;  /* 0x3f80000079427421 */ /* 0x001fc80000010100 */
[----:B------:R-:W-:Y:S01]  /*3b90*/  FFMA.FTZ R66, R65, R66, 1 ;  /* 0x3f80000041427423 */ /* 0x000fe20000010042 */
[----:B------:R-:W-:Y:S01]  /*3ba0*/  FMUL.FTZ R65, R26, R121 ;  /* 0x000000791a417220 */ /* 0x000fe20000410000 */
[----:B------:R-:W-:-:S03]  /*3bb0*/  FMUL.FTZ R121, R64, -1.4426950216293334961 ;  /* 0xbfb8aa3b40797820 */ /* 0x000fc60000410000 */
[----:B------:R-:W-:Y:S01]  /*3bc0*/  FMUL.FTZ R65, R65, R66 ;  /* 0x0000004241417220 */ /* 0x000fe20000410000 */
[----:B------:R-:W-:Y:S01]  /*3bd0*/  FFMA.FTZ R66, R56, R63, R69 ;  /* 0x0000003f38427223 */ /* 0x000fe20000010045 */
[----:B------:R-:W-:Y:S01]  /*3be0*/  FADD.FTZ R56, R28, -UR11 ;  /* 0x8000000b1c387e21 */ /* 0x000fe20008010000 */
[----:B------:R-:W0:Y:S01]  /*3bf0*/  MUFU.EX2 R121, R121 ;  /* 0x0000007900797308 */ /* 0x000e220000000800 */
[----:B------:R-:W-:Y:S01]  /*3c00*/  FADD.FTZ R70, R70, R65 ;  /* 0x0000004146467221 */ /* 0x000fe20000010000 */
[----:B------:R-:W-:Y:S01]  /*3c10*/  FFMA.FTZ R66, R59, R60, R66 ;  /* 0x0000003c3b427223 */ /* 0x000fe20000010042 */
[----:B------:R-:W-:Y:S01]  /*3c20*/  FMUL.FTZ R56, R56, UR12 ;  /* 0x0000000c38387c20 */ /* 0x000fe20008410000 */
[----:B------:R-:W-:Y:S01]  /*3c30*/  FFMA.FTZ R67, R58, R65, R67 ;  /* 0x000000413a437223 */ /* 0x000fe20000010043 */
[----:B0-----:R-:W-:-:S06]  /*3c40*/  FADD.FTZ R120, R121, 1 ;  /* 0x3f80000079787421 */ /* 0x001fcc0000010000 */
[----:B------:R-:W0:Y:S02]  /*3c50*/  MUFU.RCP R120, R120 ;  /* 0x0000007800787308 */ /* 0x000e240000001000 */
[----:B0-----:R-:W-:-:S04]  /*3c60*/  FADD.FTZ R63, -R120, 1 ;  /* 0x3f800000783f7421 */ /* 0x001fc80000010100 */
[----:B------:R-:W-:Y:S01]  /*3c70*/  FFMA.FTZ R63, R64, R63, 1 ;  /* 0x3f800000403f7423 */ /* 0x000fe2000001003f */
[----:B------:R-:W-:-:S04]  /*3c80*/  FMUL.FTZ R64, R27, R120 ;  /* 0x000000781b407220 */ /* 0x000fc80000410000 */
[----:B------:R-:W-:Y:S01]  /*3c90*/  FMUL.FTZ R64, R64, R63 ;  /* 0x0000003f40407220 */ /* 0x000fe20000410000 */
[----:B------:R-:W-:-:S03]  /*3ca0*/  FFMA.FTZ R63, R116, R56, R117 ;  /* 0x00000038743f7223 */ /* 0x000fc60000010075 */
[----:B------:R-:W-:Y:S01]  /*3cb0*/  FFMA.FTZ R66, R57, R64, R66 ;  /* 0x0000004039427223 */ /* 0x000fe20000010042 */
[----:B------:R-:W-:Y:S01]  /*3cc0*/  FMUL.FTZ R120, R63, -1.4426950216293334961 ;  /* 0xbfb8aa3b3f787820 */ /* 0x000fe20000410000 */
[----:B------:R-:W-:-:S05]  /*3cd0*/  FADD.FTZ R71, R71, R64 ;  /* 0x0000004047477221 */ /* 0x000fca0000010000 */
[----:B------:R-:W0:Y:S02]  /*3ce0*/  MUFU.EX2 R120, R120 ;  /* 0x0000007800787308 */ /* 0x000e240000000800 */
[----:B0-----:R-:W-:-:S06]  /*3cf0*/  FADD.FTZ R69, R120, 1 ;  /* 0x3f80000078457421 */ /* 0x001fcc0000010000 */
[----:B------:R-:W0:Y:S02]  /*3d00*/  MUFU.RCP R69, R69 ;  /* 0x0000004500457308 */ /* 0x000e240000001000 */
[----:B0-----:R-:W-:-:S04]  /*3d10*/  FADD.FTZ R61, -R69, 1 ;  /* 0x3f800000453d7421 */ /* 0x001fc80000010100 */
[----:B------:R-:W-:Y:S01]  /*3d20*/  FFMA.FTZ R61, R63, R61, 1 ;  /* 0x3f8000003f3d7423 */ /* 0x000fe2000001003d */
[----:B------:R-:W-:Y:S01]  /*3d30*/  FMUL.FTZ R63, R30, R69 ;  /* 0x000000451e3f7220 */ /* 0x000fe20000410000 */
[----:B------:R-:W-:-:S03]  /*3d40*/  FFMA.FTZ R69, R59, R83, R62 ;  /* 0x000000533b457223 */ /* 0x000fc6000001003e */
[----:B------:R-:W-:Y:S01]  /*3d50*/  FMUL.FTZ R63, R63, R61 ;  /* 0x0000003d3f3f7220 */ /* 0x000fe20000410000 */
        /* <DEDUP_REMOVED lines=12> */
[----:B------:R-:W-:Y:S01]  /*3e20*/  FADD.FTZ R58, R33, -UR11 ;  /* 0x8000000b213a7e21 */ /* 0x000fe20008010000 */
[----:B------:R-:W-:Y:S01]  /*3e30*/  FMUL.FTZ R60, R60, R59 ;  /* 0x0000003b3c3c7220 */ /* 0x000fe20000410000 */
[----:B------:R-:W-:Y:S01]  /*3e40*/  FADD.FTZ R59, R32, -UR11 ;  /* 0x8000000b203b7e21 */ /* 0x000fe20008010000 */
[----:B------:R-:W-:Y:S01]  /*3e50*/  FADD.FTZ R82, R82, R120 ;  /* 0x0000007852527221 */ /* 0x000fe20000010000 */
[----:B------:R-:W-:Y:S01]  /*3e60*/  FMUL.FTZ R58, R58, UR12 ;  /* 0x0000000c3a3a7c20 */ /* 0x000fe20008410000 */
        /* <DEDUP_REMOVED lines=14> */
[----:B------:R-:W-:Y:S01]  /*3f50*/  FADD.FTZ R57, R36, -UR11 ;  /* 0x8000000b24397e21 */ /* 0x000fe20008010000 */
[----:B------:R-:W-:Y:S01]  /*3f60*/  FADD.FTZ R82, R83, R82 ;  /* 0x0000005253527221 */ /* 0x000fe20000010000 */
[----:B------:R-:W-:Y:S01]  /*3f70*/  FMUL.FTZ R121, R65, -1.4426950216293334961 ;  /* 0xbfb8aa3b41797820 */ /* 0x000fe20000410000 */
[----:B------:R-:W-:Y:S01]  /*3f80*/  FFMA.FTZ R68, R56, R63, R67 ;  /* 0x0000003f38447223 */ /* 0x000fe20000010043 */
[----:B------:R-:W-:Y:S01]  /*3f90*/  FMUL.FTZ R57, R57, UR12 ;  /* 0x0000000c39397c20 */ /* 0x000fe20008410000 */
[----:B------:R-:W-:Y:S02]  /*3fa0*/  FFMA.FTZ R67, R61, R60, R66 ;  /* 0x0000003c3d437223 */ /* 0x000fe40000010042 */
[----:B------:R-:W-:Y:S01]  /*3fb0*/  FFMA.FTZ R68, R59, R62, R68 ;  /* 0x0000003e3b447223 */ /* 0x000fe20000010044 */
[----:B------:R-:W0:Y:S01]  /*3fc0*/  MUFU.EX2 R121, R121 ;  /* 0x0000007900797308 */ /* 0x000e220000000800 */
[----:B------:R-:W-:Y:S01]  /*3fd0*/  FFMA.FTZ R83, R116, R57, R117 ;  /* 0x0000003974537223 */ /* 0x000fe20000010075 */
[----:B0-----:R-:W-:-:S06]  /*3fe0*/  FADD.FTZ R120, R121, 1 ;  /* 0x3f80000079787421 */ /* 0x001fcc0000010000 */
[----:B------:R-:W0:Y:S02]  /*3ff0*/  MUFU.RCP R120, R120 ;  /* 0x0000007800787308 */ /* 0x000e240000001000 */
[----:B0-----:R-:W-:-:S04]  /*4000*/  FADD.FTZ R64, -R120, 1 ;  /* 0x3f80000078407421 */ /* 0x001fc80000010100 */
[----:B------:R-:W-:Y:S01]  /*4010*/  FFMA.FTZ R65, R65, R64, 1 ;  /* 0x3f80000041417423 */ /* 0x000fe20000010040 */
[----:B------:R-:W-:Y:S01]  /*4020*/  FMUL.FTZ R64, R35, R120 ;  /* 0x0000007823407220 */ /* 0x000fe20000410000 */
[----:B------:R-:W-:-:S03]  /*4030*/  FMUL.FTZ R120, R116, R63 ;  /* 0x0000003f74787220 */ /* 0x000fc60000410000 */
[----:B------:R-:W-:Y:S01]  /*4040*/  FMUL.FTZ R64, R64, R65 ;  /* 0x0000004140407220 */ /* 0x000fe20000410000 */
[----:B------:R-:W-:Y:S01]  /*4050*/  FMUL.FTZ R65, R83, -1.4426950216293334961 ;  /* 0xbfb8aa3b53417820 */ /* 0x000fe20000410000 */
[----:B------:R-:W-:Y:S02]  /*4060*/  FADD.FTZ R82, R82, R120 ;  /* 0x0000007852527221 */ /* 0x000fe40000010000 */
[----:B------:R-:W-:-:S03]  /*4070*/  FFMA.FTZ R67, R58, R64, R67 ;  /* 0x000000403a437223 */ /* 0x000fc60000010043 */
        /* <DEDUP_REMOVED lines=13> */
[----:B------:R-:W-:Y:S01]  /*4150*/  FADD.FTZ R82, R83, R82 ;  /* 0x0000005253527221 */ /* 0x000fe20000010000 */
        /* <DEDUP_REMOVED lines=10> */
[----:B------:R-:W-:Y:S01]  /*4200*/  FADD.FTZ R70, R71, R64 ;  /* 0x0000004047467221 */ /* 0x000fe20000010000 */
[----:B------:R-:W-:Y:S01]  /*4210*/  FMUL.FTZ R71, R115, R64 ;  /* 0x0000004073477220 */ /* 0x000fe20000410000 */
[----:B------:R-:W-:-:S03]  /*4220*/  FADD.FTZ R64, R44, -UR11 ;  /* 0x8000000b2c407e21 */ /* 0x000fc60008010000 */
[----:B------:R-:W-:Y:S01]  /*4230*/  FADD.FTZ R82, R71, R82 ;  /* 0x0000005247527221 */ /* 0x000fe20000010000 */
[----:B------:R-:W-:Y:S01]  /*4240*/  FMUL.FTZ R64, R64, UR12 ;  /* 0x0000000c40407c20 */ /* 0x000fe20008410000 */
        /* <DEDUP_REMOVED lines=11> */
[----:B------:R-:W-:-:S05]  /*4300*/  FFMA.FTZ R120, R58, R71, R65 ;  /* 0x000000473a787223 */ /* 0x000fca0000010041 */
[----:B------:R-:W0:Y:S02]  /*4310*/  MUFU.RCP R83, R83 ;  /* 0x0000005300537308 */ /* 0x000e240000001000 */
[----:B0-----:R-:W-:Y:S01]  /*4320*/  FADD.FTZ R62, -R83, 1 ;  /* 0x3f800000533e7421 */ /* 0x001fe20000010100 */
[----:B------:R-:W-:-:S03]  /*4330*/  FMUL.FTZ R59, R42, R83 ;  /* 0x000000532a3b7220 */ /* 0x000fc60000410000 */
[----:B------:R-:W-:-:S04]  /*4340*/  FFMA.FTZ R62, R69, R62, 1 ;  /* 0x3f800000453e7423 */ /* 0x000fc8000001003e */
        /* <DEDUP_REMOVED lines=24> */
[----:B------:R-:W-:Y:S01]  /*44d0*/  FMUL.FTZ R57, R57, UR12 ;  /* 0x0000000c39397c20 */ /* 0x000fe20008410000 */
[----:B0-----:R-:W-:Y:S01]  /*44e0*/  FADD.FTZ R68, -R83, 1 ;  /* 0x3f80000053447421 */ /* 0x001fe20000010100 */
[----:B------:R-:W-:-:S03]  /*44f0*/  FMUL.FTZ R63, R46, R83 ;  /* 0x000000532e3f7220 */ /* 0x000fc60000410000 */
[----:B------:R-:W-:Y:S01]  /*4500*/  FFMA.FTZ R68, R69, R68, 1 ;  /* 0x3f80000045447423 */ /* 0x000fe20000010044 */
[----:B------:R-:W-:Y:S01]  /*4510*/  FADD.FTZ R69, R70, R61 ;  /* 0x0000003d46457221 */ /* 0x000fe20000010000 */
[----:B------:R-:W-:Y:S02]  /*4520*/  FMUL.FTZ R70, R115, R61 ;  /* 0x0000003d73467220 */ /* 0x000fe40000410000 */
[----:B------:R-:W-:Y:S01]  /*4530*/  FMUL.FTZ R63, R63, R68 ;  /* 0x000000443f3f7220 */ /* 0x000fe20000410000 */
[----:B------:R-:W-:Y:S01]  /*4540*/  FFMA.FTZ R68, R115, R57, R118 ;  /* 0x0000003973447223 */ /* 0x000fe20000010076 */
[----:B------:R-:W-:Y:S01]  /*4550*/  FFMA.FTZ R71, R56, R70, R71 ;  /* 0x0000004638477223 */ /* 0x000fe20000010047 */
[----:B------:R-:W-:Y:S01]  /*4560*/  FADD.FTZ R82, R70, R82 ;  /* 0x0000005246527221 */ /* 0x000fe20000010000 */
[----:B------:R-:W-:Y:S01]  /*4570*/  FMUL.FTZ R70, R116, R59 ;  /* 0x0000003b74467220 */ /* 0x000fe20000410000 */
[----:B------:R-:W-:Y:S01]  /*4580*/  FMUL.FTZ R83, R68, -1.4426950216293334961 ;  /* 0xbfb8aa3b44537820 */ /* 0x000fe20000410000 */
[----:B------:R-:W-:-:S02]  /*4590*/  FADD.FTZ R69, R69, R58 ;  /* 0x0000003a45457221 */ /* 0x000fc40000010000 */
[----:B------:R-:W-:Y:S01]  /*45a0*/  FFMA.FTZ R71, R60, R70, R71 ;  /* 0x000000463c477223 */ /* 0x000fe20000010047 */
[----:B------:R-:W-:Y:S02]  /*45b0*/  FADD.FTZ R82, R82, R70 ;  /* 0x0000004652527221 */ /* 0x000fe40000010000 */
        /* <DEDUP_REMOVED lines=18> */
[-C--:B------:R-:W-:Y:S01]  /*46e0*/  FFMA.FTZ R68, R62, R58.reuse, R67 ;  /* 0x0000003a3e447223 */ /* 0x080fe20000010043 */
[----:B------:R-:W-:Y:S02]  /*46f0*/  FMUL.FTZ R67, R115, R58 ;  /* 0x0000003a73437220 */ /* 0x000fe40000410000 */
[----:B------:R-:W-:Y:S01]  /*4700*/  FMUL.FTZ R60, R60, R59 ;  /* 0x0000003b3c3c7220 */ /* 0x000fe20000410000 */
[----:B------:R-:W-:Y:S01]  /*4710*/  FADD.FTZ R59, R49, -UR11 ;  /* 0x8000000b313b7e21 */ /* 0x000fe20008010000 */
[----:B------:R-:W-:Y:S01]  /*4720*/  FFMA.FTZ R71, R62, R67, R71 ;  /* 0x000000433e477223 */ /* 0x000fe20000010047 */
[----:B------:R-:W-:Y:S01]  /*4730*/  FADD.FTZ R62, R52, -UR11 ;  /* 0x8000000b343e7e21 */ /* 0x000fe20008010000 */
[----:B------:R-:W-:Y:S01]  /*4740*/  FADD.FTZ R82, R67, R82 ;  /* 0x0000005243527221 */ /* 0x000fe20000010000 */
[----:B------:R-:W-:Y:S01]  /*4750*/  FMUL.FTZ R59, R59, UR12 ;  /* 0x0000000c3b3b7c20 */ /* 0x000fe20008410000 */
[----:B------:R-:W-:Y:S01]  /*4760*/  FADD.FTZ R67, R66, R63 ;  /* 0x0000003f42437221 */ /* 0x000fe20000010000 */
[----:B------:R-:W-:Y:S01]  /*4770*/  FMUL.FTZ R62, R62, UR12 ;  /* 0x0000000c3e3e7c20 */ /* 0x000fe20008410000 */
[----:B------:R-:W-:Y:S01]  /*4780*/  FFMA.FTZ R66, R64, R63, R65 ;  /* 0x0000003f40427223 */ /* 0x000fe20000010041 */
        /* <DEDUP_REMOVED lines=8> */
[----:B------:R-:W-:Y:S02]  /*4810*/  FMUL.FTZ R120, R116, R63 ;  /* 0x0000003f74787220 */ /* 0x000fe40000410000 */
[----:B------:R-:W-:Y:S01]  /*4820*/  FFMA.FTZ R121, R70, R121, 1 ;  /* 0x3f80000046797423 */ /* 0x000fe20000010079 */
[----:B------:R-:W-:Y:S01]  /*4830*/  FFMA.FTZ R70, R116, R62, R117 ;  /* 0x0000003e74467223 */ /* 0x000fe20000010075 */
[----:B------:R-:W-:Y:S01]  /*4840*/  FFMA.FTZ R64, R64, R120, R71 ;  /* 0x0000007840407223 */ /* 0x000fe20000010047 */
[----:B------:R-:W-:Y:S01]  /*4850*/  FADD.FTZ R82, R82, R120 ;  /* 0x0000007852527221 */ /* 0x000fe20000010000 */
[----:B------:R-:W-:Y:S01]  /*4860*/  FMUL.FTZ R58, R58, R121 ;  /* 0x000000793a3a7220 */ /* 0x000fe20000410000 */
[----:B------:R-:W-:Y:S01]  /*4870*/  FMUL.FTZ R121, R70, -1.4426950216293334961 ;  /* 0xbfb8aa3b46797820 */ /* 0x000fe20000410000 */
[----:B------:R-:W-:-:S02]  /*4880*/  FMUL.FTZ R71, R115, R56 ;  /* 0x0000003873477220 */ /* 0x000fc40000410000 */
[----:B------:R-:W-:Y:S01]  /*4890*/  FADD.FTZ R69, R69, R58 ;  /* 0x0000003a45457221 */ /* 0x000fe20000010000 */
[----:B------:R-:W-:Y:S01]  /*48a0*/  FFMA.FTZ R68, R59, R58, R68 ;  /* 0x0000003a3b447223 */ /* 0x000fe20000010044 */
[----:B------:R-:W-:Y:S01]  /*48b0*/  FFMA.FTZ R56, R57, R71, R64 ;  /* 0x0000004739387223 */ /* 0x000fe20000010040 */
[----:B------:R-:W0:Y:S01]  /*48c0*/  MUFU.EX2 R121, R121 ;  /* 0x0000007900797308 */ /* 0x000e220000000800 */
[----:B------:R-:W-:Y:S01]  /*48d0*/  FADD.FTZ R82, R71, R82 ;  /* 0x0000005247527221 */ /* 0x000fe20000010000 */
[----:B------:R-:W-:Y:S01]  /*48e0*/  FMUL.FTZ R71, R116, R60 ;  /* 0x0000003c74477220 */ /* 0x000fe20000410000 */
[----:B0-----:R-:W-:-:S06]  /*48f0*/  FADD.FTZ R83, R121, 1 ;  /* 0x3f80000079537421 */ /* 0x001fcc0000010000 */
        /* <DEDUP_REMOVED lines=15> */
[----:B------:R-:W-:-:S03]  /*49f0*/  FADD.FTZ R70, R67, R60 ;  /* 0x0000003c43467221 */ /* 0x000fc60000010000 */
[----:B------:R-:W-:Y:S01]  /*4a00*/  FMUL.FTZ R64, R64, R57 ;  /* 0x0000003940407220 */ /* 0x000fe20000410000 */
[C---:B------:R-:W-:Y:S01]  /*4a10*/  FFMA.FTZ R57, R61.reuse, R60, R66 ;  /* 0x0000003c3d397223 */ /* 0x040fe20000010042 */
[----:B------:R-:W-:Y:S01]  /*4a20*/  FFMA.FTZ R61, R61, R71, R56 ;  /* 0x000000473d3d7223 */ /* 0x000fe20000010038 */
[----:B------:R-:W-:Y:S01]  /*4a30*/  FADD.FTZ R71, R82, R71 ;  /* 0x0000004752477221 */ /* 0x000fe20000010000 */
[C---:B------:R-:W-:Y:S01]  /*4a40*/  FMUL.FTZ R56, R115.reuse, R58 ;  /* 0x0000003a73387220 */ /* 0x040fe20000410000 */
[----:B------:R-:W-:-:S03]  /*4a50*/  FMUL.FTZ R60, R115, R64 ;  /* 0x00000040733c7220 */ /* 0x000fc60000410000 */
[----:B------:R-:W-:Y:S01]  /*4a60*/  FFMA.FTZ R61, R59, R56, R61 ;  /* 0x000000383b3d7223 */ /* 0x000fe2000001003d */
[----:B------:R-:W-:Y:S01]  /*4a70*/  FADD.FTZ R71, R56, R71 ;  /* 0x0000004738477221 */ /* 0x000fe20000010000 */
[----:B------:R-:W-:Y:S01]  /*4a80*/  FMUL.FTZ R56, R116, R65 ;  /* 0x0000004174387220 */ /* 0x000fe20000410000 */
[----:B------:R-:W-:-:S03]  /*4a90*/  FADD.FTZ R59, R69, R64 ;  /* 0x00000040453b7221 */ /* 0x000fc60000010000 */
[C---:B------:R-:W-:Y:S01]  /*4aa0*/  FFMA.FTZ R58, R62.reuse, R56, R61 ;  /* 0x000000383e3a7223 */ /* 0x040fe2000001003d */
[----:B------:R-:W-:Y:S01]  /*4ab0*/  FADD.FTZ R71, R71, R56 ;  /* 0x0000003847477221 */ /* 0x000fe20000010000 */
[----:B------:R-:W-:Y:S01]  /*4ac0*/  FFMA.FTZ R56, R62, R65, R57 ;  /* 0x000000413e387223 */ /* 0x000fe20000010039 */
[C---:B------:R-:W-:Y:S01]  /*4ad0*/  FFMA.FTZ R57, R63.reuse, R64, R68 ;  /* 0x000000403f397223 */ /* 0x040fe20000010044 */
[----:B------:R-:W-:Y:S01]  /*4ae0*/  FFMA.FTZ R61, R63, R60, R58 ;  /* 0x0000003c3f3d7223 */ /* 0x000fe2000001003a */
[----:B------:R-:W-:Y:S01]  /*4af0*/  FADD.FTZ R60, R60, R71 ;  /* 0x000000473c3c7221 */ /* 0x000fe20000010000 */
[----:B------:R-:W-:-:S07]  /*4b00*/  FADD.FTZ R58, R70, R65 ;  /* 0x00000041463a7221 */ /* 0x000fce0000010000 */
.L_x_1577:
        /* <DEDUP_REMOVED lines=45> */
.L_x_1579:
[----:B------:R-:W-:Y:S05]  /*4de0*/  BSYNC.RECONVERGENT B0 ;  /* 0x0000000000007941 */ /* 0x000fea0003800200 */
.L_x_1578:
        /* <DEDUP_REMOVED lines=23> */
.L_x_1581:
[----:B------:R-:W-:Y:S05]  /*4f60*/  BSYNC.RECONVERGENT B0 ;  /* 0x0000000000007941 */ /* 0x000fea0003800200 */
.L_x_1580:
        /* <DEDUP_REMOVED lines=158> */
.L_x_1583:
[----:B------:R-:W-:Y:S05]  /*5950*/  BSYNC.RECONVERGENT B0 ;  /* 0x0000000000007941 */ /* 0x000fea0003800200 */
.L_x_1582:
        /* <DEDUP_REMOVED lines=28> */
.L_x_1585:
[----:B------:R-:W-:Y:S05]  /*5b20*/  BSYNC.RECONVERGENT B0 ;  /* 0x0000000000007941 */ /* 0x000fea0003800200 */
.L_x_1584:
        /* <DEDUP_REMOVED lines=27> */
.L_x_1588:
[----:B------:R-:W3:Y:S04]  /*5ce0*/  LDG.E.STRONG.GPU R58, desc[UR8][R56.64] ;  /* 0x00000008383a7981 */ /* 0x000ee8000c1ef900 */
[----:B---3--:R-:W-:Y:S01]  /*5cf0*/  CCTL.IVALL ;  /* 0x00000000ff00798f */ /* 0x008fe20002000000 */
[----:B------:R-:W-:Y:S05]  /*5d00*/  YIELD ;  /* 0x0000000000007946 */ /* 0x000fea0003800000 */
[----:B------:R-:W-:-:S13]  /*5d10*/  ISETP.NE.AND P0, PT, R58, R63, PT ;  /* 0x0000003f3a00720c */ /* 0x000fda0003f05270 */
[----:B------:R-:W-:Y:S05]  /*5d20*/  @P0 BRA `(.L_x_1588) ;  /* 0xfffffffc00ec0947 */ /* 0x000fea000383ffff */
.L_x_1587:
        /* <DEDUP_REMOVED lines=16> */
.L_x_1590:
        /* <DEDUP_REMOVED lines=62> */
.L_x_1589:
        /* <DEDUP_REMOVED lines=38> */
.L_x_1591:
        /* <DEDUP_REMOVED lines=19> */
.L_x_1592:
        /* <DEDUP_REMOVED lines=9> */
.L_x_1593:
[----:B------:R-:W-:Y:S05]  /*6630*/  BSYNC.RECONVERGENT B0 ;  /* 0x0000000000007941 */ /* 0x000fea0003800200 */
.L_x_1586:
        /* <DEDUP_REMOVED lines=45> */
.L_x_1594:
        /* <DEDUP_REMOVED lines=21> */
.L_x_1596:
[----:B------:R-:W-:Y:S05]  /*6a60*/  BSYNC.RECONVERGENT B0 ;  /* 0x0000000000007941 */ /* 0x000fea0003800200 */
.L_x_1595:
        /* <DEDUP_REMOVED lines=21> */
.L_x_1597:
        /* <DEDUP_REMOVED lines=21> */
.L_x_1599:
[----:B------:R-:W-:Y:S05]  /*6d10*/  BSYNC.RECONVERGENT B0 ;  /* 0x0000000000007941 */ /* 0x000fea0003800200 */
.L_x_1598:
        /* <DEDUP_REMOVED lines=21> */
.L_x_1600:
[----:B0-----:R-:W-:Y:S01]  /*6e70*/  FFMA.FTZ R56, R68, UR5, R63 ;  /* 0x0000000544387c23 */ /* 0x001fe2000801003f */
[----:B------:R-:W-:Y:S01]  /*6e80*/  BSSY.RECONVERGENT B0, `(.L_x_1601) ;  /* 0x0000013000007945 */ /* 0x000fe20003800200 */
[----:B------:R-:W-:Y:S01]  /*6e90*/  FADD.FTZ R59, R3, -UR11 ;  /* 0x8000000b033b7e21 */ /* 0x000fe20008010000 */
[----:B------:R-:W-:Y:S01]  /*6ea0*/  FFMA.FTZ R67, R116, R10, -R67 ;  /* 0x0000000a74437223 */ /* 0x000fe20000010843 */
[----:B------:R-:W-:Y:S01]  /*6eb0*/  FADD.FTZ R58, R2, -UR11 ;  /* 0x8000000b023a7e21 */ /* 0x000fe20008010000 */
[----:B------:R-:W-:Y:S01]  /*6ec0*/  FFMA.FTZ R3, R115, R11, -R56 ;  /* 0x0000000b73037223 */ /* 0x000fe20000010838 */
        /* <DEDUP_REMOVED lines=8> */
[----:B------:R-:W-:Y:S01]  /*6f50*/  IMAD R57, R113, UR17, R2 ;  /* 0x0000001171397c24 */ /* 0x000fe2000f8e0202 */
[----:B-1----:R-:W-:Y:S01]  /*6f60*/  LEA R56, P0, R10, UR18, 0x2 ;  /* 0x000000120a387c11 */ /* 0x002fe2000f8010ff */
[----:B------:R-:W-:-:S03]  /*6f70*/  FMUL.FTZ R2, R67, UR12 ;  /* 0x0000000c43027c20 */ /* 0x000fc60008410000 */
[----:B------:R-:W-:-:S04]  /*6f80*/  IADD3 R57, PT, PT, R11, R57, RZ ;  /* 0x000000390b397210 */ /* 0x000fc80007ffe0ff */
[----:B------:R-:W-:-:S05]  /*6f90*/  LEA.HI.X R57, R10, UR19, R57, 0x2, P0 ;  /* 0x000000130a397c11 */ /* 0x000fca00080f1439 */
[----:B------:R0:W-:Y:S02]  /*6fa0*/  STG.E.64 desc[UR8][R56.64], R2 ;  /* 0x0000000238007986 */ /* 0x0001e4000c101b08 */
.L_x_1602:
[----:B------:R-:W-:Y:S05]  /*6fb0*/  BSYNC.RECONVERGENT B0 ;  /* 0x0000000000007941 */ /* 0x000fea0003800200 */
.L_x_1601:
[----:B------:R-:W-:Y:S01]  /*6fc0*/  IADD3 R65, PT, PT, R62, 0x60, RZ ;  /* 0x000000603e417810 */ /* 0x000fe20007ffe0ff */
[----:B------:R-:W-:Y:S01]  /*6fd0*/  FMUL.FTZ R58, R58, UR12 ;  /* 0x0000000c3a3a7c20 */ /* 0x000fe20008410000 */
[----:B------:R-:W-:Y:S01]  /*6fe0*/  IADD3 R62, PT, PT, R62, 0xe0, RZ ;  /* 0x000000e03e3e7810 */ /* 0x000fe20007ffe0ff */
[----:B---3--:R-:W-:Y:S01]  /*6ff0*/  FMUL.FTZ R60, R59, UR12 ;  /* 0x0000000c3b3c7c20 */ /* 0x008fe20008410000 */
[----:B------:R-:W-:Y:S01]  /*7000*/  ISETP.GE.U32.AND P2, PT, R112, UR14, PT ;  /* 0x0000000e70007c0c */ /* 0x000fe2000bf46070 */
[--C-:B------:R-:W-:Y:S01]  /*7010*/  FFMA.FTZ R61, R58, UR5, R63.reuse ;  /* 0x000000053a3d7c23 */ /* 0x100fe2000801003f */
[----:B------:R-:W-:Y:S01]  /*7020*/  ISETP.GE.U32.AND P1, PT, R111, UR14, PT ;  /* 0x0000000e6f007c0c */ /* 0x000fe2000bf26070 */
[----:B------:R-:W-:Y:S01]  /*7030*/  FFMA.FTZ R64, R60, UR5, R63 ;  /* 0x000000053c407c23 */ /* 0x000fe2000801003f */
[----:B------:R-:W-:Y:S02]  /*7040*/  ISETP.GE.U32.AND P0, PT, R110, UR14, PT ;  /* 0x0000000e6e007c0c */ /* 0x000fe4000bf06070 */
[----:B------:R-:W-:-:S02]  /*7050*/  ISETP.GE.U32.AND P6, PT, R109, UR14, PT ;  /* 0x0000000e6d007c0c */ /* 0x000fc4000bfc6070 */
[----:B------:R-:W-:Y:S02]  /*7060*/  ISETP.GE.U32.AND P4, PT, R65, UR14, PT ;  /* 0x0000000e41007c0c */ /* 0x000fe4000bf86070 */
[----:B------:R-:W-:Y:S02]  /*7070*/  ISETP.GE.U32.AND P5, PT, R62, UR14, PT ;  /* 0x0000000e3e007c0c */ /* 0x000fe4000bfa6070 */
[----:B------:R-:W-:Y:S02]  /*7080*/  SHF.R.S32.HI R66, RZ, 0x1f, R65 ;  /* 0x0000001fff427819 */ /* 0x000fe40000011441 */
[----:B0-----:R-:W-:Y:S02]  /*7090*/  SHF.R.S32.HI R56, RZ, 0x1f, R62 ;  /* 0x0000001fff387819 */ /* 0x001fe4000001143e */
[----:B------:R-:W-:Y:S02]  /*70a0*/  ISETP.GE.AND.EX P2, PT, R93, UR15, PT, P2 ;  /* 0x0000000f5d007c0c */ /* 0x000fe4000bf46320 */
[----:B------:R-:W-:-:S02]  /*70b0*/  ISETP.GE.AND.EX P1, PT, R92, UR15, PT, P1 ;  /* 0x0000000f5c007c0c */ /* 0x000fc4000bf26310 */
[----:B------:R-:W-:Y:S02]  /*70c0*/  ISETP.GE.AND.EX P0, PT, R91, UR15, PT, P0 ;  /* 0x0000000f5b007c0c */ /* 0x000fe4000bf06300 */
[----:B------:R-:W-:Y:S02]  /*70d0*/  ISETP.GE.AND.EX P6, PT, R90, UR15, PT, P6 ;  /* 0x0000000f5a007c0c */ /* 0x000fe4000bfc6360 */
        /* <DEDUP_REMOVED lines=21> */
.L_x_1603:
        /* <DEDUP_REMOVED lines=17> */
.L_x_1605:
[----:B------:R-:W-:Y:S05]  /*7340*/  BSYNC.RECONVERGENT B0 ;  /* 0x0000000000007941 */ /* 0x000fea0003800200 */
.L_x_1604:
[----:B------:R-:W-:Y:S01]  /*7350*/  FADD.FTZ R12, R12, -UR11 ;  /* 0x8000000b0c0c7e21 */ /* 0x000fe20008010000 */
[----:B------:R-:W-:Y:S01]  /*7360*/  FADD.FTZ R13, R13, -UR11 ;  /* 0x8000000b0d0d7e21 */ /* 0x000fe20008010000 */
[----:B------:R-:W-:Y:S01]  /*7370*/  FADD.FTZ R57, R16, -UR11 ;  /* 0x8000000b10397e21 */ /* 0x000fe20008010000 */
[----:B------:R-:W-:Y:S01]  /*7380*/  FADD.FTZ R17, R17, -UR11 ;  /* 0x8000000b11117e21 */ /* 0x000fe20008010000 */
[----:B------:R-:W-:Y:S01]  /*7390*/  FMUL.FTZ R58, R12, UR12 ;  /* 0x0000000c0c3a7c20 */ /* 0x000fe20008410000 */
[----:B------:R-:W-:Y:S01]  /*73a0*/  FMUL.FTZ R60, R13, UR12 ;  /* 0x0000000c0d3c7c20 */ /* 0x000fe20008410000 */
        /* <DEDUP_REMOVED lines=19> */
.L_x_1606:
        /* <DEDUP_REMOVED lines=23> */
.L_x_1608:
[----:B------:R-:W-:Y:S05]  /*7650*/  BSYNC.RECONVERGENT B0 ;  /* 0x0000000000007941 */ /* 0x000fea0003800200 */
.L_x_1607:
        /* <DEDUP_REMOVED lines=19> */
.L_x_1609:
        /* <DEDUP_REMOVED lines=17> */
.L_x_1611:
[----:B------:R-:W-:Y:S05]  /*78a0*/  BSYNC.RECONVERGENT B0 ;  /* 0x0000000000007941 */ /* 0x000fea0003800200 */
.L_x_1610:
        /* <DEDUP_REMOVED lines=25> */
.L_x_1612:
        /* <DEDUP_REMOVED lines=23> */
.L_x_1614:
[----:B------:R-:W-:Y:S05]  /*7bb0*/  BSYNC.RECONVERGENT B0 ;  /* 0x0000000000007941 */ /* 0x000fea0003800200 */
.L_x_1613:
        /* <DEDUP_REMOVED lines=19> */
.L_x_1615:
        /* <DEDUP_REMOVED lines=18> */
.L_x_1617:
[----:B------:R-:W-:Y:S05]  /*7e10*/  BSYNC.RECONVERGENT B0 ;  /* 0x0000000000007941 */ /* 0x000fea0003800200 */
.L_x_1616:
        /* <DEDUP_REMOVED lines=24> */
.L_x_1618:
[----:B------:R-:W-:Y:S01]  /*7fa0*/  FFMA.FTZ R2, R12, UR5, R63 ;  /* 0x000000050c027c23 */ /* 0x000fe2000801003f */
[----:B------:R-:W-:Y:S01]  /*7fb0*/  BSSY.RECONVERGENT B0, `(.L_x_1619) ;  /* 0x0000013000007945 */ /* 0x000fe20003800200 */
[----:B------:R-:W-:Y:S01]  /*7fc0*/  FFMA.FTZ R11, R116, R26, -R11 ;  /* 0x0000001a740b7223 */ /* 0x000fe2000001080b */
[----:B------:R-:W-:Y:S01]  /*7fd0*/  FADD.FTZ R28, R28, -UR11 ;  /* 0x8000000b1c1c7e21 */ /* 0x000fe20008010000 */
        /* <DEDUP_REMOVED lines=16> */
.L_x_1620:
[----:B------:R-:W-:Y:S05]  /*80e0*/  BSYNC.RECONVERGENT B0 ;  /* 0x0000000000007941 */ /* 0x000fea0003800200 */
.L_x_1619:
[----:B------:R-:W-:Y:S01]  /*80f0*/  ISETP.GE.U32.AND P2, PT, R108, UR14, PT ;  /* 0x0000000e6c007c0c */ /* 0x000fe2000bf46070 */
[----:B------:R-:W-:Y:S01]  /*8100*/  FMUL.FTZ R28, R28, UR12 ;  /* 0x0000000c1c1c7c20 */ /* 0x000fe20008410000 */
[----:B------:R-:W-:Y:S01]  /*8110*/  ISETP.GE.U32.AND P1, PT, R107, UR14, PT ;  /* 0x0000000e6b007c0c */ /* 0x000fe2000bf26070 */
[----:B0-----:R-:W-:Y:S01]  /*8120*/  FMUL.FTZ R6, R29, UR12 ;  /* 0x0000000c1d067c20 */ /* 0x001fe20008410000 */
[----:B------:R-:W-:Y:S01]  /*8130*/  ISETP.GE.U32.AND P0, PT, R106, UR14, PT ;  /* 0x0000000e6a007c0c */ /* 0x000fe2000bf06070 */
[--C-:B------:R-:W-:Y:S01]  /*8140*/  FFMA.FTZ R11, R28, UR5, R63.reuse ;  /* 0x000000051c0b7c23 */ /* 0x100fe2000801003f */
[----:B------:R-:W-:Y:S01]  /*8150*/  ISETP.GE.U32.AND P6, PT, R105, UR14, PT ;  /* 0x0000000e69007c0c */ /* 0x000fe2000bfc6070 */
[----:B------:R-:W-:Y:S01]  /*8160*/  FFMA.FTZ R12, R6, UR5, R63 ;  /* 0x00000005060c7c23 */ /* 0x000fe2000801003f */
[----:B------:R-:W-:Y:S02]  /*8170*/  ISETP.GE.U32.AND P4, PT, R104, UR14, PT ;  /* 0x0000000e68007c0c */ /* 0x000fe4000bf86070 */
[----:B------:R-:W-:-:S02]  /*8180*/  ISETP.GE.U32.AND P5, PT, R103, UR14, PT ;  /* 0x0000000e67007c0c */ /* 0x000fc4000bfa6070 */
[----:B------:R-:W-:Y:S02]  /*8190*/  ISETP.GE.U32.AND P3, PT, R102, UR14, PT ;  /* 0x0000000e66007c0c */ /* 0x000fe4000bf66070 */
[----:B------:R-:W-:Y:S02]  /*81a0*/  ISETP.GE.AND.EX P2, PT, R89, UR15, PT, P2 ;  /* 0x0000000f59007c0c */ /* 0x000fe4000bf46320 */
[----:B------:R-:W-:Y:S02]  /*81b0*/  ISETP.GE.AND.EX P1, PT, R88, UR15, PT, P1 ;  /* 0x0000000f58007c0c */ /* 0x000fe4000bf26310 */
[----:B------:R-:W-:Y:S02]  /*81c0*/  ISETP.GE.AND.EX P0, PT, R87, UR15, PT, P0 ;  /* 0x0000000f57007c0c */ /* 0x000fe4000bf06300 */
[----:B------:R-:W-:Y:S02]  /*81d0*/  ISETP.GE.AND.EX P6, PT, R86, UR15, PT, P6 ;  /* 0x0000000f56007c0c */ /* 0x000fe4000bfc6360 */
        /* <DEDUP_REMOVED lines=21> */
.L_x_1621:
        /* <DEDUP_REMOVED lines=17> */
.L_x_1623:
[----:B------:R-:W-:Y:S05]  /*8440*/  BSYNC.RECONVERGENT B0 ;  /* 0x0000000000007941 */ /* 0x000fea0003800200 */
.L_x_1622:
        /* <DEDUP_REMOVED lines=25> */
.L_x_1624:
        /* <DEDUP_REMOVED lines=23> */
.L_x_1626:
[----:B------:R-:W-:Y:S05]  /*8750*/  BSYNC.RECONVERGENT B0 ;  /* 0x0000000000007941 */ /* 0x000fea0003800200 */
.L_x_1625:
        /* <DEDUP_REMOVED lines=19> */
.L_x_1627:
        /* <DEDUP_REMOVED lines=17> */
.L_x_1629:
[----:B------:R-:W-:Y:S05]  /*89a0*/  BSYNC.RECONVERGENT B0 ;  /* 0x0000000000007941 */ /* 0x000fea0003800200 */
.L_x_1628:
        /* <DEDUP_REMOVED lines=25> */
.L_x_1630:
        /* <DEDUP_REMOVED lines=23> */
.L_x_1632:
[----:B------:R-:W-:Y:S05]  /*8cb0*/  BSYNC.RECONVERGENT B0 ;  /* 0x0000000000007941 */ /* 0x000fea0003800200 */
.L_x_1631:
        /* <DEDUP_REMOVED lines=19> */
.L_x_1633:
        /* <DEDUP_REMOVED lines=17> */
.L_x_1635:
[----:B------:R-:W-:Y:S05]  /*8f00*/  BSYNC.RECONVERGENT B0 ;  /* 0x0000000000007941 */ /* 0x000fea0003800200 */
.L_x_1634:
        /* <DEDUP_REMOVED lines=25> */
.L_x_1636:
        /* <DEDUP_REMOVED lines=23> */
.L_x_1638:
[----:B------:R-:W-:Y:S05]  /*9210*/  BSYNC.RECONVERGENT B0 ;  /* 0x0000000000007941 */ /* 0x000fea0003800200 */
.L_x_1637:
        /* <DEDUP_REMOVED lines=19> */
.L_x_1639:
        /* <DEDUP_REMOVED lines=17> */
.L_x_1641:
[----:B------:R-:W-:Y:S05]  /*9460*/  BSYNC.RECONVERGENT B0 ;  /* 0x0000000000007941 */ /* 0x000fea0003800200 */
.L_x_1640:
[----:B------:R-:W-:Y:S02]  /*9470*/  IADD3 R100, PT, PT, R97, R100, RZ ;  /* 0x0000006461647210 */ /* 0x000fe40007ffe0ff */
[----:B------:R-:W-:Y:S02]  /*9480*/  IADD3 R101, PT, PT, R101, 0x1, RZ ;  /* 0x0000000165657810 */ /* 0x000fe40007ffe0ff */
[----:B------:R-:W-:-:S13]  /*9490*/  ISETP.GE.AND P0, PT, R100, UR4, PT ;  /* 0x0000000464007c0c */ /* 0x000fda000bf06270 */
[----:B------:R-:W-:Y:S05]  /*94a0*/  @!P0 BRA `(.L_x_1642) ;  /* 0xffffff6c00848947 */ /* 0x000fea000383ffff */
.L_x_1575:
        /* <DEDUP_REMOVED lines=19> */
.L_x_1644:
[----:B------:R-:W-:Y:S05]  /*95e0*/  BSYNC.RECONVERGENT B0 ;  /* 0x0000000000007941 */ /* 0x000fea0003800200 */
.L_x_1643:
[----:B------:R-:W-:Y:S05]  /*95f0*/  @P0 EXIT ;  /* 0x000000000000094d */ /* 0x000fea0003800000 */
[----:B------:R-:W-:Y:S05]  /*9600*/  @P2 BRA `(.L_x_1645) ;  /* 0x0000000000202947 */ /* 0x000fea0003800000 */
[----:B------:R-:W-:-:S05]  /*9610*/  IMAD R0, R4, R7, RZ ;  /* 0x0000000704007224 */ /* 0x000fca00078e02ff */
[----:B------:R-:W-:-:S13]  /*9620*/  ISETP.NE.AND P0, PT, R0, -0x1, PT ;  /* 0xffffffff0000780c */ /* 0x000fda0003f05270 */
[----:B------:R-:W-:Y:S05]  /*9630*/  @!P0 BRA `(.L_x_1645) ;  /* 0x0000000000148947 */ /* 0x000fea0003800000 */
.L_x_1646:
[----:B0-----:R-:W2:Y:S04]  /*9640*/  LDG.E.STRONG.GPU R5, desc[UR8][R2.64] ;  /* 0x0000000802057981 */ /* 0x001ea8000c1ef900 */
[----:B--2---:R-:W-:Y:S01]  /*9650*/  CCTL.IVALL ;  /* 0x00000000ff00798f */ /* 0x004fe20002000000 */
[----:B------:R-:W-:Y:S05]  /*9660*/  YIELD ;  /* 0x0000000000007946 */ /* 0x000fea0003800000 */
[----:B------:R-:W-:-:S13]  /*9670*/  ISETP.NE.AND P0, PT, R5, R0, PT ;  /* 0x000000000500720c */ /* 0x000fda0003f05270 */
[----:B------:R-:W-:Y:S05]  /*9680*/  @P0 BRA `(.L_x_1646) ;  /* 0xfffffffc00ec0947 */ /* 0x000fea000383ffff */
.L_x_1645:
        /* <DEDUP_REMOVED lines=60> */
.L_x_1649:
        /* <DEDUP_REMOVED lines=31> */
.L_x_1648:
[----:B------:R-:W-:Y:S05]  /*9c40*/  BSYNC.RECONVERGENT B0 ;  /* 0x0000000000007941 */ /* 0x000fea0003800200 */
.L_x_1647:
        /* <DEDUP_REMOVED lines=10> */
.L_x_1650:
[C---:B------:R-:W-:Y:S02]  /*9cf0*/  SHF.L.U32 R22, R99.reuse, 0x2, RZ ;  /* 0x0000000263167819 */ /* 0x040fe400000006ff */
[----:B------:R-:W-:Y:S02]  /*9d00*/  SHF.L.U64.HI R24, R99, 0x2, R32 ;  /* 0x0000000263187819 */ /* 0x000fe40000010220 */
[----:B-1----:R-:W-:-:S04]  /*9d10*/  IADD3 R4, P0, PT, R22, UR4, RZ ;  /* 0x0000000416047c10 */ /* 0x002fc8000ff1e0ff */
[----:B----4-:R-:W-:Y:S02]  /*9d20*/  IADD3.X R5, PT, PT, R24, UR5, RZ, P0, !PT ;  /* 0x0000000518057c10 */ /* 0x010fe400087fe4ff */
[C---:B0-----:R-:W-:Y:S02]  /*9d30*/  IADD3 R6, P0, PT, R4.reuse, R33, RZ ;  /* 0x0000002104067210 */ /* 0x041fe40007f1e0ff */
[C---:B------:R-:W-:Y:S01]  /*9d40*/  IADD3 R10, P2, PT, R4.reuse, R37, RZ ;  /* 0x00000025040a7210 */ /* 0x040fe20007f5e0ff */
        /* <DEDUP_REMOVED lines=15> */
[----:B0-----:R-:W-:Y:S02]  /*9e40*/  IADD3 R4, P0, PT, R16, R33, RZ ;  /* 0x0000002110047210 */ /* 0x001fe40007f1e0ff */
        /* <DEDUP_REMOVED lines=65> */
.L_x_1651:
        /* <DEDUP_REMOVED lines=10> */
.L_x_3438:


//--------------------- .text._Z35group_norm_nhwc_bwd_one_pass_kernelI11Fp32IOFp16WLi64ELi16ELi256EEv26Group_norm_nhwc_bwd_params --------------------------
	.section	.text._Z35group_norm_nhwc_bwd_one_pass_kernelI11Fp32IOFp16WLi64ELi16ELi256EEv26Group_norm_nhwc_bwd_params,"ax",@progbits
	.align	128
        .global         _Z35group_norm_nhwc_bwd_one_pass_kernelI11Fp32IOFp16WLi64ELi16ELi256EEv26Group_norm_nhwc_bwd_params
        .type           _Z35group_norm_nhwc_bwd_one_pass_kernelI11Fp32IOFp16WLi64ELi16ELi256EEv26Group_norm_nhwc_bwd_params,@function
        .size           _Z35group_norm_nhwc_bwd_one_pass_kernelI11Fp32IOFp16WLi64ELi16ELi256EEv26Group_norm_nhwc_bwd_params,(.L_x_3439 - _Z35group_norm_nhwc_bwd_one_pass_kernelI11Fp32IOFp16WLi64ELi16ELi256EEv26Group_norm_nhwc_bwd_params)
        .other          _Z35group_norm_nhwc_bwd_one_pass_kernelI11Fp32IOFp16WLi64ELi16ELi256EEv26Group_norm_nhwc_bwd_params,@"STO_CUDA_ENTRY STV_DEFAULT"
_Z35group_norm_nhwc_bwd_one_pass_kernelI11Fp32IOFp16WLi64ELi16ELi256EEv26Group_norm_nhwc_bwd_params:
.text._Z35group_norm_nhwc_bwd_one_pass_kernelI11Fp32IOFp16WLi64ELi16ELi256EEv26Group_norm_nhwc_bwd_params:
        /* <DEDUP_REMOVED lines=33> */
.L_x_1677:
        /* <DEDUP_REMOVED lines=111> */
[----:B--2---:R-:W-:Y:S02]  /*0900*/  @P2 HADD2.F32 R34, -RZ, R27.H0_H0 ;  /* 0x2000001bff222230 */ /* 0x004fe40000004100 */
[----:B----4-:R-:W-:Y:S02]  /*0910*/  HADD2.F32 R5, -RZ, R0.H0_H0 ;  /* 0x20000000ff057230 */ /* 0x010fe40000004100 */
[----:B------:R-:W-:Y:S02]  /*0920*/  @P2 HADD2.F32 R35, -RZ, R26.H0_H0 ;  /* 0x2000001aff232230 */ /* 0x000fe40000004100 */
[----:B------:R-:W-:Y:S01]  /*0930*/  HADD2.F32 R0, -RZ, R16.H0_H0 ;  /* 0x20000010ff007230 */ /* 0x000fe20000004100 */
        /* <DEDUP_REMOVED lines=30> */
.L_x_1653:
        /* <DEDUP_REMOVED lines=64> */
.L_x_1654:
        /* <DEDUP_REMOVED lines=35> */
.L_x_1656:
[----:B------:R-:W-:Y:S05]  /*1150*/  BSYNC.RECONVERGENT B0 ;  /* 0x0000000000007941 */ /* 0x000fea0003800200 */
.L_x_1655:
        /* <DEDUP_REMOVED lines=25> */
.L_x_1658:
[----:B------:R-:W-:Y:S05]  /*12f0*/  BSYNC.RECONVERGENT B0 ;  /* 0x0000000000007941 */ /* 0x000fea0003800200 */
.L_x_1657:
        /* <DEDUP_REMOVED lines=158> */
.L_x_1660:
[----:B------:R-:W-:Y:S05]  /*1ce0*/  BSYNC.RECONVERGENT B0 ;  /* 0x0000000000007941 */ /* 0x000fea0003800200 */
.L_x_1659:
        /* <DEDUP_REMOVED lines=28> */
.L_x_1662:
[----:B------:R-:W-:Y:S05]  /*1eb0*/  BSYNC.RECONVERGENT B0 ;  /* 0x0000000000007941 */ /* 0x000fea0003800200 */
.L_x_1661:
        /* <DEDUP_REMOVED lines=30> */
.L_x_1665:
[----:B------:R-:W2:Y:S04]  /*20a0*/  LDG.E.STRONG.GPU R4, desc[UR16][R12.64] ;  /* 0x000000100c047981 */ /* 0x000ea8000c1ef900 */
[----:B--2---:R-:W-:Y:S01]  /*20b0*/  CCTL.IVALL ;  /* 0x00000000ff00798f */ /* 0x004fe20002000000 */
[----:B------:R-:W-:Y:S05]  /*20c0*/  YIELD ;  /* 0x0000000000007946 */ /* 0x000fea0003800000 */
[----:B------:R-:W-:-:S13]  /*20d0*/  ISETP.NE.AND P1, PT, R4, R19, PT ;  /* 0x000000130400720c */ /* 0x000fda0003f25270 */
[----:B------:R-:W-:Y:S05]  /*20e0*/  @P1 BRA `(.L_x_1665) ;  /* 0xfffffffc00ec1947 */ /* 0x000fea000383ffff */
.L_x_1664:
        /* <DEDUP_REMOVED lines=14> */
.L_x_1667:
        /* <DEDUP_REMOVED lines=84> */
.L_x_1666:
        /* <DEDUP_REMOVED lines=42> */
.L_x_1668:
        /* <DEDUP_REMOVED lines=23> */
.L_x_1669:
        /* <DEDUP_REMOVED lines=11> */
.L_x_1670:
[----:B------:R-:W-:Y:S05]  /*2bd0*/  BSYNC.RECONVERGENT B0 ;  /* 0x0000000000007941 */ /* 0x000fea0003800200 */
.L_x_1663:
        /* <DEDUP_REMOVED lines=34> */
.L_x_1671:
        /* <DEDUP_REMOVED lines=19> */
.L_x_1673:
[----:B------:R-:W-:Y:S05]  /*2f30*/  BSYNC.RECONVERGENT B0 ;  /* 0x0000000000007941 */ /* 0x000fea0003800200 */
.L_x_1672:
        /* <DEDUP_REMOVED lines=22> */
.L_x_1674:
        /* <DEDUP_REMOVED lines=21> */
.L_x_1676:
[----:B------:R-:W-:Y:S05]  /*31f0*/  BSYNC.RECONVERGENT B0 ;  /* 0x0000000000007941 */ /* 0x000fea0003800200 */
.L_x_1675:
[----:B------:R-:W-:Y:S02]  /*3200*/  UIADD3 UR10, UPT, UPT, UR18, UR10, URZ ;  /* 0x0000000a120a7290 */ /* 0x000fe4000fffe0ff */
[----:B------:R-:W-:Y:S02]  /*3210*/  UIADD3 UR4, UPT, UPT, UR4, 0x1, URZ ;  /* 0x0000000104047890 */ /* 0x000fe4000fffe0ff */
[----:B------:R-:W-:-:S09]  /*3220*/  UISETP.GE.AND UP0, UPT, UR10, UR8, UPT ;  /* 0x000000080a00728c */ /* 0x000fd2000bf06270 */
[----:B------:R-:W-:Y:S05]  /*3230*/  BRA.U !UP0, `(.L_x_1677) ;  /* 0xffffffcd08f47547 */ /* 0x000fea000b83ffff */
.L_x_1652:
        /* <DEDUP_REMOVED lines=19> */
.L_x_1679:
[----:B------:R-:W-:Y:S05]  /*3370*/  BSYNC.RECONVERGENT B0 ;  /* 0x0000000000007941 */ /* 0x000fea0003800200 */
.L_x_1678:
[----:B------:R-:W-:Y:S05]  /*3380*/  @P0 EXIT ;  /* 0x000000000000094d */ /* 0x000fea0003800000 */
[----:B------:R-:W-:Y:S05]  /*3390*/  @P2 BRA `(.L_x_1680) ;  /* 0x0000000000202947 */ /* 0x000fea0003800000 */
[----:B------:R-:W-:-:S05]  /*33a0*/  IMAD R0, R4, R7, RZ ;  /* 0x0000000704007224 */ /* 0x000fca00078e02ff */
[----:B------:R-:W-:-:S13]  /*33b0*/  ISETP.NE.AND P0, PT, R0, -0x1, PT ;  /* 0xffffffff0000780c */ /* 0x000fda0003f05270 */
[----:B------:R-:W-:Y:S05]  /*33c0*/  @!P0 BRA `(.L_x_1680) ;  /* 0x0000000000148947 */ /* 0x000fea0003800000 */
.L_x_1681:
[----:B-1----:R-:W4:Y:S04]  /*33d0*/  LDG.E.STRONG.GPU R5, desc[UR16][R2.64] ;  /* 0x0000001002057981 */ /* 0x002f28000c1ef900 */
[----:B----4-:R-:W-:Y:S01]  /*33e0*/  CCTL.IVALL ;  /* 0x00000000ff00798f */ /* 0x010fe20002000000 */
[----:B------:R-:W-:Y:S05]  /*33f0*/  YIELD ;  /* 0x0000000000007946 */ /* 0x000fea0003800000 */
[----:B------:R-:W-:-:S13]  /*3400*/  ISETP.NE.AND P0, PT, R5, R0, PT ;  /* 0x000000000500720c */ /* 0x000fda0003f05270 */
[----:B------:R-:W-:Y:S05]  /*3410*/  @P0 BRA `(.L_x_1681) ;  /* 0xfffffffc00ec0947 */ /* 0x000fea000383ffff */
.L_x_1680:
        /* <DEDUP_REMOVED lines=60> */
.L_x_1684:
        /* <DEDUP_REMOVED lines=21> */
[----:B--2---:R-:W-:Y:S02]  /*3930*/  F2FP.F16.F32.PACK_AB R21, R15, R2 ;  /* 0x000000020f15723e */ /* 0x004fe400000000ff */
[----:B------:R-:W-:-:S03]  /*3940*/  MOV R12, R24 ;  /* 0x00000018000c7202 */ /* 0x000fc60000000f00 */
[----:B------:R1:W-:Y:S04]  /*3950*/  STG.E desc[UR16][R8.64], R21 ;  /* 0x0000001508007986 */ /* 0x0003e8000c101910 */
[----:B------:R1:W-:Y:S01]  /*3960*/  STG.E desc[UR16][R12.64], R23 ;  /* 0x000000170c007986 */ /* 0x0003e2000c101910 */
[----:B------:R-:W-:Y:S02]  /*3970*/  IADD3 R24, P3, PT, R24, 0x400, RZ ;  /* 0x0000040018187810 */ /* 0x000fe40007f7e0ff */
[----:B------:R-:W-:Y:S02]  /*3980*/  IADD3.X R25, PT, PT, RZ, R25, RZ, P4, !PT ;  /* 0x00000019ff197210 */ /* 0x000fe400027fe4ff */
[----:B------:R-:W-:Y:S01]  /*3990*/  IADD3.X R27, PT, PT, RZ, R27, RZ, P3, !PT ;  /* 0x0000001bff1b7210 */ /* 0x000fe20001ffe4ff */
[----:B------:R-:W-:Y:S08]  /*39a0*/  @P1 BRA `(.L_x_1684) ;  /* 0xfffffffc008c1947 */ /* 0x000ff0000383ffff */
.L_x_1683:
[----:B------:R-:W-:Y:S05]  /*39b0*/  BSYNC.RECONVERGENT B0 ;  /* 0x0000000000007941 */ /* 0x000fea0003800200 */
.L_x_1682:
        /* <DEDUP_REMOVED lines=10> */
.L_x_1685:
        /* <DEDUP_REMOVED lines=21> */
[----:B-----5:R-:W-:Y:S02]  /*3bb0*/  F2FP.F16.F32.PACK_AB R13, R15, R10 ;  /* 0x0000000a0f0d723e */ /* 0x020fe400000000ff */
[----:B------:R-:W-:-:S04]  /*3bc0*/  IADD3 R10, P1, PT, R22, UR4, RZ ;  /* 0x00000004160a7c10 */ /* 0x000fc8000ff3e0ff */
        /* <DEDUP_REMOVED lines=39> */
[----:B--2---:R-:W-:-:S03]  /*3e40*/  F2FP.F16.F32.PACK_AB R31, R31, R28 ;  /* 0x0000001c1f1f723e */ /* 0x004fc600000000ff */
        /* <DEDUP_REMOVED lines=18> */
[----:B---3--:R-:W-:Y:S02]  /*3f70*/  F2FP.F16.F32.PACK_AB R19, R19, R10 ;  /* 0x0000000a1313723e */ /* 0x008fe400000000ff */
[----:B----4-:R-:W-:-:S03]  /*3f80*/  F2FP.F16.F32.PACK_AB R9, R17, R14 ;  /* 0x0000000e1109723e */ /* 0x010fc600000000ff */
[----:B------:R0:W-:Y:S04]  /*3f90*/  STG.E desc[UR16][R12.64], R19 ;  /* 0x000000130c007986 */ /* 0x0001e8000c101910 */
[----:B------:R0:W-:Y:S02]  /*3fa0*/  STG.E desc[UR16][R20.64], R9 ;  /* 0x0000000914007986 */ /* 0x0001e4000c101910 */
[----:B------:R-:W-:Y:S05]  /*3fb0*/  @P0 BRA `(.L_x_1685) ;  /* 0xfffffff800a80947 */ /* 0x000fea000383ffff */
[----:B------:R-:W-:Y:S05]  /*3fc0*/  EXIT ;  /* 0x000000000000794d */ /* 0x000fea0003800000 */
.L_x_1686:
        /* <DEDUP_REMOVED lines=11> */
.L_x_3439:


//--------------------- .text._Z35group_norm_nhwc_bwd_one_pass_kernelI11Fp32IOFp16WLi128ELi16ELi256EEv26Group_norm_nhwc_bwd_params --------------------------
	.section	.text._Z35group_norm_nhwc_bwd_one_pass_kernelI11Fp32IOFp16WLi128ELi16ELi256EEv26Group_norm_nhwc_bwd_params,"ax",@progbits
	.align	128
        .global         _Z35group_norm_nhwc_bwd_one_pass_kernelI11Fp32IOFp16WLi128ELi16ELi256EEv26Group_norm_nhwc_bwd_params
        .type           _Z35group_norm_nhwc_bwd_one_pass_kernelI11Fp32IOFp16WLi128ELi16ELi256EEv26Group_norm_nhwc_bwd_params,@function
        .size           _Z35group_norm_nhwc_bwd_one_pass_kernelI11Fp32IOFp16WLi128ELi16ELi256EEv26Group_norm_nhwc_bwd_params,(.L_x_3440 - _Z35group_norm_nhwc_bwd_one_pass_kernelI11Fp32IOFp16WLi128ELi16ELi256EEv26Group_norm_nhwc_bwd_params)
        .other          _Z35group_norm_nhwc_bwd_one_pass_kernelI11Fp32IOFp16WLi128ELi16ELi256EEv26Group_norm_nhwc_bwd_params,@"STO_CUDA_ENTRY STV_DEFAULT"
_Z35group_norm_nhwc_bwd_one_pass_kernelI11Fp32IOFp16WLi128ELi16ELi256EEv26Group_norm_nhwc_bwd_params:
.text._Z35group_norm_nhwc_bwd_one_pass_kernelI11Fp32IOFp16WLi128ELi16ELi256EEv26Group_norm_nhwc_bwd_params:
        /* <DEDUP_REMOVED lines=45> */
.L_x_1718:
        /* <DEDUP_REMOVED lines=161> */
[----:B----4-:R-:W-:Y:S02]  /*0ce0*/  HADD2.F32 R4, -RZ, R4.H0_H0 ;  /* 0x20000004ff047230 */ /* 0x010fe40000004100 */
[----:B---3--:R-:W-:Y:S02]  /*0cf0*/  @P4 HADD2.F32 R39, -RZ, R5.H0_H0 ;  /* 0x20000005ff274230 */ /* 0x008fe40000004100 */
[----:B------:R-:W-:Y:S02]  /*0d00*/  HADD2.F32 R5, -RZ, R15.H0_H0 ;  /* 0x2000000fff057230 */ /* 0x000fe40000004100 */
[----:B------:R-:W-:Y:S01]  /*0d10*/  @P4 HADD2.F32 R38, -RZ, R14.H0_H0 ;  /* 0x2000000eff264230 */ /* 0x000fe20000004100 */
        /* <DEDUP_REMOVED lines=58> */
.L_x_1688:
        /* <DEDUP_REMOVED lines=128> */
.L_x_1689:
        /* <DEDUP_REMOVED lines=39> */
.L_x_1691:
[----:B------:R-:W-:Y:S05]  /*1b30*/  BSYNC.RECONVERGENT B0 ;  /* 0x0000000000007941 */ /* 0x000fea0003800200 */
.L_x_1690:
        /* <DEDUP_REMOVED lines=25> */
.L_x_1693:
[----:B------:R-:W-:Y:S05]  /*1cd0*/  BSYNC.RECONVERGENT B0 ;  /* 0x0000000000007941 */ /* 0x000fea0003800200 */
.L_x_1692:
        /* <DEDUP_REMOVED lines=158> */
.L_x_1695:
[----:B------:R-:W-:Y:S05]  /*26c0*/  BSYNC.RECONVERGENT B0 ;  /* 0x0000000000007941 */ /* 0x000fea0003800200 */
.L_x_1694:
        /* <DEDUP_REMOVED lines=28> */
.L_x_1697:
[----:B------:R-:W-:Y:S05]  /*2890*/  BSYNC.RECONVERGENT B0 ;  /* 0x0000000000007941 */ /* 0x000fea0003800200 */
.L_x_1696:
        /* <DEDUP_REMOVED lines=28> */
.L_x_1700:
[----:B--2---:R-:W2:Y:S04]  /*2a60*/  LDG.E.STRONG.GPU R16, desc[UR28][R18.64] ;  /* 0x0000001c12107981 */ /* 0x004ea8000c1ef900 */
[----:B--2---:R-:W-:Y:S01]  /*2a70*/  CCTL.IVALL ;  /* 0x00000000ff00798f */ /* 0x004fe20002000000 */
[----:B------:R-:W-:Y:S05]  /*2a80*/  YIELD ;  /* 0x0000000000007946 */ /* 0x000fea0003800000 */
[----:B------:R-:W-:-:S13]  /*2a90*/  ISETP.NE.AND P1, PT, R16, R23, PT ;  /* 0x000000171000720c */ /* 0x000fda0003f25270 */
[----:B------:R-:W-:Y:S05]  /*2aa0*/  @P1 BRA `(.L_x_1700) ;  /* 0xfffffffc00ec1947 */ /* 0x000fea000383ffff */
.L_x_1699:
        /* <DEDUP_REMOVED lines=14> */
.L_x_1702:
        /* <DEDUP_REMOVED lines=84> */
.L_x_1701:
        /* <DEDUP_REMOVED lines=42> */
.L_x_1703:
        /* <DEDUP_REMOVED lines=22> */
.L_x_1704:
        /* <DEDUP_REMOVED lines=11> */
.L_x_1705:
[----:B------:R-:W-:Y:S05]  /*3580*/  BSYNC.RECONVERGENT B0 ;  /* 0x0000000000007941 */ /* 0x000fea0003800200 */
.L_x_1698:
        /* <DEDUP_REMOVED lines=34> */
.L_x_1706:
        /* <DEDUP_REMOVED lines=20> */
.L_x_1708:
[----:B------:R-:W-:Y:S05]  /*38f0*/  BSYNC.RECONVERGENT B0 ;  /* 0x0000000000007941 */ /* 0x000fea0003800200 */
.L_x_1707:
        /* <DEDUP_REMOVED lines=44> */
.L_x_1709:
        /* <DEDUP_REMOVED lines=17> */
.L_x_1711:
[----:B------:R-:W-:Y:S05]  /*3cd0*/  BSYNC.RECONVERGENT B0 ;  /* 0x0000000000007941 */ /* 0x000fea0003800200 */
.L_x_1710:
        /* <DEDUP_REMOVED lines=19> */
.L_x_1712:
        /* <DEDUP_REMOVED lines=17> */
.L_x_1714:
[----:B------:R-:W-:Y:S05]  /*3f20*/  BSYNC.RECONVERGENT B0 ;  /* 0x0000000000007941 */ /* 0x000fea0003800200 */
.L_x_1713:
        /* <DEDUP_REMOVED lines=19> */
.L_x_1715:
        /* <DEDUP_REMOVED lines=18> */
.L_x_1717:
[----:B------:R-:W-:Y:S05]  /*4180*/  BSYNC.RECONVERGENT B0 ;  /* 0x0000000000007941 */ /* 0x000fea0003800200 */
.L_x_1716:
[----:B------:R-:W-:Y:S02]  /*4190*/  UIADD3 UR18, UPT, UPT, UR33, UR18, URZ ;  /* 0x0000001221127290 */ /* 0x000fe4000fffe0ff */
[----:B------:R-:W-:Y:S02]  /*41a0*/  UIADD3 UR4, UPT, UPT, UR4, 0x1, URZ ;  /* 0x0000000104047890 */ /* 0x000fe4000fffe0ff */
[----:B------:R-:W-:-:S09]  /*41b0*/  UISETP.GE.AND UP0, UPT, UR18, UR8, UPT ;  /* 0x000000081200728c */ /* 0x000fd2000bf06270 */
[----:B------:R-:W-:Y:S05]  /*41c0*/  BRA.U !UP0, `(.L_x_1718) ;  /* 0xffffffc108407547 */ /* 0x000fea000b83ffff */
.L_x_1687:
        /* <DEDUP_REMOVED lines=20> */
.L_x_1720:
[----:B------:R-:W-:Y:S05]  /*4310*/  BSYNC.RECONVERGENT B0 ;  /* 0x0000000000007941 */ /* 0x000fea0003800200 */
.L_x_1719:
[----:B------:R-:W-:Y:S05]  /*4320*/  @P0 EXIT ;  /* 0x000000000000094d */ /* 0x000fea0003800000 */
[----:B------:R-:W-:Y:S05]  /*4330*/  @P2 BRA `(.L_x_1721) ;  /* 0x0000000000202947 */ /* 0x000fea0003800000 */
[----:B------:R-:W-:-:S05]  /*4340*/  IMAD R0, R4, R7, RZ ;  /* 0x0000000704007224 */ /* 0x000fca00078e02ff */
[----:B------:R-:W-:-:S13]  /*4350*/  ISETP.NE.AND P0, PT, R0, -0x1, PT ;  /* 0xffffffff0000780c */ /* 0x000fda0003f05270 */
[----:B------:R-:W-:Y:S05]  /*4360*/  @!P0 BRA `(.L_x_1721) ;  /* 0x0000000000148947 */ /* 0x000fea0003800000 */
.L_x_1722:
[----:B0-----:R-:W2:Y:S04]  /*4370*/  LDG.E.STRONG.GPU R5, desc[UR28][R2.64] ;  /* 0x0000001c02057981 */ /* 0x001ea8000c1ef900 */
[----:B--2---:R-:W-:Y:S01]  /*4380*/  CCTL.IVALL ;  /* 0x00000000ff00798f */ /* 0x004fe20002000000 */
[----:B------:R-:W-:Y:S05]  /*4390*/  YIELD ;  /* 0x0000000000007946 */ /* 0x000fea0003800000 */
[----:B------:R-:W-:-:S13]  /*43a0*/  ISETP.NE.AND P0, PT, R5, R0, PT ;  /* 0x000000000500720c */ /* 0x000fda0003f05270 */
[----:B------:R-:W-:Y:S05]  /*43b0*/  @P0 BRA `(.L_x_1722) ;  /* 0xfffffffc00ec0947 */ /* 0x000fea000383ffff */
.L_x_1721:
        /* <DEDUP_REMOVED lines=62> */
.L_x_1725:
        /* <DEDUP_REMOVED lines=29> */
.L_x_1724:
[----:B------:R-:W-:Y:S05]  /*4970*/  BSYNC.RECONVERGENT B0 ;  /* 0x0000000000007941 */ /* 0x000fea0003800200 */
.L_x_1723:
        /* <DEDUP_REMOVED lines=10> */
.L_x_1726:
        /* <DEDUP_REMOVED lines=21> */
[----:B----4-:R-:W-:Y:S02]  /*4b70*/  F2FP.F16.F32.PACK_AB R23, R15, R12 ;  /* 0x0000000c0f17723e */ /* 0x010fe400000000ff */
[----:B------:R-:W-:-:S04]  /*4b80*/  IADD3 R12, P1, PT, R22, UR4, RZ ;  /* 0x00000004160c7c10 */ /* 0x000fc8000ff3e0ff */
        /* <DEDUP_REMOVED lines=57> */
[----:B---3--:R-:W-:Y:S02]  /*4f20*/  F2FP.F16.F32.PACK_AB R19, R19, R12 ;  /* 0x0000000c1313723e */ /* 0x008fe400000000ff */
[----:B-----5:R-:W-:-:S03]  /*4f30*/  F2FP.F16.F32.PACK_AB R13, R17, R14 ;  /* 0x0000000e110d723e */ /* 0x020fc600000000ff */
[----:B------:R4:W-:Y:S04]  /*4f40*/  STG.E desc[UR28][R10.64], R19 ;  /* 0x000000130a007986 */ /* 0x0009e8000c10191c */
[----:B------:R4:W-:Y:S01]  /*4f50*/  STG.E desc[UR28][R20.64], R13 ;  /* 0x0000000d14007986 */ /* 0x0009e2000c10191c */
[----:B------:R-:W-:Y:S01]  /*4f60*/  HFMA2 R12, -RZ, RZ, 0, 0 ;  /* 0x00000000ff0c7431 */ /* 0x000fe200000001ff */
[----:B------:R-:W-:Y:S06]  /*4f70*/  @P0 BRA `(.L_x_1726) ;  /* 0xfffffff800a80947 */ /* 0x000fec000383ffff */
[----:B------:R-:W-:Y:S05]  /*4f80*/  EXIT ;  /* 0x000000000000794d */ /* 0x000fea0003800000 */
.L_x_1727:
        /* <DEDUP_REMOVED lines=15> */
.L_x_3440:


//--------------------- .text._Z35group_norm_nhwc_bwd_one_pass_kernelI11Fp32IOFp16WLi256ELi16ELi256EEv26Group_norm_nhwc_bwd_params --------------------------
	.section	.text._Z35group_norm_nhwc_bwd_one_pass_kernelI11Fp32IOFp16WLi256ELi16ELi256EEv26Group_norm_nhwc_bwd_params,"ax",@progbits
	.align	128
        .global         _Z35group_norm_nhwc_bwd_one_pass_kernelI11Fp32IOFp16WLi256ELi16ELi256EEv26Group_norm_nhwc_bwd_params
        .type           _Z35group_norm_nhwc_bwd_one_pass_kernelI11Fp32IOFp16WLi256ELi16ELi256EEv26Group_norm_nhwc_bwd_params,@function
        .size           _Z35group_norm_nhwc_bwd_one_pass_kernelI11Fp32IOFp16WLi256ELi16ELi256EEv26Group_norm_nhwc_bwd_params,(.L_x_3441 - _Z35group_norm_nhwc_bwd_one_pass_kernelI11Fp32IOFp16WLi256ELi16ELi256EEv26Group_norm_nhwc_bwd_params)
        .other          _Z35group_norm_nhwc_bwd_one_pass_kernelI11Fp32IOFp16WLi256ELi16ELi256EEv26Group_norm_nhwc_bwd_params,@"STO_CUDA_ENTRY STV_DEFAULT"
_Z35group_norm_nhwc_bwd_one_pass_kernelI11Fp32IOFp16WLi256ELi16ELi256EEv26Group_norm_nhwc_bwd_params:
.text._Z35group_norm_nhwc_bwd_one_pass_kernelI11Fp32IOFp16WLi256ELi16ELi256EEv26Group_norm_nhwc_bwd_params:
        /* <DEDUP_REMOVED lines=23> */
.L_x_1771:
        /* <DEDUP_REMOVED lines=251> */
[----:B--2---:R-:W-:Y:S02]  /*1120*/  @P4 HADD2.F32 R54, -RZ, R68.H0_H0 ;  /* 0x20000044ff364230 */ /* 0x004fe40000004100 */
[----:B----4-:R-:W-:Y:S02]  /*1130*/  @P4 HADD2.F32 R55, -RZ, R0.H0_H0 ;  /* 0x20000000ff374230 */ /* 0x010fe40000004100 */
[----:B0-----:R-:W-:Y:S02]  /*1140*/  HADD2.F32 R49, -RZ, R35.H0_H0 ;  /* 0x20000023ff317230 */ /* 0x001fe40000004100 */
[----:B------:R-:W-:Y:S01]  /*1150*/  HADD2.F32 R48, -RZ, R63.H0_H0 ;  /* 0x2000003fff307230 */ /* 0x000fe20000004100 */
        /* <DEDUP_REMOVED lines=114> */
.L_x_1729:
        /* <DEDUP_REMOVED lines=256> */
.L_x_1730:
        /* <DEDUP_REMOVED lines=43> */
.L_x_1732:
[----:B------:R-:W-:Y:S05]  /*2b30*/  BSYNC.RECONVERGENT B0 ;  /* 0x0000000000007941 */ /* 0x000fea0003800200 */
.L_x_1731:
        /* <DEDUP_REMOVED lines=23> */
.L_x_1734:
[----:B------:R-:W-:Y:S05]  /*2cb0*/  BSYNC.RECONVERGENT B0 ;  /* 0x0000000000007941 */ /* 0x000fea0003800200 */
.L_x_1733:
        /* <DEDUP_REMOVED lines=158> */
.L_x_1736:
[----:B------:R-:W-:Y:S05]  /*36a0*/  BSYNC.RECONVERGENT B0 ;  /* 0x0000000000007941 */ /* 0x000fea0003800200 */
.L_x_1735:
        /* <DEDUP_REMOVED lines=28> */
.L_x_1738:
[----:B------:R-:W-:Y:S05]  /*3870*/  BSYNC.RECONVERGENT B0 ;  /* 0x0000000000007941 */ /* 0x000fea0003800200 */
.L_x_1737:
        /* <DEDUP_REMOVED lines=27> */
.L_x_1741:
[----:B------:R-:W2:Y:S04]  /*3a30*/  LDG.E.STRONG.GPU R0, desc[UR8][R32.64] ;  /* 0x0000000820007981 */ /* 0x000ea8000c1ef900 */
[----:B--2---:R-:W-:Y:S01]  /*3a40*/  CCTL.IVALL ;  /* 0x00000000ff00798f */ /* 0x004fe20002000000 */
[----:B------:R-:W-:Y:S05]  /*3a50*/  YIELD ;  /* 0x0000000000007946 */ /* 0x000fea0003800000 */
[----:B------:R-:W-:-:S13]  /*3a60*/  ISETP.NE.AND P1, PT, R0, R39, PT ;  /* 0x000000270000720c */ /* 0x000fda0003f25270 */
[----:B------:R-:W-:Y:S05]  /*3a70*/  @P1 BRA `(.L_x_1741) ;  /* 0xfffffffc00ec1947 */ /* 0x000fea000383ffff */
.L_x_1740:
        /* <DEDUP_REMOVED lines=16> */
.L_x_1743:
        /* <DEDUP_REMOVED lines=62> */
.L_x_1742:
        /* <DEDUP_REMOVED lines=36> */
.L_x_1744:
        /* <DEDUP_REMOVED lines=19> */
.L_x_1745:
        /* <DEDUP_REMOVED lines=9> */
.L_x_1746:
[----:B------:R-:W-:Y:S05]  /*4360*/  BSYNC.RECONVERGENT B0 ;  /* 0x0000000000007941 */ /* 0x000fea0003800200 */
.L_x_1739:
        /* <DEDUP_REMOVED lines=51> */
.L_x_1747:
        /* <DEDUP_REMOVED lines=21> */
.L_x_1749:
[----:B------:R-:W-:Y:S05]  /*47f0*/  BSYNC.RECONVERGENT B0 ;  /* 0x0000000000007941 */ /* 0x000fea0003800200 */
.L_x_1748:
        /* <DEDUP_REMOVED lines=21> */
.L_x_1750:
        /* <DEDUP_REMOVED lines=21> */
.L_x_1752:
[----:B------:R-:W-:Y:S05]  /*4aa0*/  BSYNC.RECONVERGENT B0 ;  /* 0x0000000000007941 */ /* 0x000fea0003800200 */
.L_x_1751:
        /* <DEDUP_REMOVED lines=21> */
.L_x_1753:
        /* <DEDUP_REMOVED lines=21> */
.L_x_1755:
[----:B------:R-:W-:Y:S05]  /*4d50*/  BSYNC.RECONVERGENT B0 ;  /* 0x0000000000007941 */ /* 0x000fea0003800200 */
.L_x_1754:
        /* <DEDUP_REMOVED lines=21> */
.L_x_1756:
        /* <DEDUP_REMOVED lines=20> */
.L_x_1758:
[----:B------:R-:W-:Y:S05]  /*4ff0*/  BSYNC.RECONVERGENT B0 ;  /* 0x0000000000007941 */ /* 0x000fea0003800200 */
.L_x_1757:
        /* <DEDUP_REMOVED lines=23> */
.L_x_1759:
        /* <DEDUP_REMOVED lines=20> */
.L_x_1761:
[----:B------:R-:W-:Y:S05]  /*52b0*/  BSYNC.RECONVERGENT B0 ;  /* 0x0000000000007941 */ /* 0x000fea0003800200 */
.L_x_1760:
        /* <DEDUP_REMOVED lines=43> */
.L_x_1762:
        /* <DEDUP_REMOVED lines=17> */
.L_x_1764:
[----:B------:R-:W-:Y:S05]  /*5680*/  BSYNC.RECONVERGENT B0 ;  /* 0x0000000000007941 */ /* 0x000fea0003800200 */
.L_x_1763:
        /* <DEDUP_REMOVED lines=19> */
.L_x_1765:
        /* <DEDUP_REMOVED lines=18> */
.L_x_1767:
[----:B------:R-:W-:Y:S05]  /*58e0*/  BSYNC.RECONVERGENT B0 ;  /* 0x0000000000007941 */ /* 0x000fea0003800200 */
.L_x_1766:
        /* <DEDUP_REMOVED lines=19> */
.L_x_1768:
        /* <DEDUP_REMOVED lines=17> */
.L_x_1770:
[----:B------:R-:W-:Y:S05]  /*5b30*/  BSYNC.RECONVERGENT B0 ;  /* 0x0000000000007941 */ /* 0x000fea0003800200 */
.L_x_1769:
[----:B------:R-:W-:Y:S02]  /*5b40*/  IADD3 R56, PT, PT, R51, R56, RZ ;  /* 0x0000003833387210 */ /* 0x000fe40007ffe0ff */
[----:B------:R-:W-:Y:S02]  /*5b50*/  IADD3 R57, PT, PT, R57, 0x1, RZ ;  /* 0x0000000139397810 */ /* 0x000fe40007ffe0ff */
[----:B------:R-:W-:-:S13]  /*5b60*/  ISETP.GE.AND P0, PT, R56, UR4, PT ;  /* 0x0000000438007c0c */ /* 0x000fda000bf06270 */
[----:B------:R-:W-:Y:S05]  /*5b70*/  @!P0 BRA `(.L_x_1771) ;  /* 0xffffffa4007c8947 */ /* 0x000fea000383ffff */
.L_x_1728:
        /* <DEDUP_REMOVED lines=19> */
.L_x_1773:
[----:B------:R-:W-:Y:S05]  /*5cb0*/  BSYNC.RECONVERGENT B0 ;  /* 0x0000000000007941 */ /* 0x000fea0003800200 */
.L_x_1772:
[----:B------:R-:W-:Y:S05]  /*5cc0*/  @P0 EXIT ;  /* 0x000000000000094d */ /* 0x000fea0003800000 */
[----:B------:R-:W-:Y:S05]  /*5cd0*/  @P2 BRA `(.L_x_1774) ;  /* 0x0000000000202947 */ /* 0x000fea0003800000 */
[----:B------:R-:W-:-:S05]  /*5ce0*/  IMAD R0, R4, R7, RZ ;  /* 0x0000000704007224 */ /* 0x000fca00078e02ff */
[----:B------:R-:W-:-:S13]  /*5cf0*/  ISETP.NE.AND P0, PT, R0, -0x1, PT ;  /* 0xffffffff0000780c */ /* 0x000fda0003f05270 */
[----:B------:R-:W-:Y:S05]  /*5d00*/  @!P0 BRA `(.L_x_1774) ;  /* 0x0000000000148947 */ /* 0x000fea0003800000 */
.L_x_1775:
[----:B--2---:R-:W2:Y:S04]  /*5d10*/  LDG.E.STRONG.GPU R5, desc[UR8][R2.64] ;  /* 0x0000000802057981 */ /* 0x004ea8000c1ef900 */
[----:B--2---:R-:W-:Y:S01]  /*5d20*/  CCTL.IVALL ;  /* 0x00000000ff00798f */ /* 0x004fe20002000000 */
[----:B------:R-:W-:Y:S05]  /*5d30*/  YIELD ;  /* 0x0000000000007946 */ /* 0x000fea0003800000 */
[----:B------:R-:W-:-:S13]  /*5d40*/  ISETP.NE.AND P0, PT, R5, R0, PT ;  /* 0x000000000500720c */ /* 0x000fda0003f05270 */
[----:B------:R-:W-:Y:S05]  /*5d50*/  @P0 BRA `(.L_x_1775) ;  /* 0xfffffffc00ec0947 */ /* 0x000fea000383ffff */
.L_x_1774:
        /* <DEDUP_REMOVED lines=60> */
.L_x_1778:
        /* <DEDUP_REMOVED lines=26> */
[----:B----4-:R-:W-:Y:S01]  /*62c0*/  F2FP.F16.F32.PACK_AB R19, R15, R10 ;  /* 0x0000000a0f13723e */ /* 0x010fe200000000ff */
[----:B------:R1:W-:Y:S04]  /*62d0*/  STG.E desc[UR8][R6.64], R17 ;  /* 0x0000001106007986 */ /* 0x0003e8000c101908 */
[----:B------:R1:W-:Y:S01]  /*62e0*/  STG.E desc[UR8][R8.64], R19 ;  /* 0x0000001308007986 */ /* 0x0003e2000c101908 */
[----:B------:R-:W-:Y:S01]  /*62f0*/  IADD3.X R23, PT, PT, RZ, R23, RZ, P3, !PT ;  /* 0x00000017ff177210 */ /* 0x000fe20001ffe4ff */
[----:B------:R-:W-:Y:S06]  /*6300*/  @P1 BRA `(.L_x_1778) ;  /* 0xfffffffc00841947 */ /* 0x000fec000383ffff */
.L_x_1777:
[----:B------:R-:W-:Y:S05]  /*6310*/  BSYNC.RECONVERGENT B0 ;  /* 0x0000000000007941 */ /* 0x000fea0003800200 */
.L_x_1776:
        /* <DEDUP_REMOVED lines=10> */
.L_x_1779:
        /* <DEDUP_REMOVED lines=22> */
[----:B----4-:R-:W-:-:S02]  /*6520*/  F2FP.F16.F32.PACK_AB R31, R7, R2 ;  /* 0x00000002071f723e */ /* 0x010fc400000000ff */
[----:B------:R-:W-:-:S04]  /*6530*/  LOP3.LUT R2, R20, 0x3, RZ, 0xc0, !PT ;  /* 0x0000000314027812 */ /* 0x000fc800078ec0ff */
[----:B------:R-:W-:Y:S02]  /*6540*/  IADD3.X R9, PT, PT, R2, UR5, RZ, P1, !PT ;  /* 0x0000000502097c10 */ /* 0x000fe40008ffe4ff */
[----:B-----5:R-:W-:Y:S02]  /*6550*/  F2FP.F16.F32.PACK_AB R33, R25, R10 ;  /* 0x0000000a1921723e */ /* 0x020fe400000000ff */
        /* <DEDUP_REMOVED lines=35> */
[----:B----4-:R-:W-:Y:S02]  /*6790*/  F2FP.F16.F32.PACK_AB R33, R33, R2 ;  /* 0x000000022121723e */ /* 0x010fe400000000ff */
[----:B--2---:R-:W-:-:S03]  /*67a0*/  F2FP.F16.F32.PACK_AB R37, R37, R12 ;  /* 0x0000000c2525723e */ /* 0x004fc600000000ff */
        /* <DEDUP_REMOVED lines=18> */
[----:B--2---:R-:W-:Y:S02]  /*68d0*/  F2FP.F16.F32.PACK_AB R11, R11, R8 ;  /* 0x000000080b0b723e */ /* 0x004fe400000000ff */
[----:B-----5:R-:W-:-:S03]  /*68e0*/  F2FP.F16.F32.PACK_AB R7, R5, R6 ;  /* 0x000000060507723e */ /* 0x020fc600000000ff */
[----:B------:R4:W-:Y:S04]  /*68f0*/  STG.E desc[UR8][R26.64], R11 ;  /* 0x0000000b1a007986 */ /* 0x0009e8000c101908 */
[----:B------:R4:W-:Y:S02]  /*6900*/  STG.E desc[UR8][R28.64], R7 ;  /* 0x000000071c007986 */ /* 0x0009e4000c101908 */
[----:B------:R-:W-:Y:S05]  /*6910*/  @P0 BRA `(.L_x_1779) ;  /* 0xfffffff800a80947 */ /* 0x000fea000383ffff */
[----:B------:R-:W-:Y:S05]  /*6920*/  EXIT ;  /* 0x000000000000794d */ /* 0x000fea0003800000 */
.L_x_1780:
        /* <DEDUP_REMOVED lines=13> */
.L_x_3441:


//--------------------- .text._Z35group_norm_nhwc_bwd_one_pass_kernelI11Fp32IOFp16WLi512ELi16ELi256EEv26Group_norm_nhwc_bwd_params --------------------------
	.section	.text._Z35group_norm_nhwc_bwd_one_pass_kernelI11Fp32IOFp16WLi512ELi16ELi256EEv26Group_norm_nhwc_bwd_params,"ax",@progbits
	.align	128
        .global         _Z35group_norm_nhwc_bwd_one_pass_kernelI11Fp32IOFp16WLi512ELi16ELi256EEv26Group_norm_nhwc_bwd_params
        .type           _Z35group_norm_nhwc_bwd_one_pass_kernelI11Fp32IOFp16WLi512ELi16ELi256EEv26Group_norm_nhwc_bwd_params,@function
        .size           _Z35group_norm_nhwc_bwd_one_pass_kernelI11Fp32IOFp16WLi512ELi16ELi256EEv26Group_norm_nhwc_bwd_params,(.L_x_3442 - _Z35group_norm_nhwc_bwd_one_pass_kernelI11Fp32IOFp16WLi512ELi16ELi256EEv26Group_norm_nhwc_bwd_params)
        .other          _Z35group_norm_nhwc_bwd_one_pass_kernelI11Fp32IOFp16WLi512ELi16ELi256EEv26Group_norm_nhwc_bwd_params,@"STO_CUDA_ENTRY STV_DEFAULT"
_Z35group_norm_nhwc_bwd_one_pass_kernelI11Fp32IOFp16WLi512ELi16ELi256EEv26Group_norm_nhwc_bwd_params:
.text._Z35group_norm_nhwc_bwd_one_pass_kernelI11Fp32IOFp16WLi512ELi16ELi256EEv26Group_norm_nhwc_bwd_params:
        /* <DEDUP_REMOVED lines=44> */
.L_x_1848:
        /* <DEDUP_REMOVED lines=415> */
[----:B--2---:R-:W-:Y:S02]  /*1cb0*/  @P3 HADD2.F32 R117, -RZ, R66.H0_H0 ;  /* 0x20000042ff753230 */ /* 0x004fe40000004100 */
[----:B---3--:R-:W-:Y:S02]  /*1cc0*/  @P3 HADD2.F32 R118, -RZ, R67.H0_H0 ;  /* 0x20000043ff763230 */ /* 0x008fe40000004100 */
[----:B------:R-:W-:Y:S02]  /*1cd0*/  HADD2.F32 R116, -RZ, R116.H0_H0 ;  /* 0x20000074ff747230 */ /* 0x000fe40000004100 */
[----:B------:R-:W-:Y:S01]  /*1ce0*/  HADD2.F32 R115, -RZ, R115.H0_H0 ;  /* 0x20000073ff737230 */ /* 0x000fe20000004100 */
        /* <DEDUP_REMOVED lines=226> */
.L_x_1782:
        /* <DEDUP_REMOVED lines=512> */
.L_x_1783:
        /* <DEDUP_REMOVED lines=45> */
.L_x_1785:
[----:B------:R-:W-:Y:S05]  /*4de0*/  BSYNC.RECONVERGENT B0 ;  /* 0x0000000000007941 */ /* 0x000fea0003800200 */
.L_x_1784:
        /* <DEDUP_REMOVED lines=23> */
.L_x_1787:
[----:B------:R-:W-:Y:S05]  /*4f60*/  BSYNC.RECONVERGENT B0 ;  /* 0x0000000000007941 */ /* 0x000fea0003800200 */
.L_x_1786:
        /* <DEDUP_REMOVED lines=158> */
.L_x_1789:
[----:B------:R-:W-:Y:S05]  /*5950*/  BSYNC.RECONVERGENT B0 ;  /* 0x0000000000007941 */ /* 0x000fea0003800200 */
.L_x_1788:
        /* <DEDUP_REMOVED lines=28> */
.L_x_1791:
[----:B------:R-:W-:Y:S05]  /*5b20*/  BSYNC.RECONVERGENT B0 ;  /* 0x0000000000007941 */ /* 0x000fea0003800200 */
.L_x_1790:
        /* <DEDUP_REMOVED lines=27> */
.L_x_1794:
[----:B------:R-:W3:Y:S04]  /*5ce0*/  LDG.E.STRONG.GPU R58, desc[UR8][R56.64] ;  /* 0x00000008383a7981 */ /* 0x000ee8000c1ef900 */
[----:B---3--:R-:W-:Y:S01]  /*5cf0*/  CCTL.IVALL ;  /* 0x00000000ff00798f */ /* 0x008fe20002000000 */
[----:B------:R-:W-:Y:S05]  /*5d00*/  YIELD ;  /* 0x0000000000007946 */ /* 0x000fea0003800000 */
[----:B------:R-:W-:-:S13]  /*5d10*/  ISETP.NE.AND P0, PT, R58, R63, PT ;  /* 0x0000003f3a00720c */ /* 0x000fda0003f05270 */
[----:B------:R-:W-:Y:S05]  /*5d20*/  @P0 BRA `(.L_x_1794) ;  /* 0xfffffffc00ec0947 */ /* 0x000fea000383ffff */
.L_x_1793:
        /* <DEDUP_REMOVED lines=16> */
.L_x_1796:
        /* <DEDUP_REMOVED lines=62> */
.L_x_1795:
        /* <DEDUP_REMOVED lines=38> */
.L_x_1797:
        /* <DEDUP_REMOVED lines=19> */
.L_x_1798:
        /* <DEDUP_REMOVED lines=9> */
.L_x_1799:
[----:B------:R-:W-:Y:S05]  /*6630*/  BSYNC.RECONVERGENT B0 ;  /* 0x0000000000007941 */ /* 0x000fea0003800200 */
.L_x_1792:
        /* <DEDUP_REMOVED lines=45> */
.L_x_1800:
        /* <DEDUP_REMOVED lines=21> */
.L_x_1802:
[----:B------:R-:W-:Y:S05]  /*6a60*/  BSYNC.RECONVERGENT B0 ;  /* 0x0000000000007941 */ /* 0x000fea0003800200 */
.L_x_1801:
        /* <DEDUP_REMOVED lines=21> */
.L_x_1803:
        /* <DEDUP_REMOVED lines=21> */
.L_x_1805:
[----:B------:R-:W-:Y:S05]  /*6d10*/  BSYNC.RECONVERGENT B0 ;  /* 0x0000000000007941 */ /* 0x000fea0003800200 */
.L_x_1804:
        /* <DEDUP_REMOVED lines=21> */
.L_x_1806:
        /* <DEDUP_REMOVED lines=20> */
.L_x_1808:
[----:B------:R-:W-:Y:S05]  /*6fb0*/  BSYNC.RECONVERGENT B0 ;  /* 0x0000000000007941 */ /* 0x000fea0003800200 */
.L_x_1807:
        /* <DEDUP_REMOVED lines=39> */
.L_x_1809:
        /* <DEDUP_REMOVED lines=17> */
.L_x_1811:
[----:B------:R-:W-:Y:S05]  /*7340*/  BSYNC.RECONVERGENT B0 ;  /* 0x0000000000007941 */ /* 0x000fea0003800200 */
.L_x_1810:
        /* <DEDUP_REMOVED lines=25> */
.L_x_1812:
        /* <DEDUP_REMOVED lines=23> */
.L_x_1814:
[----:B------:R-:W-:Y:S05]  /*7650*/  BSYNC.RECONVERGENT B0 ;  /* 0x0000000000007941 */ /* 0x000fea0003800200 */
.L_x_1813:
        /* <DEDUP_REMOVED lines=19> */
.L_x_1815:
        /* <DEDUP_REMOVED lines=17> */
.L_x_1817:
[----:B------:R-:W-:Y:S05]  /*78a0*/  BSYNC.RECONVERGENT B0 ;  /* 0x0000000000007941 */ /* 0x000fea0003800200 */
.L_x_1816:
        /* <DEDUP_REMOVED lines=25> */
.L_x_1818:
        /* <DEDUP_REMOVED lines=23> */
.L_x_1820:
[----:B------:R-:W-:Y:S05]  /*7bb0*/  BSYNC.RECONVERGENT B0 ;  /* 0x0000000000007941 */ /* 0x000fea0003800200 */
.L_x_1819:
        /* <DEDUP_REMOVED lines=19> */
.L_x_1821:
        /* <DEDUP_REMOVED lines=18> */
.L_x_1823:
[----:B------:R-:W-:Y:S05]  /*7e10*/  BSYNC.RECONVERGENT B0 ;  /* 0x0000000000007941 */ /* 0x000fea0003800200 */
.L_x_1822:
        /* <DEDUP_REMOVED lines=24> */
.L_x_1824:
        /* <DEDUP_REMOVED lines=20> */
.L_x_1826:
[----:B------:R-:W-:Y:S05]  /*80e0*/  BSYNC.RECONVERGENT B0 ;  /* 0x0000000000007941 */ /* 0x000fea0003800200 */
.L_x_1825:
        /* <DEDUP_REMOVED lines=36> */
.L_x_1827:
        /* <DEDUP_REMOVED lines=17> */
.L_x_1829:
[----:B------:R-:W-:Y:S05]  /*8440*/  BSYNC.RECONVERGENT B0 ;  /* 0x0000000000007941 */ /* 0x000fea0003800200 */
.L_x_1828:
        /* <DEDUP_REMOVED lines=25> */
.L_x_1830:
        /* <DEDUP_REMOVED lines=23> */
.L_x_1832:
[----:B------:R-:W-:Y:S05]  /*8750*/  BSYNC.RECONVERGENT B0 ;  /* 0x0000000000007941 */ /* 0x000fea0003800200 */
.L_x_1831:
        /* <DEDUP_REMOVED lines=19> */
.L_x_1833:
        /* <DEDUP_REMOVED lines=17> */
.L_x_1835:
[----:B------:R-:W-:Y:S05]  /*89a0*/  BSYNC.RECONVERGENT B0 ;  /* 0x0000000000007941 */ /* 0x000fea0003800200 */
.L_x_1834:
        /* <DEDUP_REMOVED lines=25> */
.L_x_1836:
        /* <DEDUP_REMOVED lines=23> */
.L_x_1838:
[----:B------:R-:W-:Y:S05]  /*8cb0*/  BSYNC.RECONVERGENT B0 ;  /* 0x0000000000007941 */ /* 0x000fea0003800200 */
.L_x_1837:
        /* <DEDUP_REMOVED lines=19> */
.L_x_1839:
        /* <DEDUP_REMOVED lines=17> */
.L_x_1841:
[----:B------:R-:W-:Y:S05]  /*8f00*/  BSYNC.RECONVERGENT B0 ;  /* 0x0000000000007941 */ /* 0x000fea0003800200 */
.L_x_1840:
        /* <DEDUP_REMOVED lines=25> */
.L_x_1842:
        /* <DEDUP_REMOVED lines=23> */
.L_x_1844:
[----:B------:R-:W-:Y:S05]  /*9210*/  BSYNC.RECONVERGENT B0 ;  /* 0x0000000000007941 */ /* 0x000fea0003800200 */
.L_x_1843:
        /* <DEDUP_REMOVED lines=19> */
.L_x_1845:
        /* <DEDUP_REMOVED lines=17> */
.L_x_1847:
[----:B------:R-:W-:Y:S05]  /*9460*/  BSYNC.RECONVERGENT B0 ;  /* 0x0000000000007941 */ /* 0x000fea0003800200 */
.L_x_1846:
[----:B------:R-:W-:Y:S02]  /*9470*/  IADD3 R100, PT, PT, R97, R100, RZ ;  /* 0x0000006461647210 */ /* 0x000fe40007ffe0ff */
[----:B------:R-:W-:Y:S02]  /*9480*/  IADD3 R101, PT, PT, R101, 0x1, RZ ;  /* 0x0000000165657810 */ /* 0x000fe40007ffe0ff */
[----:B------:R-:W-:-:S13]  /*9490*/  ISETP.GE.AND P0, PT, R100, UR4, PT ;  /* 0x0000000464007c0c */ /* 0x000fda000bf06270 */
[----:B------:R-:W-:Y:S05]  /*94a0*/  @!P0 BRA `(.L_x_1848) ;  /* 0xffffff6c00848947 */ /* 0x000fea000383ffff */
.L_x_1781:
        /* <DEDUP_REMOVED lines=19> */
.L_x_1850:
[----:B------:R-:W-:Y:S05]  /*95e0*/  BSYNC.RECONVERGENT B0 ;  /* 0x0000000000007941 */ /* 0x000fea0003800200 */
.L_x_1849:
[----:B------:R-:W-:Y:S05]  /*95f0*/  @P0 EXIT ;  /* 0x000000000000094d */ /* 0x000fea0003800000 */
[----:B------:R-:W-:Y:S05]  /*9600*/  @P2 BRA `(.L_x_1851) ;  /* 0x0000000000202947 */ /* 0x000fea0003800000 */
[----:B------:R-:W-:-:S05]  /*9610*/  IMAD R0, R4, R7, RZ ;  /* 0x0000000704007224 */ /* 0x000fca00078e02ff */
[----:B------:R-:W-:-:S13]  /*9620*/  ISETP.NE.AND P0, PT, R0, -0x1, PT ;  /* 0xffffffff0000780c */ /* 0x000fda0003f05270 */
[----:B------:R-:W-:Y:S05]  /*9630*/  @!P0 BRA `(.L_x_1851) ;  /* 0x0000000000148947 */ /* 0x000fea0003800000 */
.L_x_1852:
[----:B0-----:R-:W2:Y:S04]  /*9640*/  LDG.E.STRONG.GPU R5, desc[UR8][R2.64] ;  /* 0x0000000802057981 */ /* 0x001ea8000c1ef900 */
[----:B--2---:R-:W-:Y:S01]  /*9650*/  CCTL.IVALL ;  /* 0x00000000ff00798f */ /* 0x004fe20002000000 */
[----:B------:R-:W-:Y:S05]  /*9660*/  YIELD ;  /* 0x0000000000007946 */ /* 0x000fea0003800000 */
[----:B------:R-:W-:-:S13]  /*9670*/  ISETP.NE.AND P0, PT, R5, R0, PT ;  /* 0x000000000500720c */ /* 0x000fda0003f05270 */
[----:B------:R-:W-:Y:S05]  /*9680*/  @P0 BRA `(.L_x_1852) ;  /* 0xfffffffc00ec0947 */ /* 0x000fea000383ffff */
.L_x_1851:
        /* <DEDUP_REMOVED lines=60> */
.L_x_1855:
        /* <DEDUP_REMOVED lines=31> */
.L_x_1854:
[----:B------:R-:W-:Y:S05]  /*9c40*/  BSYNC.RECONVERGENT B0 ;  /* 0x0000000000007941 */ /* 0x000fea0003800200 */
.L_x_1853:
        /* <DEDUP_REMOVED lines=10> */
.L_x_1856:
        /* <DEDUP_REMOVED lines=87> */
.L_x_1857:
        /* <DEDUP_REMOVED lines=10> */
.L_x_3442:


//--------------------- .text._Z35group_norm_nhwc_fwd_one_pass_kernelI11Bf16IOFp32WLi64ELi16ELi256EEv26Group_norm_nhwc_fwd_params --------------------------
	.section	.text._Z35group_norm_nhwc_fwd_one_pass_kernelI11Bf16IOFp32WLi64ELi16ELi256EEv26Group_norm_nhwc_fwd_params,"ax",@progbits
	.align	128
        .global         _Z35group_norm_nhwc_fwd_one_pass_kernelI11Bf16IOFp32WLi64ELi16ELi256EEv26Group_norm_nhwc_fwd_params
        .type           _Z35group_norm_nhwc_fwd_one_pass_kernelI11Bf16IOFp32WLi64ELi16ELi256EEv26Group_norm_nhwc_fwd_params,@function
        .size           _Z35group_norm_nhwc_fwd_one_pass_kernelI11Bf16IOFp32WLi64ELi16ELi256EEv26Group_norm_nhwc_fwd_params,(.L_x_3443 - _Z35group_norm_nhwc_fwd_one_pass_kernelI11Bf16IOFp32WLi64ELi16ELi256EEv26Group_norm_nhwc_fwd_params)
        .other          _Z35group_norm_nhwc_fwd_one_pass_kernelI11Bf16IOFp32WLi64ELi16ELi256EEv26Group_norm_nhwc_fwd_params,@"STO_CUDA_ENTRY STV_DEFAULT"
_Z35group_norm_nhwc_fwd_one_pass_kernelI11Bf16IOFp32WLi64ELi16ELi256EEv26Group_norm_nhwc_fwd_params:
.text._Z35group_norm_nhwc_fwd_one_pass_kernelI11Bf16IOFp32WLi64ELi16ELi256EEv26Group_norm_nhwc_fwd_params:
[----:B------:R-:W-:Y:S08]  /*0000*/  LDC R1, c[0x0][0x37c] ;  /* 0x0000df00ff017b82 */ /* 0x000ff00000000800 */
[----:B------:R-:W0:Y:S01]  /*0010*/  S2UR UR6, SR_CTAID.Y ;  /* 0x00000000000679c3 */ /* 0x000e220000002600 */
[----:B------:R-:W1:Y:S01]  /*0020*/  LDCU UR7, c[0x0][0x3f8] ;  /* 0x00007f00ff0777ac */ /* 0x000e620008000800 */
[----:B------:R-:W1:Y:S02]  /*0030*/  LDCU UR4, c[0x0][0x3c8] ;  /* 0x00007900ff0477ac */ /* 0x000e640008000800 */
[----:B-1----:R-:W-:-:S04]  /*0040*/  UIMAD UR7, UR7, UR4, URZ ;  /* 0x00000004070772a4 */ /* 0x002fc8000f8e02ff */
[----:B0-----:R-:W-:-:S06]  /*0050*/  UISETP.GE.AND UP0, UPT, UR6, UR7, UPT ;  /* 0x000000070600728c */ /* 0x001fcc000bf06270 */
[----:B------:R-:W-:-:S13]  /*0060*/  PLOP3.LUT P0, PT, PT, PT, UP0, 0x80, 0x8 ;  /* 0x000000000008781c */ /* 0x000fda0003f0f008 */
[----:B------:R-:W-:Y:S05]  /*0070*/  @P0 EXIT ;  /* 0x000000000000094d */ /* 0x000fea0003800000 */
[----:B------:R-:W0:Y:S01]  /*0080*/  S2R R3, SR_TID.X ;  /* 0x0000000000037919 */ /* 0x000e220000002100 */
[----:B------:R-:W0:Y:S01]  /*0090*/  S2UR UR18, SR_CTAID.X ;  /* 0x00000000001279c3 */ /* 0x000e220000002500 */
[----:B------:R-:W1:Y:S01]  /*00a0*/  LDCU UR19, c[0x0][0x374] ;  /* 0x00006e80ff1377ac */ /* 0x000e620008000800 */
[----:B------:R-:W2:Y:S01]  /*00b0*/  S2R R0, SR_LANEID ;  /* 0x0000000000007919 */ /* 0x000ea20000000000 */
[----:B------:R-:W3:Y:S05]  /*00c0*/  LDCU UR4, c[0x0][0x404] ;  /* 0x00008080ff0477ac */ /* 0x000eea0008000800 */
[----:B------:R-:W4:Y:S01]  /*00d0*/  LDC R2, c[0x0][0x370] ;  /* 0x0000dc00ff027b82 */ /* 0x000f220000000800 */
[----:B------:R-:W5:Y:S01]  /*00e0*/  LDCU.64 UR8, c[0x0][0x388] ;  /* 0x00007100ff0877ac */ /* 0x000f620008000a00 */
[----:B------:R-:W1:Y:S01]  /*00f0*/  LDCU.U8 UR5, c[0x0][0x3fc] ;  /* 0x00007f80ff0577ac */ /* 0x000e620008000000 */
[----:B------:R-:W0:Y:S01]  /*0100*/  LDCU.64 UR14, c[0x0][0x358] ;  /* 0x00006b00ff0e77ac */ /* 0x000e220008000a00 */
[----:B---3--:R-:W-:Y:S01]  /*0110*/  MOV R4, UR4 ;  /* 0x0000000400047c02 */ /* 0x008fe20008000f00 */
[----:B------:R-:W-:Y:S01]  /*0120*/  UMOV UR4, URZ ;  /* 0x000000ff00047c82 */ /* 0x000fe20008000000 */
[----:B-----5:R-:W-:Y:S01]  /*0130*/  ISETP.NE.U32.AND P1, PT, RZ, UR8, PT ;  /* 0x00000008ff007c0c */ /* 0x020fe2000bf25070 */
[----:B------:R-:W-:Y:S01]  /*0140*/  UMOV UR8, UR6 ;  /* 0x0000000600087c82 */ /* 0x000fe20008000000 */
[----:B0-----:R-:W-:Y:S01]  /*0150*/  LOP3.LUT P0, RZ, R3, UR18, RZ, 0xfc, !PT ;  /* 0x0000001203ff7c12 */ /* 0x001fe2000f80fcff */
[----:B-1----:R-:W-:Y:S01]  /*0160*/  UISETP.NE.AND UP0, UPT, UR5, URZ, UPT ;  /* 0x000000ff0500728c */ /* 0x002fe2000bf05270 */
[----:B------:R-:W-:-:S02]  /*0170*/  SHF.R.U32.HI R3, RZ, 0x3, R3 ;  /* 0x00000003ff037819 */ /* 0x000fc40000011603 */
[----:B------:R-:W-:Y:S02]  /*0180*/  ISETP.NE.AND.EX P0, PT, RZ, UR9, !P0, P1 ;  /* 0x00000009ff007c0c */ /* 0x000fe4000c705310 */
[----:B----4-:R-:W-:Y:S01]  /*0190*/  LOP3.LUT R16, R2, 0x7ffffff8, RZ, 0xc0, !PT ;  /* 0x7ffffff802107812 */ /* 0x010fe200078ec0ff */
[----:B--2---:R-:W-:-:S10]  /*01a0*/  IMAD R3, R4, UR18, R3 ;  /* 0x0000001204037c24 */ /* 0x004fd4000f8e0203 */
.L_x_1877:
[----:B0-23-5:R-:W0:Y:S01]  /*01b0*/  LDC R4, c[0x0][0x3f8] ;  /* 0x0000fe00ff047b82 */ /* 0x02de220000000800 */
[----:B------:R-:W-:Y:S01]  /*01c0*/  IABS R10, UR8 ;  /* 0x00000008000a7c13 */ /* 0x000fe20008000000 */
[----:B-1----:R-:W1:Y:S01]  /*01d0*/  LDCU.64 UR10, c[0x0][0x3e8] ;  /* 0x00007d00ff0a77ac */ /* 0x002e620008000a00 */
[----:B------:R-:W2:Y:S01]  /*01e0*/  S2R R13, SR_TID.X ;  /* 0x00000000000d7919 */ /* 0x000ea20000002100 */
[----:B------:R-:W-:Y:S01]  /*01f0*/  VIADD R12, R3, 0x20 ;  /* 0x00000020030c7836 */ /* 0x000fe20000000000 */
[----:B------:R-:W-:Y:S02]  /*0200*/  SHF.R.S32.HI R19, RZ, 0x1f, R3 ;  /* 0x0000001fff137819 */ /* 0x000fe40000011403 */
[----:B------:R-:W-:Y:S02]  /*0210*/  MOV R23, RZ ;  /* 0x000000ff00177202 */ /* 0x000fe40000000f00 */
[----:B------:R-:W-:Y:S02]  /*0220*/  SHF.R.S32.HI R15, RZ, 0x1f, R12 ;  /* 0x0000001fff0f7819 */ /* 0x000fe4000001140c */
[----:B0-----:R-:W-:-:S02]  /*0230*/  IABS R8, R4 ;  /* 0x0000000400087213 */ /* 0x001fc40000000000 */
[----:B------:R-:W-:Y:S02]  /*0240*/  ISETP.NE.AND P3, PT, R4, RZ, PT ;  /* 0x000000ff0400720c */ /* 0x000fe40003f65270 */
[----:B------:R-:W0:Y:S08]  /*0250*/  I2F.RP R5, R8 ;  /* 0x0000000800057306 */ /* 0x000e300000209400 */
[----:B0-----:R-:W0:Y:S02]  /*0260*/  MUFU.RCP R5, R5 ;  /* 0x0000000500057308 */ /* 0x001e240000001000 */
[----:B0-----:R-:W-:-:S06]  /*0270*/  IADD3 R6, PT, PT, R5, 0xffffffe, RZ ;  /* 0x0ffffffe05067810 */ /* 0x001fcc0007ffe0ff */
[----:B------:R0:W3:Y:S02]  /*0280*/  F2I.FTZ.U32.TRUNC.NTZ R7, R6 ;  /* 0x0000000600077305 */ /* 0x0000e4000021f000 */
[----:B0-----:R-:W-:Y:S02]  /*0290*/  HFMA2 R6, -RZ, RZ, 0, 0 ;  /* 0x00000000ff067431 */ /* 0x001fe400000001ff */
[----:B---3--:R-:W-:-:S04]  /*02a0*/  IMAD.MOV R9, RZ, RZ, -R7 ;  /* 0x000000ffff097224 */ /* 0x008fc800078e0a07 */
[----:B------:R-:W-:-:S04]  /*02b0*/  IMAD R9, R9, R8, RZ ;  /* 0x0000000809097224 */ /* 0x000fc800078e02ff */
[----:B------:R-:W-:Y:S01]  /*02c0*/  IMAD.HI.U32 R7, R7, R9, R6 ;  /* 0x0000000907077227 */ /* 0x000fe200078e0006 */
[----:B------:R-:W-:Y:S02]  /*02d0*/  MOV R9, R10 ;  /* 0x0000000a00097202 */ /* 0x000fe40000000f00 */
[----:B--2---:R-:W-:-:S03]  /*02e0*/  SHF.L.U32 R6, R13, 0x1, RZ ;  /* 0x000000010d067819 */ /* 0x004fc600000006ff */
[----:B------:R-:W-:Y:S01]  /*02f0*/  IMAD.HI.U32 R7, R7, R9, RZ ;  /* 0x0000000907077227 */ /* 0x000fe200078e00ff */
[----:B------:R-:W-:-:S03]  /*0300*/  LOP3.LUT R24, R6, 0xe, RZ, 0xc0, !PT ;  /* 0x0000000e06187812 */ /* 0x000fc600078ec0ff */
[----:B------:R-:W-:-:S04]  /*0310*/  IMAD.MOV R5, RZ, RZ, -R7 ;  /* 0x000000ffff057224 */ /* 0x000fc800078e0a07 */
[----:B------:R-:W-:-:S05]  /*0320*/  IMAD R5, R8, R5, R9 ;  /* 0x0000000508057224 */ /* 0x000fca00078e0209 */
[----:B------:R-:W-:-:S13]  /*0330*/  ISETP.GT.U32.AND P2, PT, R8, R5, PT ;  /* 0x000000050800720c */ /* 0x000fda0003f44070 */
[-C--:B------:R-:W-:Y:S02]  /*0340*/  @!P2 IADD3 R5, PT, PT, R5, -R8.reuse, RZ ;  /* 0x800000080505a210 */ /* 0x080fe40007ffe0ff */
[----:B------:R-:W-:Y:S02]  /*0350*/  @!P2 IADD3 R7, PT, PT, R7, 0x1, RZ ;  /* 0x000000010707a810 */ /* 0x000fe40007ffe0ff */
[----:B------:R-:W-:Y:S02]  /*0360*/  ISETP.GE.U32.AND P1, PT, R5, R8, PT ;  /* 0x000000080500720c */ /* 0x000fe40003f26070 */
[----:B------:R-:W-:Y:S02]  /*0370*/  LOP3.LUT R5, R4, UR8, RZ, 0x3c, !PT ;  /* 0x0000000804057c12 */ /* 0x000fe4000f8e3cff */
[----:B-1----:R-:W-:Y:S02]  /*0380*/  ISETP.GE.U32.AND P2, PT, R12, UR10, PT ;  /* 0x0000000a0c007c0c */ /* 0x002fe4000bf46070 */
[----:B------:R-:W-:-:S02]  /*0390*/  ISETP.GE.AND P4, PT, R5, RZ, PT ;  /* 0x000000ff0500720c */ /* 0x000fc40003f86270 */
[----:B------:R-:W-:-:S05]  /*03a0*/  ISETP.GE.AND.EX P2, PT, R15, UR11, PT, P2 ;  /* 0x0000000b0f007c0c */ /* 0x000fca000bf46320 */
[----:B------:R-:W-:Y:S02]  /*03b0*/  @P1 IADD3 R7, PT, PT, R7, 0x1, RZ ;  /* 0x0000000107071810 */ /* 0x000fe40007ffe0ff */
[----:B------:R-:W-:Y:S02]  /*03c0*/  ISETP.GE.U32.AND P1, PT, R3, UR10, PT ;  /* 0x0000000a03007c0c */ /* 0x000fe4000bf26070 */
[----:B------:R-:W-:Y:S02]  /*03d0*/  MOV R21, R7 ;  /* 0x0000000700157202 */ /* 0x000fe40000000f00 */
[----:B------:R-:W-:Y:S01]  /*03e0*/  ISETP.GE.AND.EX P1, PT, R19, UR11, PT, P1 ;  /* 0x0000000b13007c0c */ /* 0x000fe2000bf26310 */
[----:B------:R-:W0:Y:S02]  /*03f0*/  LDCU.64 UR10, c[0x0][0x3f0] ;  /* 0x00007e00ff0a77ac */ /* 0x000e240008000a00 */
[----:B------:R-:W-:Y:S01]  /*0400*/  @!P4 IMAD.MOV R21, RZ, RZ, -R21 ;  /* 0x000000ffff15c224 */ /* 0x000fe200078e0a15 */
[----:B------:R-:W-:-:S04]  /*0410*/  @!P3 LOP3.LUT R21, RZ, R4, RZ, 0x33, !PT ;  /* 0x00000004ff15b212 */ /* 0x000fc800078e33ff */
[----:B------:R-:W-:Y:S02]  /*0420*/  IADD3 R17, PT, PT, -R21, RZ, RZ ;  /* 0x000000ff15117210 */ /* 0x000fe40007ffe1ff */
[----:B------:R-:W-:-:S03]  /*0430*/  SHF.R.S32.HI R8, RZ, 0x1f, R21 ;  /* 0x0000001fff087819 */ /* 0x000fc60000011415 */
[----:B------:R-:W-:Y:S01]  /*0440*/  IMAD R17, R4, R17, UR8 ;  /* 0x0000000804117e24 */ /* 0x000fe2000f8e0211 */
[----:B------:R-:W1:Y:S03]  /*0450*/  @!P1 LDC.64 R10, c[0x0][0x3e0] ;  /* 0x0000f800ff0a9b82 */ /* 0x000e660000000a00 */
[----:B------:R-:W-:Y:S02]  /*0460*/  IMAD.SHL.U32 R17, R17, 0x10, RZ ;  /* 0x0000001011117824 */ /* 0x000fe400078e00ff */
[----:B0-----:R-:W-:-:S03]  /*0470*/  IMAD R14, R8, UR10, RZ ;  /* 0x0000000a080e7c24 */ /* 0x001fc6000f8e02ff */
[----:B------:R-:W0:Y:S01]  /*0480*/  @!P2 LDC.64 R4, c[0x0][0x3e0] ;  /* 0x0000f800ff04ab82 */ /* 0x000e220000000a00 */
[----:B------:R-:W-:Y:S01]  /*0490*/  LOP3.LUT R24, R17, R24, RZ, 0xfc, !PT ;  /* 0x0000001811187212 */ /* 0x000fe200078efcff */
[----:B------:R-:W-:Y:S01]  /*04a0*/  IMAD R27, R21, UR11, R14 ;  /* 0x0000000b151b7c24 */ /* 0x000fe2000f8e020e */
[----:B------:R-:W-:-:S05]  /*04b0*/  SHF.R.S32.HI R25, RZ, 0x1f, R17 ;  /* 0x0000001fff197819 */ /* 0x000fca0000011411 */
[----:B------:R-:W2:Y:S01]  /*04c0*/  @!P1 LDC.64 R6, c[0x0][0x390] ;  /* 0x0000e400ff069b82 */ /* 0x000ea20000000a00 */
[----:B------:R-:W-:-:S05]  /*04d0*/  IMAD.WIDE.U32 R24, R21, UR10, R24 ;  /* 0x0000000a15187c25 */ /* 0x000fca000f8e0018 */
[----:B------:R-:W-:Y:S02]  /*04e0*/  IADD3 R27, PT, PT, R25, R27, RZ ;  /* 0x0000001b191b7210 */ /* 0x000fe40007ffe0ff */
[----:B------:R-:W3:Y:S01]  /*04f0*/  @!P2 LDC.64 R8, c[0x0][0x390] ;  /* 0x0000e400ff08ab82 */ /* 0x000ee20000000a00 */
[----:B-1----:R-:W-:Y:S01]  /*0500*/  @!P1 IMAD R14, R19, R10, RZ ;  /* 0x0000000a130e9224 */ /* 0x002fe200078e02ff */
[----:B------:R-:W-:-:S03]  /*0510*/  @!P1 MOV R26, R24 ;  /* 0x00000018001a9202 */ /* 0x000fc60000000f00 */
[C---:B------:R-:W-:Y:S02]  /*0520*/  @!P1 IMAD R19, R3.reuse, R11, R14 ;  /* 0x0000000b03139224 */ /* 0x040fe400078e020e */
[----:B------:R-:W-:-:S04]  /*0530*/  @!P1 IMAD.WIDE.U32 R10, R3, R10, R26 ;  /* 0x0000000a030a9225 */ /* 0x000fc800078e001a */
[----:B0-----:R-:W-:Y:S01]  /*0540*/  @!P2 IMAD R15, R15, R4, RZ ;  /* 0x000000040f0fa224 */ /* 0x001fe200078e02ff */
[----:B------:R-:W-:Y:S01]  /*0550*/  @!P1 IADD3 R11, PT, PT, R11, R19, RZ ;  /* 0x000000130b0b9210 */ /* 0x000fe20007ffe0ff */
[----:B------:R-:W-:Y:S02]  /*0560*/  @!P2 IMAD.MOV.U32 R14, RZ, RZ, R24 ;  /* 0x000000ffff0ea224 */ /* 0x000fe400078e0018 */
[----:B------:R-:W-:Y:S02]  /*0570*/  HFMA2 R19, -RZ, RZ, 0, 0 ;  /* 0x00000000ff137431 */ /* 0x000fe400000001ff */
[----:B------:R-:W-:Y:S01]  /*0580*/  @!P2 IMAD R21, R12, R5, R15 ;  /* 0x000000050c15a224 */ /* 0x000fe200078e020f */
[----:B------:R-:W-:Y:S02]  /*0590*/  @!P2 MOV R15, R27 ;  /* 0x0000001b000fa202 */ /* 0x000fe40000000f00 */
[----:B--2---:R-:W-:Y:S01]  /*05a0*/  @!P1 LEA R6, P3, R10, R6, 0x1 ;  /* 0x000000060a069211 */ /* 0x004fe200078608ff */
[----:B------:R-:W-:-:S03]  /*05b0*/  @!P2 IMAD.WIDE.U32 R4, R12, R4, R14 ;  /* 0x000000040c04a225 */ /* 0x000fc600078e000e */
[----:B------:R-:W-:Y:S01]  /*05c0*/  @!P1 LEA.HI.X R7, R10, R7, R11, 0x1, P3 ;  /* 0x000000070a079211 */ /* 0x000fe200018f0c0b */
[----:B------:R-:W-:Y:S01]  /*05d0*/  @!P2 IMAD.IADD R5, R5, 0x1, R21 ;  /* 0x000000010505a824 */ /* 0x000fe200078e0215 */
[----:B---3--:R-:W-:-:S03]  /*05e0*/  @!P2 LEA R8, P4, R4, R8, 0x1 ;  /* 0x000000080408a211 */ /* 0x008fc600078808ff */
[----:B------:R-:W2:Y:S01]  /*05f0*/  @!P1 LDG.E R19, desc[UR14][R6.64] ;  /* 0x0000000e06139981 */ /* 0x000ea2000c1e1900 */
[----:B------:R-:W-:-:S05]  /*0600*/  @!P2 LEA.HI.X R9, R4, R9, R5, 0x1, P4 ;  /* 0x000000090409a211 */ /* 0x000fca00020f0c05 */
[----:B------:R-:W3:Y:S01]  /*0610*/  @!P2 LDG.E R23, desc[UR14][R8.64] ;  /* 0x0000000e0817a981 */ /* 0x000ee2000c1e1900 */
[C---:B------:R-:W-:Y:S02]  /*0620*/  ISETP.GT.AND P2, PT, R0.reuse, 0x1e, PT ;  /* 0x0000001e0000780c */ /* 0x040fe40003f44270 */
[----:B------:R-:W-:Y:S01]  /*0630*/  ISETP.GT.AND P3, PT, R0, 0xf, PT ;  /* 0x0000000f0000780c */ /* 0x000fe20003f64270 */
[----:B------:R-:W-:Y:S01]  /*0640*/  BSSY.RECONVERGENT B0, `(.L_x_1858) ;  /* 0x0000032000007945 */ /* 0x000fe20003800200 */
[C---:B--2---:R-:W-:Y:S02]  /*0650*/  PRMT R18, R19.reuse, 0x7632, R18 ;  /* 0x0000763213127816 */ /* 0x044fe40000000012 */
[----:B------:R-:W-:-:S03]  /*0660*/  SHF.L.U32 R19, R19, 0x10, RZ ;  /* 0x0000001013137819 */ /* 0x000fc600000006ff */
[----:B------:R-:W-:Y:S01]  /*0670*/  IMAD.U32 R18, R18, 0x10000, RZ ;  /* 0x0001000012127824 */ /* 0x000fe200078e00ff */
[----:B---3--:R-:W-:-:S03]  /*0680*/  PRMT R22, R23, 0x7632, R22 ;  /* 0x0000763217167816 */ /* 0x008fc60000000016 */
[----:B------:R-:W-:Y:S01]  /*0690*/  FMUL.FTZ R10, R18, R18 ;  /* 0x00000012120a7220 */ /* 0x000fe20000410000 */
[----:B------:R-:W-:Y:S01]  /*06a0*/  SHF.L.U32 R22, R22, 0x10, RZ ;  /* 0x0000001016167819 */ /* 0x000fe200000006ff */
[----:B------:R-:W-:Y:S02]  /*06b0*/  IMAD.U32 R23, R23, 0x10000, RZ ;  /* 0x0001000017177824 */ /* 0x000fe400078e00ff */
[C---:B------:R-:W-:Y:S01]  /*06c0*/  FADD.FTZ R4, R19.reuse, R18 ;  /* 0x0000001213047221 */ /* 0x040fe20000010000 */
[----:B------:R-:W-:Y:S01]  /*06d0*/  FFMA.FTZ R10, R19, R19, R10 ;  /* 0x00000013130a7223 */ /* 0x000fe2000001000a */
[----:B------:R-:W-:Y:S01]  /*06e0*/  FMUL.FTZ R12, R22, R22 ;  /* 0x00000016160c7220 */ /* 0x000fe20000410000 */
[C---:B------:R-:W-:Y:S01]  /*06f0*/  FADD.FTZ R5, R23.reuse, R22 ;  /* 0x0000001617057221 */ /* 0x040fe20000010000 */
[----:B------:R-:W-:Y:S01]  /*0700*/  FADD.FTZ R4, RZ, R4 ;  /* 0x00000004ff047221 */ /* 0x000fe20000010000 */
[----:B------:R-:W-:Y:S01]  /*0710*/  FADD.FTZ R10, RZ, R10 ;  /* 0x0000000aff0a7221 */ /* 0x000fe20000010000 */
[----:B------:R-:W-:-:S02]  /*0720*/  FFMA.FTZ R7, R23, R23, R12 ;  /* 0x0000001717077223 */ /* 0x000fc4000001000c */
[----:B------:R-:W-:Y:S02]  /*0730*/  FADD.FTZ R4, R4, R5 ;  /* 0x0000000504047221 */ /* 0x000fe40000010000 */
[----:B------:R-:W-:-:S03]  /*0740*/  FADD.FTZ R7, R10, R7 ;  /* 0x000000070a077221 */ /* 0x000fc60000010000 */
[----:B------:R-:W0:Y:S04]  /*0750*/  SHFL.DOWN PT, R5, R4, 0x1, 0x1f ;  /* 0x08201f0004057f89 */ /* 0x000e2800000e0000 */
[----:B------:R-:W1:Y:S01]  /*0760*/  SHFL.DOWN PT, R6, R7, 0x1, 0x1f ;  /* 0x08201f0007067f89 */ /* 0x000e6200000e0000 */
[----:B0-----:R-:W-:Y:S01]  /*0770*/  @!P2 FADD.FTZ R4, R4, R5 ;  /* 0x000000050404a221 */ /* 0x001fe20000010000 */
[----:B-1----:R-:W-:-:S04]  /*0780*/  @!P2 FADD.FTZ R7, R7, R6 ;  /* 0x000000060707a221 */ /* 0x002fc80000010000 */
[----:B------:R-:W0:Y:S04]  /*0790*/  SHFL.DOWN PT, R5, R4, 0x2, 0x1f ;  /* 0x08401f0004057f89 */ /* 0x000e2800000e0000 */
[----:B------:R-:W1:Y:S01]  /*07a0*/  SHFL.DOWN PT, R6, R7, 0x2, 0x1f ;  /* 0x08401f0007067f89 */ /* 0x000e6200000e0000 */
[----:B------:R-:W-:-:S13]  /*07b0*/  ISETP.GT.AND P2, PT, R0, 0x1d, PT ;  /* 0x0000001d0000780c */ /* 0x000fda0003f44270 */
        /* <DEDUP_REMOVED lines=9> */
[----:B------:R-:W-:Y:S01]  /*0850*/  ISETP.GT.AND P2, PT, R0, 0x17, PT ;  /* 0x000000170000780c */ /* 0x000fe20003f44270 */
[----:B0-----:R-:W-:Y:S01]  /*0860*/  FADD.FTZ R5, R4, R5 ;  /* 0x0000000504057221 */ /* 0x001fe20000010000 */
[----:B-1----:R-:W-:-:S04]  /*0870*/  FADD.FTZ R6, R7, R6 ;  /* 0x0000000607067221 */ /* 0x002fc80000010000 */
[----:B------:R-:W-:Y:S02]  /*0880*/  FSEL R20, R4, R5, P2 ;  /* 0x0000000504147208 */ /* 0x000fe40001000000 */
[----:B------:R-:W-:-:S03]  /*0890*/  FSEL R21, R7, R6, P2 ;  /* 0x0000000607157208 */ /* 0x000fc60001000000 */
[----:B------:R0:W1:Y:S04]  /*08a0*/  SHFL.DOWN PT, R8, R20, 0x10, 0x1f ;  /* 0x0a001f0014087f89 */ /* 0x00006800000e0000 */
[----:B------:R0:W2:Y:S01]  /*08b0*/  SHFL.DOWN PT, R9, R21, 0x10, 0x1f ;  /* 0x0a001f0015097f89 */ /* 0x0000a200000e0000 */
[----:B------:R-:W-:Y:S05]  /*08c0*/  @P3 BRA `(.L_x_1859) ;  /* 0x0000000000243947 */ /* 0x000fea0003800000 */
[----:B------:R-:W3:Y:S01]  /*08d0*/  S2UR UR9, SR_CgaCtaId ;  /* 0x00000000000979c3 */ /* 0x000ee20000008800 */
[----:B------:R-:W-:Y:S01]  /*08e0*/  ISETP.NE.AND P2, PT, R0, RZ, PT ;  /* 0x000000ff0000720c */ /* 0x000fe20003f45270 */
[----:B------:R-:W-:Y:S01]  /*08f0*/  UMOV UR5, 0x400 ;  /* 0x0000040000057882 */ /* 0x000fe20000000000 */
[----:B------:R-:W-:Y:S01]  /*0900*/  SHF.R.U32.HI R4, RZ, 0x2, R13 ;  /* 0x00000002ff047819 */ /* 0x000fe2000001160d */
[----:B01----:R-:W-:Y:S01]  /*0910*/  FADD.FTZ R20, R5, R8 ;  /* 0x0000000805147221 */ /* 0x003fe20000010000 */
[----:B--2---:R-:W-:Y:S02]  /*0920*/  FADD.FTZ R21, R6, R9 ;  /* 0x0000000906157221 */ /* 0x004fe40000010000 */
[----:B------:R-:W-:Y:S01]  /*0930*/  LOP3.LUT R4, R4, 0xf8, RZ, 0xc0, !PT ;  /* 0x000000f804047812 */ /* 0x000fe200078ec0ff */
[----:B---3--:R-:W-:-:S09]  /*0940*/  ULEA UR5, UR9, UR5, 0x18 ;  /* 0x0000000509057291 */ /* 0x008fd2000f8ec0ff */
[----:B------:R3:W-:Y:S03]  /*0950*/  @!P2 STS.64 [R4+UR5+0x8], R20 ;  /* 0x000008140400a988 */ /* 0x0007e60008000a05 */
.L_x_1859:
[----:B------:R-:W-:Y:S05]  /*0960*/  BSYNC.RECONVERGENT B0 ;  /* 0x0000000000007941 */ /* 0x000fea0003800200 */
.L_x_1858:
[----:B------:R-:W-:Y:S01]  /*0970*/  BAR.SYNC.DEFER_BLOCKING 0x0 ;  /* 0x0000000000007b1d */ /* 0x000fe20000010000 */
[----:B------:R-:W-:Y:S02]  /*0980*/  ISETP.NE.AND P3, PT, R13, RZ, PT ;  /* 0x000000ff0d00720c */ /* 0x000fe40003f65270 */
[----:B------:R-:W-:-:S03]  /*0990*/  ISETP.GE.U32.AND P2, PT, R2, 0x2, PT ;  /* 0x000000020200780c */ /* 0x000fc60003f46070 */
[----:B------:R-:W-:Y:S08]  /*09a0*/  BSSY.RECONVERGENT B0, `(.L_x_1860) ;  /* 0x0000017000007945 */ /* 0x000ff00003800200 */
[----:B------:R-:W-:Y:S05]  /*09b0*/  @P3 BRA `(.L_x_1861) ;  /* 0x0000000000543947 */ /* 0x000fea0003800000 */
[----:B------:R-:W4:Y:S01]  /*09c0*/  S2UR UR9, SR_CgaCtaId ;  /* 0x00000000000979c3 */ /* 0x000f220000008800 */
[----:B------:R-:W-:Y:S02]  /*09d0*/  UMOV UR5, 0x400 ;  /* 0x0000040000057882 */ /* 0x000fe40000000000 */
[----:B----4-:R-:W-:-:S09]  /*09e0*/  ULEA UR5, UR9, UR5, 0x18 ;  /* 0x0000000509057291 */ /* 0x010fd2000f8ec0ff */
[----:B---3--:R-:W3:Y:S04]  /*09f0*/  LDS.128 R4, [UR5+0x10] ;  /* 0x00001005ff047984 */ /* 0x008ee80008000c00 */
[----:B-12---:R-:W1:Y:S04]  /*0a00*/  LDS.128 R8, [UR5+0x20] ;  /* 0x00002005ff087984 */ /* 0x006e680008000c00 */
[----:B------:R-:W2:Y:S01]  /*0a10*/  LDS.128 R12, [UR5+0x30] ;  /* 0x00003005ff0c7984 */ /* 0x000ea20008000c00 */
[----:B---3--:R-:W-:Y:S01]  /*0a20*/  FADD.FTZ R29, R20, R4 ;  /* 0x00000004141d7221 */ /* 0x008fe20000010000 */
        /* <DEDUP_REMOVED lines=14> */
.L_x_1861:
[----:B------:R-:W-:Y:S05]  /*0b10*/  BSYNC.RECONVERGENT B0 ;  /* 0x0000000000007941 */ /* 0x000fea0003800200 */
.L_x_1860:
[----:B------:R-:W-:Y:S05]  /*0b20*/  @!P2 BRA `(.L_x_1862) ;  /* 0x0000000c00b0a947 */ /* 0x000fea0003800000 */
[----:B---3--:R-:W3:Y:S01]  /*0b30*/  LDC.64 R4, c[0x0][0x3b8] ;  /* 0x0000ee00ff047b82 */ /* 0x008ee20000000a00 */
[----:B------:R-:W-:Y:S01]  /*0b40*/  ULOP3.LUT UR5, UR4, 0x1, URZ, 0xc0, !UPT ;  /* 0x0000000104057892 */ /* 0x000fe2000f8ec0ff */
[----:B------:R-:W-:-:S03]  /*0b50*/  ISETP.GE.U32.AND P2, PT, R2, 0x8, PT ;  /* 0x000000080200780c */ /* 0x000fc60003f46070 */
[----:B------:R-:W-:-:S06]  /*0b60*/  UIMAD UR5, UR5, UR19, URZ ;  /* 0x00000013050572a4 */ /* 0x000fcc000f8e02ff */
[----:B------:R-:W-:-:S05]  /*0b70*/  IMAD R6, R2, UR5, RZ ;  /* 0x0000000502067c24 */ /* 0x000fca000f8e02ff */
[----:B------:R-:W-:-:S05]  /*0b80*/  SHF.L.U32 R7, R6, 0x1, RZ ;  /* 0x0000000106077819 */ /* 0x000fca00000006ff */
[----:B---3--:R-:W-:-:S03]  /*0b90*/  IMAD.WIDE R4, R7, 0x4, R4 ;  /* 0x0000000407047825 */ /* 0x008fc600078e0204 */
[----:B------:R-:W-:Y:S02]  /*0ba0*/  R2UR UR16, R4 ;  /* 0x00000000041072ca */ /* 0x000fe400000e0000 */
[----:B------:R-:W-:Y:S01]  /*0bb0*/  R2UR UR17, R5 ;  /* 0x00000000051172ca */ /* 0x000fe200000e0000 */
[----:B------:R-:W-:-:S14]  /*0bc0*/  @P3 BRA `(.L_x_1863) ;  /* 0x00000000006c3947 */ /* 0x000fdc0003800000 */
[----:B------:R-:W3:Y:S01]  /*0bd0*/  LDC.64 R4, c[0x0][0x3b0] ;  /* 0x0000ec00ff047b82 */ /* 0x000ee20000000a00 */
[----:B------:R-:W-:Y:S02]  /*0be0*/  UIADD3 UR12, UPT, UPT, UR5, UR6, URZ ;  /* 0x00000006050c7290 */ /* 0x000fe4000fffe0ff */
[----:B------:R-:W-:Y:S02]  /*0bf0*/  ULOP3.LUT UP1, UR9, UR4, 0x2, URZ, 0xc0, !UPT ;  /* 0x0000000204097892 */ /* 0x000fe4000f82c0ff */
[----:B------:R-:W-:Y:S02]  /*0c00*/  UIMAD UR10, UR18, UR19, UR6 ;  /* 0x00000013120a72a4 */ /* 0x000fe4000f8e0206 */
[----:B------:R-:W-:Y:S01]  /*0c10*/  MOV R7, UR12 ;  /* 0x0000000c00077c02 */ /* 0x000fe20008000f00 */
[----:B-1----:R-:W-:Y:S01]  /*0c20*/  IMAD.U32 R8, RZ, RZ, UR12 ;  /* 0x0000000cff087e24 */ /* 0x002fe2000f8e00ff */
[----:B------:R-:W-:Y:S02]  /*0c30*/  UIMAD.WIDE.U32 UR10, UR10, 0x8, UR16 ;  /* 0x000000080a0a78a5 */ /* 0x000fe4000f8e0010 */
[----:B------:R-:W-:-:S04]  /*0c40*/  UIADD3 UR9, UPT, UPT, -UR9, 0x1, URZ ;  /* 0x0000000109097890 */ /* 0x000fc8000fffe1ff */
[----:B------:R-:W-:Y:S02]  /*0c50*/  MOV R6, UR10 ;  /* 0x0000000a00067c02 */ /* 0x000fe40008000f00 */
[----:B------:R-:W-:Y:S01]  /*0c60*/  IMAD.U32 R11, RZ, RZ, UR9 ;  /* 0x00000009ff0b7e24 */ /* 0x000fe2000f8e00ff */
[----:B---3--:R-:W-:Y:S02]  /*0c70*/  LEA R4, P4, R7, R4, 0x2 ;  /* 0x0000000407047211 */ /* 0x008fe400078810ff */
[----:B------:R-:W-:Y:S02]  /*0c80*/  MOV R7, UR11 ;  /* 0x0000000b00077c02 */ /* 0x000fe40008000f00 */
[----:B------:R-:W-:Y:S02]  /*0c90*/  LEA.HI.X R5, R8, R5, RZ, 0x2, P4 ;  /* 0x0000000508057211 */ /* 0x000fe400020f14ff */
[----:B------:R-:W-:Y:S01]  /*0ca0*/  PLOP3.LUT P4, PT, PT, PT, UP1, 0x80, 0x8 ;  /* 0x000000000008781c */ /* 0x000fe20003f8f018 */
[----:B------:R3:W-:Y:S03]  /*0cb0*/  STG.E.64 desc[UR14][R6.64], R20 ;  /* 0x0000001406007986 */ /* 0x0007e6000c101b0e */
[----:B--2---:R-:W-:Y:S01]  /*0cc0*/  SEL R9, R2, RZ, !P4 ;  /* 0x000000ff02097207 */ /* 0x004fe20006000000 */
[----:B------:R-:W-:Y:S06]  /*0cd0*/  MEMBAR.ALL.GPU ;  /* 0x0000000000007992 */ /* 0x000fec000000a000 */
[----:B------:R-:W-:-:S00]  /*0ce0*/  ERRBAR ;  /* 0x00000000000079ab */ /* 0x000fc00000000000 */
[----:B------:R-:W-:Y:S06]  /*0cf0*/  CGAERRBAR ;  /* 0x00000000000075ab */ /* 0x000fec0000000000 */
[----:B------:R3:W-:Y:S01]  /*0d00*/  REDG.E.ADD.S32.STRONG.GPU desc[UR14][R4.64], R11 ;  /* 0x0000000b0400798e */ /* 0x0007e2000c12e30e */
[----:B------:R-:W-:-:S13]  /*0d10*/  ISETP.NE.AND P4, PT, R9, -0x1, PT ;  /* 0xffffffff0900780c */ /* 0x000fda0003f85270 */
[----:B---3--:R-:W-:Y:S05]  /*0d20*/  @!P4 BRA `(.L_x_1863) ;  /* 0x000000000014c947 */ /* 0x008fea0003800000 */
.L_x_1864:
[----:B------:R-:W2:Y:S04]  /*0d30*/  LDG.E.STRONG.GPU R6, desc[UR14][R4.64] ;  /* 0x0000000e04067981 */ /* 0x000ea8000c1ef900 */
[----:B--2---:R-:W-:Y:S01]  /*0d40*/  CCTL.IVALL ;  /* 0x00000000ff00798f */ /* 0x004fe20002000000 */
[----:B------:R-:W-:Y:S05]  /*0d50*/  YIELD ;  /* 0x0000000000007946 */ /* 0x000fea0003800000 */
[----:B------:R-:W-:-:S13]  /*0d60*/  ISETP.NE.AND P4, PT, R6, R9, PT ;  /* 0x000000090600720c */ /* 0x000fda0003f85270 */
[----:B------:R-:W-:Y:S05]  /*0d70*/  @P4 BRA `(.L_x_1864) ;  /* 0xfffffffc00ec4947 */ /* 0x000fea000383ffff */
.L_x_1863:
[----:B------:R-:W-:Y:S05]  /*0d80*/  WARPSYNC.ALL ;  /* 0x0000000000007948 */ /* 0x000fea0003800000 */
[----:B------:R-:W-:Y:S06]  /*0d90*/  BAR.SYNC.DEFER_BLOCKING 0x0 ;  /* 0x0000000000007b1d */ /* 0x000fec0000010000 */
[----:B------:R-:W-:Y:S01]  /*0da0*/  UMOV UR5, URZ ;  /* 0x000000ff00057c82 */ /* 0x000fe20008000000 */
[----:B------:R-:W-:Y:S05]  /*0db0*/  @!P2 BRA `(.L_x_1865) ;  /* 0x000000040094a947 */ /* 0x000fea0003800000 */
        /* <DEDUP_REMOVED lines=8> */
[----:B------:R-:W-:Y:S01]  /*0e40*/  UMOV UR5, URZ ;  /* 0x000000ff00057c82 */ /* 0x000fe20008000000 */
[----:B------:R-:W-:-:S10]  /*0e50*/  UMOV UR9, UR6 ;  /* 0x0000000600097c82 */ /* 0x000fd40008000000 */
.L_x_1866:
[----:B------:R-:W-:Y:S01]  /*0e60*/  UIADD3 UR24, UPT, UPT, UR5, 0x1, URZ ;  /* 0x0000000105187890 */ /* 0x000fe2000fffe0ff */
[----:B------:R-:W-:Y:S01]  /*0e70*/  ISETP.EQ.OR P2, PT, RZ, UR21, P3 ;  /* 0x00000015ff007c0c */ /* 0x000fe20009f42670 */
[----:B------:R-:W-:-:S04]  /*0e80*/  UIADD3 UR25, UPT, UPT, UR5, 0x2, URZ ;  /* 0x0000000205197890 */ /* 0x000fc8000fffe0ff */
[----:B------:R-:W-:Y:S01]  /*0e90*/  MOV R4, UR24 ;  /* 0x0000001800047c02 */ /* 0x000fe20008000f00 */
[----:B------:R-:W-:Y:S01]  /*0ea0*/  UIADD3 UR24, UPT, UPT, UR5, 0x3, URZ ;  /* 0x0000000305187890 */ /* 0x000fe2000fffe0ff */
[----:B------:R-:W-:Y:S02]  /*0eb0*/  MOV R5, UR25 ;  /* 0x0000001900057c02 */ /* 0x000fe40008000f00 */
[----:B------:R-:W-:Y:S02]  /*0ec0*/  ISETP.EQ.OR P4, PT, R4, UR18, P3 ;  /* 0x0000001204007c0c */ /* 0x000fe40009f82670 */
[----:B------:R-:W-:Y:S01]  /*0ed0*/  ISETP.EQ.OR P6, PT, R5, UR18, P3 ;  /* 0x0000001205007c0c */ /* 0x000fe20009fc2670 */
[----:B------:R-:W-:Y:S01]  /*0ee0*/  IMAD.U32 R4, RZ, RZ, UR24 ;  /* 0x00000018ff047e24 */ /* 0x000fe2000f8e00ff */
[----:B------:R-:W-:-:S04]  /*0ef0*/  VOTEU.ALL UP1, P2 ;  /* 0x0000000000ff7886 */ /* 0x000fc80001020000 */
[----:B------:R-:W-:Y:S01]  /*0f00*/  ISETP.EQ.OR P5, PT, R4, UR18, P3 ;  /* 0x0000001204007c0c */ /* 0x000fe20009fa2670 */
[----:B------:R-:W-:-:S04]  /*0f10*/  @!UP1 UIMAD.WIDE.U32 UR24, UR9, 0x8, UR16 ;  /* 0x00000008091898a5 */ /* 0x000fc8000f8e0010 */
[----:B------:R-:W-:Y:S02]  /*0f20*/  VOTEU.ALL UP1, P4 ;  /* 0x0000000000ff7886 */ /* 0x000fe40002020000 */
[----:B------:R-:W-:Y:S01]  /*0f30*/  MOV R4, UR24 ;  /* 0x0000001800047c02 */ /* 0x000fe20008000f00 */
[----:B------:R-:W-:Y:S01]  /*0f40*/  VOTEU.ALL UP2, P6 ;  /* 0x0000000000ff7886 */ /* 0x000fe20003040000 */
[----:B------:R-:W-:Y:S01]  /*0f50*/  MOV R5, UR25 ;  /* 0x0000001900057c02 */ /* 0x000fe20008000f00 */
[----:B------:R-:W-:-:S03]  /*0f60*/  @!UP1 UIMAD.WIDE.U32 UR24, UR20, 0x8, UR16 ;  /* 0x00000008141898a5 */ /* 0x000fc6000f8e0010 */
[----:B------:R-:W-:Y:S01]  /*0f70*/  VOTEU.ALL UP1, P5 ;  /* 0x0000000000ff7886 */ /* 0x000fe20002820000 */
[----:B------:R-:W-:Y:S01]  /*0f80*/  @!UP2 UIMAD.WIDE.U32 UR26, UR22, 0x8, UR16 ;  /* 0x00000008161aa8a5 */ /* 0x000fe2000f8e0010 */
[----:B------:R-:W0:Y:S01]  /*0f90*/  @!P2 LDG.E.64 R4, desc[UR14][R4.64] ;  /* 0x0000000e0404a981 */ /* 0x000e22000c1e1b00 */
[----:B------:R-:W-:Y:S01]  /*0fa0*/  IMAD.U32 R6, RZ, RZ, UR24 ;  /* 0x00000018ff067e24 */ /* 0x000fe2000f8e00ff */
[----:B------:R-:W-:Y:S01]  /*0fb0*/  MOV R7, UR25 ;  /* 0x0000001900077c02 */ /* 0x000fe20008000f00 */
[----:B------:R-:W-:Y:S02]  /*0fc0*/  @!UP1 UIMAD.WIDE.U32 UR24, UR23, 0x8, UR16 ;  /* 0x00000008171898a5 */ /* 0x000fe4000f8e0010 */
[----:B-1----:R-:W-:Y:S01]  /*0fd0*/  MOV R8, UR26 ;  /* 0x0000001a00087c02 */ /* 0x002fe20008000f00 */
[----:B--2---:R-:W-:Y:S02]  /*0fe0*/  IMAD.U32 R9, RZ, RZ, UR27 ;  /* 0x0000001bff097e24 */ /* 0x004fe4000f8e00ff */
[----:B------:R-:W2:Y:S01]  /*0ff0*/  @!P4 LDG.E.64 R6, desc[UR14][R6.64] ;  /* 0x0000000e0606c981 */ /* 0x000ea2000c1e1b00 */
[----:B------:R-:W-:-:S02]  /*1000*/  MOV R10, UR24 ;  /* 0x00000018000a7c02 */ /* 0x000fc40008000f00 */
[----:B------:R-:W-:Y:S01]  /*1010*/  MOV R11, UR25 ;  /* 0x00000019000b7c02 */ /* 0x000fe20008000f00 */
[----:B------:R-:W3:Y:S05]  /*1020*/  @!P6 LDG.E.64 R8, desc[UR14][R8.64] ;  /* 0x0000000e0808e981 */ /* 0x000eea000c1e1b00 */
[----:B------:R-:W4:Y:S01]  /*1030*/  @!P5 LDG.E.64 R10, desc[UR14][R10.64] ;  /* 0x0000000e0a0ad981 */ /* 0x000f22000c1e1b00 */
[----:B------:R-:W-:Y:S02]  /*1040*/  UIADD3 UR24, UPT, UPT, UR5, 0x4, URZ ;  /* 0x0000000405187890 */ /* 0x000fe4000fffe0ff */
[----:B------:R-:W-:-:S04]  /*1050*/  UIADD3 UR25, UPT, UPT, UR5, 0x5, URZ ;  /* 0x0000000505197890 */ /* 0x000fc8000fffe0ff */
[----:B------:R-:W-:Y:S01]  /*1060*/  IMAD.U32 R12, RZ, RZ, UR24 ;  /* 0x00000018ff0c7e24 */ /* 0x000fe2000f8e00ff */
[----:B------:R-:W-:Y:S01]  /*1070*/  UIADD3 UR24, UPT, UPT, UR5, 0x6, URZ ;  /* 0x0000000605187890 */ /* 0x000fe2000fffe0ff */
[----:B0-----:R-:W-:Y:S01]  /*1080*/  @!P2 FADD.FTZ R20, R20, R4 ;  /* 0x000000041414a221 */ /* 0x001fe20000010000 */
[----:B------:R-:W-:Y:S02]  /*1090*/  @!P2 FADD.FTZ R21, R21, R5 ;  /* 0x000000051515a221 */ /* 0x000fe40000010000 */
[----:B------:R-:W-:Y:S02]  /*10a0*/  ISETP.EQ.OR P2, PT, R12, UR18, P3 ;  /* 0x000000120c007c0c */ /* 0x000fe40009f42670 */
[----:B------:R-:W-:Y:S01]  /*10b0*/  MOV R4, UR25 ;  /* 0x0000001900047c02 */ /* 0x000fe20008000f00 */
[----:B------:R-:W-:Y:S01]  /*10c0*/  UIADD3 UR25, UPT, UPT, UR5, 0x7, URZ ;  /* 0x0000000705197890 */ /* 0x000fe2000fffe0ff */
[----:B--2---:R-:W-:Y:S01]  /*10d0*/  @!P4 FADD.FTZ R20, R20, R6 ;  /* 0x000000061414c221 */ /* 0x004fe20000010000 */
[----:B------:R-:W-:Y:S01]  /*10e0*/  @!P4 FADD.FTZ R21, R21, R7 ;  /* 0x000000071515c221 */ /* 0x000fe20000010000 */
[----:B------:R-:W-:-:S03]  /*10f0*/  ISETP.EQ.OR P4, PT, R4, UR18, P3 ;  /* 0x0000001204007c0c */ /* 0x000fc60009f82670 */
[----:B------:R-:W-:Y:S01]  /*1100*/  IMAD.U32 R5, RZ, RZ, UR25 ;  /* 0x00000019ff057e24 */ /* 0x000fe2000f8e00ff */
[----:B------:R-:W-:Y:S01]  /*1110*/  MOV R4, UR24 ;  /* 0x0000001800047c02 */ /* 0x000fe20008000f00 */
[----:B---3--:R-:W-:Y:S01]  /*1120*/  @!P6 FADD.FTZ R20, R20, R8 ;  /* 0x000000081414e221 */ /* 0x008fe20000010000 */
[----:B------:R-:W-:Y:S01]  /*1130*/  @!P6 FADD.FTZ R21, R21, R9 ;  /* 0x000000091515e221 */ /* 0x000fe20000010000 */
[----:B------:R-:W-:Y:S01]  /*1140*/  VOTEU.ALL UP1, P2 ;  /* 0x0000000000ff7886 */ /* 0x000fe20001020000 */
[----:B------:R-:W-:Y:S01]  /*1150*/  ISETP.EQ.OR P6, PT, R4, UR18, P3 ;  /* 0x0000001204007c0c */ /* 0x000fe20009fc2670 */
[----:B----4-:R-:W-:Y:S01]  /*1160*/  @!P5 FADD.FTZ R20, R20, R10 ;  /* 0x0000000a1414d221 */ /* 0x010fe20000010000 */
[----:B------:R-:W-:Y:S01]  /*1170*/  @!P5 FADD.FTZ R21, R21, R11 ;  /* 0x0000000b1515d221 */ /* 0x000fe20000010000 */
[----:B------:R-:W-:Y:S01]  /*1180*/  ISETP.EQ.OR P5, PT, R5, UR18, P3 ;  /* 0x0000001205007c0c */ /* 0x000fe20009fa2670 */
[----:B------:R-:W-:Y:S01]  /*1190*/  @!UP1 UIMAD.WIDE.U32 UR24, UR13, 0x8, UR16 ;  /* 0x000000080d1898a5 */ /* 0x000fe2000f8e0010 */
[----:B------:R-:W-:-:S05]  /*11a0*/  VOTEU.ALL UP2, P4 ;  /* 0x0000000000ff7886 */ /* 0x000fca0002040000 */
[----:B------:R-:W-:Y:S02]  /*11b0*/  MOV R4, UR24 ;  /* 0x0000001800047c02 */ /* 0x000fe40008000f00 */
[----:B------:R-:W-:Y:S01]  /*11c0*/  MOV R5, UR25 ;  /* 0x0000001900057c02 */ /* 0x000fe20008000f00 */
[----:B------:R-:W-:Y:S01]  /*11d0*/  VOTEU.ALL UP1, P6 ;  /* 0x0000000000ff7886 */ /* 0x000fe20003020000 */
[----:B------:R-:W-:Y:S02]  /*11e0*/  @!UP2 UIMAD.WIDE.U32 UR26, UR10, 0x8, UR16 ;  /* 0x000000080a1aa8a5 */ /* 0x000fe4000f8e0010 */
[----:B------:R-:W-:Y:S02]  /*11f0*/  VOTEU.ALL UP2, P5 ;  /* 0x0000000000ff7886 */ /* 0x000fe40002840000 */
[----:B------:R-:W-:Y:S01]  /*1200*/  @!UP1 UIMAD.WIDE.U32 UR24, UR12, 0x8, UR16 ;  /* 0x000000080c1898a5 */ /* 0x000fe2000f8e0010 */
[----:B------:R-:W2:Y:S01]  /*1210*/  @!P2 LDG.E.64 R4, desc[UR14][R4.64] ;  /* 0x0000000e0404a981 */ /* 0x000ea2000c1e1b00 */
[----:B------:R-:W-:Y:S01]  /*1220*/  IMAD.U32 R6, RZ, RZ, UR26 ;  /* 0x0000001aff067e24 */ /* 0x000fe2000f8e00ff */
[----:B------:R-:W-:Y:S01]  /*1230*/  MOV R7, UR27 ;  /* 0x0000001b00077c02 */ /* 0x000fe20008000f00 */
[----:B------:R-:W-:-:S02]  /*1240*/  @!UP2 UIMAD.WIDE.U32 UR26, UR11, 0x8, UR16 ;  /* 0x000000080b1aa8a5 */ /* 0x000fc4000f8e0010 */
[----:B------:R-:W-:Y:S01]  /*1250*/  MOV R8, UR24 ;  /* 0x0000001800087c02 */ /* 0x000fe20008000f00 */
[----:B------:R-:W-:Y:S02]  /*1260*/  IMAD.U32 R9, RZ, RZ, UR25 ;  /* 0x00000019ff097e24 */ /* 0x000fe4000f8e00ff */
[----:B------:R-:W3:Y:S01]  /*1270*/  @!P4 LDG.E.64 R6, desc[UR14][R6.64] ;  /* 0x0000000e0606c981 */ /* 0x000ee2000c1e1b00 */
[----:B------:R-:W-:Y:S02]  /*1280*/  MOV R10, UR26 ;  /* 0x0000001a000a7c02 */ /* 0x000fe40008000f00 */
[----:B------:R-:W-:Y:S01]  /*1290*/  MOV R11, UR27 ;  /* 0x0000001b000b7c02 */ /* 0x000fe20008000f00 */
[----:B------:R-:W4:Y:S05]  /*12a0*/  @!P6 LDG.E.64 R8, desc[UR14][R8.64] ;  /* 0x0000000e0808e981 */ /* 0x000f2a000c1e1b00 */
[----:B------:R-:W5:Y:S01]  /*12b0*/  @!P5 LDG.E.64 R10, desc[UR14][R10.64] ;  /* 0x0000000e0a0ad981 */ /* 0x000f62000c1e1b00 */
[----:B------:R-:W-:-:S02]  /*12c0*/  UIADD3 UR5, UPT, UPT, UR5, 0x8, URZ ;  /* 0x0000000805057890 */ /* 0x000fc4000fffe0ff */
[----:B------:R-:W-:Y:S02]  /*12d0*/  UIADD3 UR21, UPT, UPT, UR21, 0x8, URZ ;  /* 0x0000000815157890 */ /* 0x000fe4000fffe0ff */
[----:B------:R-:W-:Y:S02]  /*12e0*/  ULEA UR9, UR19, UR9, 0x3 ;  /* 0x0000000913097291 */ /* 0x000fe4000f8e18ff */
[----:B------:R-:W-:Y:S02]  /*12f0*/  ULEA UR20, UR19, UR20, 0x3 ;  /* 0x0000001413147291 */ /* 0x000fe4000f8e18ff */
[----:B------:R-:W-:Y:S02]  /*1300*/  ULEA UR22, UR19, UR22, 0x3 ;  /* 0x0000001613167291 */ /* 0x000fe4000f8e18ff */
[----:B------:R-:W-:Y:S02]  /*1310*/  ULEA UR23, UR19, UR23, 0x3 ;  /* 0x0000001713177291 */ /* 0x000fe4000f8e18ff */
[----:B------:R-:W-:-:S02]  /*1320*/  ULEA UR13, UR19, UR13, 0x3 ;  /* 0x0000000d130d7291 */ /* 0x000fc4000f8e18ff */
        /* <DEDUP_REMOVED lines=13> */
[----:B------:R-:W-:-:S15]  /*1400*/  R2UR UR5, R16 ;  /* 0x00000000100572ca */ /* 0x000fde00000e0000 */
.L_x_1865:
[----:B------:R-:W-:-:S04]  /*1410*/  LOP3.LUT R4, R2, 0x7, RZ, 0xc0, !PT ;  /* 0x0000000702047812 */ /* 0x000fc800078ec0ff */
[----:B------:R-:W-:-:S13]  /*1420*/  ISETP.NE.AND P2, PT, R4, RZ, PT ;  /* 0x000000ff0400720c */ /* 0x000fda0003f45270 */
[----:B------:R-:W-:Y:S05]  /*1430*/  @!P2 BRA `(.L_x_1862) ;  /* 0x00000004006ca947 */ /* 0x000fea0003800000 */
[----:B------:R-:W-:Y:S01]  /*1440*/  VIADD R4, R4, 0xffffffff ;  /* 0xffffffff04047836 */ /* 0x000fe20000000000 */
[----:B------:R-:W-:-:S04]  /*1450*/  LOP3.LUT P2, R10, R2, 0x3, RZ, 0xc0, !PT ;  /* 0x00000003020a7812 */ /* 0x000fc8000784c0ff */
[----:B------:R-:W-:-:S13]  /*1460*/  ISETP.GE.U32.AND P4, PT, R4, 0x3, PT ;  /* 0x000000030400780c */ /* 0x000fda0003f86070 */
[----:B------:R-:W-:Y:S05]  /*1470*/  @!P4 BRA `(.L_x_1867) ;  /* 0x0000000000b8c947 */ /* 0x000fea0003800000 */
[----:B------:R-:W-:-:S04]  /*1480*/  MOV R4, UR5 ;  /* 0x0000000500047c02 */ /* 0x000fc80008000f00 */
[----:B------:R-:W-:-:S13]  /*1490*/  ISETP.EQ.OR P6, PT, R4, UR18, P3 ;  /* 0x0000001204007c0c */ /* 0x000fda0009fc2670 */
[----:B------:R-:W-:-:S05]  /*14a0*/  VOTEU.ALL UP1, P6 ;  /* 0x0000000000ff7886 */ /* 0x000fca0003020000 */
[----:B------:R-:W-:-:S04]  /*14b0*/  @!UP1 UIMAD UR10, UR5, UR19, UR6 ;  /* 0x00000013050a92a4 */ /* 0x000fc8000f8e0206 */
[----:B------:R-:W-:-:S06]  /*14c0*/  @!UP1 UIMAD.WIDE.U32 UR10, UR10, 0x8, UR16 ;  /* 0x000000080a0a98a5 */ /* 0x000fcc000f8e0010 */
[----:B------:R-:W-:Y:S01]  /*14d0*/  MOV R4, UR10 ;  /* 0x0000000a00047c02 */ /* 0x000fe20008000f00 */
[----:B------:R-:W-:-:S06]  /*14e0*/  IMAD.U32 R5, RZ, RZ, UR11 ;  /* 0x0000000bff057e24 */ /* 0x000fcc000f8e00ff */
[----:B------:R-:W0:Y:S01]  /*14f0*/  @!P6 LDG.E.64 R4, desc[UR14][R4.64] ;  /* 0x0000000e0404e981 */ /* 0x000e22000c1e1b00 */
[----:B------:R-:W-:Y:S02]  /*1500*/  UIADD3 UR10, UPT, UPT, UR5, 0x1, URZ ;  /* 0x00000001050a7890 */ /* 0x000fe4000fffe0ff */
[----:B------:R-:W-:Y:S02]  /*1510*/  UIADD3 UR12, UPT, UPT, UR5, 0x2, URZ ;  /* 0x00000002050c7890 */ /* 0x000fe4000fffe0ff */
[----:B------:R-:W-:Y:S02]  /*1520*/  UIADD3 UR9, UPT, UPT, UR5, 0x3, URZ ;  /* 0x0000000305097890 */ /* 0x000fe4000fffe0ff */
[----:B------:R-:W-:Y:S02]  /*1530*/  MOV R6, UR10 ;  /* 0x0000000a00067c02 */ /* 0x000fe40008000f00 */
[----:B------:R-:W-:Y:S02]  /*1540*/  MOV R7, UR12 ;  /* 0x0000000c00077c02 */ /* 0x000fe40008000f00 */
[----:B------:R-:W-:Y:S01]  /*1550*/  ISETP.EQ.OR P5, PT, R6, UR18, P3 ;  /* 0x0000001206007c0c */ /* 0x000fe20009fa2670 */
[----:B------:R-:W-:Y:S01]  /*1560*/  IMAD.U32 R6, RZ, RZ, UR9 ;  /* 0x00000009ff067e24 */ /* 0x000fe2000f8e00ff */
[----:B------:R-:W-:-:S11]  /*1570*/  ISETP.EQ.OR P4, PT, R7, UR18, P3 ;  /* 0x0000001207007c0c */ /* 0x000fd60009f82670 */
[----:B------:R-:W-:Y:S02]  /*1580*/  VOTEU.ALL UP1, P5 ;  /* 0x0000000000ff7886 */ /* 0x000fe40002820000 */
[----:B------:R-:W-:-:S03]  /*1590*/  VOTEU.ALL UP2, P4 ;  /* 0x0000000000ff7886 */ /* 0x000fc60002040000 */
[----:B------:R-:W-:Y:S02]  /*15a0*/  @!UP1 UIMAD UR10, UR10, UR19, UR6 ;  /* 0x000000130a0a92a4 */ /* 0x000fe4000f8e0206 */
[----:B------:R-:W-:Y:S02]  /*15b0*/  @!UP2 UIMAD UR12, UR12, UR19, UR6 ;  /* 0x000000130c0ca2a4 */ /* 0x000fe4000f8e0206 */
[----:B------:R-:W-:Y:S02]  /*15c0*/  @!UP1 UIMAD.WIDE.U32 UR10, UR10, 0x8, UR16 ;  /* 0x000000080a0a98a5 */ /* 0x000fe4000f8e0010 */
[----:B------:R-:W-:-:S06]  /*15d0*/  @!UP2 UIMAD.WIDE.U32 UR12, UR12, 0x8, UR16 ;  /* 0x000000080c0ca8a5 */ /* 0x000fcc000f8e0010 */
[----:B------:R-:W-:Y:S01]  /*15e0*/  MOV R7, UR13 ;  /* 0x0000000d00077c02 */ /* 0x000fe20008000f00 */
[----:B0-----:R-:W-:Y:S01]  /*15f0*/  @!P6 FADD.FTZ R20, R20, R4 ;  /* 0x000000041414e221 */ /* 0x001fe20000010000 */
[----:B------:R-:W-:Y:S01]  /*1600*/  @!P6 FADD.FTZ R21, R21, R5 ;  /* 0x000000051515e221 */ /* 0x000fe20000010000 */
[----:B------:R-:W-:Y:S01]  /*1610*/  ISETP.EQ.OR P6, PT, R6, UR18, P3 ;  /* 0x0000001206007c0c */ /* 0x000fe20009fc2670 */
[----:B------:R-:W-:Y:S01]  /*1620*/  IMAD.U32 R6, RZ, RZ, UR12 ;  /* 0x0000000cff067e24 */ /* 0x000fe2000f8e00ff */
[----:B------:R-:W-:Y:S02]  /*1630*/  MOV R4, UR10 ;  /* 0x0000000a00047c02 */ /* 0x000fe40008000f00 */
[----:B------:R-:W-:-:S03]  /*1640*/  MOV R5, UR11 ;  /* 0x0000000b00057c02 */ /* 0x000fc60008000f00 */
[----:B------:R-:W3:Y:S04]  /*1650*/  @!P4 LDG.E.64 R6, desc[UR14][R6.64] ;  /* 0x0000000e0606c981 */ /* 0x000ee8000c1e1b00 */
[----:B------:R-:W4:Y:S02]  /*1660*/  @!P5 LDG.E.64 R4, desc[UR14][R4.64] ;  /* 0x0000000e0404d981 */ /* 0x000f24000c1e1b00 */
[----:B------:R-:W-:-:S05]  /*1670*/  VOTEU.ALL UP3, P6 ;  /* 0x0000000000ff7886 */ /* 0x000fca0003060000 */
[----:B------:R-:W-:-:S04]  /*1680*/  @!UP3 UIMAD UR9, UR9, UR19, UR6 ;  /* 0x000000130909b2a4 */ /* 0x000fc8000f8e0206 */
[----:B------:R-:W-:-:S06]  /*1690*/  @!UP3 UIMAD.WIDE.U32 UR10, UR9, 0x8, UR16 ;  /* 0x00000008090ab8a5 */ /* 0x000fcc000f8e0010 */
[----:B-1----:R-:W-:Y:S01]  /*16a0*/  MOV R8, UR10 ;  /* 0x0000000a00087c02 */ /* 0x002fe20008000f00 */
[----:B--2---:R-:W-:-:S06]  /*16b0*/  IMAD.U32 R9, RZ, RZ, UR11 ;  /* 0x0000000bff097e24 */ /* 0x004fcc000f8e00ff */
[----:B------:R-:W2:Y:S01]  /*16c0*/  @!P6 LDG.E.64 R8, desc[UR14][R8.64] ;  /* 0x0000000e0808e981 */ /* 0x000ea2000c1e1b00 */
[----:B------:R-:W-:-:S04]  /*16d0*/  MOV R11, UR5 ;  /* 0x00000005000b7c02 */ /* 0x000fc80008000f00 */
[----:B------:R-:W-:-:S04]  /*16e0*/  IADD3 R11, PT, PT, R11, 0x4, RZ ;  /* 0x000000040b0b7810 */ /* 0x000fc80007ffe0ff */
[----:B------:R-:W-:Y:S01]  /*16f0*/  R2UR UR5, R11 ;  /* 0x000000000b0572ca */ /* 0x000fe200000e0000 */
[----:B----4-:R-:W-:Y:S01]  /*1700*/  @!P5 FADD.FTZ R20, R20, R4 ;  /* 0x000000041414d221 */ /* 0x010fe20000010000 */
[----:B------:R-:W-:-:S03]  /*1710*/  @!P5 FADD.FTZ R21, R21, R5 ;  /* 0x000000051515d221 */ /* 0x000fc60000010000 */
[----:B---3--:R-:W-:Y:S01]  /*1720*/  @!P4 FADD.FTZ R20, R20, R6 ;  /* 0x000000061414c221 */ /* 0x008fe20000010000 */
[----:B------:R-:W-:-:S03]  /*1730*/  @!P4 FADD.FTZ R21, R21, R7 ;  /* 0x000000071515c221 */ /* 0x000fc60000010000 */
[----:B--2---:R-:W-:Y:S01]  /*1740*/  @!P6 FADD.FTZ R20, R20, R8 ;  /* 0x000000081414e221 */ /* 0x004fe20000010000 */
[----:B------:R-:W-:-:S07]  /*1750*/  @!P6 FADD.FTZ R21, R21, R9 ;  /* 0x000000091515e221 */ /* 0x000fce0000010000 */
.L_x_1867:
[----:B------:R-:W-:Y:S05]  /*1760*/  @!P2 BRA `(.L_x_1862) ;  /* 0x0000000000a0a947 */ /* 0x000fea0003800000 */
[----:B------:R-:W-:-:S13]  /*1770*/  ISETP.NE.AND P2, PT, R10, 0x1, PT ;  /* 0x000000010a00780c */ /* 0x000fda0003f45270 */
[----:B------:R-:W-:Y:S05]  /*1780*/  @!P2 BRA `(.L_x_1868) ;  /* 0x000000000060a947 */ /* 0x000fea0003800000 */
[----:B------:R-:W-:Y:S02]  /*1790*/  UIADD3 UR10, UPT, UPT, UR5, 0x1, URZ ;  /* 0x00000001050a7890 */ /* 0x000fe4000fffe0ff */
[----:B------:R-:W-:-:S05]  /*17a0*/  IMAD.U32 R4, RZ, RZ, UR5 ;  /* 0x00000005ff047e24 */ /* 0x000fca000f8e00ff */
[----:B------:R-:W-:Y:S02]  /*17b0*/  ISETP.EQ.OR P4, PT, R4, UR18, P3 ;  /* 0x0000001204007c0c */ /* 0x000fe40009f82670 */
[----:B------:R-:W-:-:S04]  /*17c0*/  MOV R4, UR10 ;  /* 0x0000000a00047c02 */ /* 0x000fc80008000f00 */
[----:B------:R-:W-:-:S07]  /*17d0*/  ISETP.EQ.OR P2, PT, R4, UR18, P3 ;  /* 0x0000001204007c0c */ /* 0x000fce0009f42670 */
[----:B------:R-:W-:-:S05]  /*17e0*/  VOTEU.ALL UP1, P4 ;  /* 0x0000000000ff7886 */ /* 0x000fca0002020000 */
[----:B------:R-:W-:Y:S01]  /*17f0*/  @!UP1 UIMAD UR12, UR5, UR19, UR6 ;  /* 0x00000013050c92a4 */ /* 0x000fe2000f8e0206 */
[----:B------:R-:W-:-:S03]  /*1800*/  VOTEU.ALL UP2, P2 ;  /* 0x0000000000ff7886 */ /* 0x000fc60001040000 */
[----:B------:R-:W-:Y:S02]  /*1810*/  @!UP1 UIMAD.WIDE.U32 UR12, UR12, 0x8, UR16 ;  /* 0x000000080c0c98a5 */ /* 0x000fe4000f8e0010 */
[----:B------:R-:W-:-:S04]  /*1820*/  @!UP2 UIMAD UR10, UR10, UR19, UR6 ;  /* 0x000000130a0aa2a4 */ /* 0x000fc8000f8e0206 */
[----:B------:R-:W-:Y:S01]  /*1830*/  MOV R4, UR12 ;  /* 0x0000000c00047c02 */ /* 0x000fe20008000f00 */
[----:B------:R-:W-:Y:S01]  /*1840*/  @!UP2 UIMAD.WIDE.U32 UR10, UR10, 0x8, UR16 ;  /* 0x000000080a0aa8a5 */ /* 0x000fe2000f8e0010 */
[----:B------:R-:W-:-:S05]  /*1850*/  MOV R5, UR13 ;  /* 0x0000000d00057c02 */ /* 0x000fca0008000f00 */
[----:B------:R-:W-:Y:S01]  /*1860*/  IMAD.U32 R6, RZ, RZ, UR10 ;  /* 0x0000000aff067e24 */ /* 0x000fe2000f8e00ff */
[----:B------:R-:W-:Y:S01]  /*1870*/  MOV R7, UR11 ;  /* 0x0000000b00077c02 */ /* 0x000fe20008000f00 */
[----:B------:R-:W0:Y:S05]  /*1880*/  @!P4 LDG.E.64 R4, desc[UR14][R4.64] ;  /* 0x0000000e0404c981 */ /* 0x000e2a000c1e1b00 */
[----:B------:R-:W3:Y:S01]  /*1890*/  @!P2 LDG.E.64 R6, desc[UR14][R6.64] ;  /* 0x0000000e0606a981 */ /* 0x000ee2000c1e1b00 */
[----:B-1----:R-:W-:-:S04]  /*18a0*/  MOV R8, UR5 ;  /* 0x0000000500087c02 */ /* 0x002fc80008000f00 */
[----:B------:R-:W-:-:S04]  /*18b0*/  IADD3 R8, PT, PT, R8, 0x2, RZ ;  /* 0x0000000208087810 */ /* 0x000fc80007ffe0ff */
[----:B------:R-:W-:Y:S01]  /*18c0*/  R2UR UR5, R8 ;  /* 0x00000000080572ca */ /* 0x000fe200000e0000 */
[----:B0-----:R-:W-:Y:S01]  /*18d0*/  @!P4 FADD.FTZ R20, R20, R4 ;  /* 0x000000041414c221 */ /* 0x001fe20000010000 */
[----:B------:R-:W-:-:S03]  /*18e0*/  @!P4 FADD.FTZ R21, R21, R5 ;  /* 0x000000051515c221 */ /* 0x000fc60000010000 */
[----:B---3--:R-:W-:Y:S01]  /*18f0*/  @!P2 FADD.FTZ R20, R20, R6 ;  /* 0x000000061414a221 */ /* 0x008fe20000010000 */
[----:B------:R-:W-:-:S09]  /*1900*/  @!P2 FADD.FTZ R21, R21, R7 ;  /* 0x000000071515a221 */ /* 0x000fd20000010000 */
.L_x_1868:
[----:B------:R-:W-:Y:S01]  /*1910*/  IMAD.U32 R5, RZ, RZ, UR5 ;  /* 0x00000005ff057e24 */ /* 0x000fe2000f8e00ff */
[----:B------:R-:W-:Y:S01]  /*1920*/  LOP3.LUT R4, R2, 0x1, RZ, 0xc0, !PT ;  /* 0x0000000102047812 */ /* 0x000fe200078ec0ff */
[----:B------:R-:W-:Y:S03]  /*1930*/  BSSY.RECONVERGENT B0, `(.L_x_1862) ;  /* 0x000000b000007945 */ /* 0x000fe60003800200 */
[----:B------:R-:W-:-:S04]  /*1940*/  ISETP.EQ.OR P2, PT, R5, UR18, P3 ;  /* 0x0000001205007c0c */ /* 0x000fc80009f42670 */
[----:B------:R-:W-:-:S13]  /*1950*/  ISETP.NE.U32.OR P2, PT, R4, 0x1, P2 ;  /* 0x000000010400780c */ /* 0x000fda0001745470 */
[----:B------:R-:W-:Y:S05]  /*1960*/  @P2 BRA `(.L_x_1869) ;  /* 0x00000000001c2947 */ /* 0x000fea0003800000 */
[----:B------:R-:W-:Y:S01]  /*1970*/  UIMAD UR9, UR19, UR5, UR6 ;  /* 0x00000005130972a4 */ /* 0x000fe2000f8e0206 */
[----:B------:R-:W-:-:S05]  /*1980*/  HFMA2 R5, -RZ, RZ, 0, 4.76837158203125e-07 ;  /* 0x00000008ff057431 */ /* 0x000fca00000001ff */
[----:B------:R-:W-:-:S05]  /*1990*/  MOV R4, UR9 ;  /* 0x0000000900047c02 */ /* 0x000fca0008000f00 */
[----:B------:R-:W-:-:S06]  /*19a0*/  IMAD.WIDE.U32 R4, R4, R5, UR16 ;  /* 0x0000001004047e25 */ /* 0x000fcc000f8e0005 */
[----:B------:R-:W0:Y:S02]  /*19b0*/  LDG.E.64 R4, desc[UR14][R4.64] ;  /* 0x0000000e04047981 */ /* 0x000e24000c1e1b00 */
[----:B0-----:R-:W-:Y:S01]  /*19c0*/  FADD.FTZ R20, R20, R4 ;  /* 0x0000000414147221 */ /* 0x001fe20000010000 */
[----:B------:R-:W-:-:S07]  /*19d0*/  FADD.FTZ R21, R21, R5 ;  /* 0x0000000515157221 */ /* 0x000fce0000010000 */
.L_x_1869:
[----:B------:R-:W-:Y:S05]  /*19e0*/  BSYNC.RECONVERGENT B0 ;  /* 0x0000000000007941 */ /* 0x000fea0003800200 */
.L_x_1862:
[----:B------:R-:W4:Y:S01]  /*19f0*/  S2R R10, SR_TID.X ;  /* 0x00000000000a7919 */ /* 0x000f220000002100 */
[----:B------:R-:W0:Y:S01]  /*1a00*/  S2UR UR9, SR_CgaCtaId ;  /* 0x00000000000979c3 */ /* 0x000e220000008800 */
[----:B------:R-:W4:Y:S01]  /*1a10*/  LDCU UR10, c[0x0][0x414] ;  /* 0x00008280ff0a77ac */ /* 0x000f220008000800 */
[----:B------:R-:W-:Y:S01]  /*1a20*/  IMAD.U32 R11, RZ, RZ, UR8 ;  /* 0x00000008ff0b7e24 */ /* 0x000fe2000f8e00ff */
[----:B------:R-:W-:-:S05]  /*1a30*/  UMOV UR5, 0x400 ;  /* 0x0000040000057882 */ /* 0x000fca0000000000 */
[----:B-12---:R-:W1:Y:S08]  /*1a40*/  @P0 LDC.64 R8, c[0x0][0x388] ;  /* 0x0000e200ff080b82 */ /* 0x006e700000000a00 */
[----:B---3--:R-:W2:Y:S01]  /*1a50*/  LDC.64 R4, c[0x0][0x398] ;  /* 0x0000e600ff047b82 */ /* 0x008ea20000000a00 */
[----:B0-----:R-:W-:-:S07]  /*1a60*/  ULEA UR5, UR9, UR5, 0x18 ;  /* 0x0000000509057291 */ /* 0x001fce000f8ec0ff */
[----:B------:R-:W0:Y:S01]  /*1a70*/  LDC.64 R6, c[0x0][0x3a0] ;  /* 0x0000e800ff067b82 */ /* 0x000e220000000a00 */
[----:B----4-:R-:W-:Y:S01]  /*1a80*/  SHF.L.U32 R10, R10, 0x1, RZ ;  /* 0x000000010a0a7819 */ /* 0x010fe200000006ff */
[----:B------:R-:W-:Y:S03]  /*1a90*/  @!P3 STS.64 [UR5+0x50], R20 ;  /* 0x00005014ff00b988 */ /* 0x000fe60008000a05 */
[----:B------:R-:W-:-:S04]  /*1aa0*/  LOP3.LUT R10, R10, 0xe, RZ, 0xc0, !PT ;  /* 0x0000000e0a0a7812 */ /* 0x000fc800078ec0ff */
[----:B------:R-:W-:Y:S01]  /*1ab0*/  IADD3 R17, PT, PT, R10, R17, RZ ;  /* 0x000000110a117210 */ /* 0x000fe20007ffe0ff */
[----:B-1----:R-:W-:-:S04]  /*1ac0*/  @P0 IMAD.WIDE R10, R11, 0x8, R8 ;  /* 0x000000080b0a0825 */ /* 0x002fc800078e0208 */
[----:B------:R-:W-:Y:S01]  /*1ad0*/  @P0 FMUL.FTZ R8, R20, UR10 ;  /* 0x0000000a14080c20 */ /* 0x000fe20008410000 */
[----:B------:R-:W-:Y:S01]  /*1ae0*/  @P0 FMUL.FTZ R9, R21, UR10 ;  /* 0x0000000a15090c20 */ /* 0x000fe20008410000 */
[----:B--2---:R-:W-:-:S04]  /*1af0*/  IMAD.WIDE R4, R17, 0x4, R4 ;  /* 0x0000000411047825 */ /* 0x004fc800078e0204 */
[----:B------:R-:W-:Y:S01]  /*1b00*/  @P0 STG.E.64 desc[UR14][R10.64], R8 ;  /* 0x000000080a000986 */ /* 0x000fe2000c101b0e */
[----:B0-----:R-:W-:Y:S01]  /*1b10*/  IMAD.WIDE R6, R17, 0x4, R6 ;  /* 0x0000000411067825 */ /* 0x001fe200078e0206 */
[----:B------:R-:W-:Y:S06]  /*1b20*/  BAR.SYNC.DEFER_BLOCKING 0x0 ;  /* 0x0000000000007b1d */ /* 0x000fec0000010000 */
[----:B------:R-:W5:Y:S04]  /*1b30*/  LDG.E.64 R4, desc[UR14][R4.64] ;  /* 0x0000000e04047981 */ /* 0x000f68000c1e1b00 */
[----:B------:R-:W5:Y:S01]  /*1b40*/  LDG.E.64 R6, desc[UR14][R6.64] ;  /* 0x0000000e06067981 */ /* 0x000f62000c1e1b00 */
[----:B------:R-:W-:Y:S03]  /*1b50*/  BSSY.RECONVERGENT B0, `(.L_x_1870) ;  /* 0x000007d000007945 */ /* 0x000fe60003800200 */
[----:B------:R-:W0:Y:S02]  /*1b60*/  LDS.64 R12, [UR5+0x50] ;  /* 0x00005005ff0c7984 */ /* 0x000e240008000a00 */
[----:B0-----:R-:W-:-:S04]  /*1b70*/  FMUL.FTZ R12, R12, UR10 ;  /* 0x0000000a0c0c7c20 */ /* 0x001fc80008410000 */
[----:B------:R-:W-:-:S04]  /*1b80*/  FMUL.FTZ R14, R12, R12 ;  /* 0x0000000c0c0e7220 */ /* 0x000fc80000410000 */
[----:B------:R-:W-:-:S05]  /*1b90*/  FFMA.FTZ R13, R13, UR10, -R14 ;  /* 0x0000000a0d0d7c23 */ /* 0x000fca000801080e */
[----:B------:R-:W-:-:S13]  /*1ba0*/  FSETP.GTU.FTZ.AND P2, PT, R13, RZ, PT ;  /* 0x000000ff0d00720b */ /* 0x000fda0003f5c000 */
[----:B------:R-:W0:Y:S02]  /*1bb0*/  @P2 LDC R14, c[0x0][0x3a8] ;  /* 0x0000ea00ff0e2b82 */ /* 0x000e240000000800 */
[----:B0-----:R-:W-:Y:S01]  /*1bc0*/  @P2 FADD.FTZ R14, R13, R14 ;  /* 0x0000000e0d0e2221 */ /* 0x001fe20000010000 */
[----:B------:R-:W-:-:S06]  /*1bd0*/  MOV R13, 0x3f800000 ;  /* 0x3f800000000d7802 */ /* 0x000fcc0000000f00 */
[----:B------:R0:W1:Y:S01]  /*1be0*/  @P2 MUFU.RSQ R13, R14 ;  /* 0x0000000e000d2308 */ /* 0x0000620000001400 */
[----:B------:R-:W-:Y:S05]  /*1bf0*/  BRA.U UP0, `(.L_x_1871) ;  /* 0x0000000100c07547 */ /* 0x000fea000b800000 */
[----:B------:R-:W2:Y:S01]  /*1c00*/  LDCU.64 UR12, c[0x0][0x3e8] ;  /* 0x00007d00ff0c77ac */ /* 0x000ea20008000a00 */
[----:B------:R-:W-:Y:S01]  /*1c10*/  SHF.R.S32.HI R20, RZ, 0x1f, R3 ;  /* 0x0000001fff147819 */ /* 0x000fe20000011403 */
[----:B------:R-:W-:Y:S01]  /*1c20*/  BSSY.RECONVERGENT B1, `(.L_x_1872) ;  /* 0x000001a000017945 */ /* 0x000fe20003800200 */
[----:B0-----:R-:W-:-:S04]  /*1c30*/  IADD3 R14, PT, PT, R3, 0x20, RZ ;  /* 0x00000020030e7810 */ /* 0x001fc80007ffe0ff */
[----:B------:R-:W-:Y:S02]  /*1c40*/  SHF.R.S32.HI R15, RZ, 0x1f, R14 ;  /* 0x0000001fff0f7819 */ /* 0x000fe4000001140e */
[----:B--2---:R-:W-:Y:S02]  /*1c50*/  ISETP.GE.U32.AND P1, PT, R3, UR12, PT ;  /* 0x0000000c03007c0c */ /* 0x004fe4000bf26070 */
[----:B------:R-:W-:Y:S02]  /*1c60*/  ISETP.GE.U32.AND P2, PT, R14, UR12, PT ;  /* 0x0000000c0e007c0c */ /* 0x000fe4000bf46070 */
[----:B------:R-:W-:Y:S02]  /*1c70*/  ISETP.GE.AND.EX P1, PT, R20, UR13, PT, P1 ;  /* 0x0000000d14007c0c */ /* 0x000fe4000bf26310 */
[----:B------:R-:W-:-:S11]  /*1c80*/  ISETP.GE.AND.EX P2, PT, R15, UR13, PT, P2 ;  /* 0x0000000d0f007c0c */ /* 0x000fd6000bf46320 */
[----:B------:R-:W-:Y:S05]  /*1c90*/  @P1 BRA `(.L_x_1873) ;  /* 0x0000000000481947 */ /* 0x000fea0003800000 */
[----:B------:R-:W0:Y:S01]  /*1ca0*/  LDCU.64 UR16, c[0x0][0x3e0] ;  /* 0x00007c00ff1077ac */ /* 0x000e220008000a00 */
[----:B------:R-:W-:Y:S01]  /*1cb0*/  MOV R9, R27 ;  /* 0x0000001b00097202 */ /* 0x000fe20000000f00 */
[--C-:B------:R-:W-:Y:S01]  /*1cc0*/  FADD.FTZ R10, R19, -R12.reuse ;  /* 0x8000000c130a7221 */ /* 0x100fe20000010000 */
[----:B------:R-:W-:Y:S01]  /*1cd0*/  FADD.FTZ R18, R18, -R12 ;  /* 0x8000000c12127221 */ /* 0x000fe20000010000 */
[----:B------:R-:W2:Y:S01]  /*1ce0*/  LDCU.64 UR10, c[0x0][0x380] ;  /* 0x00007000ff0a77ac */ /* 0x000ea20008000a00 */
[----:B------:R-:W-:Y:S02]  /*1cf0*/  IMAD.MOV.U32 R8, RZ, RZ, R24 ;  /* 0x000000ffff087224 */ /* 0x000fe400078e0018 */
[-C--:B-1----:R-:W-:Y:S01]  /*1d00*/  FMUL.FTZ R11, R10, R13.reuse ;  /* 0x0000000d0a0b7220 */ /* 0x082fe20000410000 */
[----:B------:R-:W-:-:S03]  /*1d10*/  FMUL.FTZ R18, R18, R13 ;  /* 0x0000000d12127220 */ /* 0x000fc60000410000 */
[----:B-----5:R-:W-:Y:S01]  /*1d20*/  FFMA.FTZ R17, R4, R11, R6 ;  /* 0x0000000b04117223 */ /* 0x020fe20000010006 */
[----:B------:R-:W-:Y:S01]  /*1d30*/  FFMA.FTZ R18, R5, R18, R7 ;  /* 0x0000001205127223 */ /* 0x000fe20000010007 */
[----:B0-----:R-:W-:Y:S02]  /*1d40*/  IMAD R20, R20, UR16, RZ ;  /* 0x0000001014147c24 */ /* 0x001fe4000f8e02ff */
[----:B------:R-:W-:-:S04]  /*1d50*/  IMAD.WIDE.U32 R8, R3, UR16, R8 ;  /* 0x0000001003087c25 */ /* 0x000fc8000f8e0008 */
[----:B------:R-:W-:Y:S01]  /*1d60*/  IMAD R19, R3, UR17, R20 ;  /* 0x0000001103137c24 */ /* 0x000fe2000f8e0214 */
[----:B--2---:R-:W-:-:S04]  /*1d70*/  LEA R10, P1, R8, UR10, 0x1 ;  /* 0x0000000a080a7c11 */ /* 0x004fc8000f8208ff */
[----:B------:R-:W-:Y:S02]  /*1d80*/  IADD3 R19, PT, PT, R9, R19, RZ ;  /* 0x0000001309137210 */ /* 0x000fe40007ffe0ff */
[----:B------:R-:W-:Y:S02]  /*1d90*/  F2FP.BF16.F32.PACK_AB R9, R18, R17 ;  /* 0x000000111209723e */ /* 0x000fe400000010ff */
[----:B------:R-:W-:-:S05]  /*1da0*/  LEA.HI.X R11, R8, UR11, R19, 0x1, P1 ;  /* 0x0000000b080b7c11 */ /* 0x000fca00088f0c13 */
[----:B------:R0:W-:Y:S02]  /*1db0*/  STG.E desc[UR14][R10.64], R9 ;  /* 0x000000090a007986 */ /* 0x0001e4000c10190e */
.L_x_1873:
[----:B------:R-:W-:Y:S05]  /*1dc0*/  BSYNC.RECONVERGENT B1 ;  /* 0x0000000000017941 */ /* 0x000fea0003800200 */
.L_x_1872:
[----:B------:R-:W-:Y:S05]  /*1dd0*/  @P2 BRA `(.L_x_1874) ;  /* 0x0000000400502947 */ /* 0x000fea0003800000 */
[----:B------:R-:W2:Y:S01]  /*1de0*/  LDCU.64 UR10, c[0x0][0x3e0] ;  /* 0x00007c00ff0a77ac */ /* 0x000ea20008000a00 */
[--C-:B------:R-:W-:Y:S01]  /*1df0*/  FADD.FTZ R8, R23, -R12.reuse ;  /* 0x8000000c17087221 */ /* 0x100fe20000010000 */
[----:B------:R-:W-:Y:S01]  /*1e00*/  MOV R25, R27 ;  /* 0x0000001b00197202 */ /* 0x000fe20000000f00 */
[----:B------:R-:W-:Y:S01]  /*1e10*/  FADD.FTZ R12, R22, -R12 ;  /* 0x8000000c160c7221 */ /* 0x000fe20000010000 */
[----:B------:R-:W3:Y:S01]  /*1e20*/  LDCU.64 UR12, c[0x0][0x380] ;  /* 0x00007000ff0c77ac */ /* 0x000ee20008000a00 */
[-C--:B01----:R-:W-:Y:S02]  /*1e30*/  FMUL.FTZ R9, R8, R13.reuse ;  /* 0x0000000d08097220 */ /* 0x083fe40000410000 */
[----:B------:R-:W-:Y:S02]  /*1e40*/  FMUL.FTZ R12, R12, R13 ;  /* 0x0000000d0c0c7220 */ /* 0x000fe40000410000 */
[----:B-----5:R-:W-:Y:S02]  /*1e50*/  FFMA.FTZ R9, R4, R9, R6 ;  /* 0x0000000904097223 */ /* 0x020fe40000010006 */
[----:B------:R-:W-:-:S05]  /*1e60*/  FFMA.FTZ R12, R5, R12, R7 ;  /* 0x0000000c050c7223 */ /* 0x000fca0000010007 */
[----:B------:R-:W-:Y:S01]  /*1e70*/  F2FP.BF16.F32.PACK_AB R7, R12, R9 ;  /* 0x000000090c07723e */ /* 0x000fe200000010ff */
[----:B--2---:R-:W-:Y:S02]  /*1e80*/  IMAD R15, R15, UR10, RZ ;  /* 0x0000000a0f0f7c24 */ /* 0x004fe4000f8e02ff */
[----:B------:R-:W-:-:S04]  /*1e90*/  IMAD.WIDE.U32 R24, R14, UR10, R24 ;  /* 0x0000000a0e187c25 */ /* 0x000fc8000f8e0018 */
[----:B------:R-:W-:Y:S01]  /*1ea0*/  IMAD R15, R14, UR11, R15 ;  /* 0x0000000b0e0f7c24 */ /* 0x000fe2000f8e020f */
[----:B---3--:R-:W-:-:S03]  /*1eb0*/  LEA R4, P1, R24, UR12, 0x1 ;  /* 0x0000000c18047c11 */ /* 0x008fc6000f8208ff */
[----:B------:R-:W-:-:S05]  /*1ec0*/  IMAD.IADD R15, R25, 0x1, R15 ;  /* 0x00000001190f7824 */ /* 0x000fca00078e020f */
[----:B------:R-:W-:-:S05]  /*1ed0*/  LEA.HI.X R5, R24, UR13, R15, 0x1, P1 ;  /* 0x0000000d18057c11 */ /* 0x000fca00088f0c0f */
[----:B------:R2:W-:Y:S01]  /*1ee0*/  STG.E desc[UR14][R4.64], R7 ;  /* 0x0000000704007986 */ /* 0x0005e2000c10190e */
[----:B------:R-:W-:Y:S05]  /*1ef0*/  BRA `(.L_x_1874) ;  /* 0x0000000400087947 */ /* 0x000fea0003800000 */
.L_x_1871:
[----:B------:R-:W-:Y:S04]  /*1f00*/  BSSY.RECONVERGENT B1, `(.L_x_1875) ;  /* 0x000001f000017945 */ /* 0x000fe80003800200 */
[----:B------:R-:W-:Y:S05]  /*1f10*/  @P1 BRA `(.L_x_1876) ;  /* 0x0000000000741947 */ /* 0x000fea0003800000 */
[--C-:B------:R-:W-:Y:S01]  /*1f20*/  FADD.FTZ R8, R19, -R12.reuse ;  /* 0x8000000c13087221 */ /* 0x100fe20000010000 */
[----:B------:R-:W-:Y:S01]  /*1f30*/  FADD.FTZ R18, R18, -R12 ;  /* 0x8000000c12127221 */ /* 0x000fe20000010000 */
[----:B------:R-:W2:Y:S01]  /*1f40*/  LDCU.64 UR10, c[0x0][0x3e0] ;  /* 0x00007c00ff0a77ac */ /* 0x000ea20008000a00 */
[----:B------:R-:W-:Y:S01]  /*1f50*/  MOV R9, R27 ;  /* 0x0000001b00097202 */ /* 0x000fe20000000f00 */
[-C--:B-1----:R-:W-:Y:S01]  /*1f60*/  FMUL.FTZ R11, R8, R13.reuse ;  /* 0x0000000d080b7220 */ /* 0x082fe20000410000 */
[----:B------:R-:W-:Y:S01]  /*1f70*/  FMUL.FTZ R10, R18, R13 ;  /* 0x0000000d120a7220 */ /* 0x000fe20000410000 */
[----:B------:R-:W1:Y:S01]  /*1f80*/  LDCU.64 UR12, c[0x0][0x380] ;  /* 0x00007000ff0c77ac */ /* 0x000e620008000a00 */
[----:B------:R-:W-:Y:S01]  /*1f90*/  SHF.R.S32.HI R18, RZ, 0x1f, R3 ;  /* 0x0000001fff127819 */ /* 0x000fe20000011403 */
[----:B-----5:R-:W-:Y:S01]  /*1fa0*/  FFMA.FTZ R11, R4, R11, R6 ;  /* 0x0000000b040b7223 */ /* 0x020fe20000010006 */
[----:B------:R-:W-:-:S03]  /*1fb0*/  FFMA.FTZ R10, R5, R10, R7 ;  /* 0x0000000a050a7223 */ /* 0x000fc60000010007 */
[----:B------:R-:W-:Y:S01]  /*1fc0*/  FMUL.FTZ R8, R11, -1.4426950216293334961 ;  /* 0xbfb8aa3b0b087820 */ /* 0x000fe20000410000 */
[----:B------:R-:W-:-:S05]  /*1fd0*/  FMUL.FTZ R15, R10, -1.4426950216293334961 ;  /* 0xbfb8aa3b0a0f7820 */ /* 0x000fca0000410000 */
[----:B------:R-:W0:Y:S01]  /*1fe0*/  MUFU.EX2 R8, R8 ;  /* 0x0000000800087308 */ /* 0x000e220000000800 */
[----:B--2---:R-:W-:-:S03]  /*1ff0*/  IMAD R18, R18, UR10, RZ ;  /* 0x0000000a12127c24 */ /* 0x004fc6000f8e02ff */
[----:B------:R-:W2:Y:S01]  /*2000*/  MUFU.EX2 R15, R15 ;  /* 0x0000000f000f7308 */ /* 0x000ea20000000800 */
[----:B------:R-:W-:Y:S02]  /*2010*/  IMAD R19, R3, UR11, R18 ;  /* 0x0000000b03137c24 */ /* 0x000fe4000f8e0212 */
[----:B0-----:R-:W-:Y:S01]  /*2020*/  FADD.FTZ R14, R8, 1 ;  /* 0x3f800000080e7421 */ /* 0x001fe20000010000 */
[----:B------:R-:W-:Y:S01]  /*2030*/  MOV R8, R24 ;  /* 0x0000001800087202 */ /* 0x000fe20000000f00 */
[----:B--2---:R-:W-:-:S04]  /*2040*/  FADD.FTZ R17, R15, 1 ;  /* 0x3f8000000f117421 */ /* 0x004fc80000010000 */
[----:B------:R-:W0:Y:S01]  /*2050*/  MUFU.RCP R14, R14 ;  /* 0x0000000e000e7308 */ /* 0x000e220000001000 */
[----:B------:R-:W-:-:S05]  /*2060*/  IMAD.WIDE.U32 R8, R3, UR10, R8 ;  /* 0x0000000a03087c25 */ /* 0x000fca000f8e0008 */
[----:B------:R-:W-:Y:S02]  /*2070*/  IADD3 R19, PT, PT, R9, R19, RZ ;  /* 0x0000001309137210 */ /* 0x000fe40007ffe0ff */
[----:B------:R-:W2:Y:S01]  /*2080*/  MUFU.RCP R17, R17 ;  /* 0x0000001100117308 */ /* 0x000ea20000001000 */
[----:B0-----:R-:W-:Y:S01]  /*2090*/  FMUL.FTZ R15, R11, R14 ;  /* 0x0000000e0b0f7220 */ /* 0x001fe20000410000 */
[----:B--2---:R-:W-:Y:S01]  /*20a0*/  FMUL.FTZ R14, R10, R17 ;  /* 0x000000110a0e7220 */ /* 0x004fe20000410000 */
[----:B-1----:R-:W-:-:S04]  /*20b0*/  LEA R10, P1, R8, UR12, 0x1 ;  /* 0x0000000c080a7c11 */ /* 0x002fc8000f8208ff */
[----:B------:R-:W-:Y:S02]  /*20c0*/  LEA.HI.X R11, R8, UR13, R19, 0x1, P1 ;  /* 0x0000000d080b7c11 */ /* 0x000fe400088f0c13 */
[----:B------:R-:W-:-:S05]  /*20d0*/  F2FP.BF16.F32.PACK_AB R15, R14, R15 ;  /* 0x0000000f0e0f723e */ /* 0x000fca00000010ff */
[----:B------:R2:W-:Y:S02]  /*20e0*/  STG.E desc[UR14][R10.64], R15 ;  /* 0x0000000f0a007986 */ /* 0x0005e4000c10190e */
.L_x_1876:
[----:B------:R-:W-:Y:S05]  /*20f0*/  BSYNC.RECONVERGENT B1 ;  /* 0x0000000000017941 */ /* 0x000fea0003800200 */
.L_x_1875:
[----:B------:R-:W3:Y:S01]  /*2100*/  LDCU.64 UR10, c[0x0][0x3e8] ;  /* 0x00007d00ff0a77ac */ /* 0x000ee20008000a00 */
[----:B------:R-:W-:-:S05]  /*2110*/  VIADD R8, R3, 0x20 ;  /* 0x0000002003087836 */ /* 0x000fca0000000000 */
[----:B------:R-:W-:Y:S02]  /*2120*/  SHF.R.S32.HI R9, RZ, 0x1f, R8 ;  /* 0x0000001fff097819 */ /* 0x000fe40000011408 */
[----:B---3--:R-:W-:-:S04]  /*2130*/  ISETP.GE.U32.AND P1, PT, R8, UR10, PT ;  /* 0x0000000a08007c0c */ /* 0x008fc8000bf26070 */
[----:B------:R-:W-:-:S13]  /*2140*/  ISETP.GE.AND.EX P1, PT, R9, UR11, PT, P1 ;  /* 0x0000000b09007c0c */ /* 0x000fda000bf26310 */
[----:B------:R-:W-:Y:S05]  /*2150*/  @P1 BRA `(.L_x_1874) ;  /* 0x0000000000701947 */ /* 0x000fea0003800000 */
[--C-:B--2---:R-:W-:Y:S01]  /*2160*/  FADD.FTZ R10, R23, -R12.reuse ;  /* 0x8000000c170a7221 */ /* 0x104fe20000010000 */
[----:B------:R-:W-:Y:S01]  /*2170*/  FADD.FTZ R12, R22, -R12 ;  /* 0x8000000c160c7221 */ /* 0x000fe20000010000 */
[----:B------:R-:W2:Y:S02]  /*2180*/  LDCU.64 UR10, c[0x0][0x3e0] ;  /* 0x00007c00ff0a77ac */ /* 0x000ea40008000a00 */
[-C--:B-1----:R-:W-:Y:S01]  /*2190*/  FMUL.FTZ R11, R10, R13.reuse ;  /* 0x0000000d0a0b7220 */ /* 0x082fe20000410000 */
[----:B------:R-:W-:Y:S01]  /*21a0*/  FMUL.FTZ R12, R12, R13 ;  /* 0x0000000d0c0c7220 */ /* 0x000fe20000410000 */
[----:B------:R-:W1:Y:S02]  /*21b0*/  LDCU.64 UR12, c[0x0][0x380] ;  /* 0x00007000ff0c77ac */ /* 0x000e640008000a00 */
[----:B-----5:R-:W-:Y:S01]  /*21c0*/  FFMA.FTZ R4, R4, R11, R6 ;  /* 0x0000000b04047223 */ /* 0x020fe20000010006 */
[----:B------:R-:W-:Y:S01]  /*21d0*/  FFMA.FTZ R12, R5, R12, R7 ;  /* 0x0000000c050c7223 */ /* 0x000fe20000010007 */
[----:B------:R-:W-:-:S02]  /*21e0*/  MOV R7, R27 ;  /* 0x0000001b00077202 */ /* 0x000fc40000000f00 */
[----:B------:R-:W-:Y:S01]  /*21f0*/  FMUL.FTZ R6, R4, -1.4426950216293334961 ;  /* 0xbfb8aa3b04067820 */ /* 0x000fe20000410000 */
[----:B------:R-:W-:-:S05]  /*2200*/  FMUL.FTZ R10, R12, -1.4426950216293334961 ;  /* 0xbfb8aa3b0c0a7820 */ /* 0x000fca0000410000 */
[----:B------:R-:W3:Y:S01]  /*2210*/  MUFU.EX2 R6, R6 ;  /* 0x0000000600067308 */ /* 0x000ee20000000800 */
[----:B--2---:R-:W-:-:S03]  /*2220*/  IMAD R9, R9, UR10, RZ ;  /* 0x0000000a09097c24 */ /* 0x004fc6000f8e02ff */
[----:B------:R-:W2:Y:S01]  /*2230*/  MUFU.EX2 R10, R10 ;  /* 0x0000000a000a7308 */ /* 0x000ea20000000800 */
[----:B------:R-:W-:Y:S02]  /*2240*/  IMAD R13, R8, UR11, R9 ;  /* 0x0000000b080d7c24 */ /* 0x000fe4000f8e0209 */
[----:B---3--:R-:W-:Y:S01]  /*2250*/  FADD.FTZ R5, R6, 1 ;  /* 0x3f80000006057421 */ /* 0x008fe20000010000 */
[----:B------:R-:W-:Y:S01]  /*2260*/  MOV R6, R24 ;  /* 0x0000001800067202 */ /* 0x000fe20000000f00 */
[----:B--2---:R-:W-:-:S04]  /*2270*/  FADD.FTZ R11, R10, 1 ;  /* 0x3f8000000a0b7421 */ /* 0x004fc80000010000 */
[----:B------:R-:W2:Y:S01]  /*2280*/  MUFU.RCP R5, R5 ;  /* 0x0000000500057308 */ /* 0x000ea20000001000 */
[----:B------:R-:W-:-:S05]  /*2290*/  IMAD.WIDE.U32 R6, R8, UR10, R6 ;  /* 0x0000000a08067c25 */ /* 0x000fca000f8e0006 */
[----:B------:R-:W-:Y:S02]  /*22a0*/  IADD3 R13, PT, PT, R7, R13, RZ ;  /* 0x0000000d070d7210 */ /* 0x000fe40007ffe0ff */
[----:B------:R-:W3:Y:S01]  /*22b0*/  MUFU.RCP R11, R11 ;  /* 0x0000000b000b7308 */ /* 0x000ee20000001000 */
[----:B--2---:R-:W-:Y:S01]  /*22c0*/  FMUL.FTZ R8, R4, R5 ;  /* 0x0000000504087220 */ /* 0x004fe20000410000 */
[----:B-1----:R-:W-:-:S04]  /*22d0*/  LEA R4, P1, R6, UR12, 0x1 ;  /* 0x0000000c06047c11 */ /* 0x002fc8000f8208ff */
[----:B------:R-:W-:Y:S01]  /*22e0*/  LEA.HI.X R5, R6, UR13, R13, 0x1, P1 ;  /* 0x0000000d06057c11 */ /* 0x000fe200088f0c0d */
[----:B---3--:R-:W-:-:S05]  /*22f0*/  FMUL.FTZ R9, R12, R11 ;  /* 0x0000000b0c097220 */ /* 0x008fca0000410000 */
[----:B------:R-:W-:-:S05]  /*2300*/  F2FP.BF16.F32.PACK_AB R9, R9, R8 ;  /* 0x000000080909723e */ /* 0x000fca00000010ff */
[----:B------:R3:W-:Y:S02]  /*2310*/  STG.E desc[UR14][R4.64], R9 ;  /* 0x0000000904007986 */ /* 0x0007e4000c10190e */
.L_x_1874:
[----:B------:R-:W-:Y:S05]  /*2320*/  BSYNC.RECONVERGENT B0 ;  /* 0x0000000000007941 */ /* 0x000fea0003800200 */
.L_x_1870:
[----:B------:R-:W-:Y:S02]  /*2330*/  UIADD3 UR8, UPT, UPT, UR19, UR8, URZ ;  /* 0x0000000813087290 */ /* 0x000fe4000fffe0ff */
[----:B------:R-:W-:Y:S02]  /*2340*/  UIADD3 UR4, UPT, UPT, UR4, 0x1, URZ ;  /* 0x0000000104047890 */ /* 0x000fe4000fffe0ff */
[----:B------:R-:W-:-:S09]  /*2350*/  UISETP.GE.AND UP1, UPT, UR8, UR7, UPT ;  /* 0x000000070800728c */ /* 0x000fd2000bf26270 */
[----:B------:R-:W-:Y:S05]  /*2360*/  BRA.U !UP1, `(.L_x_1877) ;  /* 0xffffffdd09907547 */ /* 0x000fea000b83ffff */
[----:B------:R-:W-:Y:S05]  /*2370*/  EXIT ;  /* 0x000000000000794d */ /* 0x000fea0003800000 */
.L_x_1878:
        /* <DEDUP_REMOVED lines=16> */
.L_x_3443:


//--------------------- .text._Z35group_norm_nhwc_fwd_one_pass_kernelI11Bf16IOFp32WLi128ELi16ELi256EEv26Group_norm_nhwc_fwd_params --------------------------
	.section	.text._Z35group_norm_nhwc_fwd_one_pass_kernelI11Bf16IOFp32WLi128ELi16ELi256EEv26Group_norm_nhwc_fwd_params,"ax",@progbits
	.align	128
        .global         _Z35group_norm_nhwc_fwd_one_pass_kernelI11Bf16IOFp32WLi128ELi16ELi256EEv26Group_norm_nhwc_fwd_params
        .type           _Z35group_norm_nhwc_fwd_one_pass_kernelI11Bf16IOFp32WLi128ELi16ELi256EEv26Group_norm_nhwc_fwd_params,@function
        .size           _Z35group_norm_nhwc_fwd_one_pass_kernelI11Bf16IOFp32WLi128ELi16ELi256EEv26Group_norm_nhwc_fwd_params,(.L_x_3444 - _Z35group_norm_nhwc_fwd_one_pass_kernelI11Bf16IOFp32WLi128ELi16ELi256EEv26Group_norm_nhwc_fwd_params)
        .other          _Z35group_norm_nhwc_fwd_one_pass_kernelI11Bf16IOFp32WLi128ELi16ELi256EEv26Group_norm_nhwc_fwd_params,@"STO_CUDA_ENTRY STV_DEFAULT"
_Z35group_norm_nhwc_fwd_one_pass_kernelI11Bf16IOFp32WLi128ELi16ELi256EEv26Group_norm_nhwc_fwd_params:
.text._Z35group_norm_nhwc_fwd_one_pass_kernelI11Bf16IOFp32WLi128ELi16ELi256EEv26Group_norm_nhwc_fwd_params:
        /* <DEDUP_REMOVED lines=11> */
[----:B------:R-:W2:Y:S01]  /*00b0*/  LDCU.64 UR8, c[0x0][0x388] ;  /* 0x00007100ff0877ac */ /* 0x000ea20008000a00 */
[----:B------:R-:W3:Y:S05]  /*00c0*/  LDCU UR20, c[0x0][0x374] ;  /* 0x00006e80ff1477ac */ /* 0x000eea0008000800 */
[----:B------:R-:W4:Y:S01]  /*00d0*/  LDC R22, c[0x0][0x370] ;  /* 0x0000dc00ff167b82 */ /* 0x000f220000000800 */
[----:B------:R-:W0:Y:S01]  /*00e0*/  LDCU.64 UR16, c[0x0][0x358] ;  /* 0x00006b00ff1077ac */ /* 0x000e220008000a00 */
[----:B-1----:R-:W-:Y:S01]  /*00f0*/  MOV R0, UR4 ;  /* 0x0000000400007c02 */ /* 0x002fe20008000f00 */
[----:B------:R-:W-:Y:S01]  /*0100*/  UMOV UR4, URZ ;  /* 0x000000ff00047c82 */ /* 0x000fe20008000000 */
[----:B--2---:R-:W-:Y:S01]  /*0110*/  ISETP.NE.U32.AND P1, PT, RZ, UR8, PT ;  /* 0x00000008ff007c0c */ /* 0x004fe2000bf25070 */
[----:B------:R-:W-:Y:S01]  /*0120*/  UMOV UR8, UR6 ;  /* 0x0000000600087c82 */ /* 0x000fe20008000000 */
[----:B0-----:R-:W-:-:S02]  /*0130*/  LOP3.LUT P0, RZ, R23, UR15, RZ, 0xfc, !PT ;  /* 0x0000000f17ff7c12 */ /* 0x001fc4000f80fcff */
[----:B------:R-:W-:Y:S02]  /*0140*/  SHF.R.U32.HI R23, RZ, 0x3, R23 ;  /* 0x00000003ff177819 */ /* 0x000fe40000011617 */
[----:B------:R-:W-:-:S03]  /*0150*/  ISETP.NE.AND.EX P0, PT, RZ, UR9, !P0, P1 ;  /* 0x00000009ff007c0c */ /* 0x000fc6000c705310 */
[----:B---3--:R-:W-:-:S10]  /*0160*/  IMAD R23, R0, UR15, R23 ;  /* 0x0000000f00177c24 */ /* 0x008fd4000f8e0217 */
.L_x_1906:
[----:B0123--:R-:W0:Y:S01]  /*0170*/  LDC R9, c[0x0][0x3f8] ;  /* 0x0000fe00ff097b82 */ /* 0x00fe220000000800 */
[----:B------:R-:W1:Y:S01]  /*0180*/  LDCU.64 UR10, c[0x0][0x3e8] ;  /* 0x00007d00ff0a77ac */ /* 0x000e620008000a00 */
[----:B------:R-:W-:Y:S02]  /*0190*/  SHF.R.S32.HI R15, RZ, 0x1f, R23 ;  /* 0x0000001fff0f7819 */ /* 0x000fe40000011417 */
[C---:B------:R-:W-:Y:S01]  /*01a0*/  IADD3 R18, PT, PT, R23.reuse, 0x20, RZ ;  /* 0x0000002017127810 */ /* 0x040fe20007ffe0ff */
[----:B------:R-:W2:Y:S01]  /*01b0*/  LDCU.64 UR12, c[0x0][0x3f0] ;  /* 0x00007e00ff0c77ac */ /* 0x000ea20008000a00 */
[----:B------:R-:W-:Y:S02]  /*01c0*/  IADD3 R16, PT, PT, R23, 0x60, RZ ;  /* 0x0000006017107810 */ /* 0x000fe40007ffe0ff */
[----:B------:R-:W-:Y:S02]  /*01d0*/  SHF.R.S32.HI R17, RZ, 0x1f, R18 ;  /* 0x0000001fff117819 */ /* 0x000fe40000011412 */
[----:B-1----:R-:W-:-:S04]  /*01e0*/  ISETP.GE.U32.AND P3, PT, R18, UR10, PT ;  /* 0x0000000a12007c0c */ /* 0x002fc8000bf66070 */
[----:B------:R-:W-:Y:S02]  /*01f0*/  ISETP.GE.AND.EX P3, PT, R17, UR11, PT, P3 ;  /* 0x0000000b11007c0c */ /* 0x000fe4000bf66330 */
[----:B0---45:R-:W-:-:S04]  /*0200*/  IABS R5, R9 ;  /* 0x0000000900057213 */ /* 0x031fc80000000000 */
[----:B------:R-:W0:Y:S08]  /*0210*/  I2F.RP R0, R5 ;  /* 0x0000000500007306 */ /* 0x000e300000209400 */
[----:B0-----:R-:W0:Y:S02]  /*0220*/  MUFU.RCP R0, R0 ;  /* 0x0000000000007308 */ /* 0x001e240000001000 */
[----:B0-----:R-:W-:-:S06]  /*0230*/  IADD3 R2, PT, PT, R0, 0xffffffe, RZ ;  /* 0x0ffffffe00027810 */ /* 0x001fcc0007ffe0ff */
[----:B------:R0:W1:Y:S02]  /*0240*/  F2I.FTZ.U32.TRUNC.NTZ R3, R2 ;  /* 0x0000000200037305 */ /* 0x000064000021f000 */
[----:B0-----:R-:W-:Y:S01]  /*0250*/  IMAD.MOV.U32 R2, RZ, RZ, RZ ;  /* 0x000000ffff027224 */ /* 0x001fe200078e00ff */
[----:B-1----:R-:W-:-:S05]  /*0260*/  IADD3 R4, PT, PT, RZ, -R3, RZ ;  /* 0x80000003ff047210 */ /* 0x002fca0007ffe0ff */
[----:B------:R-:W-:Y:S01]  /*0270*/  IMAD R7, R4, R5, RZ ;  /* 0x0000000504077224 */ /* 0x000fe200078e02ff */
[----:B------:R-:W-:-:S03]  /*0280*/  IABS R4, UR8 ;  /* 0x0000000800047c13 */ /* 0x000fc60008000000 */
[----:B------:R-:W-:Y:S01]  /*0290*/  IMAD.HI.U32 R3, R3, R7, R2 ;  /* 0x0000000703037227 */ /* 0x000fe200078e0002 */
[----:B------:R-:W-:-:S05]  /*02a0*/  IADD3 R2, PT, PT, R23, 0x40, RZ ;  /* 0x0000004017027810 */ /* 0x000fca0007ffe0ff */
[----:B------:R-:W-:-:S05]  /*02b0*/  IMAD.HI.U32 R3, R3, R4, RZ ;  /* 0x0000000403037227 */ /* 0x000fca00078e00ff */
[----:B------:R-:W-:-:S05]  /*02c0*/  IADD3 R0, PT, PT, -R3, RZ, RZ ;  /* 0x000000ff03007210 */ /* 0x000fca0007ffe1ff */
[C---:B------:R-:W-:Y:S02]  /*02d0*/  IMAD R0, R5.reuse, R0, R4 ;  /* 0x0000000005007224 */ /* 0x040fe400078e0204 */
[----:B------:R-:W0:Y:S03]  /*02e0*/  S2R R4, SR_TID.X ;  /* 0x0000000000047919 */ /* 0x000e260000002100 */
[----:B------:R-:W-:-:S13]  /*02f0*/  ISETP.GT.U32.AND P1, PT, R5, R0, PT ;  /* 0x000000000500720c */ /* 0x000fda0003f24070 */
[-C--:B------:R-:W-:Y:S02]  /*0300*/  @!P1 IADD3 R0, PT, PT, R0, -R5.reuse, RZ ;  /* 0x8000000500009210 */ /* 0x080fe40007ffe0ff */
[----:B------:R-:W-:Y:S02]  /*0310*/  @!P1 IADD3 R3, PT, PT, R3, 0x1, RZ ;  /* 0x0000000103039810 */ /* 0x000fe40007ffe0ff */
[----:B------:R-:W-:Y:S02]  /*0320*/  ISETP.GE.U32.AND P2, PT, R0, R5, PT ;  /* 0x000000050000720c */ /* 0x000fe40003f46070 */
[C---:B------:R-:W-:Y:S02]  /*0330*/  LOP3.LUT R0, R9.reuse, UR8, RZ, 0x3c, !PT ;  /* 0x0000000809007c12 */ /* 0x040fe4000f8e3cff */
[----:B------:R-:W-:Y:S02]  /*0340*/  ISETP.NE.AND P1, PT, R9, RZ, PT ;  /* 0x000000ff0900720c */ /* 0x000fe40003f25270 */
[----:B------:R-:W-:-:S02]  /*0350*/  ISETP.GE.AND P4, PT, R0, RZ, PT ;  /* 0x000000ff0000720c */ /* 0x000fc40003f86270 */
[----:B------:R-:W-:Y:S02]  /*0360*/  SHF.R.S32.HI R5, RZ, 0x1f, R2 ;  /* 0x0000001fff057819 */ /* 0x000fe40000011402 */
[----:B0-----:R-:W-:-:S03]  /*0370*/  SHF.L.U32 R25, R4, 0x1, RZ ;  /* 0x0000000104197819 */ /* 0x001fc600000006ff */
[----:B------:R-:W-:Y:S01]  /*0380*/  @P2 VIADD R3, R3, 0x1 ;  /* 0x0000000103032836 */ /* 0x000fe20000000000 */
[----:B------:R-:W-:-:S04]  /*0390*/  ISETP.GE.U32.AND P2, PT, R23, UR10, PT ;  /* 0x0000000a17007c0c */ /* 0x000fc8000bf46070 */
[----:B------:R-:W-:Y:S02]  /*03a0*/  ISETP.GE.AND.EX P2, PT, R15, UR11, PT, P2 ;  /* 0x0000000b0f007c0c */ /* 0x000fe4000bf46320 */
[----:B------:R-:W-:-:S04]  /*03b0*/  MOV R13, R3 ;  /* 0x00000003000d7202 */ /* 0x000fc80000000f00 */
[----:B------:R-:W-:Y:S02]  /*03c0*/  @!P4 IADD3 R13, PT, PT, -R13, RZ, RZ ;  /* 0x000000ff0d0dc210 */ /* 0x000fe40007ffe1ff */
[----:B------:R-:W-:Y:S02]  /*03d0*/  @!P1 LOP3.LUT R13, RZ, R9, RZ, 0x33, !PT ;  /* 0x00000009ff0d9212 */ /* 0x000fe400078e33ff */
[----:B------:R-:W-:Y:S02]  /*03e0*/  ISETP.GE.U32.AND P1, PT, R2, UR10, PT ;  /* 0x0000000a02007c0c */ /* 0x000fe4000bf26070 */
[--C-:B------:R-:W-:Y:S01]  /*03f0*/  SHF.R.S32.HI R3, RZ, 0x1f, R13.reuse ;  /* 0x0000001fff037819 */ /* 0x100fe2000001140d */
[----:B------:R-:W-:Y:S01]  /*0400*/  IMAD.MOV R0, RZ, RZ, -R13 ;  /* 0x000000ffff007224 */ /* 0x000fe200078e0a0d */
[----:B------:R-:W0:Y:S01]  /*0410*/  @!P2 LDC.64 R6, c[0x0][0x3e0] ;  /* 0x0000f800ff06ab82 */ /* 0x000e220000000a00 */
[----:B------:R-:W-:Y:S02]  /*0420*/  ISETP.GE.AND.EX P1, PT, R5, UR11, PT, P1 ;  /* 0x0000000b05007c0c */ /* 0x000fe4000bf26310 */
[----:B------:R-:W-:Y:S01]  /*0430*/  IMAD R0, R9, R0, UR8 ;  /* 0x0000000809007e24 */ /* 0x000fe2000f8e0200 */
[----:B------:R-:W-:Y:S01]  /*0440*/  ISETP.GE.U32.AND P4, PT, R16, UR10, PT ;  /* 0x0000000a10007c0c */ /* 0x000fe2000bf86070 */
[----:B--2---:R-:W-:Y:S01]  /*0450*/  IMAD R12, R3, UR12, RZ ;  /* 0x0000000c030c7c24 */ /* 0x004fe2000f8e02ff */
[----:B------:R-:W-:Y:S01]  /*0460*/  SHF.R.S32.HI R3, RZ, 0x1f, R16 ;  /* 0x0000001fff037819 */ /* 0x000fe20000011410 */
[----:B------:R-:W-:Y:S01]  /*0470*/  IMAD.SHL.U32 R0, R0, 0x10, RZ ;  /* 0x0000001000007824 */ /* 0x000fe200078e00ff */
[----:B------:R-:W1:Y:S01]  /*0480*/  @!P3 LDC.64 R8, c[0x0][0x3e0] ;  /* 0x0000f800ff08bb82 */ /* 0x000e620000000a00 */
[----:B------:R-:W-:Y:S01]  /*0490*/  IMAD R27, R13, UR13, R12 ;  /* 0x0000000d0d1b7c24 */ /* 0x000fe2000f8e020c */
[----:B------:R-:W-:-:S02]  /*04a0*/  ISETP.GE.AND.EX P4, PT, R3, UR11, PT, P4 ;  /* 0x0000000b03007c0c */ /* 0x000fc4000bf86340 */
[----:B------:R-:W-:Y:S02]  /*04b0*/  LOP3.LUT R24, R0, 0xe, R25, 0xf8, !PT ;  /* 0x0000000e00187812 */ /* 0x000fe400078ef819 */
[----:B------:R-:W-:Y:S02]  /*04c0*/  SHF.R.S32.HI R25, RZ, 0x1f, R0 ;  /* 0x0000001fff197819 */ /* 0x000fe40000011400 */
[----:B------:R-:W2:Y:S01]  /*04d0*/  @!P2 LDC.64 R10, c[0x0][0x390] ;  /* 0x0000e400ff0aab82 */ /* 0x000ea20000000a00 */
[----:B------:R-:W-:-:S07]  /*04e0*/  IMAD.WIDE.U32 R24, R13, UR12, R24 ;  /* 0x0000000c0d187c25 */ /* 0x000fce000f8e0018 */
[----:B------:R-:W3:Y:S01]  /*04f0*/  @!P3 LDC.64 R12, c[0x0][0x390] ;  /* 0x0000e400ff0cbb82 */ /* 0x000ee20000000a00 */
[----:B0-----:R-:W-:Y:S01]  /*0500*/  @!P2 IMAD R20, R15, R6, RZ ;  /* 0x000000060f14a224 */ /* 0x001fe200078e02ff */
[----:B------:R-:W-:Y:S02]  /*0510*/  IADD3 R27, PT, PT, R25, R27, RZ ;  /* 0x0000001b191b7210 */ /* 0x000fe40007ffe0ff */
[-C--:B------:R-:W-:Y:S01]  /*0520*/  @!P2 MOV R26, R24.reuse ;  /* 0x00000018001aa202 */ /* 0x080fe20000000f00 */
[C---:B------:R-:W-:Y:S01]  /*0530*/  @!P2 IMAD R19, R23.reuse, R7, R20 ;  /* 0x000000071713a224 */ /* 0x040fe200078e0214 */
[----:B------:R-:W-:Y:S01]  /*0540*/  @!P3 MOV R20, R24 ;  /* 0x000000180014b202 */ /* 0x000fe20000000f00 */
[--C-:B------:R-:W-:Y:S01]  /*0550*/  @!P3 IMAD.MOV.U32 R21, RZ, RZ, R27.reuse ;  /* 0x000000ffff15b224 */ /* 0x100fe200078e001b */
[----:B------:R-:W0:Y:S01]  /*0560*/  @!P1 LDC.64 R14, c[0x0][0x3e0] ;  /* 0x0000f800ff0e9b82 */ /* 0x000e220000000a00 */
[----:B------:R-:W-:-:S04]  /*0570*/  @!P2 IMAD.WIDE.U32 R28, R23, R6, R26 ;  /* 0x00000006171ca225 */ /* 0x000fc800078e001a */
[-C--:B-1----:R-:W-:Y:S01]  /*0580*/  @!P3 IMAD R17, R17, R8.reuse, RZ ;  /* 0x000000081111b224 */ /* 0x082fe200078e02ff */
[----:B------:R-:W-:Y:S01]  /*0590*/  @!P2 IADD3 R19, PT, PT, R29, R19, RZ ;  /* 0x000000131d13a210 */ /* 0x000fe20007ffe0ff */
[C---:B------:R-:W-:Y:S01]  /*05a0*/  @!P3 IMAD.WIDE.U32 R20, R18.reuse, R8, R20 ;  /* 0x000000081214b225 */ /* 0x040fe200078e0014 */
[----:B------:R-:W1:Y:S03]  /*05b0*/  @!P4 LDC.64 R6, c[0x0][0x3e0] ;  /* 0x0000f800ff06cb82 */ /* 0x000e660000000a00 */
[----:B------:R-:W-:Y:S01]  /*05c0*/  @!P3 IMAD R17, R18, R9, R17 ;  /* 0x000000091211b224 */ /* 0x000fe200078e0211 */
[----:B--2---:R-:W-:-:S04]  /*05d0*/  @!P2 LEA R18, P5, R28, R10, 0x1 ;  /* 0x0000000a1c12a211 */ /* 0x004fc800078a08ff */
[----:B------:R-:W2:Y:S01]  /*05e0*/  @!P1 LDC.64 R8, c[0x0][0x390] ;  /* 0x0000e400ff089b82 */ /* 0x000ea20000000a00 */
[----:B------:R-:W-:Y:S02]  /*05f0*/  @!P2 LEA.HI.X R19, R28, R11, R19, 0x1, P5 ;  /* 0x0000000b1c13a211 */ /* 0x000fe400028f0c13 */
[----:B------:R-:W-:Y:S02]  /*0600*/  @!P3 IADD3 R17, PT, PT, R21, R17, RZ ;  /* 0x000000111511b210 */ /* 0x000fe40007ffe0ff */
[C---:B---3--:R-:W-:Y:S02]  /*0610*/  @!P3 LEA R12, P5, R20.reuse, R12, 0x1 ;  /* 0x0000000c140cb211 */ /* 0x048fe400078a08ff */
[----:B------:R-:W-:Y:S01]  /*0620*/  @!P1 MOV R21, R27 ;  /* 0x0000001b00159202 */ /* 0x000fe20000000f00 */
[----:B------:R-:W3:Y:S01]  /*0630*/  @!P4 LDC.64 R10, c[0x0][0x390] ;  /* 0x0000e400ff0acb82 */ /* 0x000ee20000000a00 */
[----:B0-----:R-:W-:Y:S01]  /*0640*/  @!P1 IMAD R5, R5, R14, RZ ;  /* 0x0000000e05059224 */ /* 0x001fe200078e02ff */
[----:B------:R-:W-:Y:S01]  /*0650*/  @!P3 LEA.HI.X R13, R20, R13, R17, 0x1, P5 ;  /* 0x0000000d140db211 */ /* 0x000fe200028f0c11 */
[----:B------:R-:W-:-:S02]  /*0660*/  @!P1 IMAD.MOV.U32 R20, RZ, RZ, R24 ;  /* 0x000000ffff149224 */ /* 0x000fc400078e0018 */
[C---:B------:R-:W-:Y:S02]  /*0670*/  @!P1 IMAD R15, R2.reuse, R15, R5 ;  /* 0x0000000f020f9224 */ /* 0x040fe400078e0205 */
[----:B------:R-:W-:Y:S02]  /*0680*/  HFMA2 R5, -RZ, RZ, 0, 0 ;  /* 0x00000000ff057431 */ /* 0x000fe400000001ff */
[----:B------:R-:W-:-:S04]  /*0690*/  @!P1 IMAD.WIDE.U32 R20, R2, R14, R20 ;  /* 0x0000000e02149225 */ /* 0x000fc800078e0014 */
[----:B------:R-:W-:Y:S02]  /*06a0*/  HFMA2 R14, -RZ, RZ, 0, 0 ;  /* 0x00000000ff0e7431 */ /* 0x000fe400000001ff */
[----:B-1----:R-:W-:Y:S01]  /*06b0*/  @!P4 IMAD R3, R3, R6, RZ ;  /* 0x000000060303c224 */ /* 0x002fe200078e02ff */
[----:B------:R-:W5:Y:S01]  /*06c0*/  @!P2 LDG.E R5, desc[UR16][R18.64] ;  /* 0x000000101205a981 */ /* 0x000f62000c1e1900 */
[----:B------:R-:W-:Y:S02]  /*06d0*/  @!P4 IMAD.MOV.U32 R2, RZ, RZ, R24 ;  /* 0x000000ffff02c224 */ /* 0x000fe400078e0018 */
[----:B------:R-:W-:Y:S01]  /*06e0*/  @!P4 IMAD R7, R16, R7, R3 ;  /* 0x000000071007c224 */ /* 0x000fe200078e0203 */
[----:B------:R-:W-:Y:S01]  /*06f0*/  @!P4 MOV R3, R27 ;  /* 0x0000001b0003c202 */ /* 0x000fe20000000f00 */
[----:B------:R-:W4:Y:S01]  /*0700*/  @!P3 LDG.E R14, desc[UR16][R12.64] ;  /* 0x000000100c0eb981 */ /* 0x000f22000c1e1900 */
[----:B------:R-:W-:Y:S02]  /*0710*/  @!P1 IADD3 R15, PT, PT, R21, R15, RZ ;  /* 0x0000000f150f9210 */ /* 0x000fe40007ffe0ff */
[----:B--2---:R-:W-:Y:S01]  /*0720*/  @!P1 LEA R8, P2, R20, R8, 0x1 ;  /* 0x0000000814089211 */ /* 0x004fe200078408ff */
[----:B------:R-:W-:-:S04]  /*0730*/  @!P4 IMAD.WIDE.U32 R2, R16, R6, R2 ;  /* 0x000000061002c225 */ /* 0x000fc800078e0002 */
[----:B------:R-:W-:Y:S01]  /*0740*/  HFMA2 R6, -RZ, RZ, 0, 0 ;  /* 0x00000000ff067431 */ /* 0x000fe200000001ff */
[----:B------:R-:W-:Y:S02]  /*0750*/  @!P1 LEA.HI.X R9, R20, R9, R15, 0x1, P2 ;  /* 0x0000000914099211 */ /* 0x000fe400010f0c0f */
[----:B------:R-:W-:Y:S02]  /*0760*/  @!P4 IADD3 R3, PT, PT, R3, R7, RZ ;  /* 0x000000070303c210 */ /* 0x000fe40007ffe0ff */
[C---:B---3--:R-:W-:Y:S01]  /*0770*/  @!P4 LEA R10, P2, R2.reuse, R10, 0x1 ;  /* 0x0000000a020ac211 */ /* 0x048fe200078408ff */
[----:B------:R-:W-:Y:S01]  /*0780*/  IMAD.MOV.U32 R21, RZ, RZ, RZ ;  /* 0x000000ffff157224 */ /* 0x000fe200078e00ff */
[----:B------:R0:W2:Y:S02]  /*0790*/  @!P1 LDG.E R6, desc[UR16][R8.64] ;  /* 0x0000001008069981 */ /* 0x0000a4000c1e1900 */
[----:B------:R-:W-:-:S05]  /*07a0*/  @!P4 LEA.HI.X R11, R2, R11, R3, 0x1, P2 ;  /* 0x0000000b020bc211 */ /* 0x000fca00010f0c03 */
[----:B------:R-:W3:Y:S01]  /*07b0*/  @!P4 LDG.E R21, desc[UR16][R10.64] ;  /* 0x000000100a15c981 */ /* 0x000ee2000c1e1900 */
[----:B------:R-:W-:Y:S01]  /*07c0*/  BSSY.RECONVERGENT B0, `(.L_x_1879) ;  /* 0x0000046000007945 */ /* 0x000fe20003800200 */
[C---:B-----5:R-:W-:Y:S02]  /*07d0*/  PRMT R3, R5.reuse, 0x7632, R3 ;  /* 0x0000763205037816 */ /* 0x060fe40000000003 */
[----:B------:R-:W-:Y:S02]  /*07e0*/  SHF.L.U32 R2, R5, 0x10, RZ ;  /* 0x0000001005027819 */ /* 0x000fe400000006ff */
[----:B------:R-:W-:Y:S02]  /*07f0*/  SHF.L.U32 R3, R3, 0x10, RZ ;  /* 0x0000001003037819 */ /* 0x000fe400000006ff */
[C---:B----4-:R-:W-:Y:S02]  /*0800*/  PRMT R17, R14.reuse, 0x7632, R17 ;  /* 0x000076320e117816 */ /* 0x050fe40000000011 */
[----:B------:R-:W-:Y:S01]  /*0810*/  SHF.L.U32 R16, R14, 0x10, RZ ;  /* 0x000000100e107819 */ /* 0x000fe200000006ff */
[----:B------:R-:W-:Y:S01]  /*0820*/  FADD.FTZ R5, R2, R3 ;  /* 0x0000000302057221 */ /* 0x000fe20000010000 */
[----:B------:R-:W-:Y:S01]  /*0830*/  FMUL.FTZ R7, R3, R3 ;  /* 0x0000000303077220 */ /* 0x000fe20000410000 */
[----:B------:R-:W-:-:S02]  /*0840*/  IMAD.U32 R17, R17, 0x10000, RZ ;  /* 0x0001000011117824 */ /* 0x000fc400078e00ff */
[----:B------:R-:W-:Y:S01]  /*0850*/  FADD.FTZ R5, RZ, R5 ;  /* 0x00000005ff057221 */ /* 0x000fe20000010000 */
[----:B------:R-:W-:Y:S01]  /*0860*/  FFMA.FTZ R7, R2, R2, R7 ;  /* 0x0000000202077223 */ /* 0x000fe20000010007 */
[----:B0-----:R-:W-:Y:S01]  /*0870*/  FADD.FTZ R8, R16, R17 ;  /* 0x0000001110087221 */ /* 0x001fe20000010000 */
[----:B------:R-:W-:Y:S01]  /*0880*/  FMUL.FTZ R9, R17, R17 ;  /* 0x0000001111097220 */ /* 0x000fe20000410000 */
[----:B--2---:R-:W-:Y:S02]  /*0890*/  PRMT R18, R6, 0x7632, R18 ;  /* 0x0000763206127816 */ /* 0x004fe40000000012 */
[----:B------:R-:W-:Y:S01]  /*08a0*/  FADD.FTZ R5, R5, R8 ;  /* 0x0000000805057221 */ /* 0x000fe20000010000 */
[----:B------:R-:W-:Y:S01]  /*08b0*/  FFMA.FTZ R8, R16, R16, R9 ;  /* 0x0000001010087223 */ /* 0x000fe20000010009 */
[----:B------:R-:W-:Y:S01]  /*08c0*/  FADD.FTZ R7, RZ, R7 ;  /* 0x00000007ff077221 */ /* 0x000fe20000010000 */
[----:B------:R-:W-:Y:S01]  /*08d0*/  SHF.L.U32 R18, R18, 0x10, RZ ;  /* 0x0000001012127819 */ /* 0x000fe200000006ff */
[----:B------:R-:W0:Y:S01]  /*08e0*/  S2R R9, SR_LANEID ;  /* 0x0000000000097919 */ /* 0x000e220000000000 */
[----:B------:R-:W-:Y:S01]  /*08f0*/  SHF.L.U32 R19, R6, 0x10, RZ ;  /* 0x0000001006137819 */ /* 0x000fe200000006ff */
[----:B------:R-:W-:Y:S01]  /*0900*/  FADD.FTZ R7, R7, R8 ;  /* 0x0000000807077221 */ /* 0x000fe20000010000 */
[C---:B---3--:R-:W-:Y:S01]  /*0910*/  PRMT R20, R21.reuse, 0x7632, R20 ;  /* 0x0000763215147816 */ /* 0x048fe20000000014 */
[----:B------:R-:W-:Y:S01]  /*0920*/  FMUL.FTZ R8, R18, R18 ;  /* 0x0000001212087220 */ /* 0x000fe20000410000 */
[----:B------:R-:W-:-:S02]  /*0930*/  IMAD.U32 R21, R21, 0x10000, RZ ;  /* 0x0001000015157824 */ /* 0x000fc400078e00ff */
[C---:B------:R-:W-:Y:S01]  /*0940*/  FADD.FTZ R6, R19.reuse, R18 ;  /* 0x0000001213067221 */ /* 0x040fe20000010000 */
[----:B------:R-:W-:Y:S01]  /*0950*/  SHF.L.U32 R20, R20, 0x10, RZ ;  /* 0x0000001014147819 */ /* 0x000fe200000006ff */
[----:B------:R-:W-:Y:S02]  /*0960*/  FFMA.FTZ R8, R19, R19, R8 ;  /* 0x0000001313087223 */ /* 0x000fe40000010008 */
[----:B------:R-:W-:Y:S02]  /*0970*/  FADD.FTZ R5, R5, R6 ;  /* 0x0000000605057221 */ /* 0x000fe40000010000 */
[----:B------:R-:W-:Y:S01]  /*0980*/  FMUL.FTZ R10, R20, R20 ;  /* 0x00000014140a7220 */ /* 0x000fe20000410000 */
[----:B------:R-:W-:Y:S01]  /*0990*/  FADD.FTZ R6, R21, R20 ;  /* 0x0000001415067221 */ /* 0x000fe20000010000 */
[----:B------:R-:W-:Y:S02]  /*09a0*/  FADD.FTZ R7, R7, R8 ;  /* 0x0000000807077221 */ /* 0x000fe40000010000 */
[----:B------:R-:W-:Y:S01]  /*09b0*/  FFMA.FTZ R10, R21, R21, R10 ;  /* 0x00000015150a7223 */ /* 0x000fe2000001000a */
[----:B------:R-:W-:-:S03]  /*09c0*/  FADD.FTZ R5, R5, R6 ;  /* 0x0000000605057221 */ /* 0x000fc60000010000 */
[----:B------:R-:W-:Y:S02]  /*09d0*/  FADD.FTZ R6, R7, R10 ;  /* 0x0000000a07067221 */ /* 0x000fe40000010000 */
[----:B------:R-:W1:Y:S04]  /*09e0*/  SHFL.DOWN PT, R8, R5, 0x1, 0x1f ;  /* 0x08201f0005087f89 */ /* 0x000e6800000e0000 */
[----:B------:R-:W2:Y:S01]  /*09f0*/  SHFL.DOWN PT, R7, R6, 0x1, 0x1f ;  /* 0x08201f0006077f89 */ /* 0x000ea200000e0000 */
[C---:B0-----:R-:W-:Y:S02]  /*0a00*/  ISETP.GT.AND P2, PT, R9.reuse, 0x1e, PT ;  /* 0x0000001e0900780c */ /* 0x041fe40003f44270 */
[----:B------:R-:W-:-:S11]  /*0a10*/  ISETP.GT.AND P3, PT, R9, 0xf, PT ;  /* 0x0000000f0900780c */ /* 0x000fd60003f64270 */
[----:B-1----:R-:W-:Y:S01]  /*0a20*/  @!P2 FADD.FTZ R5, R5, R8 ;  /* 0x000000080505a221 */ /* 0x002fe20000010000 */
[----:B--2---:R-:W-:-:S04]  /*0a30*/  @!P2 FADD.FTZ R6, R6, R7 ;  /* 0x000000070606a221 */ /* 0x004fc80000010000 */
        /* <DEDUP_REMOVED lines=23> */
[----:B------:R-:W0:Y:S01]  /*0bb0*/  @!P2 S2R R9, SR_CgaCtaId ;  /* 0x000000000009a919 */ /* 0x000e220000008800 */
[----:B------:R-:W-:Y:S02]  /*0bc0*/  @!P2 MOV R6, 0x400 ;  /* 0x000004000006a802 */ /* 0x000fe40000000f00 */
[----:B------:R-:W-:-:S04]  /*0bd0*/  @!P2 SHF.R.U32.HI R5, RZ, 0x2, R4 ;  /* 0x00000002ff05a819 */ /* 0x000fc80000011604 */
[----:B------:R-:W-:Y:S02]  /*0be0*/  @!P2 LOP3.LUT R5, R5, 0xf8, RZ, 0xc0, !PT ;  /* 0x000000f80505a812 */ /* 0x000fe400078ec0ff */
[----:B0-----:R-:W-:-:S04]  /*0bf0*/  @!P2 LEA R6, R9, R6, 0x18 ;  /* 0x000000060906a211 */ /* 0x001fc800078ec0ff */
[----:B------:R-:W-:-:S05]  /*0c00*/  @!P2 IADD3 R5, PT, PT, R5, R6, RZ ;  /* 0x000000060505a210 */ /* 0x000fca0007ffe0ff */
[----:B------:R3:W-:Y:S02]  /*0c10*/  @!P2 STS.64 [R5+0x8], R12 ;  /* 0x0000080c0500a388 */ /* 0x0007e40000000a00 */
.L_x_1880:
[----:B------:R-:W-:Y:S05]  /*0c20*/  BSYNC.RECONVERGENT B0 ;  /* 0x0000000000007941 */ /* 0x000fea0003800200 */
.L_x_1879:
        /* <DEDUP_REMOVED lines=12> */
[----:B0-----:R-:W0:Y:S01]  /*0cf0*/  LDS.128 R12, [UR5+0x30] ;  /* 0x00003005ff0c7984 */ /* 0x001e220008000c00 */
[----:B------:R-:W-:Y:S01]  /*0d00*/  FADD.FTZ R29, R29, R6 ;  /* 0x000000061d1d7221 */ /* 0x000fe20000010000 */
[----:B------:R-:W-:-:S02]  /*0d10*/  FADD.FTZ R6, R4, R7 ;  /* 0x0000000704067221 */ /* 0x000fc40000010000 */
[----:B------:R-:W2:Y:S01]  /*0d20*/  LDS.64 R4, [UR5+0x40] ;  /* 0x00004005ff047984 */ /* 0x000ea20008000a00 */
[----:B-1----:R-:W-:Y:S01]  /*0d30*/  FADD.FTZ R29, R29, R8 ;  /* 0x000000081d1d7221 */ /* 0x002fe20000010000 */
[----:B------:R-:W-:-:S03]  /*0d40*/  FADD.FTZ R6, R6, R9 ;  /* 0x0000000906067221 */ /* 0x000fc60000010000 */
[----:B------:R-:W-:Y:S01]  /*0d50*/  FADD.FTZ R29, R29, R10 ;  /* 0x0000000a1d1d7221 */ /* 0x000fe20000010000 */
[----:B------:R-:W-:-:S03]  /*0d60*/  FADD.FTZ R6, R6, R11 ;  /* 0x0000000b06067221 */ /* 0x000fc60000010000 */
[----:B0-----:R-:W-:Y:S01]  /*0d70*/  FADD.FTZ R29, R29, R12 ;  /* 0x0000000c1d1d7221 */ /* 0x001fe20000010000 */
[----:B------:R-:W-:-:S03]  /*0d80*/  FADD.FTZ R6, R6, R13 ;  /* 0x0000000d06067221 */ /* 0x000fc60000010000 */
[----:B------:R-:W-:Y:S01]  /*0d90*/  FADD.FTZ R29, R29, R14 ;  /* 0x0000000e1d1d7221 */ /* 0x000fe20000010000 */
[----:B------:R-:W-:-:S03]  /*0da0*/  FADD.FTZ R6, R6, R15 ;  /* 0x0000000f06067221 */ /* 0x000fc60000010000 */
[----:B--2---:R-:W-:Y:S01]  /*0db0*/  FADD.FTZ R12, R29, R4 ;  /* 0x000000041d0c7221 */ /* 0x004fe20000010000 */
[----:B------:R-:W-:-:S07]  /*0dc0*/  FADD.FTZ R13, R6, R5 ;  /* 0x00000005060d7221 */ /* 0x000fce0000010000 */
.L_x_1882:
[----:B------:R-:W-:Y:S05]  /*0dd0*/  BSYNC.RECONVERGENT B0 ;  /* 0x0000000000007941 */ /* 0x000fea0003800200 */
.L_x_1881:
        /* <DEDUP_REMOVED lines=12> */
[----:B------:R-:W-:Y:S02]  /*0ea0*/  ULOP3.LUT UP0, UR5, UR4, 0x2, URZ, 0xc0, !UPT ;  /* 0x0000000204057892 */ /* 0x000fe4000f80c0ff */
[----:B------:R-:W-:Y:S02]  /*0eb0*/  UIMAD UR12, UR9, UR20, UR6 ;  /* 0x00000014090c72a4 */ /* 0x000fe4000f8e0206 */
[----:B------:R-:W-:Y:S02]  /*0ec0*/  UIMAD UR10, UR15, UR20, UR6 ;  /* 0x000000140f0a72a4 */ /* 0x000fe4000f8e0206 */
[----:B------:R-:W-:Y:S01]  /*0ed0*/  PLOP3.LUT P2, PT, PT, PT, UP0, 0x80, 0x8 ;  /* 0x000000000008781c */ /* 0x000fe20003f4f008 */
[----:B------:R-:W-:Y:S01]  /*0ee0*/  UIADD3 UR5, UPT, UPT, -UR5, 0x1, URZ ;  /* 0x0000000105057890 */ /* 0x000fe2000fffe1ff */
[----:B------:R-:W-:Y:S01]  /*0ef0*/  MOV R5, UR12 ;  /* 0x0000000c00057c02 */ /* 0x000fe20008000f00 */
[----:B------:R-:W-:Y:S01]  /*0f00*/  UIMAD.WIDE.U32 UR10, UR10, 0x8, UR18 ;  /* 0x000000080a0a78a5 */ /* 0x000fe2000f8e0012 */
[----:B------:R-:W-:-:S03]  /*0f10*/  SEL R9, R22, RZ, !P2 ;  /* 0x000000ff16097207 */ /* 0x000fc60005000000 */
[----:B-1----:R-:W-:Y:S02]  /*0f20*/  MOV R11, UR5 ;  /* 0x00000005000b7c02 */ /* 0x002fe40008000f00 */
[----:B------:R-:W-:Y:S01]  /*0f30*/  ISETP.NE.AND P2, PT, R9, -0x1, PT ;  /* 0xffffffff0900780c */ /* 0x000fe20003f45270 */
[----:B------:R-:W-:Y:S02]  /*0f40*/  IMAD.U32 R4, RZ, RZ, UR10 ;  /* 0x0000000aff047e24 */ /* 0x000fe4000f8e00ff */
[----:B---3--:R-:W-:Y:S01]  /*0f50*/  IMAD.WIDE.U32 R6, R5, 0x4, R6 ;  /* 0x0000000405067825 */ /* 0x008fe200078e0006 */
[----:B------:R-:W-:-:S05]  /*0f60*/  MOV R5, UR11 ;  /* 0x0000000b00057c02 */ /* 0x000fca0008000f00 */
[----:B------:R3:W-:Y:S01]  /*0f70*/  STG.E.64 desc[UR16][R4.64], R12 ;  /* 0x0000000c04007986 */ /* 0x0007e2000c101b10 */
[----:B------:R-:W-:Y:S06]  /*0f80*/  MEMBAR.ALL.GPU ;  /* 0x0000000000007992 */ /* 0x000fec000000a000 */
[----:B------:R-:W-:-:S00]  /*0f90*/  ERRBAR ;  /* 0x00000000000079ab */ /* 0x000fc00000000000 */
[----:B------:R-:W-:Y:S06]  /*0fa0*/  CGAERRBAR ;  /* 0x00000000000075ab */ /* 0x000fec0000000000 */
[----:B------:R3:W-:Y:S01]  /*0fb0*/  REDG.E.ADD.S32.STRONG.GPU desc[UR16][R6.64], R11 ;  /* 0x0000000b0600798e */ /* 0x0007e2000c12e310 */
[----:B------:R-:W-:Y:S05]  /*0fc0*/  @!P2 BRA `(.L_x_1884) ;  /* 0x000000000014a947 */ /* 0x000fea0003800000 */
.L_x_1885:
[----:B---3--:R-:W3:Y:S04]  /*0fd0*/  LDG.E.STRONG.GPU R4, desc[UR16][R6.64] ;  /* 0x0000001006047981 */ /* 0x008ee8000c1ef900 */
[----:B---3--:R-:W-:Y:S01]  /*0fe0*/  CCTL.IVALL ;  /* 0x00000000ff00798f */ /* 0x008fe20002000000 */
[----:B------:R-:W-:Y:S05]  /*0ff0*/  YIELD ;  /* 0x0000000000007946 */ /* 0x000fea0003800000 */
[----:B------:R-:W-:-:S13]  /*1000*/  ISETP.NE.AND P2, PT, R4, R9, PT ;  /* 0x000000090400720c */ /* 0x000fda0003f45270 */
[----:B------:R-:W-:Y:S05]  /*1010*/  @P2 BRA `(.L_x_1885) ;  /* 0xfffffffc00ec2947 */ /* 0x000fea000383ffff */
.L_x_1884:
[----:B------:R-:W-:Y:S05]  /*1020*/  WARPSYNC.ALL ;  /* 0x0000000000007948 */ /* 0x000fea0003800000 */
[----:B------:R-:W-:Y:S06]  /*1030*/  BAR.SYNC.DEFER_BLOCKING 0x0 ;  /* 0x0000000000007b1d */ /* 0x000fec0000010000 */
[----:B------:R-:W-:Y:S01]  /*1040*/  UMOV UR5, URZ ;  /* 0x000000ff00057c82 */ /* 0x000fe20008000000 */
[----:B------:R-:W-:Y:S05]  /*1050*/  @!P4 BRA `(.L_x_1886) ;  /* 0x000000040098c947 */ /* 0x000fea0003800000 */
[----:B------:R-:W-:Y:S01]  /*1060*/  LOP3.LUT R14, R22, 0x7ffffff8, RZ, 0xc0, !PT ;  /* 0x7ffffff8160e7812 */ /* 0x000fe200078ec0ff */
[----:B------:R-:W-:Y:S02]  /*1070*/  UIMAD UR10, UR20, 0x7, UR6 ;  /* 0x00000007140a78a4 */ /* 0x000fe4000f8e0206 */
[----:B------:R-:W-:Y:S02]  /*1080*/  ULEA UR11, UR20, UR6, 0x1 ;  /* 0x00000006140b7291 */ /* 0x000fe4000f8e08ff */
[----:B------:R-:W-:Y:S02]  /*1090*/  ULEA UR12, UR20, UR6, 0x2 ;  /* 0x00000006140c7291 */ /* 0x000fe4000f8e10ff */
[----:B------:R-:W-:Y:S02]  /*10a0*/  UIMAD UR13, UR20, 0x6, UR6 ;  /* 0x00000006140d78a4 */ /* 0x000fe4000f8e0206 */
[----:B------:R-:W-:Y:S02]  /*10b0*/  UIMAD UR14, UR20, 0x5, UR6 ;  /* 0x00000005140e78a4 */ /* 0x000fe4000f8e0206 */
[----:B------:R-:W-:-:S02]  /*10c0*/  UIMAD UR21, UR20, 0x3, UR6 ;  /* 0x00000003141578a4 */ /* 0x000fc4000f8e0206 */
[----:B------:R-:W-:Y:S02]  /*10d0*/  UIADD3 UR22, UPT, UPT, UR6, UR20, URZ ;  /* 0x0000001406167290 */ /* 0x000fe4000fffe0ff */
[----:B------:R-:W-:Y:S01]  /*10e0*/  UIADD3 UR23, UPT, UPT, -UR15, URZ, URZ ;  /* 0x000000ff0f177290 */ /* 0x000fe2000fffe1ff */
[----:B------:R-:W-:Y:S01]  /*10f0*/  UMOV UR5, URZ ;  /* 0x000000ff00057c82 */ /* 0x000fe20008000000 */
[----:B------:R-:W-:-:S10]  /*1100*/  UMOV UR9, UR6 ;  /* 0x0000000600097c82 */ /* 0x000fd40008000000 */
.L_x_1887:
[----:B------:R-:W-:Y:S01]  /*1110*/  ISETP.EQ.OR P2, PT, RZ, UR23, P3 ;  /* 0x00000017ff007c0c */ /* 0x000fe20009f42670 */
[----:B------:R-:W-:Y:S02]  /*1120*/  UIADD3 UR24, UPT, UPT, UR5, 0x1, URZ ;  /* 0x0000000105187890 */ /* 0x000fe4000fffe0ff */
[----:B------:R-:W-:-:S04]  /*1130*/  UIADD3 UR25, UPT, UPT, UR5, 0x2, URZ ;  /* 0x0000000205197890 */ /* 0x000fc8000fffe0ff */
[----:B---3--:R-:W-:Y:S01]  /*1140*/  MOV R4, UR24 ;  /* 0x0000001800047c02 */ /* 0x008fe20008000f00 */
[----:B------:R-:W-:Y:S01]  /*1150*/  UIADD3 UR24, UPT, UPT, UR5, 0x3, URZ ;  /* 0x0000000305187890 */ /* 0x000fe2000fffe0ff */
[----:B------:R-:W-:Y:S02]  /*1160*/  IMAD.U32 R5, RZ, RZ, UR25 ;  /* 0x00000019ff057e24 */ /* 0x000fe4000f8e00ff */
[----:B------:R-:W-:Y:S02]  /*1170*/  ISETP.EQ.OR P4, PT, R4, UR15, P3 ;  /* 0x0000000f04007c0c */ /* 0x000fe40009f82670 */
[----:B------:R-:W-:Y:S01]  /*1180*/  VOTEU.ALL UP0, P2 ;  /* 0x0000000000ff7886 */ /* 0x000fe20001000000 */
[----:B------:R-:W-:Y:S02]  /*1190*/  ISETP.EQ.OR P6, PT, R5, UR15, P3 ;  /* 0x0000000f05007c0c */ /* 0x000fe40009fc2670 */
[----:B------:R-:W-:Y:S02]  /*11a0*/  MOV R4, UR24 ;  /* 0x0000001800047c02 */ /* 0x000fe40008000f00 */
[----:B------:R-:W-:-:S02]  /*11b0*/  @!UP0 UIMAD.WIDE.U32 UR24, UR9, 0x8, UR18 ;  /* 0x00000008091888a5 */ /* 0x000fc4000f8e0012 */
[----:B------:R-:W-:-:S04]  /*11c0*/  ISETP.EQ.OR P5, PT, R4, UR15, P3 ;  /* 0x0000000f04007c0c */ /* 0x000fc80009fa2670 */
[----:B------:R-:W-:Y:S01]  /*11d0*/  MOV R4, UR24 ;  /* 0x0000001800047c02 */ /* 0x000fe20008000f00 */
[----:B------:R-:W-:Y:S01]  /*11e0*/  VOTEU.ALL UP0, P4 ;  /* 0x0000000000ff7886 */ /* 0x000fe20002000000 */
[----:B------:R-:W-:Y:S01]  /*11f0*/  MOV R5, UR25 ;  /* 0x0000001900057c02 */ /* 0x000fe20008000f00 */
[----:B------:R-:W-:-:S03]  /*1200*/  VOTEU.ALL UP1, P6 ;  /* 0x0000000000ff7886 */ /* 0x000fc60003020000 */
[----:B------:R-:W-:Y:S02]  /*1210*/  @!UP0 UIMAD.WIDE.U32 UR24, UR22, 0x8, UR18 ;  /* 0x00000008161888a5 */ /* 0x000fe4000f8e0012 */
[----:B------:R-:W0:Y:S01]  /*1220*/  @!P2 LDG.E.64 R4, desc[UR16][R4.64] ;  /* 0x000000100404a981 */ /* 0x000e22000c1e1b00 */
[----:B------:R-:W-:Y:S01]  /*1230*/  VOTEU.ALL UP0, P5 ;  /* 0x0000000000ff7886 */ /* 0x000fe20002800000 */
[----:B------:R-:W-:Y:S02]  /*1240*/  @!UP1 UIMAD.WIDE.U32 UR26, UR11, 0x8, UR18 ;  /* 0x000000080b1a98a5 */ /* 0x000fe4000f8e0012 */
[----:B------:R-:W-:Y:S01]  /*1250*/  IMAD.U32 R6, RZ, RZ, UR24 ;  /* 0x00000018ff067e24 */ /* 0x000fe2000f8e00ff */
[----:B------:R-:W-:Y:S01]  /*1260*/  MOV R7, UR25 ;  /* 0x0000001900077c02 */ /* 0x000fe20008000f00 */
[----:B------:R-:W-:Y:S02]  /*1270*/  @!UP0 UIMAD.WIDE.U32 UR24, UR21, 0x8, UR18 ;  /* 0x00000008151888a5 */ /* 0x000fe4000f8e0012 */
[----:B------:R-:W-:-:S02]  /*1280*/  MOV R8, UR26 ;  /* 0x0000001a00087c02 */ /* 0x000fc40008000f00 */
[----:B------:R-:W-:Y:S01]  /*1290*/  MOV R9, UR27 ;  /* 0x0000001b00097c02 */ /* 0x000fe20008000f00 */
[----:B------:R-:W3:Y:S01]  /*12a0*/  @!P4 LDG.E.64 R6, desc[UR16][R6.64] ;  /* 0x000000100606c981 */ /* 0x000ee2000c1e1b00 */
[----:B--2---:R-:W-:Y:S01]  /*12b0*/  IMAD.U32 R10, RZ, RZ, UR24 ;  /* 0x00000018ff0a7e24 */ /* 0x004fe2000f8e00ff */
[----:B-1----:R-:W-:-:S03]  /*12c0*/  MOV R11, UR25 ;  /* 0x00000019000b7c02 */ /* 0x002fc60008000f00 */
[----:B------:R-:W2:Y:S04]  /*12d0*/  @!P6 LDG.E.64 R8, desc[UR16][R8.64] ;  /* 0x000000100808e981 */ /* 0x000ea8000c1e1b00 */
[----:B------:R-:W4:Y:S01]  /*12e0*/  @!P5 LDG.E.64 R10, desc[UR16][R10.64] ;  /* 0x000000100a0ad981 */ /* 0x000f22000c1e1b00 */
[----:B------:R-:W-:Y:S02]  /*12f0*/  UIADD3 UR24, UPT, UPT, UR5, 0x4, URZ ;  /* 0x0000000405187890 */ /* 0x000fe4000fffe0ff */
[----:B------:R-:W-:Y:S01]  /*1300*/  UIADD3 UR25, UPT, UPT, UR5, 0x6, URZ ;  /* 0x0000000605197890 */ /* 0x000fe2000fffe0ff */
[----:B0-----:R-:W-:-:S03]  /*1310*/  @!P2 FADD.FTZ R12, R12, R4 ;  /* 0x000000040c0ca221 */ /* 0x001fc60000010000 */
[----:B------:R-:W-:Y:S01]  /*1320*/  MOV R4, UR24 ;  /* 0x0000001800047c02 */ /* 0x000fe20008000f00 */
[----:B------:R-:W-:Y:S01]  /*1330*/  UIADD3 UR24, UPT, UPT, UR5, 0x5, URZ ;  /* 0x0000000505187890 */ /* 0x000fe2000fffe0ff */
[----:B------:R-:W-:Y:S01]  /*1340*/  @!P2 FADD.FTZ R13, R13, R5 ;  /* 0x000000050d0da221 */ /* 0x000fe20000010000 */
[----:B------:R-:W-:Y:S01]  /*1350*/  IMAD.U32 R5, RZ, RZ, UR25 ;  /* 0x00000019ff057e24 */ /* 0x000fe2000f8e00ff */
[----:B------:R-:W-:-:S03]  /*1360*/  ISETP.EQ.OR P2, PT, R4, UR15, P3 ;  /* 0x0000000f04007c0c */ /* 0x000fc60009f42670 */
[----:B------:R-:W-:Y:S01]  /*1370*/  MOV R4, UR24 ;  /* 0x0000001800047c02 */ /* 0x000fe20008000f00 */
[----:B------:R-:W-:Y:S01]  /*1380*/  UIADD3 UR24, UPT, UPT, UR5, 0x7, URZ ;  /* 0x0000000705187890 */ /* 0x000fe2000fffe0ff */
[----:B---3--:R-:W-:Y:S01]  /*1390*/  @!P4 FADD.FTZ R12, R12, R6 ;  /* 0x000000060c0cc221 */ /* 0x008fe20000010000 */
[----:B------:R-:W-:Y:S01]  /*13a0*/  @!P4 FADD.FTZ R13, R13, R7 ;  /* 0x000000070d0dc221 */ /* 0x000fe20000010000 */
[----:B------:R-:W-:-:S03]  /*13b0*/  ISETP.EQ.OR P4, PT, R4, UR15, P3 ;  /* 0x0000000f04007c0c */ /* 0x000fc60009f82670 */
[----:B------:R-:W-:Y:S01]  /*13c0*/  MOV R4, UR24 ;  /* 0x0000001800047c02 */ /* 0x000fe20008000f00 */
[----:B--2---:R-:W-:Y:S01]  /*13d0*/  @!P6 FADD.FTZ R12, R12, R8 ;  /* 0x000000080c0ce221 */ /* 0x004fe20000010000 */
[----:B------:R-:W-:Y:S01]  /*13e0*/  @!P6 FADD.FTZ R13, R13, R9 ;  /* 0x000000090d0de221 */ /* 0x000fe20000010000 */
[----:B------:R-:W-:Y:S01]  /*13f0*/  ISETP.EQ.OR P6, PT, R5, UR15, P3 ;  /* 0x0000000f05007c0c */ /* 0x000fe20009fc2670 */
[----:B------:R-:W-:Y:S01]  /*1400*/  VOTEU.ALL UP0, P2 ;  /* 0x0000000000ff7886 */ /* 0x000fe20001000000 */
[----:B----4-:R-:W-:Y:S01]  /*1410*/  @!P5 FADD.FTZ R12, R12, R10 ;  /* 0x0000000a0c0cd221 */ /* 0x010fe20000010000 */
[----:B------:R-:W-:Y:S01]  /*1420*/  @!P5 FADD.FTZ R13, R13, R11 ;  /* 0x0000000b0d0dd221 */ /* 0x000fe20000010000 */
[----:B------:R-:W-:Y:S02]  /*1430*/  ISETP.EQ.OR P5, PT, R4, UR15, P3 ;  /* 0x0000000f04007c0c */ /* 0x000fe40009fa2670 */
[----:B------:R-:W-:Y:S01]  /*1440*/  @!UP0 UIMAD.WIDE.U32 UR24, UR12, 0x8, UR18 ;  /* 0x000000080c1888a5 */ /* 0x000fe2000f8e0012 */
[----:B------:R-:W-:-:S05]  /*1450*/  VOTEU.ALL UP0, P4 ;  /* 0x0000000000ff7886 */ /* 0x000fca0002000000 */
[----:B------:R-:W-:Y:S01]  /*1460*/  MOV R4, UR24 ;  /* 0x0000001800047c02 */ /* 0x000fe20008000f00 */
[----:B------:R-:W-:Y:S01]  /*1470*/  VOTEU.ALL UP1, P6 ;  /* 0x0000000000ff7886 */ /* 0x000fe20003020000 */
[----:B------:R-:W-:Y:S01]  /*1480*/  MOV R5, UR25 ;  /* 0x0000001900057c02 */ /* 0x000fe20008000f00 */
[----:B------:R-:W-:Y:S02]  /*1490*/  @!UP0 UIMAD.WIDE.U32 UR24, UR14, 0x8, UR18 ;  /* 0x000000080e1888a5 */ /* 0x000fe4000f8e0012 */
[----:B------:R-:W-:Y:S01]  /*14a0*/  VOTEU.ALL UP0, P5 ;  /* 0x0000000000ff7886 */ /* 0x000fe20002800000 */
[----:B------:R-:W-:Y:S02]  /*14b0*/  @!UP1 UIMAD.WIDE.U32 UR26, UR13, 0x8, UR18 ;  /* 0x000000080d1a98a5 */ /* 0x000fe4000f8e0012 */
[----:B------:R-:W2:Y:S01]  /*14c0*/  @!P2 LDG.E.64 R4, desc[UR16][R4.64] ;  /* 0x000000100404a981 */ /* 0x000ea2000c1e1b00 */
[----:B------:R-:W-:Y:S01]  /*14d0*/  IMAD.U32 R6, RZ, RZ, UR24 ;  /* 0x00000018ff067e24 */ /* 0x000fe2000f8e00ff */
[----:B------:R-:W-:Y:S01]  /*14e0*/  MOV R7, UR25 ;  /* 0x0000001900077c02 */ /* 0x000fe20008000f00 */
[----:B------:R-:W-:Y:S01]  /*14f0*/  @!UP0 UIMAD.WIDE.U32 UR24, UR10, 0x8, UR18 ;  /* 0x000000080a1888a5 */ /* 0x000fe2000f8e0012 */
[----:B------:R-:W-:-:S02]  /*1500*/  MOV R8, UR26 ;  /* 0x0000001a00087c02 */ /* 0x000fc40008000f00 */
[----:B------:R-:W-:Y:S02]  /*1510*/  MOV R9, UR27 ;  /* 0x0000001b00097c02 */ /* 0x000fe40008000f00 */
[----:B------:R-:W3:Y:S01]  /*1520*/  @!P4 LDG.E.64 R6, desc[UR16][R6.64] ;  /* 0x000000100606c981 */ /* 0x000ee2000c1e1b00 */
[----:B------:R-:W-:Y:S01]  /*1530*/  IMAD.U32 R10, RZ, RZ, UR24 ;  /* 0x00000018ff0a7e24 */ /* 0x000fe2000f8e00ff */
[----:B------:R-:W-:Y:S02]  /*1540*/  MOV R11, UR25 ;  /* 0x00000019000b7c02 */ /* 0x000fe40008000f00 */
[----:B------:R-:W4:Y:S04]  /*1550*/  @!P6 LDG.E.64 R8, desc[UR16][R8.64] ;  /* 0x000000100808e981 */ /* 0x000f28000c1e1b00 */
        /* <DEDUP_REMOVED lines=22> */
.L_x_1886:
[----:B---3--:R-:W-:-:S13]  /*16c0*/  LOP3.LUT P2, R4, R22, 0x7, RZ, 0xc0, !PT ;  /* 0x0000000716047812 */ /* 0x008fda000784c0ff */
[----:B------:R-:W-:Y:S05]  /*16d0*/  @!P2 BRA `(.L_x_1883) ;  /* 0x00000004006ca947 */ /* 0x000fea0003800000 */
[----:B------:R-:W-:-:S04]  /*16e0*/  IADD3 R4, PT, PT, R4, -0x1, RZ ;  /* 0xffffffff04047810 */ /* 0x000fc80007ffe0ff */
[----:B------:R-:W-:-:S13]  /*16f0*/  ISETP.GE.U32.AND P2, PT, R4, 0x3, PT ;  /* 0x000000030400780c */ /* 0x000fda0003f46070 */
[----:B------:R-:W-:Y:S05]  /*1700*/  @!P2 BRA `(.L_x_1888) ;  /* 0x0000000000b8a947 */ /* 0x000fea0003800000 */
[----:B------:R-:W-:Y:S02]  /*1710*/  UIADD3 UR12, UPT, UPT, UR5, 0x1, URZ ;  /* 0x00000001050c7890 */ /* 0x000fe4000fffe0ff */
[----:B------:R-:W-:Y:S01]  /*1720*/  MOV R4, UR5 ;  /* 0x0000000500047c02 */ /* 0x000fe20008000f00 */
[----:B------:R-:W-:Y:S02]  /*1730*/  UIADD3 UR9, UPT, UPT, UR5, 0x2, URZ ;  /* 0x0000000205097890 */ /* 0x000fe4000fffe0ff */
[----:B------:R-:W-:Y:S01]  /*1740*/  UIADD3 UR14, UPT, UPT, UR5, 0x3, URZ ;  /* 0x00000003050e7890 */ /* 0x000fe2000fffe0ff */
[----:B------:R-:W-:Y:S01]  /*1750*/  ISETP.EQ.OR P2, PT, R4, UR15, P3 ;  /* 0x0000000f04007c0c */ /* 0x000fe20009f42670 */
[----:B------:R-:W-:Y:S02]  /*1760*/  IMAD.U32 R4, RZ, RZ, UR12 ;  /* 0x0000000cff047e24 */ /* 0x000fe4000f8e00ff */
[----:B------:R-:W-:-:S03]  /*1770*/  MOV R5, UR9 ;  /* 0x0000000900057c02 */ /* 0x000fc60008000f00 */
[----:B------:R-:W-:Y:S02]  /*1780*/  ISETP.EQ.OR P4, PT, R4, UR15, P3 ;  /* 0x0000000f04007c0c */ /* 0x000fe40009f82670 */
[----:B------:R-:W-:Y:S02]  /*1790*/  MOV R4, UR14 ;  /* 0x0000000e00047c02 */ /* 0x000fe40008000f00 */
[----:B------:R-:W-:Y:S02]  /*17a0*/  ISETP.EQ.OR P5, PT, R5, UR15, P3 ;  /* 0x0000000f05007c0c */ /* 0x000fe40009fa2670 */
[----:B------:R-:W-:Y:S01]  /*17b0*/  ISETP.EQ.OR P6, PT, R4, UR15, P3 ;  /* 0x0000000f04007c0c */ /* 0x000fe20009fc2670 */
[----:B------:R-:W-:-:S05]  /*17c0*/  VOTEU.ALL UP2, P2 ;  /* 0x0000000000ff7886 */ /* 0x000fca0001040000 */
[----:B------:R-:W-:Y:S01]  /*17d0*/  @!UP2 UIMAD UR10, UR5, UR20, UR6 ;  /* 0x00000014050aa2a4 */ /* 0x000fe2000f8e0206 */
[----:B------:R-:W-:-:S03]  /*17e0*/  VOTEU.ALL UP1, P4 ;  /* 0x0000000000ff7886 */ /* 0x000fc60002020000 */
[----:B------:R-:W-:Y:S01]  /*17f0*/  @!UP2 UIMAD.WIDE.U32 UR10, UR10, 0x8, UR18 ;  /* 0x000000080a0aa8a5 */ /* 0x000fe2000f8e0012 */
[----:B------:R-:W-:Y:S01]  /*1800*/  VOTEU.ALL UP0, P5 ;  /* 0x0000000000ff7886 */ /* 0x000fe20002800000 */
[----:B------:R-:W-:Y:S01]  /*1810*/  @!UP1 UIMAD UR12, UR12, UR20, UR6 ;  /* 0x000000140c0c92a4 */ /* 0x000fe2000f8e0206 */
[----:B------:R-:W-:-:S03]  /*1820*/  VOTEU.ALL UP2, P6 ;  /* 0x0000000000ff7886 */ /* 0x000fc60003040000 */
[----:B------:R-:W-:Y:S01]  /*1830*/  MOV R4, UR10 ;  /* 0x0000000a00047c02 */ /* 0x000fe20008000f00 */
[----:B------:R-:W-:Y:S01]  /*1840*/  @!UP0 UIMAD UR9, UR9, UR20, UR6 ;  /* 0x00000014090982a4 */ /* 0x000fe2000f8e0206 */
[----:B------:R-:W-:Y:S01]  /*1850*/  IMAD.U32 R5, RZ, RZ, UR11 ;  /* 0x0000000bff057e24 */ /* 0x000fe2000f8e00ff */
[----:B------:R-:W-:Y:S02]  /*1860*/  @!UP1 UIMAD.WIDE.U32 UR12, UR12, 0x8, UR18 ;  /* 0x000000080c0c98a5 */ /* 0x000fe4000f8e0012 */
[----:B------:R-:W-:Y:S02]  /*1870*/  @!UP2 UIMAD UR14, UR14, UR20, UR6 ;  /* 0x000000140e0ea2a4 */ /* 0x000fe4000f8e0206 */
[----:B------:R-:W-:Y:S01]  /*1880*/  @!UP0 UIMAD.WIDE.U32 UR10, UR9, 0x8, UR18 ;  /* 0x00000008090a88a5 */ /* 0x000fe2000f8e0012 */
[----:B------:R-:W0:Y:S01]  /*1890*/  @!P2 LDG.E.64 R4, desc[UR16][R4.64] ;  /* 0x000000100404a981 */ /* 0x000e22000c1e1b00 */
[----:B------:R-:W-:Y:S02]  /*18a0*/  MOV R6, UR12 ;  /* 0x0000000c00067c02 */ /* 0x000fe40008000f00 */
[----:B------:R-:W-:Y:S01]  /*18b0*/  MOV R7, UR13 ;  /* 0x0000000d00077c02 */ /* 0x000fe20008000f00 */
[----:B------:R-:W-:Y:S01]  /*18c0*/  @!UP2 UIMAD.WIDE.U32 UR12, UR14, 0x8, UR18 ;  /* 0x000000080e0ca8a5 */ /* 0x000fe2000f8e0012 */
[----:B------:R-:W-:Y:S01]  /*18d0*/  MOV R8, UR10 ;  /* 0x0000000a00087c02 */ /* 0x000fe20008000f00 */
[----:B------:R-:W-:-:S03]  /*18e0*/  IMAD.U32 R9, RZ, RZ, UR11 ;  /* 0x0000000bff097e24 */ /* 0x000fc6000f8e00ff */
[----:B------:R-:W3:Y:S01]  /*18f0*/  @!P4 LDG.E.64 R6, desc[UR16][R6.64] ;  /* 0x000000100606c981 */ /* 0x000ee2000c1e1b00 */
[----:B--2---:R-:W-:Y:S02]  /*1900*/  MOV R10, UR12 ;  /* 0x0000000c000a7c02 */ /* 0x004fe40008000f00 */
[----:B-1----:R-:W-:Y:S01]  /*1910*/  MOV R11, UR13 ;  /* 0x0000000d000b7c02 */ /* 0x002fe20008000f00 */
[----:B------:R-:W2:Y:S05]  /*1920*/  @!P5 LDG.E.64 R8, desc[UR16][R8.64] ;  /* 0x000000100808d981 */ /* 0x000eaa000c1e1b00 */
[----:B------:R-:W4:Y:S01]  /*1930*/  @!P6 LDG.E.64 R10, desc[UR16][R10.64] ;  /* 0x000000100a0ae981 */ /* 0x000f22000c1e1b00 */
[----:B------:R-:W-:-:S05]  /*1940*/  MOV R14, UR5 ;  /* 0x00000005000e7c02 */ /* 0x000fca0008000f00 */
[----:B------:R-:W-:-:S05]  /*1950*/  VIADD R14, R14, 0x4 ;  /* 0x000000040e0e7836 */ /* 0x000fca0000000000 */
[----:B------:R-:W-:Y:S01]  /*1960*/  R2UR UR5, R14 ;  /* 0x000000000e0572ca */ /* 0x000fe200000e0000 */
[----:B0-----:R-:W-:Y:S01]  /*1970*/  @!P2 FADD.FTZ R12, R12, R4 ;  /* 0x000000040c0ca221 */ /* 0x001fe20000010000 */
[----:B------:R-:W-:-:S03]  /*1980*/  @!P2 FADD.FTZ R13, R13, R5 ;  /* 0x000000050d0da221 */ /* 0x000fc60000010000 */
[----:B---3--:R-:W-:Y:S01]  /*1990*/  @!P4 FADD.FTZ R12, R12, R6 ;  /* 0x000000060c0cc221 */ /* 0x008fe20000010000 */
[----:B------:R-:W-:-:S03]  /*19a0*/  @!P4 FADD.FTZ R13, R13, R7 ;  /* 0x000000070d0dc221 */ /* 0x000fc60000010000 */
[----:B--2---:R-:W-:Y:S01]  /*19b0*/  @!P5 FADD.FTZ R12, R12, R8 ;  /* 0x000000080c0cd221 */ /* 0x004fe20000010000 */
[----:B------:R-:W-:-:S03]  /*19c0*/  @!P5 FADD.FTZ R13, R13, R9 ;  /* 0x000000090d0dd221 */ /* 0x000fc60000010000 */
[----:B----4-:R-:W-:Y:S01]  /*19d0*/  @!P6 FADD.FTZ R12, R12, R10 ;  /* 0x0000000a0c0ce221 */ /* 0x010fe20000010000 */
[----:B------:R-:W-:-:S07]  /*19e0*/  @!P6 FADD.FTZ R13, R13, R11 ;  /* 0x0000000b0d0de221 */ /* 0x000fce0000010000 */
.L_x_1888:
[----:B------:R-:W-:-:S13]  /*19f0*/  LOP3.LUT P2, R4, R22, 0x3, RZ, 0xc0, !PT ;  /* 0x0000000316047812 */ /* 0x000fda000784c0ff */
[----:B------:R-:W-:Y:S05]  /*1a00*/  @!P2 BRA `(.L_x_1883) ;  /* 0x0000000000a0a947 */ /* 0x000fea0003800000 */
[----:B------:R-:W-:-:S13]  /*1a10*/  ISETP.NE.AND P2, PT, R4, 0x1, PT ;  /* 0x000000010400780c */ /* 0x000fda0003f45270 */
[----:B------:R-:W-:Y:S05]  /*1a20*/  @!P2 BRA `(.L_x_1889) ;  /* 0x000000000060a947 */ /* 0x000fea0003800000 */
[----:B------:R-:W-:Y:S02]  /*1a30*/  UIADD3 UR10, UPT, UPT, UR5, 0x1, URZ ;  /* 0x00000001050a7890 */ /* 0x000fe4000fffe0ff */
[----:B------:R-:W-:-:S04]  /*1a40*/  MOV R4, UR5 ;  /* 0x0000000500047c02 */ /* 0x000fc80008000f00 */
        /* <DEDUP_REMOVED lines=10> */
[----:B------:R-:W-:-:S05]  /*1af0*/  IMAD.U32 R5, RZ, RZ, UR13 ;  /* 0x0000000dff057e24 */ /* 0x000fca000f8e00ff */
[----:B------:R-:W-:Y:S01]  /*1b00*/  MOV R6, UR10 ;  /* 0x0000000a00067c02 */ /* 0x000fe20008000f00 */
[----:B------:R-:W0:Y:S01]  /*1b10*/  @!P4 LDG.E.64 R4, desc[UR16][R4.64] ;  /* 0x000000100404c981 */ /* 0x000e22000c1e1b00 */
[----:B------:R-:W-:-:S06]  /*1b20*/  MOV R7, UR11 ;  /* 0x0000000b00077c02 */ /* 0x000fcc0008000f00 */
[----:B------:R-:W3:Y:S01]  /*1b30*/  @!P2 LDG.E.64 R6, desc[UR16][R6.64] ;  /* 0x000000100606a981 */ /* 0x000ee2000c1e1b00 */
[----:B------:R-:W-:-:S04]  /*1b40*/  MOV R8, UR5 ;  /* 0x0000000500087c02 */ /* 0x000fc80008000f00 */
[----:B------:R-:W-:-:S04]  /*1b50*/  IADD3 R8, PT, PT, R8, 0x2, RZ ;  /* 0x0000000208087810 */ /* 0x000fc80007ffe0ff */
[----:B------:R-:W-:Y:S01]  /*1b60*/  R2UR UR5, R8 ;  /* 0x00000000080572ca */ /* 0x000fe200000e0000 */
[----:B0-----:R-:W-:Y:S01]  /*1b70*/  @!P4 FADD.FTZ R12, R12, R4 ;  /* 0x000000040c0cc221 */ /* 0x001fe20000010000 */
[----:B------:R-:W-:-:S03]  /*1b80*/  @!P4 FADD.FTZ R13, R13, R5 ;  /* 0x000000050d0dc221 */ /* 0x000fc60000010000 */
[----:B---3--:R-:W-:Y:S01]  /*1b90*/  @!P2 FADD.FTZ R12, R12, R6 ;  /* 0x000000060c0ca221 */ /* 0x008fe20000010000 */
[----:B------:R-:W-:-:S09]  /*1ba0*/  @!P2 FADD.FTZ R13, R13, R7 ;  /* 0x000000070d0da221 */ /* 0x000fd20000010000 */
.L_x_1889:
        /* <DEDUP_REMOVED lines=13> */
.L_x_1890:
[----:B------:R-:W-:Y:S05]  /*1c80*/  BSYNC.RECONVERGENT B0 ;  /* 0x0000000000007941 */ /* 0x000fea0003800200 */
.L_x_1883:
[----:B------:R-:W4:Y:S01]  /*1c90*/  S2UR UR9, SR_CgaCtaId ;  /* 0x00000000000979c3 */ /* 0x000f220000008800 */
[----:B------:R-:W0:Y:S01]  /*1ca0*/  S2R R8, SR_TID.X ;  /* 0x0000000000087919 */ /* 0x000e220000002100 */
[----:B------:R-:W2:Y:S01]  /*1cb0*/  LDCU UR10, c[0x0][0x414] ;  /* 0x00008280ff0a77ac */ /* 0x000ea20008000800 */
[----:B-1----:R-:W-:Y:S01]  /*1cc0*/  MOV R11, UR8 ;  /* 0x00000008000b7c02 */ /* 0x002fe20008000f00 */
[----:B------:R-:W-:-:S04]  /*1cd0*/  UMOV UR5, 0x400 ;  /* 0x0000040000057882 */ /* 0x000fc80000000000 */
[----:B------:R-:W1:Y:S08]  /*1ce0*/  @P0 LDC.64 R14, c[0x0][0x388] ;  /* 0x0000e200ff0e0b82 */ /* 0x000e700000000a00 */
[----:B------:R-:W0:Y:S01]  /*1cf0*/  LDC.64 R6, c[0x0][0x398] ;  /* 0x0000e600ff067b82 */ /* 0x000e220000000a00 */
[----:B--2---:R-:W-:Y:S01]  /*1d00*/  @P0 FMUL.FTZ R10, R12, UR10 ;  /* 0x0000000a0c0a0c20 */ /* 0x004fe20008410000 */
[----:B----4-:R-:W-:-:S06]  /*1d10*/  ULEA UR5, UR9, UR5, 0x18 ;  /* 0x0000000509057291 */ /* 0x010fcc000f8ec0ff */
[----:B---3--:R-:W2:Y:S01]  /*1d20*/  LDC.64 R4, c[0x0][0x3a0] ;  /* 0x0000e800ff047b82 */ /* 0x008ea20000000a00 */
[----:B-1----:R-:W-:-:S04]  /*1d30*/  @P0 IMAD.WIDE R14, R11, 0x8, R14 ;  /* 0x000000080b0e0825 */ /* 0x002fc800078e020e */
[----:B------:R-:W-:Y:S01]  /*1d40*/  @P0 FMUL.FTZ R11, R13, UR10 ;  /* 0x0000000a0d0b0c20 */ /* 0x000fe20008410000 */
[----:B------:R-:W-:Y:S01]  /*1d50*/  @!P3 STS.64 [UR5+0x50], R12 ;  /* 0x0000500cff00b988 */ /* 0x000fe20008000a05 */
[----:B0-----:R-:W-:-:S03]  /*1d60*/  SHF.L.U32 R8, R8, 0x1, RZ ;  /* 0x0000000108087819 */ /* 0x001fc600000006ff */
[----:B------:R0:W-:Y:S01]  /*1d70*/  @P0 STG.E.64 desc[UR16][R14.64], R10 ;  /* 0x0000000a0e000986 */ /* 0x0001e2000c101b10 */
[----:B------:R-:W-:-:S05]  /*1d80*/  LOP3.LUT R9, R8, 0xe, RZ, 0xc0, !PT ;  /* 0x0000000e08097812 */ /* 0x000fca00078ec0ff */
[----:B------:R-:W-:-:S04]  /*1d90*/  IMAD.IADD R9, R0, 0x1, R9 ;  /* 0x0000000100097824 */ /* 0x000fc800078e0209 */
[----:B------:R-:W-:-:S04]  /*1da0*/  IMAD.WIDE R28, R9, 0x4, R6 ;  /* 0x00000004091c7825 */ /* 0x000fc800078e0206 */
[----:B--2---:R-:W-:Y:S01]  /*1db0*/  IMAD.WIDE R6, R9, 0x4, R4 ;  /* 0x0000000409067825 */ /* 0x004fe200078e0204 */
[----:B------:R-:W-:Y:S06]  /*1dc0*/  BAR.SYNC.DEFER_BLOCKING 0x0 ;  /* 0x0000000000007b1d */ /* 0x000fec0000010000 */
[----:B------:R1:W5:Y:S04]  /*1dd0*/  LDG.E.64 R4, desc[UR16][R28.64] ;  /* 0x000000101c047981 */ /* 0x000368000c1e1b00 */
[----:B------:R-:W5:Y:S01]  /*1de0*/  LDG.E.64 R6, desc[UR16][R6.64] ;  /* 0x0000001006067981 */ /* 0x000f62000c1e1b00 */
[----:B0-----:R-:W-:Y:S01]  /*1df0*/  MOV R10, 0x3f800000 ;  /* 0x3f800000000a7802 */ /* 0x001fe20000000f00 */
[----:B------:R-:W-:Y:S02]  /*1e00*/  BSSY.RECONVERGENT B0, `(.L_x_1891) ;  /* 0x00000f5000007945 */ /* 0x000fe40003800200 */
[----:B------:R-:W0:Y:S01]  /*1e10*/  LDS.64 R8, [UR5+0x50] ;  /* 0x00005005ff087984 */ /* 0x000e220008000a00 */
[----:B------:R-:W2:Y:S02]  /*1e20*/  LDCU.U8 UR5, c[0x0][0x3fc] ;  /* 0x00007f80ff0577ac */ /* 0x000ea40008000000 */
[----:B--2---:R-:W-:Y:S01]  /*1e30*/  UISETP.NE.AND UP0, UPT, UR5, URZ, UPT ;  /* 0x000000ff0500728c */ /* 0x004fe2000bf05270 */
[----:B0-----:R-:W-:-:S04]  /*1e40*/  FMUL.FTZ R0, R8, UR10 ;  /* 0x0000000a08007c20 */ /* 0x001fc80008410000 */
[----:B------:R-:W-:-:S04]  /*1e50*/  FMUL.FTZ R8, R0, R0 ;  /* 0x0000000000087220 */ /* 0x000fc80000410000 */
[----:B------:R-:W-:-:S05]  /*1e60*/  FFMA.FTZ R8, R9, UR10, -R8 ;  /* 0x0000000a09087c23 */ /* 0x000fca0008010808 */
[----:B------:R-:W-:-:S13]  /*1e70*/  FSETP.GTU.FTZ.AND P2, PT, R8, RZ, PT ;  /* 0x000000ff0800720b */ /* 0x000fda0003f5c000 */
[----:B------:R-:W0:Y:S02]  /*1e80*/  @P2 LDC R9, c[0x0][0x3a8] ;  /* 0x0000ea00ff092b82 */ /* 0x000e240000000800 */
[----:B0-----:R-:W-:-:S04]  /*1e90*/  @P2 FADD.FTZ R8, R8, R9 ;  /* 0x0000000908082221 */ /* 0x001fc80000010000 */
[----:B------:R1:W0:Y:S01]  /*1ea0*/  @P2 MUFU.RSQ R10, R8 ;  /* 0x00000008000a2308 */ /* 0x0002220000001400 */
[----:B------:R-:W-:Y:S05]  /*1eb0*/  BRA.U UP0, `(.L_x_1892) ;  /* 0x0000000500887547 */ /* 0x000fea000b800000 */
[----:B------:R-:W2:Y:S01]  /*1ec0*/  LDCU.64 UR12, c[0x0][0x3e8] ;  /* 0x00007d00ff0c77ac */ /* 0x000ea20008000a00 */
[----:B-1----:R-:W-:Y:S01]  /*1ed0*/  SHF.R.S32.HI R8, RZ, 0x1f, R23 ;  /* 0x0000001fff087819 */ /* 0x002fe20000011417 */
[----:B------:R-:W-:Y:S01]  /*1ee0*/  BSSY.RECONVERGENT B1, `(.L_x_1893) ;  /* 0x0000019000017945 */ /* 0x000fe20003800200 */
[C---:B------:R-:W-:Y:S02]  /*1ef0*/  IADD3 R13, PT, PT, R23.reuse, 0x20, RZ ;  /* 0x00000020170d7810 */ /* 0x040fe40007ffe0ff */
[C---:B------:R-:W-:Y:S02]  /*1f00*/  IADD3 R11, PT, PT, R23.reuse, 0x40, RZ ;  /* 0x00000040170b7810 */ /* 0x040fe40007ffe0ff */
[C---:B------:R-:W-:Y:S02]  /*1f10*/  IADD3 R12, PT, PT, R23.reuse, 0x60, RZ ;  /* 0x00000060170c7810 */ /* 0x040fe40007ffe0ff */
[----:B--2---:R-:W-:-:S04]  /*1f20*/  ISETP.GE.U32.AND P1, PT, R23, UR12, PT ;  /* 0x0000000c17007c0c */ /* 0x004fc8000bf26070 */
[----:B------:R-:W-:-:S13]  /*1f30*/  ISETP.GE.AND.EX P1, PT, R8, UR13, PT, P1 ;  /* 0x0000000d08007c0c */ /* 0x000fda000bf26310 */
[----:B------:R-:W-:Y:S05]  /*1f40*/  @P1 BRA `(.L_x_1894) ;  /* 0x0000000000481947 */ /* 0x000fea0003800000 */
[----:B------:R-:W1:Y:S01]  /*1f50*/  LDCU.64 UR18, c[0x0][0x3e0] ;  /* 0x00007c00ff1277ac */ /* 0x000e620008000a00 */
[--C-:B------:R-:W-:Y:S01]  /*1f60*/  FADD.FTZ R29, R3, -R0.reuse ;  /* 0x80000000031d7221 */ /* 0x100fe20000010000 */
[----:B------:R-:W-:Y:S01]  /*1f70*/  FADD.FTZ R15, R2, -R0 ;  /* 0x80000000020f7221 */ /* 0x000fe20000010000 */
[----:B------:R-:W-:Y:S01]  /*1f80*/  MOV R3, R27 ;  /* 0x0000001b00037202 */ /* 0x000fe20000000f00 */
[----:B------:R-:W2:Y:S01]  /*1f90*/  LDCU.64 UR10, c[0x0][0x380] ;  /* 0x00007000ff0a77ac */ /* 0x000ea20008000a00 */
[----:B------:R-:W-:Y:S02]  /*1fa0*/  IMAD.MOV.U32 R2, RZ, RZ, R24 ;  /* 0x000000ffff027224 */ /* 0x000fe400078e0018 */
[----:B0-----:R-:W-:-:S04]  /*1fb0*/  FMUL.FTZ R15, R15, R10 ;  /* 0x0000000a0f0f7220 */ /* 0x001fc80000410000 */
[----:B-----5:R-:W-:Y:S01]  /*1fc0*/  FFMA.FTZ R14, R4, R15, R6 ;  /* 0x0000000f040e7223 */ /* 0x020fe20000010006 */
[----:B-1----:R-:W-:Y:S02]  /*1fd0*/  IMAD R8, R8, UR18, RZ ;  /* 0x0000001208087c24 */ /* 0x002fe4000f8e02ff */
[----:B------:R-:W-:-:S04]  /*1fe0*/  IMAD.WIDE.U32 R2, R23, UR18, R2 ;  /* 0x0000001217027c25 */ /* 0x000fc8000f8e0002 */
[----:B------:R-:W-:Y:S02]  /*1ff0*/  IMAD R9, R23, UR19, R8 ;  /* 0x0000001317097c24 */ /* 0x000fe4000f8e0208 */
[----:B------:R-:W-:-:S04]  /*2000*/  FMUL.FTZ R8, R29, R10 ;  /* 0x0000000a1d087220 */ /* 0x000fc80000410000 */
[----:B------:R-:W-:Y:S01]  /*2010*/  FFMA.FTZ R15, R5, R8, R7 ;  /* 0x00000008050f7223 */ /* 0x000fe20000010007 */
[----:B------:R-:W-:Y:S02]  /*2020*/  IADD3 R9, PT, PT, R3, R9, RZ ;  /* 0x0000000903097210 */ /* 0x000fe40007ffe0ff */
[C---:B--2---:R-:W-:Y:S02]  /*2030*/  LEA R8, P1, R2.reuse, UR10, 0x1 ;  /* 0x0000000a02087c11 */ /* 0x044fe4000f8208ff */
[----:B------:R-:W-:Y:S02]  /*2040*/  F2FP.BF16.F32.PACK_AB R3, R15, R14 ;  /* 0x0000000e0f03723e */ /* 0x000fe400000010ff */
[----:B------:R-:W-:-:S05]  /*2050*/  LEA.HI.X R9, R2, UR11, R9, 0x1, P1 ;  /* 0x0000000b02097c11 */ /* 0x000fca00088f0c09 */
[----:B------:R1:W-:Y:S04]  /*2060*/  STG.E desc[UR16][R8.64], R3 ;  /* 0x0000000308007986 */ /* 0x0003e8000c101910 */
.L_x_1894:
[----:B------:R-:W-:Y:S05]  /*2070*/  BSYNC.RECONVERGENT B1 ;  /* 0x0000000000017941 */ /* 0x000fea0003800200 */
.L_x_1893:
[----:B------:R-:W-:Y:S01]  /*2080*/  ISETP.GE.U32.AND P1, PT, R13, UR12, PT ;  /* 0x0000000c0d007c0c */ /* 0x000fe2000bf26070 */
[----:B------:R-:W-:Y:S01]  /*2090*/  BSSY.RECONVERGENT B1, `(.L_x_1895) ;  /* 0x000001c000017945 */ /* 0x000fe20003800200 */
[----:B------:R-:W-:Y:S02]  /*20a0*/  SHF.R.S32.HI R2, RZ, 0x1f, R13 ;  /* 0x0000001fff027819 */ /* 0x000fe4000001140d */
[----:B------:R-:W-:Y:S02]  /*20b0*/  ISETP.GE.U32.AND P2, PT, R11, UR12, PT ;  /* 0x0000000c0b007c0c */ /* 0x000fe4000bf46070 */
[----:B------:R-:W-:Y:S02]  /*20c0*/  ISETP.GE.AND.EX P1, PT, R2, UR13, PT, P1 ;  /* 0x0000000d02007c0c */ /* 0x000fe4000bf26310 */
[----:B------:R-:W-:Y:S02]  /*20d0*/  ISETP.GE.U32.AND P3, PT, R12, UR12, PT ;  /* 0x0000000c0c007c0c */ /* 0x000fe4000bf66070 */
[----:B------:R-:W-:-:S02]  /*20e0*/  SHF.R.S32.HI R15, RZ, 0x1f, R11 ;  /* 0x0000001fff0f7819 */ /* 0x000fc4000001140b */
[----:B------:R-:W-:Y:S02]  /*20f0*/  SHF.R.S32.HI R14, RZ, 0x1f, R12 ;  /* 0x0000001fff0e7819 */ /* 0x000fe4000001140c */
[----:B------:R-:W-:Y:S02]  /*2100*/  ISETP.GE.AND.EX P2, PT, R15, UR13, PT, P2 ;  /* 0x0000000d0f007c0c */ /* 0x000fe4000bf46320 */
[----:B------:R-:W-:-:S03]  /*2110*/  ISETP.GE.AND.EX P3, PT, R14, UR13, PT, P3 ;  /* 0x0000000d0e007c0c */ /* 0x000fc6000bf66330 */
[----:B------:R-:W-:Y:S10]  /*2120*/  @P1 BRA `(.L_x_1896) ;  /* 0x0000000000481947 */ /* 0x000ff40003800000 */
[----:B------:R-:W2:Y:S01]  /*2130*/  LDCU.64 UR10, c[0x0][0x3e0] ;  /* 0x00007c00ff0a77ac */ /* 0x000ea20008000a00 */
[----:B-1----:R-:W-:Y:S01]  /*2140*/  MOV R3, R27 ;  /* 0x0000001b00037202 */ /* 0x002fe20000000f00 */
[--C-:B------:R-:W-:Y:S01]  /*2150*/  FADD.FTZ R29, R16, -R0.reuse ;  /* 0x80000000101d7221 */ /* 0x100fe20000010000 */
[----:B------:R-:W-:Y:S01]  /*2160*/  FADD.FTZ R17, R17, -R0 ;  /* 0x8000000011117221 */ /* 0x000fe20000010000 */
[----:B------:R-:W1:Y:S02]  /*2170*/  LDCU.64 UR18, c[0x0][0x380] ;  /* 0x00007000ff1277ac */ /* 0x000e640008000a00 */
[-C--:B0-----:R-:W-:Y:S01]  /*2180*/  FMUL.FTZ R29, R29, R10.reuse ;  /* 0x0000000a1d1d7220 */ /* 0x081fe20000410000 */
[----:B------:R-:W-:-:S03]  /*2190*/  FMUL.FTZ R8, R17, R10 ;  /* 0x0000000a11087220 */ /* 0x000fc60000410000 */
[----:B-----5:R-:W-:Y:S01]  /*21a0*/  FFMA.FTZ R29, R4, R29, R6 ;  /* 0x0000001d041d7223 */ /* 0x020fe20000010006 */
[----:B------:R-:W-:Y:S01]  /*21b0*/  FFMA.FTZ R16, R5, R8, R7 ;  /* 0x0000000805107223 */ /* 0x000fe20000010007 */
[----:B--2---:R-:W-:-:S04]  /*21c0*/  IMAD R2, R2, UR10, RZ ;  /* 0x0000000a02027c24 */ /* 0x004fc8000f8e02ff */
[----:B------:R-:W-:Y:S01]  /*21d0*/  IMAD R9, R13, UR11, R2 ;  /* 0x0000000b0d097c24 */ /* 0x000fe2000f8e0202 */
[----:B------:R-:W-:-:S05]  /*21e0*/  MOV R2, R24 ;  /* 0x0000001800027202 */ /* 0x000fca0000000f00 */
[----:B------:R-:W-:-:S04]  /*21f0*/  IMAD.WIDE.U32 R2, R13, UR10, R2 ;  /* 0x0000000a0d027c25 */ /* 0x000fc8000f8e0002 */
[----:B------:R-:W-:Y:S01]  /*2200*/  IMAD.IADD R9, R3, 0x1, R9 ;  /* 0x0000000103097824 */ /* 0x000fe200078e0209 */
[----:B-1----:R-:W-:Y:S02]  /*2210*/  LEA R8, P1, R2, UR18, 0x1 ;  /* 0x0000001202087c11 */ /* 0x002fe4000f8208ff */
[----:B------:R-:W-:Y:S02]  /*2220*/  F2FP.BF16.F32.PACK_AB R3, R16, R29 ;  /* 0x0000001d1003723e */ /* 0x000fe400000010ff */
[----:B------:R-:W-:-:S05]  /*2230*/  LEA.HI.X R9, R2, UR19, R9, 0x1, P1 ;  /* 0x0000001302097c11 */ /* 0x000fca00088f0c09 */
[----:B------:R2:W-:Y:S04]  /*2240*/  STG.E desc[UR16][R8.64], R3 ;  /* 0x0000000308007986 */ /* 0x0005e8000c101910 */
.L_x_1896:
[----:B------:R-:W-:Y:S05]  /*2250*/  BSYNC.RECONVERGENT B1 ;  /* 0x0000000000017941 */ /* 0x000fea0003800200 */
.L_x_1895:
[----:B------:R-:W-:Y:S04]  /*2260*/  BSSY.RECONVERGENT B1, `(.L_x_1897) ;  /* 0x0000014000017945 */ /* 0x000fe80003800200 */
[----:B------:R-:W-:Y:S05]  /*2270*/  @P2 BRA `(.L_x_1898) ;  /* 0x0000000000482947 */ /* 0x000fea0003800000 */
[----:B------:R-:W3:Y:S01]  /*2280*/  LDCU.64 UR10, c[0x0][0x3e0] ;  /* 0x00007c00ff0a77ac */ /* 0x000ee20008000a00 */
[----:B------:R-:W-:Y:S01]  /*2290*/  MOV R2, R24 ;  /* 0x0000001800027202 */ /* 0x000fe20000000f00 */
[--C-:B------:R-:W-:Y:S01]  /*22a0*/  FADD.FTZ R19, R19, -R0.reuse ;  /* 0x8000000013137221 */ /* 0x100fe20000010000 */
[----:B-12---:R-:W-:Y:S01]  /*22b0*/  MOV R3, R27 ;  /* 0x0000001b00037202 */ /* 0x006fe20000000f00 */
[----:B------:R-:W1:Y:S01]  /*22c0*/  LDCU.64 UR18, c[0x0][0x380] ;  /* 0x00007000ff1277ac */ /* 0x000e620008000a00 */
[----:B------:R-:W-:Y:S01]  /*22d0*/  FADD.FTZ R9, R18, -R0 ;  /* 0x8000000012097221 */ /* 0x000fe20000010000 */
[----:B0-----:R-:W-:-:S03]  /*22e0*/  FMUL.FTZ R19, R19, R10 ;  /* 0x0000000a13137220 */ /* 0x001fc60000410000 */
[----:B------:R-:W-:Y:S01]  /*22f0*/  FMUL.FTZ R8, R9, R10 ;  /* 0x0000000a09087220 */ /* 0x000fe20000410000 */
[----:B-----5:R-:W-:Y:S01]  /*2300*/  FFMA.FTZ R19, R4, R19, R6 ;  /* 0x0000001304137223 */ /* 0x020fe20000010006 */
[----:B---3--:R-:W-:Y:S02]  /*2310*/  IMAD R16, R15, UR10, RZ ;  /* 0x0000000a0f107c24 */ /* 0x008fe4000f8e02ff */
[----:B------:R-:W-:-:S04]  /*2320*/  IMAD.WIDE.U32 R2, R11, UR10, R2 ;  /* 0x0000000a0b027c25 */ /* 0x000fc8000f8e0002 */
[----:B------:R-:W-:Y:S02]  /*2330*/  IMAD R11, R11, UR11, R16 ;  /* 0x0000000b0b0b7c24 */ /* 0x000fe4000f8e0210 */
[----:B------:R-:W-:Y:S01]  /*2340*/  FFMA.FTZ R16, R5, R8, R7 ;  /* 0x0000000805107223 */ /* 0x000fe20000010007 */
[----:B-1----:R-:W-:Y:S02]  /*2350*/  LEA R8, P1, R2, UR18, 0x1 ;  /* 0x0000001202087c11 */ /* 0x002fe4000f8208ff */
[----:B------:R-:W-:Y:S02]  /*2360*/  IADD3 R11, PT, PT, R3, R11, RZ ;  /* 0x0000000b030b7210 */ /* 0x000fe40007ffe0ff */
[----:B------:R-:W-:Y:S02]  /*2370*/  F2FP.BF16.F32.PACK_AB R3, R16, R19 ;  /* 0x000000131003723e */ /* 0x000fe400000010ff */
[----:B------:R-:W-:-:S05]  /*2380*/  LEA.HI.X R9, R2, UR19, R11, 0x1, P1 ;  /* 0x0000001302097c11 */ /* 0x000fca00088f0c0b */
[----:B------:R3:W-:Y:S02]  /*2390*/  STG.E desc[UR16][R8.64], R3 ;  /* 0x0000000308007986 */ /* 0x0007e4000c101910 */
.L_x_1898:
[----:B------:R-:W-:Y:S05]  /*23a0*/  BSYNC.RECONVERGENT B1 ;  /* 0x0000000000017941 */ /* 0x000fea0003800200 */
.L_x_1897:
[----:B------:R-:W-:Y:S05]  /*23b0*/  @P3 BRA `(.L_x_1899) ;  /* 0x0000000800643947 */ /* 0x000fea0003800000 */
[----:B------:R-:W4:Y:S01]  /*23c0*/  LDCU.64 UR10, c[0x0][0x3e0] ;  /* 0x00007c00ff0a77ac */ /* 0x000f220008000a00 */
[--C-:B------:R-:W-:Y:S01]  /*23d0*/  FADD.FTZ R21, R21, -R0.reuse ;  /* 0x8000000015157221 */ /* 0x100fe20000010000 */
[----:B------:R-:W-:Y:S01]  /*23e0*/  MOV R25, R27 ;  /* 0x0000001b00197202 */ /* 0x000fe20000000f00 */
[----:B-123--:R-:W-:Y:S01]  /*23f0*/  FADD.FTZ R3, R20, -R0 ;  /* 0x8000000014037221 */ /* 0x00efe20000010000 */
[----:B------:R-:W1:Y:S01]  /*2400*/  LDCU.64 UR12, c[0x0][0x380] ;  /* 0x00007000ff0c77ac */ /* 0x000e620008000a00 */
[-C--:B0-----:R-:W-:Y:S02]  /*2410*/  FMUL.FTZ R21, R21, R10.reuse ;  /* 0x0000000a15157220 */ /* 0x081fe40000410000 */
[----:B------:R-:W-:Y:S02]  /*2420*/  FMUL.FTZ R10, R3, R10 ;  /* 0x0000000a030a7220 */ /* 0x000fe40000410000 */
[----:B-----5:R-:W-:Y:S02]  /*2430*/  FFMA.FTZ R21, R4, R21, R6 ;  /* 0x0000001504157223 */ /* 0x020fe40000010006 */
[----:B------:R-:W-:-:S05]  /*2440*/  FFMA.FTZ R10, R5, R10, R7 ;  /* 0x0000000a050a7223 */ /* 0x000fca0000010007 */
[----:B------:R-:W-:Y:S01]  /*2450*/  F2FP.BF16.F32.PACK_AB R5, R10, R21 ;  /* 0x000000150a05723e */ /* 0x000fe200000010ff */
[----:B----4-:R-:W-:Y:S02]  /*2460*/  IMAD R9, R14, UR10, RZ ;  /* 0x0000000a0e097c24 */ /* 0x010fe4000f8e02ff */
[----:B------:R-:W-:-:S04]  /*2470*/  IMAD.WIDE.U32 R24, R12, UR10, R24 ;  /* 0x0000000a0c187c25 */ /* 0x000fc8000f8e0018 */
[----:B------:R-:W-:Y:S01]  /*2480*/  IMAD R9, R12, UR11, R9 ;  /* 0x0000000b0c097c24 */ /* 0x000fe2000f8e0209 */
[----:B-1----:R-:W-:-:S03]  /*2490*/  LEA R2, P1, R24, UR12, 0x1 ;  /* 0x0000000c18027c11 */ /* 0x002fc6000f8208ff */
[----:B------:R-:W-:-:S05]  /*24a0*/  IMAD.IADD R9, R25, 0x1, R9 ;  /* 0x0000000119097824 */ /* 0x000fca00078e0209 */
[----:B------:R-:W-:-:S05]  /*24b0*/  LEA.HI.X R3, R24, UR13, R9, 0x1, P1 ;  /* 0x0000000d18037c11 */ /* 0x000fca00088f0c09 */
[----:B------:R4:W-:Y:S01]  /*24c0*/  STG.E desc[UR16][R2.64], R5 ;  /* 0x0000000502007986 */ /* 0x0009e2000c101910 */
[----:B------:R-:W-:Y:S05]  /*24d0*/  BRA `(.L_x_1899) ;  /* 0x00000008001c7947 */ /* 0x000fea0003800000 */
.L_x_1892:
[----:B------:R-:W2:Y:S01]  /*24e0*/  LDCU.64 UR10, c[0x0][0x3e8] ;  /* 0x00007d00ff0a77ac */ /* 0x000ea20008000a00 */
[----:B-1----:R-:W-:Y:S01]  /*24f0*/  SHF.R.S32.HI R8, RZ, 0x1f, R23 ;  /* 0x0000001fff087819 */ /* 0x002fe20000011417 */
[----:B------:R-:W-:Y:S01]  /*2500*/  BSSY.RECONVERGENT B1, `(.L_x_1900) ;  /* 0x0000028000017945 */ /* 0x000fe20003800200 */
[C---:B------:R-:W-:Y:S02]  /*2510*/  IADD3 R11, PT, PT, R23.reuse, 0x20, RZ ;  /* 0x00000020170b7810 */ /* 0x040fe40007ffe0ff */
[C---:B------:R-:W-:Y:S02]  /*2520*/  IADD3 R12, PT, PT, R23.reuse, 0x60, RZ ;  /* 0x00000060170c7810 */ /* 0x040fe40007ffe0ff */
[----:B------:R-:W-:Y:S02]  /*2530*/  SHF.R.S32.HI R13, RZ, 0x1f, R11 ;  /* 0x0000001fff0d7819 */ /* 0x000fe4000001140b */
[----:B------:R-:W-:Y:S02]  /*2540*/  SHF.R.S32.HI R14, RZ, 0x1f, R12 ;  /* 0x0000001fff0e7819 */ /* 0x000fe4000001140c */
[----:B--2---:R-:W-:-:S02]  /*2550*/  ISETP.GE.U32.AND P2, PT, R23, UR10, PT ;  /* 0x0000000a17007c0c */ /* 0x004fc4000bf46070 */
[----:B------:R-:W-:Y:S02]  /*2560*/  ISETP.GE.U32.AND P4, PT, R11, UR10, PT ;  /* 0x0000000a0b007c0c */ /* 0x000fe4000bf86070 */
[----:B------:R-:W-:Y:S02]  /*2570*/  ISETP.GE.AND.EX P3, PT, R8, UR11, PT, P2 ;  /* 0x0000000b08007c0c */ /* 0x000fe4000bf66320 */
[----:B------:R-:W-:Y:S02]  /*2580*/  ISETP.GE.U32.AND P5, PT, R12, UR10, PT ;  /* 0x0000000a0c007c0c */ /* 0x000fe4000bfa6070 */
[----:B------:R-:W-:Y:S02]  /*2590*/  ISETP.GE.AND.EX P4, PT, R13, UR11, PT, P4 ;  /* 0x0000000b0d007c0c */ /* 0x000fe4000bf86340 */
[----:B------:R-:W-:-:S07]  /*25a0*/  ISETP.GE.AND.EX P2, PT, R14, UR11, PT, P5 ;  /* 0x0000000b0e007c0c */ /* 0x000fce000bf46350 */
[----:B------:R-:W-:Y:S06]  /*25b0*/  @P3 BRA `(.L_x_1901) ;  /* 0x0000000000703947 */ /* 0x000fec0003800000 */
[--C-:B------:R-:W-:Y:S01]  /*25c0*/  FADD.FTZ R9, R2, -R0.reuse ;  /* 0x8000000002097221 */ /* 0x100fe20000010000 */
[----:B------:R-:W-:Y:S01]  /*25d0*/  FADD.FTZ R3, R3, -R0 ;  /* 0x8000000003037221 */ /* 0x000fe20000010000 */
[----:B------:R-:W1:Y:S02]  /*25e0*/  LDCU.64 UR12, c[0x0][0x3e0] ;  /* 0x00007c00ff0c77ac */ /* 0x000e640008000a00 */
[-C--:B0-----:R-:W-:Y:S01]  /*25f0*/  FMUL.FTZ R9, R9, R10.reuse ;  /* 0x0000000a09097220 */ /* 0x081fe20000410000 */
[----:B------:R-:W-:Y:S01]  /*2600*/  FMUL.FTZ R28, R3, R10 ;  /* 0x0000000a031c7220 */ /* 0x000fe20000410000 */
[----:B------:R-:W0:Y:S02]  /*2610*/  LDCU.64 UR18, c[0x0][0x380] ;  /* 0x00007000ff1277ac */ /* 0x000e240008000a00 */
[----:B-----5:R-:W-:Y:S01]  /*2620*/  FFMA.FTZ R15, R4, R9, R6 ;  /* 0x00000009040f7223 */ /* 0x020fe20000010006 */
[----:B------:R-:W-:-:S03]  /*2630*/  FFMA.FTZ R28, R5, R28, R7 ;  /* 0x0000001c051c7223 */ /* 0x000fc60000010007 */
[----:B------:R-:W-:Y:S01]  /*2640*/  FMUL.FTZ R2, R15, -1.4426950216293334961 ;  /* 0xbfb8aa3b0f027820 */ /* 0x000fe20000410000 */
[----:B------:R-:W-:-:S05]  /*2650*/  FMUL.FTZ R3, R28, -1.4426950216293334961 ;  /* 0xbfb8aa3b1c037820 */ /* 0x000fca0000410000 */
[----:B------:R-:W2:Y:S01]  /*2660*/  MUFU.EX2 R2, R2 ;  /* 0x0000000200027308 */ /* 0x000ea20000000800 */
[----:B-1----:R-:W-:-:S03]  /*2670*/  IMAD R8, R8, UR12, RZ ;  /* 0x0000000c08087c24 */ /* 0x002fc6000f8e02ff */
[----:B------:R-:W1:Y:S01]  /*2680*/  MUFU.EX2 R3, R3 ;  /* 0x0000000300037308 */ /* 0x000e620000000800 */
[----:B------:R-:W-:Y:S02]  /*2690*/  IMAD R8, R23, UR13, R8 ;  /* 0x0000000d17087c24 */ /* 0x000fe4000f8e0208 */
[----:B--2---:R-:W-:Y:S01]  /*26a0*/  FADD.FTZ R9, R2, 1 ;  /* 0x3f80000002097421 */ /* 0x004fe20000010000 */
[----:B------:R-:W-:Y:S01]  /*26b0*/  MOV R2, R24 ;  /* 0x0000001800027202 */ /* 0x000fe20000000f00 */
[----:B-1----:R-:W-:Y:S01]  /*26c0*/  FADD.FTZ R29, R3, 1 ;  /* 0x3f800000031d7421 */ /* 0x002fe20000010000 */
[----:B------:R-:W-:-:S03]  /*26d0*/  MOV R3, R27 ;  /* 0x0000001b00037202 */ /* 0x000fc60000000f00 */
[----:B------:R-:W1:Y:S01]  /*26e0*/  MUFU.RCP R9, R9 ;  /* 0x0000000900097308 */ /* 0x000e620000001000 */
[----:B------:R-:W-:-:S07]  /*26f0*/  IMAD.WIDE.U32 R2, R23, UR12, R2 ;  /* 0x0000000c17027c25 */ /* 0x000fce000f8e0002 */
[----:B------:R-:W2:Y:S01]  /*2700*/  MUFU.RCP R29, R29 ;  /* 0x0000001d001d7308 */ /* 0x000ea20000001000 */
[----:B------:R-:W-:Y:S01]  /*2710*/  IMAD.IADD R3, R3, 0x1, R8 ;  /* 0x0000000103037824 */ /* 0x000fe200078e0208 */
[----:B0-----:R-:W-:Y:S01]  /*2720*/  LEA R8, P3, R2, UR18, 0x1 ;  /* 0x0000001202087c11 */ /* 0x001fe2000f8608ff */
[----:B-1----:R-:W-:-:S03]  /*2730*/  FMUL.FTZ R15, R15, R9 ;  /* 0x000000090f0f7220 */ /* 0x002fc60000410000 */
[----:B------:R-:W-:Y:S01]  /*2740*/  LEA.HI.X R9, R2, UR19, R3, 0x1, P3 ;  /* 0x0000001302097c11 */ /* 0x000fe200098f0c03 */
[----:B--2---:R-:W-:-:S05]  /*2750*/  FMUL.FTZ R28, R28, R29 ;  /* 0x0000001d1c1c7220 */ /* 0x004fca0000410000 */
[----:B------:R-:W-:-:S05]  /*2760*/  F2FP.BF16.F32.PACK_AB R15, R28, R15 ;  /* 0x0000000f1c0f723e */ /* 0x000fca00000010ff */
[----:B------:R1:W-:Y:S02]  /*2770*/  STG.E desc[UR16][R8.64], R15 ;  /* 0x0000000f08007986 */ /* 0x0003e4000c101910 */
.L_x_1901:
[----:B------:R-:W-:Y:S05]  /*2780*/  BSYNC.RECONVERGENT B1 ;  /* 0x0000000000017941 */ /* 0x000fea0003800200 */
.L_x_1900:
[----:B------:R-:W-:Y:S04]  /*2790*/  BSSY.RECONVERGENT B1, `(.L_x_1902) ;  /* 0x000001e000017945 */ /* 0x000fe80003800200 */
[----:B------:R-:W-:Y:S05]  /*27a0*/  @P4 BRA `(.L_x_1903) ;  /* 0x0000000000704947 */ /* 0x000fea0003800000 */
[--C-:B------:R-:W-:Y:S01]  /*27b0*/  FADD.FTZ R3, R16, -R0.reuse ;  /* 0x8000000010037221 */ /* 0x100fe20000010000 */
[----:B------:R-:W-:Y:S01]  /*27c0*/  FADD.FTZ R17, R17, -R0 ;  /* 0x8000000011117221 */ /* 0x000fe20000010000 */
[----:B------:R-:W2:Y:S02]  /*27d0*/  LDCU.64 UR12, c[0x0][0x3e0] ;  /* 0x00007c00ff0c77ac */ /* 0x000ea40008000a00 */
[-C--:B0-----:R-:W-:Y:S01]  /*27e0*/  FMUL.FTZ R3, R3, R10.reuse ;  /* 0x0000000a03037220 */ /* 0x081fe20000410000 */
[----:B-1----:R-:W-:Y:S01]  /*27f0*/  FMUL.FTZ R8, R17, R10 ;  /* 0x0000000a11087220 */ /* 0x002fe20000410000 */
[----:B------:R-:W0:Y:S02]  /*2800*/  LDCU.64 UR18, c[0x0][0x380] ;  /* 0x00007000ff1277ac */ /* 0x000e240008000a00 */
[----:B-----5:R-:W-:Y:S01]  /*2810*/  FFMA.FTZ R9, R4, R3, R6 ;  /* 0x0000000304097223 */ /* 0x020fe20000010006 */
[----:B------:R-:W-:Y:S01]  /*2820*/  FFMA.FTZ R8, R5, R8, R7 ;  /* 0x0000000805087223 */ /* 0x000fe20000010007 */
[----:B------:R-:W-:-:S02]  /*2830*/  MOV R3, R27 ;  /* 0x0000001b00037202 */ /* 0x000fc40000000f00 */
[----:B------:R-:W-:Y:S01]  /*2840*/  FMUL.FTZ R2, R9, -1.4426950216293334961 ;  /* 0xbfb8aa3b09027820 */ /* 0x000fe20000410000 */
[----:B------:R-:W-:-:S05]  /*2850*/  FMUL.FTZ R17, R8, -1.4426950216293334961 ;  /* 0xbfb8aa3b08117820 */ /* 0x000fca0000410000 */
[----:B------:R-:W1:Y:S01]  /*2860*/  MUFU.EX2 R2, R2 ;  /* 0x0000000200027308 */ /* 0x000e620000000800 */
[----:B--2---:R-:W-:-:S03]  /*2870*/  IMAD R28, R13, UR12, RZ ;  /* 0x0000000c0d1c7c24 */ /* 0x004fc6000f8e02ff */
[----:B------:R-:W2:Y:S01]  /*2880*/  MUFU.EX2 R17, R17 ;  /* 0x0000001100117308 */ /* 0x000ea20000000800 */
[----:B------:R-:W-:Y:S02]  /*2890*/  IMAD R13, R11, UR13, R28 ;  /* 0x0000000d0b0d7c24 */ /* 0x000fe4000f8e021c */
[----:B-1----:R-:W-:Y:S01]  /*28a0*/  FADD.FTZ R16, R2, 1 ;  /* 0x3f80000002107421 */ /* 0x002fe20000010000 */
[----:B------:R-:W-:Y:S01]  /*28b0*/  MOV R2, R24 ;  /* 0x0000001800027202 */ /* 0x000fe20000000f00 */
[----:B--2---:R-:W-:-:S04]  /*28c0*/  FADD.FTZ R15, R17, 1 ;  /* 0x3f800000110f7421 */ /* 0x004fc80000010000 */
[----:B------:R-:W1:Y:S01]  /*28d0*/  MUFU.RCP R16, R16 ;  /* 0x0000001000107308 */ /* 0x000e620000001000 */
[----:B------:R-:W-:-:S05]  /*28e0*/  IMAD.WIDE.U32 R2, R11, UR12, R2 ;  /* 0x0000000c0b027c25 */ /* 0x000fca000f8e0002 */
[----:B------:R-:W-:Y:S02]  /*28f0*/  IADD3 R13, PT, PT, R3, R13, RZ ;  /* 0x0000000d030d7210 */ /* 0x000fe40007ffe0ff */
[----:B------:R-:W2:Y:S01]  /*2900*/  MUFU.RCP R15, R15 ;  /* 0x0000000f000f7308 */ /* 0x000ea20000001000 */
[----:B-1----:R-:W-:Y:S01]  /*2910*/  FMUL.FTZ R11, R9, R16 ;  /* 0x00000010090b7220 */ /* 0x002fe20000410000 */
[----:B--2---:R-:W-:Y:S01]  /*2920*/  FMUL.FTZ R28, R8, R15 ;  /* 0x0000000f081c7220 */ /* 0x004fe20000410000 */
[----:B0-----:R-:W-:-:S04]  /*2930*/  LEA R8, P3, R2, UR18, 0x1 ;  /* 0x0000001202087c11 */ /* 0x001fc8000f8608ff */
[----:B------:R-:W-:Y:S02]  /*2940*/  LEA.HI.X R9, R2, UR19, R13, 0x1, P3 ;  /* 0x0000001302097c11 */ /* 0x000fe400098f0c0d */
[----:B------:R-:W-:-:S05]  /*2950*/  F2FP.BF16.F32.PACK_AB R11, R28, R11 ;  /* 0x0000000b1c0b723e */ /* 0x000fca00000010ff */
[----:B------:R2:W-:Y:S02]  /*2960*/  STG.E desc[UR16][R8.64], R11 ;  /* 0x0000000b08007986 */ /* 0x0005e4000c101910 */
.L_x_1903:
[----:B------:R-:W-:Y:S05]  /*2970*/  BSYNC.RECONVERGENT B1 ;  /* 0x0000000000017941 */ /* 0x000fea0003800200 */
.L_x_1902:
[----:B------:R-:W-:Y:S04]  /*2980*/  BSSY.RECONVERGENT B1, `(.L_x_1904) ;  /* 0x0000020000017945 */ /* 0x000fe80003800200 */
[----:B------:R-:W-:Y:S05]  /*2990*/  @P1 BRA `(.L_x_1905) ;  /* 0x0000000000781947 */ /* 0x000fea0003800000 */
[--C-:B------:R-:W-:Y:S01]  /*29a0*/  FADD.FTZ R19, R19, -R0.reuse ;  /* 0x8000000013137221 */ /* 0x100fe20000010000 */
[----:B------:R-:W-:Y:S01]  /*29b0*/  FADD.FTZ R3, R18, -R0 ;  /* 0x8000000012037221 */ /* 0x000fe20000010000 */
[----:B------:R-:W3:Y:S01]  /*29c0*/  LDCU.64 UR12, c[0x0][0x3e0] ;  /* 0x00007c00ff0c77ac */ /* 0x000ee20008000a00 */
[----:B-1----:R-:W-:Y:S01]  /*29d0*/  IADD3 R15, PT, PT, R23, 0x40, RZ ;  /* 0x00000040170f7810 */ /* 0x002fe20007ffe0ff */
[-C--:B0-2---:R-:W-:Y:S01]  /*29e0*/  FMUL.FTZ R9, R19, R10.reuse ;  /* 0x0000000a13097220 */ /* 0x085fe20000410000 */
[----:B------:R-:W-:Y:S01]  /*29f0*/  FMUL.FTZ R8, R3, R10 ;  /* 0x0000000a03087220 */ /* 0x000fe20000410000 */
[----:B------:R-:W0:Y:S01]  /*2a00*/  LDCU.64 UR18, c[0x0][0x380] ;  /* 0x00007000ff1277ac */ /* 0x000e220008000a00 */
[----:B------:R-:W-:Y:S01]  /*2a10*/  SHF.R.S32.HI R13, RZ, 0x1f, R15 ;  /* 0x0000001fff0d7819 */ /* 0x000fe2000001140f */
[----:B-----5:R-:W-:Y:S01]  /*2a20*/  FFMA.FTZ R9, R4, R9, R6 ;  /* 0x0000000904097223 */ /* 0x020fe20000010006 */
[----:B------:R-:W-:-:S03]  /*2a30*/  FFMA.FTZ R8, R5, R8, R7 ;  /* 0x0000000805087223 */ /* 0x000fc60000010007 */
[----:B------:R-:W-:Y:S01]  /*2a40*/  FMUL.FTZ R2, R9, -1.4426950216293334961 ;  /* 0xbfb8aa3b09027820 */ /* 0x000fe20000410000 */
[----:B------:R-:W-:-:S05]  /*2a50*/  FMUL.FTZ R3, R8, -1.4426950216293334961 ;  /* 0xbfb8aa3b08037820 */ /* 0x000fca0000410000 */
[----:B------:R-:W1:Y:S01]  /*2a60*/  MUFU.EX2 R2, R2 ;  /* 0x0000000200027308 */ /* 0x000e620000000800 */
[----:B---3--:R-:W-:-:S03]  /*2a70*/  IMAD R13, R13, UR12, RZ ;  /* 0x0000000c0d0d7c24 */ /* 0x008fc6000f8e02ff */
[----:B------:R-:W2:Y:S01]  /*2a80*/  MUFU.EX2 R3, R3 ;  /* 0x0000000300037308 */ /* 0x000ea20000000800 */
[----:B-1----:R-:W-:Y:S01]  /*2a90*/  FADD.FTZ R16, R2, 1 ;  /* 0x3f80000002107421 */ /* 0x002fe20000010000 */
[----:B------:R-:W-:Y:S02]  /*2aa0*/  IMAD.MOV.U32 R2, RZ, RZ, R24 ;  /* 0x000000ffff027224 */ /* 0x000fe400078e0018 */
[----:B--2---:R-:W-:Y:S01]  /*2ab0*/  FADD.FTZ R11, R3, 1 ;  /* 0x3f800000030b7421 */ /* 0x004fe20000010000 */
[----:B------:R-:W-:Y:S02]  /*2ac0*/  MOV R3, R27 ;  /* 0x0000001b00037202 */ /* 0x000fe40000000f00 */
[----:B------:R-:W1:Y:S01]  /*2ad0*/  MUFU.RCP R16, R16 ;  /* 0x0000001000107308 */ /* 0x000e620000001000 */
[----:B------:R-:W-:-:S07]  /*2ae0*/  IMAD.WIDE.U32 R2, R15, UR12, R2 ;  /* 0x0000000c0f027c25 */ /* 0x000fce000f8e0002 */
[----:B------:R-:W2:Y:S01]  /*2af0*/  MUFU.RCP R11, R11 ;  /* 0x0000000b000b7308 */ /* 0x000ea20000001000 */
[----:B------:R-:W-:-:S05]  /*2b00*/  IMAD R15, R15, UR13, R13 ;  /* 0x0000000d0f0f7c24 */ /* 0x000fca000f8e020d */
[----:B------:R-:W-:Y:S01]  /*2b10*/  IADD3 R15, PT, PT, R3, R15, RZ ;  /* 0x0000000f030f7210 */ /* 0x000fe20007ffe0ff */
[----:B-1----:R-:W-:Y:S01]  /*2b20*/  FMUL.FTZ R16, R9, R16 ;  /* 0x0000001009107220 */ /* 0x002fe20000410000 */
[----:B--2---:R-:W-:Y:S01]  /*2b30*/  FMUL.FTZ R13, R8, R11 ;  /* 0x0000000b080d7220 */ /* 0x004fe20000410000 */
[----:B0-----:R-:W-:-:S04]  /*2b40*/  LEA R8, P1, R2, UR18, 0x1 ;  /* 0x0000001202087c11 */ /* 0x001fc8000f8208ff */
[----:B------:R-:W-:Y:S02]  /*2b50*/  LEA.HI.X R9, R2, UR19, R15, 0x1, P1 ;  /* 0x0000001302097c11 */ /* 0x000fe400088f0c0f */
[----:B------:R-:W-:-:S05]  /*2b60*/  F2FP.BF16.F32.PACK_AB R13, R13, R16 ;  /* 0x000000100d0d723e */ /* 0x000fca00000010ff */
[----:B------:R3:W-:Y:S02]  /*2b70*/  STG.E desc[UR16][R8.64], R13 ;  /* 0x0000000d08007986 */ /* 0x0007e4000c101910 */
.L_x_1905:
[----:B------:R-:W-:Y:S05]  /*2b80*/  BSYNC.RECONVERGENT B1 ;  /* 0x0000000000017941 */ /* 0x000fea0003800200 */
.L_x_1904:
[----:B------:R-:W-:Y:S05]  /*2b90*/  @P2 BRA `(.L_x_1899) ;  /* 0x00000000006c2947 */ /* 0x000fea0003800000 */
[--C-:B------:R-:W-:Y:S01]  /*2ba0*/  FADD.FTZ R21, R21, -R0.reuse ;  /* 0x8000000015157221 */ /* 0x100fe20000010000 */
[----:B------:R-:W-:Y:S01]  /*2bb0*/  FADD.FTZ R3, R20, -R0 ;  /* 0x8000000014037221 */ /* 0x000fe20000010000 */
[----:B------:R-:W4:Y:S01]  /*2bc0*/  LDCU.64 UR10, c[0x0][0x3e0] ;  /* 0x00007c00ff0a77ac */ /* 0x000f220008000a00 */
[----:B------:R-:W-:Y:S01]  /*2bd0*/  MOV R25, R27 ;  /* 0x0000001b00197202 */ /* 0x000fe20000000f00 */
[-C--:B0-----:R-:W-:Y:S01]  /*2be0*/  FMUL.FTZ R21, R21, R10.reuse ;  /* 0x0000000a15157220 */ /* 0x081fe20000410000 */
[----:B------:R-:W-:Y:S01]  /*2bf0*/  FMUL.FTZ R10, R3, R10 ;  /* 0x0000000a030a7220 */ /* 0x000fe20000410000 */
[----:B------:R-:W0:Y:S02]  /*2c00*/  LDCU.64 UR12, c[0x0][0x380] ;  /* 0x00007000ff0c77ac */ /* 0x000e240008000a00 */
[----:B-----5:R-:W-:Y:S01]  /*2c10*/  FFMA.FTZ R21, R4, R21, R6 ;  /* 0x0000001504157223 */ /* 0x020fe20000010006 */
[----:B------:R-:W-:-:S03]  /*2c20*/  FFMA.FTZ R5, R5, R10, R7 ;  /* 0x0000000a05057223 */ /* 0x000fc60000010007 */
[----:B------:R-:W-:Y:S01]  /*2c30*/  FMUL.FTZ R0, R21, -1.4426950216293334961 ;  /* 0xbfb8aa3b15007820 */ /* 0x000fe20000410000 */
[----:B------:R-:W-:-:S05]  /*2c40*/  FMUL.FTZ R3, R5, -1.4426950216293334961 ;  /* 0xbfb8aa3b05037820 */ /* 0x000fca0000410000 */
[----:B------:R-:W1:Y:S01]  /*2c50*/  MUFU.EX2 R0, R0 ;  /* 0x0000000000007308 */ /* 0x000e620000000800 */
[----:B----4-:R-:W-:-:S03]  /*2c60*/  IMAD R7, R14, UR10, RZ ;  /* 0x0000000a0e077c24 */ /* 0x010fc6000f8e02ff */
[----:B------:R-:W4:Y:S01]  /*2c70*/  MUFU.EX2 R3, R3 ;  /* 0x0000000300037308 */ /* 0x000f220000000800 */
[----:B------:R-:W-:-:S04]  /*2c80*/  IMAD.WIDE.U32 R24, R12, UR10, R24 ;  /* 0x0000000a0c187c25 */ /* 0x000fc8000f8e0018 */
[----:B------:R-:W-:Y:S02]  /*2c90*/  IMAD R7, R12, UR11, R7 ;  /* 0x0000000b0c077c24 */ /* 0x000fe4000f8e0207 */
[----:B-1----:R-:W-:-:S03]  /*2ca0*/  FADD.FTZ R2, R0, 1 ;  /* 0x3f80000000027421 */ /* 0x002fc60000010000 */
[----:B------:R-:W-:Y:S01]  /*2cb0*/  IADD3 R7, PT, PT, R25, R7, RZ ;  /* 0x0000000719077210 */ /* 0x000fe20007ffe0ff */
[----:B----4-:R-:W-:Y:S02]  /*2cc0*/  FADD.FTZ R4, R3, 1 ;  /* 0x3f80000003047421 */ /* 0x010fe40000010000 */
[----:B------:R-:W1:Y:S08]  /*2cd0*/  MUFU.RCP R2, R2 ;  /* 0x0000000200027308 */ /* 0x000e700000001000 */
[----:B------:R-:W4:Y:S01]  /*2ce0*/  MUFU.RCP R4, R4 ;  /* 0x0000000400047308 */ /* 0x000f220000001000 */
[----:B-1----:R-:W-:Y:S01]  /*2cf0*/  FMUL.FTZ R0, R21, R2 ;  /* 0x0000000215007220 */ /* 0x002fe20000410000 */
[----:B0-----:R-:W-:-:S04]  /*2d00*/  LEA R2, P1, R24, UR12, 0x1 ;  /* 0x0000000c18027c11 */ /* 0x001fc8000f8208ff */
[----:B------:R-:W-:Y:S01]  /*2d10*/  LEA.HI.X R3, R24, UR13, R7, 0x1, P1 ;  /* 0x0000000d18037c11 */ /* 0x000fe200088f0c07 */
[----:B----4-:R-:W-:-:S05]  /*2d20*/  FMUL.FTZ R5, R5, R4 ;  /* 0x0000000405057220 */ /* 0x010fca0000410000 */
[----:B------:R-:W-:-:S05]  /*2d30*/  F2FP.BF16.F32.PACK_AB R5, R5, R0 ;  /* 0x000000000505723e */ /* 0x000fca00000010ff */
[----:B------:R0:W-:Y:S02]  /*2d40*/  STG.E desc[UR16][R2.64], R5 ;  /* 0x0000000502007986 */ /* 0x0001e4000c101910 */
.L_x_1899:
[----:B------:R-:W-:Y:S05]  /*2d50*/  BSYNC.RECONVERGENT B0 ;  /* 0x0000000000007941 */ /* 0x000fea0003800200 */
.L_x_1891:
[----:B------:R-:W-:Y:S02]  /*2d60*/  UIADD3 UR8, UPT, UPT, UR20, UR8, URZ ;  /* 0x0000000814087290 */ /* 0x000fe4000fffe0ff */
[----:B------:R-:W-:Y:S02]  /*2d70*/  UIADD3 UR4, UPT, UPT, UR4, 0x1, URZ ;  /* 0x0000000104047890 */ /* 0x000fe4000fffe0ff */
[----:B------:R-:W-:-:S09]  /*2d80*/  UISETP.GE.AND UP0, UPT, UR8, UR7, UPT ;  /* 0x000000070800728c */ /* 0x000fd2000bf06270 */
[----:B------:R-:W-:Y:S05]  /*2d90*/  BRA.U !UP0, `(.L_x_1906) ;  /* 0xffffffd108f47547 */ /* 0x000fea000b83ffff */
[----:B------:R-:W-:Y:S05]  /*2da0*/  EXIT ;  /* 0x000000000000794d */ /* 0x000fea0003800000 */
.L_x_1907:
        /* <DEDUP_REMOVED lines=13> */
.L_x_3444:


//--------------------- .text._Z35group_norm_nhwc_fwd_one_pass_kernelI11Bf16IOFp32WLi256ELi16ELi256EEv26Group_norm_nhwc_fwd_params --------------------------
	.section	.text._Z35group_norm_nhwc_fwd_one_pass_kernelI11Bf16IOFp32WLi256ELi16ELi256EEv26Group_norm_nhwc_fwd_params,"ax",@progbits
	.align	128
        .global         _Z35group_norm_nhwc_fwd_one_pass_kernelI11Bf16IOFp32WLi256ELi16ELi256EEv26Group_norm_nhwc_fwd_params
        .type           _Z35group_norm_nhwc_fwd_one_pass_kernelI11Bf16IOFp32WLi256ELi16ELi256EEv26Group_norm_nhwc_fwd_params,@function
        .size           _Z35group_norm_nhwc_fwd_one_pass_kernelI11Bf16IOFp32WLi256ELi16ELi256EEv26Group_norm_nhwc_fwd_params,(.L_x_3445 - _Z35group_norm_nhwc_fwd_one_pass_kernelI11Bf16IOFp32WLi256ELi16ELi256EEv26Group_norm_nhwc_fwd_params)
        .other          _Z35group_norm_nhwc_fwd_one_pass_kernelI11Bf16IOFp32WLi256ELi16ELi256EEv26Group_norm_nhwc_fwd_params,@"STO_CUDA_ENTRY STV_DEFAULT"
_Z35group_norm_nhwc_fwd_one_pass_kernelI11Bf16IOFp32WLi256ELi16ELi256EEv26Group_norm_nhwc_fwd_params:
.text._Z35group_norm_nhwc_fwd_one_pass_kernelI11Bf16IOFp32WLi256ELi16ELi256EEv26Group_norm_nhwc_fwd_params:
        /* <DEDUP_REMOVED lines=9> */
[----:B------:R-:W-:Y:S01]  /*0090*/  S2UR UR20, SR_CTAID.X ;  /* 0x00000000001479c3 */ /* 0x000fe20000002500 */
[----:B------:R-:W1:Y:S01]  /*00a0*/  LDCU UR5, c[0x0][0x404] ;  /* 0x00008080ff0577ac */ /* 0x000e620008000800 */
[----:B------:R-:W2:Y:S01]  /*00b0*/  S2R R26, SR_LANEID ;  /* 0x00000000001a7919 */ /* 0x000ea20000000000 */
[----:B------:R-:W3:Y:S05]  /*00c0*/  LDCU.64 UR10, c[0x0][0x388] ;  /* 0x00007100ff0a77ac */ /* 0x000eea0008000a00 */
[----:B------:R-:W4:Y:S01]  /*00d0*/  S2UR UR4, SR_CgaCtaId ;  /* 0x00000000000479c3 */ /* 0x000f220000008800 */
[----:B------:R-:W0:Y:S01]  /*00e0*/  LDCU UR21, c[0x0][0x374] ;  /* 0x00006e80ff1577ac */ /* 0x000e220008000800 */
[----:B------:R-:W5:Y:S06]  /*00f0*/  LDCU.U8 UR9, c[0x0][0x3fc] ;  /* 0x00007f80ff0977ac */ /* 0x000f6c0008000000 */
[----:B------:R-:W2:Y:S01]  /*0100*/  LDC R24, c[0x0][0x370] ;  /* 0x0000dc00ff187b82 */ /* 0x000ea20000000800 */
[----:B------:R-:W-:Y:S01]  /*0110*/  UMOV UR8, 0x400 ;  /* 0x0000040000087882 */ /* 0x000fe20000000000 */
[----:B------:R-:W2:Y:S01]  /*0120*/  LDCU.64 UR16, c[0x0][0x358] ;  /* 0x00006b00ff1077ac */ /* 0x000ea20008000a00 */
[----:B-1----:R-:W-:-:S02]  /*0130*/  MOV R3, UR5 ;  /* 0x0000000500037c02 */ /* 0x002fc40008000f00 */
[----:B---3--:R-:W-:Y:S02]  /*0140*/  ISETP.NE.U32.AND P1, PT, RZ, UR10, PT ;  /* 0x0000000aff007c0c */ /* 0x008fe4000bf25070 */
[----:B0-----:R-:W-:Y:S01]  /*0150*/  SHF.R.U32.HI R38, RZ, 0x3, R28 ;  /* 0x00000003ff267819 */ /* 0x001fe2000001161c */
[----:B----4-:R-:W-:Y:S01]  /*0160*/  ULEA UR8, UR4, UR8, 0x18 ;  /* 0x0000000804087291 */ /* 0x010fe2000f8ec0ff */
[C---:B------:R-:W-:Y:S01]  /*0170*/  LOP3.LUT P0, RZ, R28.reuse, UR20, RZ, 0xfc, !PT ;  /* 0x000000141cff7c12 */ /* 0x040fe2000f80fcff */
[----:B-----5:R-:W-:Y:S01]  /*0180*/  UISETP.NE.AND UP0, UPT, UR9, URZ, UPT ;  /* 0x000000ff0900728c */ /* 0x020fe2000bf05270 */
[----:B------:R-:W-:Y:S01]  /*0190*/  SHF.L.U32 R39, R28, 0x1, RZ ;  /* 0x000000011c277819 */ /* 0x000fe200000006ff */
[----:B------:R-:W-:Y:S01]  /*01a0*/  IMAD R38, R3, UR20, R38 ;  /* 0x0000001403267c24 */ /* 0x000fe2000f8e0226 */
[----:B------:R-:W-:Y:S01]  /*01b0*/  SHF.R.U32.HI R37, RZ, 0x2, R28 ;  /* 0x00000002ff257819 */ /* 0x000fe2000001161c */
[----:B------:R-:W-:Y:S01]  /*01c0*/  UMOV UR4, URZ ;  /* 0x000000ff00047c82 */ /* 0x000fe20008000000 */
[----:B------:R-:W-:Y:S01]  /*01d0*/  ISETP.NE.AND.EX P0, PT, RZ, UR11, !P0, P1 ;  /* 0x0000000bff007c0c */ /* 0x000fe2000c705310 */
[----:B------:R-:W-:Y:S01]  /*01e0*/  UMOV UR9, UR6 ;  /* 0x0000000600097c82 */ /* 0x000fe20008000000 */
[----:B------:R-:W-:-:S02]  /*01f0*/  IADD3 R36, PT, PT, R38, 0x80, RZ ;  /* 0x0000008026247810 */ /* 0x000fc40007ffe0ff */
[C---:B------:R-:W-:Y:S02]  /*0200*/  IADD3 R34, PT, PT, R38.reuse, 0xa0, RZ ;  /* 0x000000a026227810 */ /* 0x040fe40007ffe0ff */
[C---:B------:R-:W-:Y:S02]  /*0210*/  IADD3 R32, PT, PT, R38.reuse, 0xc0, RZ ;  /* 0x000000c026207810 */ /* 0x040fe40007ffe0ff */
[----:B------:R-:W-:Y:S02]  /*0220*/  IADD3 R30, PT, PT, R38, 0xe0, RZ ;  /* 0x000000e0261e7810 */ /* 0x000fe40007ffe0ff */
[----:B------:R-:W-:Y:S02]  /*0230*/  LOP3.LUT R39, R39, 0xe, RZ, 0xc0, !PT ;  /* 0x0000000e27277812 */ /* 0x000fe400078ec0ff */
[----:B------:R-:W-:Y:S02]  /*0240*/  LOP3.LUT R37, R37, 0xf8, RZ, 0xc0, !PT ;  /* 0x000000f825257812 */ /* 0x000fe400078ec0ff */
[----:B------:R-:W-:-:S02]  /*0250*/  SHF.R.S32.HI R35, RZ, 0x1f, R38 ;  /* 0x0000001fff237819 */ /* 0x000fc40000011426 */
[----:B------:R-:W-:Y:S02]  /*0260*/  SHF.R.S32.HI R33, RZ, 0x1f, R36 ;  /* 0x0000001fff217819 */ /* 0x000fe40000011424 */
[----:B------:R-:W-:Y:S02]  /*0270*/  SHF.R.S32.HI R31, RZ, 0x1f, R34 ;  /* 0x0000001fff1f7819 */ /* 0x000fe40000011422 */
[----:B------:R-:W-:Y:S02]  /*0280*/  SHF.R.S32.HI R3, RZ, 0x1f, R32 ;  /* 0x0000001fff037819 */ /* 0x000fe40000011420 */
[----:B------:R-:W-:-:S07]  /*0290*/  SHF.R.S32.HI R5, RZ, 0x1f, R30 ;  /* 0x0000001fff057819 */ /* 0x000fce000001141e */
.L_x_1951:
[----:B0-----:R-:W0:Y:S01]  /*02a0*/  LDCU UR5, c[0x0][0x3f8] ;  /* 0x00007f00ff0577ac */ /* 0x001e220008000800 */
[----:B------:R-:W-:Y:S02]  /*02b0*/  IABS R4, UR9 ;  /* 0x0000000900047c13 */ /* 0x000fe40008000000 */
[C---:B------:R-:W-:Y:S01]  /*02c0*/  IADD3 R21, PT, PT, R38.reuse, 0x60, RZ ;  /* 0x0000006026157810 */ /* 0x040fe20007ffe0ff */
[----:B-1----:R-:W1:Y:S01]  /*02d0*/  LDCU.64 UR14, c[0x0][0x3e8] ;  /* 0x00007d00ff0e77ac */ /* 0x002e620008000a00 */
[----:B------:R-:W-:Y:S01]  /*02e0*/  IADD3 R25, PT, PT, R38, 0x20, RZ ;  /* 0x0000002026197810 */ /* 0x000fe20007ffe0ff */
[----:B---3--:R-:W3:Y:S03]  /*02f0*/  LDCU.64 UR18, c[0x0][0x3f0] ;  /* 0x00007e00ff1277ac */ /* 0x008ee60008000a00 */
[----:B--2---:R-:W-:Y:S01]  /*0300*/  SHF.R.S32.HI R19, RZ, 0x1f, R25 ;  /* 0x0000001fff137819 */ /* 0x004fe20000011419 */
[----:B0-----:R-:W-:Y:S01]  /*0310*/  IMAD.U32 R0, RZ, RZ, UR5 ;  /* 0x00000005ff007e24 */ /* 0x001fe2000f8e00ff */
[----:B-1----:R-:W-:-:S04]  /*0320*/  ISETP.GE.U32.AND P3, PT, R21, UR14, PT ;  /* 0x0000000e15007c0c */ /* 0x002fc8000bf66070 */
[----:B----4-:R-:W-:Y:S02]  /*0330*/  IABS R9, R0 ;  /* 0x0000000000097213 */ /* 0x010fe40000000000 */
[----:B------:R-:W-:Y:S02]  /*0340*/  ISETP.GE.U32.AND P5, PT, R25, UR14, PT ;  /* 0x0000000e19007c0c */ /* 0x000fe4000bfa6070 */
[----:B------:R-:W0:Y:S02]  /*0350*/  I2F.RP R0, R9 ;  /* 0x0000000900007306 */ /* 0x000e240000209400 */
[----:B------:R-:W-:-:S06]  /*0360*/  ISETP.GE.AND.EX P5, PT, R19, UR15, PT, P5 ;  /* 0x0000000f13007c0c */ /* 0x000fcc000bfa6350 */
[----:B0-----:R-:W0:Y:S07]  /*0370*/  MUFU.RCP R0, R0 ;  /* 0x0000000000007308 */ /* 0x001e2e0000001000 */
[----:B-----5:R-:W1:Y:S08]  /*0380*/  @!P5 LDC.64 R14, c[0x0][0x3e0] ;  /* 0x0000f800ff0edb82 */ /* 0x020e700000000a00 */
[----:B------:R-:W4:Y:S01]  /*0390*/  @!P5 LDC.64 R12, c[0x0][0x390] ;  /* 0x0000e400ff0cdb82 */ /* 0x000f220000000a00 */
[----:B0-----:R-:W-:-:S04]  /*03a0*/  IADD3 R6, PT, PT, R0, 0xffffffe, RZ ;  /* 0x0ffffffe00067810 */ /* 0x001fc80007ffe0ff */
[----:B------:R0:W5:Y:S02]  /*03b0*/  F2I.FTZ.U32.TRUNC.NTZ R7, R6 ;  /* 0x0000000600077305 */ /* 0x000164000021f000 */
[----:B0-----:R-:W-:-:S05]  /*03c0*/  HFMA2 R6, -RZ, RZ, 0, 0 ;  /* 0x00000000ff067431 */ /* 0x001fca00000001ff */
[----:B------:R-:W-:Y:S02]  /*03d0*/  R2UR UR10, R6 ;  /* 0x00000000060a72ca */ /* 0x000fe400000e0000 */
[----:B-----5:R-:W-:Y:S02]  /*03e0*/  R2UR UR11, R7 ;  /* 0x00000000070b72ca */ /* 0x020fe400000e0000 */
[----:B------:R-:W-:-:S05]  /*03f0*/  IADD3 R2, PT, PT, RZ, -R7, RZ ;  /* 0x80000007ff027210 */ /* 0x000fca0007ffe0ff */
[----:B------:R-:W-:Y:S01]  /*0400*/  IMAD R11, R2, R9, RZ ;  /* 0x00000009020b7224 */ /* 0x000fe200078e02ff */
[----:B------:R-:W-:-:S04]  /*0410*/  MOV R2, R4 ;  /* 0x0000000400027202 */ /* 0x000fc80000000f00 */
[----:B------:R-:W-:Y:S01]  /*0420*/  R2UR UR12, R2 ;  /* 0x00000000020c72ca */ /* 0x000fe200000e0000 */
[----:B------:R-:W-:Y:S01]  /*0430*/  IMAD.HI.U32 R11, R7, R11, UR10 ;  /* 0x0000000a070b7e27 */ /* 0x000fe2000f8e000b */
[----:B---3--:R-:W-:-:S04]  /*0440*/  MOV R7, UR18 ;  /* 0x0000001200077c02 */ /* 0x008fc80008000f00 */
[----:B------:R-:W-:Y:S02]  /*0450*/  R2UR UR10, R11 ;  /* 0x000000000b0a72ca */ /* 0x000fe400000e0000 */
[----:B------:R-:W-:-:S04]  /*0460*/  SHF.R.S32.HI R11, RZ, 0x1f, R21 ;  /* 0x0000001fff0b7819 */ /* 0x000fc80000011415 */
[----:B------:R-:W-:-:S07]  /*0470*/  ISETP.GE.AND.EX P3, PT, R11, UR15, PT, P3 ;  /* 0x0000000f0b007c0c */ /* 0x000fce000bf66330 */
[----:B------:R-:W-:Y:S02]  /*0480*/  UIMAD.WIDE.U32 UR10, UR10, UR12, URZ ;  /* 0x0000000c0a0a72a5 */ /* 0x000fe4000f8e00ff */
[----:B------:R-:W-:-:S04]  /*0490*/  ULOP3.LUT UR10, UR9, UR5, URZ, 0x3c, !UPT ;  /* 0x00000005090a7292 */ /* 0x000fc8000f8e3cff */
[----:B------:R-:W-:Y:S01]  /*04a0*/  IADD3 R0, PT, PT, RZ, -UR11, RZ ;  /* 0x8000000bff007c10 */ /* 0x000fe2000fffe0ff */
[----:B------:R-:W0:Y:S04]  /*04b0*/  @!P3 LDC.64 R16, c[0x0][0x390] ;  /* 0x0000e400ff10bb82 */ /* 0x000e280000000a00 */
[----:B------:R-:W-:-:S05]  /*04c0*/  IMAD R0, R9, R0, UR12 ;  /* 0x0000000c09007e24 */ /* 0x000fca000f8e0200 */
[----:B------:R-:W-:-:S13]  /*04d0*/  ISETP.GT.U32.AND P1, PT, R9, R0, PT ;  /* 0x000000000900720c */ /* 0x000fda0003f24070 */
[----:B------:R-:W-:Y:S01]  /*04e0*/  VOTEU.ANY UP1, P1 ;  /* 0x0000000000ff7886 */ /* 0x000fe20000820100 */
[----:B------:R-:W-:-:S04]  /*04f0*/  PLOP3.LUT P1, PT, PT, PT, UP1, 0x80, 0x8 ;  /* 0x000000000008781c */ /* 0x000fc80003f2f018 */
[----:B------:R-:W-:Y:S02]  /*0500*/  @!UP1 UIADD3 UR11, UPT, UPT, UR11, 0x1, URZ ;  /* 0x000000010b0b9890 */ /* 0x000fe4000fffe0ff */
[----:B------:R-:W-:-:S07]  /*0510*/  UISETP.GE.AND UP1, UPT, UR10, URZ, UPT ;  /* 0x000000ff0a00728c */ /* 0x000fce000bf26270 */
[----:B------:R-:W-:-:S05]  /*0520*/  @!P1 IMAD.IADD R0, R0, 0x1, -R9 ;  /* 0x0000000100009824 */ /* 0x000fca00078e0a09 */
[----:B------:R-:W-:Y:S02]  /*0530*/  ISETP.GE.U32.AND P1, PT, R0, R9, PT ;  /* 0x000000090000720c */ /* 0x000fe40003f26070 */
[----:B------:R-:W3:Y:S01]  /*0540*/  @!P3 LDC.64 R8, c[0x0][0x3e0] ;  /* 0x0000f800ff08bb82 */ /* 0x000ee20000000a00 */
[----:B------:R-:W-:-:S04]  /*0550*/  IADD3 R0, PT, PT, R38, 0x40, RZ ;  /* 0x0000004026007810 */ /* 0x000fc80007ffe0ff */
[----:B------:R-:W-:Y:S02]  /*0560*/  ISETP.GE.U32.AND P2, PT, R0, UR14, PT ;  /* 0x0000000e00007c0c */ /* 0x000fe4000bf46070 */
[----:B------:R-:W-:-:S04]  /*0570*/  SHF.R.S32.HI R23, RZ, 0x1f, R0 ;  /* 0x0000001fff177819 */ /* 0x000fc80000011400 */
[----:B------:R-:W-:Y:S01]  /*0580*/  VOTEU.ANY UP2, P1 ;  /* 0x0000000000ff7886 */ /* 0x000fe20000840100 */
[----:B------:R-:W-:Y:S02]  /*0590*/  ISETP.GE.U32.AND P1, PT, R38, UR14, PT ;  /* 0x0000000e26007c0c */ /* 0x000fe4000bf26070 */
[----:B------:R-:W-:Y:S02]  /*05a0*/  ISETP.GE.AND.EX P2, PT, R23, UR15, PT, P2 ;  /* 0x0000000f17007c0c */ /* 0x000fe4000bf46320 */
[----:B------:R-:W-:Y:S01]  /*05b0*/  @UP2 UIADD3 UR11, UPT, UPT, UR11, 0x1, URZ ;  /* 0x000000010b0b2890 */ /* 0x000fe2000fffe0ff */
[----:B------:R-:W-:Y:S01]  /*05c0*/  ISETP.GE.AND.EX P1, PT, R35, UR15, PT, P1 ;  /* 0x0000000f23007c0c */ /* 0x000fe2000bf26310 */
[----:B------:R-:W-:Y:S02]  /*05d0*/  UISETP.NE.AND UP2, UPT, UR5, URZ, UPT ;  /* 0x000000ff0500728c */ /* 0x000fe4000bf45270 */
[----:B------:R-:W-:Y:S01]  /*05e0*/  @!UP1 UIADD3 UR11, UPT, UPT, -UR11, URZ, URZ ;  /* 0x000000ff0b0b9290 */ /* 0x000fe2000fffe1ff */
[----:B---3--:R-:W-:-:S04]  /*05f0*/  @!P3 IMAD R2, R11, R8, RZ ;  /* 0x000000080b02b224 */ /* 0x008fc800078e02ff */
[----:B------:R-:W-:-:S04]  /*0600*/  @!P3 IMAD R9, R21, R9, R2 ;  /* 0x000000091509b224 */ /* 0x000fc800078e0202 */
[----:B------:R-:W-:Y:S01]  /*0610*/  @!UP2 ULOP3.LUT UR11, URZ, UR5, URZ, 0x33, !UPT ;  /* 0x00000005ff0ba292 */ /* 0x000fe2000f8e33ff */
[----:B-1----:R-:W-:Y:S01]  /*0620*/  @!P5 IMAD R2, R19, R14, RZ ;  /* 0x0000000e1302d224 */ /* 0x002fe200078e02ff */
[----:B------:R-:W1:Y:S02]  /*0630*/  @!P1 LDC.64 R10, c[0x0][0x3e0] ;  /* 0x0000f800ff0a9b82 */ /* 0x000e640000000a00 */
[----:B------:R-:W-:Y:S01]  /*0640*/  UIADD3 UR10, UPT, UPT, -UR11, URZ, URZ ;  /* 0x000000ff0b0a7290 */ /* 0x000fe2000fffe1ff */
[----:B------:R-:W-:-:S03]  /*0650*/  @!P5 IMAD R27, R25, R15, R2 ;  /* 0x0000000f191bd224 */ /* 0x000fc600078e0202 */
[----:B------:R-:W-:Y:S02]  /*0660*/  UIMAD UR10, UR5, UR10, UR9 ;  /* 0x0000000a050a72a4 */ /* 0x000fe4000f8e0209 */
[----:B------:R-:W-:Y:S02]  /*0670*/  USHF.R.S32.HI UR5, URZ, 0x1f, UR11 ;  /* 0x0000001fff057899 */ /* 0x000fe4000801140b */
[----:B------:R-:W-:Y:S02]  /*0680*/  USHF.L.U32 UR10, UR10, 0x4, URZ ;  /* 0x000000040a0a7899 */ /* 0x000fe400080006ff */
[----:B------:R-:W-:Y:S02]  /*0690*/  UIMAD UR5, UR5, UR18, URZ ;  /* 0x00000012050572a4 */ /* 0x000fe4000f8e02ff */
[----:B------:R-:W-:Y:S02]  /*06a0*/  USHF.R.S32.HI UR12, URZ, 0x1f, UR10 ;  /* 0x0000001fff0c7899 */ /* 0x000fe4000801140a */
[----:B------:R-:W-:Y:S01]  /*06b0*/  LOP3.LUT R42, R39, UR10, RZ, 0xfc, !PT ;  /* 0x0000000a272a7c12 */ /* 0x000fe2000f8efcff */
[----:B------:R-:W-:-:S03]  /*06c0*/  UIMAD UR5, UR11, UR19, UR5 ;  /* 0x000000130b0572a4 */ /* 0x000fc6000f8e0205 */
[----:B------:R-:W-:-:S03]  /*06d0*/  MOV R43, UR12 ;  /* 0x0000000c002b7c02 */ /* 0x000fc60008000f00 */
[----:B------:R-:W-:Y:S02]  /*06e0*/  IMAD.WIDE.U32 R42, R7, UR11, R42 ;  /* 0x0000000b072a7c25 */ /* 0x000fe4000f8e002a */
[----:B------:R-:W3:Y:S02]  /*06f0*/  @!P2 LDC.64 R6, c[0x0][0x3e0] ;  /* 0x0000f800ff06ab82 */ /* 0x000ee40000000a00 */
[----:B------:R-:W-:Y:S01]  /*0700*/  VIADD R41, R43, UR5 ;  /* 0x000000052b297c36 */ /* 0x000fe20008000000 */
[-C--:B------:R-:W-:Y:S02]  /*0710*/  @!P3 MOV R40, R42.reuse ;  /* 0x0000002a0028b202 */ /* 0x080fe40000000f00 */
[----:B------:R-:W-:Y:S02]  /*0720*/  @!P5 MOV R18, R42 ;  /* 0x0000002a0012d202 */ /* 0x000fe40000000f00 */
[----:B------:R-:W-:Y:S01]  /*0730*/  @!P5 MOV R19, R41 ;  /* 0x000000290013d202 */ /* 0x000fe20000000f00 */
[----:B------:R-:W-:-:S04]  /*0740*/  @!P3 IMAD.WIDE.U32 R20, R21, R8, R40 ;  /* 0x000000081514b225 */ /* 0x000fc800078e0028 */
[----:B------:R-:W-:Y:S01]  /*0750*/  @!P5 IMAD.WIDE.U32 R18, R25, R14, R18 ;  /* 0x0000000e1912d225 */ /* 0x000fe200078e0012 */
[----:B------:R-:W-:-:S03]  /*0760*/  @!P3 IADD3 R2, PT, PT, R21, R9, RZ ;  /* 0x000000091502b210 */ /* 0x000fc60007ffe0ff */
[----:B------:R-:W-:Y:S01]  /*0770*/  HFMA2 R21, -RZ, RZ, 0, 0 ;  /* 0x00000000ff157431 */ /* 0x000fe200000001ff */
[----:B------:R-:W5:Y:S01]  /*0780*/  @!P2 LDC.64 R8, c[0x0][0x390] ;  /* 0x0000e400ff08ab82 */ /* 0x000f620000000a00 */
[----:B0-----:R-:W-:Y:S01]  /*0790*/  @!P3 LEA R16, P4, R20, R16, 0x1 ;  /* 0x000000101410b211 */ /* 0x001fe200078808ff */
[----:B------:R-:W-:Y:S01]  /*07a0*/  @!P5 IMAD.IADD R27, R19, 0x1, R27 ;  /* 0x00000001131bd824 */ /* 0x000fe200078e021b */
[----:B----4-:R-:W-:Y:S02]  /*07b0*/  @!P5 LEA R12, P6, R18, R12, 0x1 ;  /* 0x0000000c120cd211 */ /* 0x010fe400078c08ff */
[----:B------:R-:W-:Y:S02]  /*07c0*/  @!P3 LEA.HI.X R17, R20, R17, R2, 0x1, P4 ;  /* 0x000000111411b211 */ /* 0x000fe400020f0c02 */
[----:B------:R-:W-:Y:S01]  /*07d0*/  ISETP.GE.U32.AND P4, PT, R36, UR14, PT ;  /* 0x0000000e24007c0c */ /* 0x000fe2000bf86070 */
[----:B------:R-:W0:Y:S01]  /*07e0*/  @!P1 LDC.64 R14, c[0x0][0x390] ;  /* 0x0000e400ff0e9b82 */ /* 0x000e220000000a00 */
[----:B------:R-:W-:Y:S01]  /*07f0*/  @!P5 LEA.HI.X R13, R18, R13, R27, 0x1, P6 ;  /* 0x0000000d120dd211 */ /* 0x000fe200030f0c1b */
[----:B--2---:R2:W4:Y:S01]  /*0800*/  @!P3 LDG.E R21, desc[UR16][R16.64] ;  /* 0x000000101015b981 */ /* 0x004522000c1e1900 */
[----:B------:R-:W-:Y:S01]  /*0810*/  ISETP.GE.AND.EX P3, PT, R33, UR15, PT, P4 ;  /* 0x0000000f21007c0c */ /* 0x000fe2000bf66340 */
[----:B---3--:R-:W-:Y:S01]  /*0820*/  @!P2 IMAD R23, R23, R6, RZ ;  /* 0x000000061717a224 */ /* 0x008fe200078e02ff */
[----:B------:R-:W-:-:S02]  /*0830*/  @!P2 MOV R18, R42 ;  /* 0x0000002a0012a202 */ /* 0x000fc40000000f00 */
[----:B------:R-:W-:Y:S02]  /*0840*/  @!P2 MOV R19, R41 ;  /* 0x000000290013a202 */ /* 0x000fe40000000f00 */
[----:B------:R-:W-:Y:S01]  /*0850*/  ISETP.GE.U32.AND P4, PT, R34, UR14, PT ;  /* 0x0000000e22007c0c */ /* 0x000fe2000bf86070 */
[C---:B------:R-:W-:Y:S02]  /*0860*/  @!P2 IMAD R23, R0.reuse, R7, R23 ;  /* 0x000000070017a224 */ /* 0x040fe400078e0217 */
[----:B-1----:R-:W-:Y:S01]  /*0870*/  @!P1 IMAD R2, R35, R10, RZ ;  /* 0x0000000a23029224 */ /* 0x002fe200078e02ff */
[----:B------:R-:W-:Y:S01]  /*0880*/  ISETP.GE.AND.EX P4, PT, R31, UR15, PT, P4 ;  /* 0x0000000f1f007c0c */ /* 0x000fe2000bf86340 */
[----:B------:R-:W-:Y:S01]  /*0890*/  @!P2 IMAD.WIDE.U32 R18, R0, R6, R18 ;  /* 0x000000060012a225 */ /* 0x000fe200078e0012 */
[----:B------:R-:W-:Y:S01]  /*08a0*/  @!P1 MOV R6, R42 ;  /* 0x0000002a00069202 */ /* 0x000fe20000000f00 */
[----:B--2---:R-:W1:Y:S01]  /*08b0*/  @!P3 LDC.64 R16, c[0x0][0x390] ;  /* 0x0000e400ff10bb82 */ /* 0x004e620000000a00 */
[----:B------:R-:W-:Y:S01]  /*08c0*/  @!P1 MOV R7, R41 ;  /* 0x0000002900079202 */ /* 0x000fe20000000f00 */
[----:B------:R-:W-:-:S02]  /*08d0*/  @!P1 IMAD R25, R38, R11, R2 ;  /* 0x0000000b26199224 */ /* 0x000fc400078e0202 */
[----:B------:R-:W-:Y:S02]  /*08e0*/  HFMA2 R2, -RZ, RZ, 0, 0 ;  /* 0x00000000ff027431 */ /* 0x000fe400000001ff */
[----:B------:R-:W-:Y:S01]  /*08f0*/  @!P2 IMAD.IADD R0, R19, 0x1, R23 ;  /* 0x000000011300a824 */ /* 0x000fe200078e0217 */
[----:B-----5:R-:W-:Y:S01]  /*0900*/  @!P2 LEA R22, P6, R18, R8, 0x1 ;  /* 0x000000081216a211 */ /* 0x020fe200078c08ff */
[----:B------:R-:W-:Y:S02]  /*0910*/  @!P1 IMAD.WIDE.U32 R10, R38, R10, R6 ;  /* 0x0000000a260a9225 */ /* 0x000fe400078e0006 */
[----:B------:R-:W2:Y:S01]  /*0920*/  @!P3 LDC.64 R6, c[0x0][0x3e0] ;  /* 0x0000f800ff06bb82 */ /* 0x000ea20000000a00 */
[----:B------:R-:W-:Y:S01]  /*0930*/  @!P2 LEA.HI.X R23, R18, R9, R0, 0x1, P6 ;  /* 0x000000091217a211 */ /* 0x000fe200030f0c00 */
[----:B------:R3:W5:Y:S01]  /*0940*/  @!P5 LDG.E R2, desc[UR16][R12.64] ;  /* 0x000000100c02d981 */ /* 0x000762000c1e1900 */
[----:B------:R-:W-:Y:S02]  /*0950*/  ISETP.GE.U32.AND P6, PT, R32, UR14, PT ;  /* 0x0000000e20007c0c */ /* 0x000fe4000bfc6070 */
[----:B------:R-:W-:-:S02]  /*0960*/  @!P1 IADD3 R0, PT, PT, R11, R25, RZ ;  /* 0x000000190b009210 */ /* 0x000fc40007ffe0ff */
[C---:B0-----:R-:W-:Y:S01]  /*0970*/  @!P1 LEA R44, P5, R10.reuse, R14, 0x1 ;  /* 0x0000000e0a2c9211 */ /* 0x041fe200078a08ff */
[----:B------:R-:W0:Y:S01]  /*0980*/  @!P4 LDC.64 R8, c[0x0][0x3e0] ;  /* 0x0000f800ff08cb82 */ /* 0x000e220000000a00 */
[----:B------:R-:W-:Y:S02]  /*0990*/  ISETP.GE.AND.EX P6, PT, R3, UR15, PT, P6 ;  /* 0x0000000f03007c0c */ /* 0x000fe4000bfc6360 */
[----:B------:R-:W-:Y:S02]  /*09a0*/  @!P1 LEA.HI.X R45, R10, R15, R0, 0x1, P5 ;  /* 0x0000000f0a2d9211 */ /* 0x000fe400028f0c00 */
[----:B------:R-:W-:-:S03]  /*09b0*/  ISETP.GE.U32.AND P5, PT, R30, UR14, PT ;  /* 0x0000000e1e007c0c */ /* 0x000fc6000bfa6070 */
[----:B---3--:R-:W3:Y:S01]  /*09c0*/  @!P4 LDC.64 R12, c[0x0][0x390] ;  /* 0x0000e400ff0ccb82 */ /* 0x008ee20000000a00 */
[----:B------:R-:W-:Y:S02]  /*09d0*/  ISETP.GE.AND.EX P5, PT, R5, UR15, PT, P5 ;  /* 0x0000000f05007c0c */ /* 0x000fe4000bfa6350 */
[----:B------:R-:W-:Y:S01]  /*09e0*/  MOV R0, RZ ;  /* 0x000000ff00007202 */ /* 0x000fe20000000f00 */
[----:B------:R-:W-:-:S04]  /*09f0*/  HFMA2 R18, -RZ, RZ, 0, 0 ;  /* 0x00000000ff127431 */ /* 0x000fc800000001ff */
[----:B------:R-:W3:Y:S01]  /*0a00*/  @!P6 LDC.64 R14, c[0x0][0x3e0] ;  /* 0x0000f800ff0eeb82 */ /* 0x000ee20000000a00 */
[----:B------:R1:W4:Y:S01]  /*0a10*/  @!P1 LDG.E R0, desc[UR16][R44.64] ;  /* 0x000000102c009981 */ /* 0x000322000c1e1900 */
[----:B--2---:R-:W-:-:S03]  /*0a20*/  @!P3 IMAD R4, R33, R6, RZ ;  /* 0x000000062104b224 */ /* 0x004fc600078e02ff */
[----:B------:R2:W4:Y:S01]  /*0a30*/  @!P2 LDG.E R18, desc[UR16][R22.64] ;  /* 0x000000101612a981 */ /* 0x000522000c1e1900 */
[C---:B------:R-:W-:Y:S02]  /*0a40*/  @!P3 IMAD R19, R36.reuse, R7, R4 ;  /* 0x000000072413b224 */ /* 0x040fe400078e0204 */
[----:B------:R-:W3:Y:S01]  /*0a50*/  @!P5 LDC.64 R10, c[0x0][0x3e0] ;  /* 0x0000f800ff0adb82 */ /* 0x000ee20000000a00 */
[----:B-1----:R-:W-:Y:S02]  /*0a60*/  @!P3 MOV R44, R42 ;  /* 0x0000002a002cb202 */ /* 0x002fe40000000f00 */
[-C--:B------:R-:W-:Y:S01]  /*0a70*/  @!P3 MOV R45, R41.reuse ;  /* 0x00000029002db202 */ /* 0x080fe20000000f00 */
[----:B0-----:R-:W-:Y:S01]  /*0a80*/  @!P4 IMAD R25, R31, R8, RZ ;  /* 0x000000081f19c224 */ /* 0x001fe200078e02ff */
[----:B--2---:R-:W-:Y:S01]  /*0a90*/  @!P4 MOV R23, R41 ;  /* 0x000000290017c202 */ /* 0x004fe20000000f00 */
[----:B------:R-:W-:Y:S02]  /*0aa0*/  @!P4 IMAD.MOV.U32 R22, RZ, RZ, R42 ;  /* 0x000000ffff16c224 */ /* 0x000fe400078e002a */
[----:B------:R-:W-:-:S02]  /*0ab0*/  @!P3 IMAD.WIDE.U32 R44, R36, R6, R44 ;  /* 0x00000006242cb225 */ /* 0x000fc400078e002c */
[----:B------:R-:W0:Y:S02]  /*0ac0*/  @!P6 LDC.64 R6, c[0x0][0x390] ;  /* 0x0000e400ff06eb82 */ /* 0x000e240000000a00 */
[C---:B------:R-:W-:Y:S01]  /*0ad0*/  @!P4 IMAD R25, R34.reuse, R9, R25 ;  /* 0x000000092219c224 */ /* 0x040fe200078e0219 */
[----:B------:R-:W-:Y:S01]  /*0ae0*/  @!P3 IADD3 R4, PT, PT, R45, R19, RZ ;  /* 0x000000132d04b210 */ /* 0x000fe20007ffe0ff */
[----:B------:R-:W-:Y:S01]  /*0af0*/  @!P4 IMAD.WIDE.U32 R22, R34, R8, R22 ;  /* 0x000000082216c225 */ /* 0x000fe200078e0016 */
[----:B------:R-:W-:-:S03]  /*0b00*/  @!P3 LEA R16, P2, R44, R16, 0x1 ;  /* 0x000000102c10b211 */ /* 0x000fc600078408ff */
[----:B------:R-:W1:Y:S01]  /*0b10*/  @!P5 LDC.64 R8, c[0x0][0x390] ;  /* 0x0000e400ff08db82 */ /* 0x000e620000000a00 */
[----:B------:R-:W-:Y:S02]  /*0b20*/  @!P3 LEA.HI.X R17, R44, R17, R4, 0x1, P2 ;  /* 0x000000112c11b211 */ /* 0x000fe400010f0c04 */
[----:B------:R-:W-:Y:S02]  /*0b30*/  @!P4 IADD3 R25, PT, PT, R23, R25, RZ ;  /* 0x000000191719c210 */ /* 0x000fe40007ffe0ff */
[C---:B---3--:R-:W-:Y:S01]  /*0b40*/  @!P4 LEA R12, P2, R22.reuse, R12, 0x1 ;  /* 0x0000000c160cc211 */ /* 0x048fe200078408ff */
[----:B------:R-:W-:Y:S01]  /*0b50*/  @!P6 IMAD R4, R3, R14, RZ ;  /* 0x0000000e0304e224 */ /* 0x000fe200078e02ff */
[----:B------:R-:W-:Y:S02]  /*0b60*/  @!P6 MOV R23, R41 ;  /* 0x000000290017e202 */ /* 0x000fe40000000f00 */
[----:B------:R-:W-:Y:S02]  /*0b70*/  @!P4 LEA.HI.X R13, R22, R13, R25, 0x1, P2 ;  /* 0x0000000d160dc211 */ /* 0x000fe400010f0c19 */
[----:B------:R-:W-:Y:S01]  /*0b80*/  @!P6 MOV R22, R42 ;  /* 0x0000002a0016e202 */ /* 0x000fe20000000f00 */
[----:B------:R-:W-:-:S02]  /*0b90*/  @!P6 IMAD R27, R32, R15, R4 ;  /* 0x0000000f201be224 */ /* 0x000fc400078e0204 */
[----:B------:R-:W-:Y:S01]  /*0ba0*/  HFMA2 R19, -RZ, RZ, 0, 0 ;  /* 0x00000000ff137431 */ /* 0x000fe200000001ff */
[----:B------:R-:W-:Y:S01]  /*0bb0*/  @!P5 MOV R15, R41 ;  /* 0x00000029000fd202 */ /* 0x000fe20000000f00 */
[----:B------:R-:W-:-:S04]  /*0bc0*/  @!P6 IMAD.WIDE.U32 R22, R32, R14, R22 ;  /* 0x0000000e2016e225 */ /* 0x000fc800078e0016 */
[----:B------:R-:W-:Y:S01]  /*0bd0*/  HFMA2 R25, -RZ, RZ, 0, 0 ;  /* 0x00000000ff197431 */ /* 0x000fe200000001ff */
[----:B------:R1:W2:Y:S01]  /*0be0*/  @!P3 LDG.E R19, desc[UR16][R16.64] ;  /* 0x000000101013b981 */ /* 0x0002a2000c1e1900 */
[----:B------:R-:W-:Y:S02]  /*0bf0*/  @!P5 IMAD.MOV.U32 R14, RZ, RZ, R42 ;  /* 0x000000ffff0ed224 */ /* 0x000fe400078e002a */
[-C--:B------:R-:W-:Y:S01]  /*0c00*/  @!P5 IMAD R20, R5, R10.reuse, RZ ;  /* 0x0000000a0514d224 */ /* 0x080fe200078e02ff */
[----:B------:R-:W-:Y:S01]  /*0c10*/  @!P6 IADD3 R4, PT, PT, R23, R27, RZ ;  /* 0x0000001b1704e210 */ /* 0x000fe20007ffe0ff */
[----:B------:R-:W-:Y:S01]  /*0c20*/  @!P5 IMAD.WIDE.U32 R14, R30, R10, R14 ;  /* 0x0000000a1e0ed225 */ /* 0x000fe200078e000e */
[----:B0-----:R-:W-:Y:S01]  /*0c30*/  @!P6 LEA R10, P2, R22, R6, 0x1 ;  /* 0x00000006160ae211 */ /* 0x001fe200078408ff */
[----:B------:R0:W3:Y:S02]  /*0c40*/  @!P4 LDG.E R25, desc[UR16][R12.64] ;  /* 0x000000100c19c981 */ /* 0x0000e4000c1e1900 */
[----:B------:R-:W-:Y:S01]  /*0c50*/  @!P5 IMAD R29, R30, R11, R20 ;  /* 0x0000000b1e1dd224 */ /* 0x000fe200078e0214 */
[----:B------:R-:W-:Y:S01]  /*0c60*/  @!P6 LEA.HI.X R11, R22, R7, R4, 0x1, P2 ;  /* 0x00000007160be211 */ /* 0x000fe200010f0c04 */
[----:B------:R-:W-:Y:S01]  /*0c70*/  HFMA2 R27, -RZ, RZ, 0, 0 ;  /* 0x00000000ff1b7431 */ /* 0x000fe200000001ff */
[----:B-1----:R-:W-:-:S02]  /*0c80*/  @!P5 LEA R16, P2, R14, R8, 0x1 ;  /* 0x000000080e10d211 */ /* 0x002fc400078408ff */
[----:B------:R-:W-:Y:S02]  /*0c90*/  @!P5 IADD3 R4, PT, PT, R15, R29, RZ ;  /* 0x0000001d0f04d210 */ /* 0x000fe40007ffe0ff */
[----:B------:R-:W-:Y:S01]  /*0ca0*/  MOV R29, RZ ;  /* 0x000000ff001d7202 */ /* 0x000fe20000000f00 */
[----:B------:R1:W3:Y:S01]  /*0cb0*/  @!P6 LDG.E R27, desc[UR16][R10.64] ;  /* 0x000000100a1be981 */ /* 0x0002e2000c1e1900 */
[----:B------:R-:W-:-:S05]  /*0cc0*/  @!P5 LEA.HI.X R17, R14, R9, R4, 0x1, P2 ;  /* 0x000000090e11d211 */ /* 0x000fca00010f0c04 */
[----:B------:R3:W3:Y:S01]  /*0cd0*/  @!P5 LDG.E R29, desc[UR16][R16.64] ;  /* 0x00000010101dd981 */ /* 0x0006e2000c1e1900 */
[C---:B------:R-:W-:Y:S02]  /*0ce0*/  ISETP.GT.AND P2, PT, R26.reuse, 0x1e, PT ;  /* 0x0000001e1a00780c */ /* 0x040fe40003f44270 */
[----:B------:R-:W-:Y:S01]  /*0cf0*/  ISETP.GT.AND P3, PT, R26, 0xf, PT ;  /* 0x0000000f1a00780c */ /* 0x000fe20003f64270 */
[----:B------:R-:W-:Y:S01]  /*0d00*/  BSSY.RECONVERGENT B0, `(.L_x_1908) ;  /* 0x000005d000007945 */ /* 0x000fe20003800200 */
[C---:B-----5:R-:W-:Y:S02]  /*0d10*/  PRMT R9, R2.reuse, 0x7632, R9 ;  /* 0x0000763202097816 */ /* 0x060fe40000000009 */
[----:B------:R-:W-:Y:S02]  /*0d20*/  SHF.L.U32 R2, R2, 0x10, RZ ;  /* 0x0000001002027819 */ /* 0x000fe400000006ff */
[----:B------:R-:W-:-:S05]  /*0d30*/  SHF.L.U32 R9, R9, 0x10, RZ ;  /* 0x0000001009097819 */ /* 0x000fca00000006ff */
[----:B0-----:R-:W-:Y:S01]  /*0d40*/  FADD.FTZ R13, R2, R9 ;  /* 0x00000009020d7221 */ /* 0x001fe20000010000 */
[C---:B----4-:R-:W-:Y:S02]  /*0d50*/  PRMT R7, R0.reuse, 0x7632, R7 ;  /* 0x0000763200077816 */ /* 0x050fe40000000007 */
[----:B------:R-:W-:-:S03]  /*0d60*/  SHF.L.U32 R0, R0, 0x10, RZ ;  /* 0x0000001000007819 */ /* 0x000fc600000006ff */
[----:B------:R-:W-:-:S04]  /*0d70*/  IMAD.U32 R7, R7, 0x10000, RZ ;  /* 0x0001000007077824 */ /* 0x000fc800078e00ff */
[----:B------:R-:W-:Y:S01]  /*0d80*/  FADD.FTZ R6, R0, R7 ;  /* 0x0000000700067221 */ /* 0x000fe20000010000 */
[----:B-1----:R-:W-:Y:S01]  /*0d90*/  FMUL.FTZ R11, R7, R7 ;  /* 0x00000007070b7220 */ /* 0x002fe20000410000 */
[----:B------:R-:W-:Y:S02]  /*0da0*/  PRMT R4, R18, 0x7632, R4 ;  /* 0x0000763212047816 */ /* 0x000fe40000000004 */
[----:B------:R-:W-:Y:S01]  /*0db0*/  FADD.FTZ R6, RZ, R6 ;  /* 0x00000006ff067221 */ /* 0x000fe20000010000 */
[----:B------:R-:W-:Y:S01]  /*0dc0*/  FFMA.FTZ R8, R0, R0, R11 ;  /* 0x0000000000087223 */ /* 0x000fe2000001000b */
[----:B------:R-:W-:Y:S01]  /*0dd0*/  SHF.L.U32 R4, R4, 0x10, RZ ;  /* 0x0000001004047819 */ /* 0x000fe200000006ff */
[----:B------:R-:W-:Y:S01]  /*0de0*/  FMUL.FTZ R15, R9, R9 ;  /* 0x00000009090f7220 */ /* 0x000fe20000410000 */
[----:B------:R-:W-:Y:S01]  /*0df0*/  FADD.FTZ R13, R6, R13 ;  /* 0x0000000d060d7221 */ /* 0x000fe20000010000 */
[----:B------:R-:W-:Y:S02]  /*0e00*/  SHF.L.U32 R11, R18, 0x10, RZ ;  /* 0x00000010120b7819 */ /* 0x000fe400000006ff */
[----:B------:R-:W-:Y:S01]  /*0e10*/  PRMT R6, R21, 0x7632, R6 ;  /* 0x0000763215067816 */ /* 0x000fe20000000006 */
[----:B------:R-:W-:Y:S01]  /*0e20*/  FFMA.FTZ R15, R2, R2, R15 ;  /* 0x00000002020f7223 */ /* 0x000fe2000001000f */
[----:B------:R-:W-:Y:S01]  /*0e30*/  FADD.FTZ R8, RZ, R8 ;  /* 0x00000008ff087221 */ /* 0x000fe20000010000 */
[----:B------:R-:W-:Y:S01]  /*0e40*/  FMUL.FTZ R12, R4, R4 ;  /* 0x00000004040c7220 */ /* 0x000fe20000410000 */
[----:B------:R-:W-:Y:S01]  /*0e50*/  FADD.FTZ R10, R11, R4 ;  /* 0x000000040b0a7221 */ /* 0x000fe20000010000 */
[----:B------:R-:W-:-:S02]  /*0e60*/  SHF.L.U32 R6, R6, 0x10, RZ ;  /* 0x0000001006067819 */ /* 0x000fc400000006ff */
[----:B------:R-:W-:Y:S01]  /*0e70*/  SHF.L.U32 R21, R21, 0x10, RZ ;  /* 0x0000001015157819 */ /* 0x000fe200000006ff */
[----:B------:R-:W-:Y:S01]  /*0e80*/  FADD.FTZ R8, R8, R15 ;  /* 0x0000000f08087221 */ /* 0x000fe20000010000 */
[----:B------:R-:W-:Y:S01]  /*0e90*/  FFMA.FTZ R15, R11, R11, R12 ;  /* 0x0000000b0b0f7223 */ /* 0x000fe2000001000c */
[----:B------:R-:W-:Y:S01]  /*0ea0*/  FADD.FTZ R10, R13, R10 ;  /* 0x0000000a0d0a7221 */ /* 0x000fe20000010000 */
[----:B------:R-:W-:Y:S01]  /*0eb0*/  FMUL.FTZ R12, R6, R6 ;  /* 0x00000006060c7220 */ /* 0x000fe20000410000 */
[C---:B------:R-:W-:Y:S01]  /*0ec0*/  FADD.FTZ R13, R21.reuse, R6 ;  /* 0x00000006150d7221 */ /* 0x040fe20000010000 */
[----:B------:R-:W-:Y:S02]  /*0ed0*/  FADD.FTZ R15, R8, R15 ;  /* 0x0000000f080f7221 */ /* 0x000fe40000010000 */
[----:B------:R-:W-:Y:S01]  /*0ee0*/  FFMA.FTZ R12, R21, R21, R12 ;  /* 0x00000015150c7223 */ /* 0x000fe2000001000c */
[----:B------:R-:W-:Y:S01]  /*0ef0*/  FADD.FTZ R13, R10, R13 ;  /* 0x0000000d0a0d7221 */ /* 0x000fe20000010000 */
[C---:B--2---:R-:W-:Y:S01]  /*0f00*/  PRMT R23, R19.reuse, 0x7632, R23 ;  /* 0x0000763213177816 */ /* 0x044fe20000000017 */
[----:B------:R-:W-:-:S03]  /*0f10*/  IMAD.U32 R8, R19, 0x10000, RZ ;  /* 0x0001000013087824 */ /* 0x000fc600078e00ff */
[----:B------:R-:W-:Y:S02]  /*0f20*/  SHF.L.U32 R23, R23, 0x10, RZ ;  /* 0x0000001017177819 */ /* 0x000fe400000006ff */
[----:B---3--:R-:W-:Y:S01]  /*0f30*/  PRMT R10, R25, 0x7632, R10 ;  /* 0x00007632190a7816 */ /* 0x008fe2000000000a */
[----:B------:R-:W-:Y:S02]  /*0f40*/  FADD.FTZ R12, R15, R12 ;  /* 0x0000000c0f0c7221 */ /* 0x000fe40000010000 */
[----:B------:R-:W-:Y:S01]  /*0f50*/  FADD.FTZ R14, R8, R23 ;  /* 0x00000017080e7221 */ /* 0x000fe20000010000 */
[----:B------:R-:W-:Y:S01]  /*0f60*/  FMUL.FTZ R15, R23, R23 ;  /* 0x00000017170f7220 */ /* 0x000fe20000410000 */
[----:B------:R-:W-:Y:S02]  /*0f70*/  SHF.L.U32 R10, R10, 0x10, RZ ;  /* 0x000000100a0a7819 */ /* 0x000fe400000006ff */
[----:B------:R-:W-:Y:S01]  /*0f80*/  SHF.L.U32 R25, R25, 0x10, RZ ;  /* 0x0000001019197819 */ /* 0x000fe200000006ff */
[----:B------:R-:W-:Y:S01]  /*0f90*/  FADD.FTZ R13, R13, R14 ;  /* 0x0000000e0d0d7221 */ /* 0x000fe20000010000 */
[----:B------:R-:W-:Y:S01]  /*0fa0*/  PRMT R20, R27, 0x7632, R20 ;  /* 0x000076321b147816 */ /* 0x000fe20000000014 */
[----:B------:R-:W-:Y:S01]  /*0fb0*/  FFMA.FTZ R15, R8, R8, R15 ;  /* 0x00000008080f7223 */ /* 0x000fe2000001000f */
[----:B------:R-:W-:Y:S01]  /*0fc0*/  FMUL.FTZ R16, R10, R10 ;  /* 0x0000000a0a107220 */ /* 0x000fe20000410000 */
[----:B------:R-:W-:Y:S01]  /*0fd0*/  FADD.FTZ R14, R25, R10 ;  /* 0x0000000a190e7221 */ /* 0x000fe20000010000 */
[----:B------:R-:W-:-:S02]  /*0fe0*/  SHF.L.U32 R20, R20, 0x10, RZ ;  /* 0x0000001014147819 */ /* 0x000fc400000006ff */
[----:B------:R-:W-:Y:S01]  /*0ff0*/  PRMT R22, R29, 0x7632, R22 ;  /* 0x000076321d167816 */ /* 0x000fe20000000016 */
[----:B------:R-:W-:Y:S01]  /*1000*/  FADD.FTZ R15, R12, R15 ;  /* 0x0000000f0c0f7221 */ /* 0x000fe20000010000 */
[----:B------:R-:W-:Y:S01]  /*1010*/  SHF.L.U32 R27, R27, 0x10, RZ ;  /* 0x000000101b1b7819 */ /* 0x000fe200000006ff */
[----:B------:R-:W-:Y:S01]  /*1020*/  FFMA.FTZ R16, R25, R25, R16 ;  /* 0x0000001919107223 */ /* 0x000fe20000010010 */
[----:B------:R-:W-:Y:S01]  /*1030*/  FADD.FTZ R12, R13, R14 ;  /* 0x0000000e0d0c7221 */ /* 0x000fe20000010000 */
[----:B------:R-:W-:Y:S01]  /*1040*/  SHF.L.U32 R22, R22, 0x10, RZ ;  /* 0x0000001016167819 */ /* 0x000fe200000006ff */
[----:B------:R-:W-:Y:S01]  /*1050*/  FMUL.FTZ R14, R20, R20 ;  /* 0x00000014140e7220 */ /* 0x000fe20000410000 */
[----:B------:R-:W-:Y:S01]  /*1060*/  FADD.FTZ R15, R15, R16 ;  /* 0x000000100f0f7221 */ /* 0x000fe20000010000 */
[----:B------:R-:W-:Y:S01]  /*1070*/  FADD.FTZ R13, R27, R20 ;  /* 0x000000141b0d7221 */ /* 0x000fe20000010000 */
[----:B------:R-:W-:Y:S02]  /*1080*/  IMAD.U32 R29, R29, 0x10000, RZ ;  /* 0x000100001d1d7824 */ /* 0x000fe400078e00ff */
[----:B------:R-:W-:Y:S01]  /*1090*/  FFMA.FTZ R14, R27, R27, R14 ;  /* 0x0000001b1b0e7223 */ /* 0x000fe2000001000e */
[----:B------:R-:W-:Y:S01]  /*10a0*/  FMUL.FTZ R16, R22, R22 ;  /* 0x0000001616107220 */ /* 0x000fe20000410000 */
[----:B------:R-:W-:Y:S01]  /*10b0*/  FADD.FTZ R12, R12, R13 ;  /* 0x0000000d0c0c7221 */ /* 0x000fe20000010000 */
[----:B------:R-:W-:Y:S01]  /*10c0*/  FADD.FTZ R13, R29, R22 ;  /* 0x000000161d0d7221 */ /* 0x000fe20000010000 */
[----:B------:R-:W-:Y:S01]  /*10d0*/  FADD.FTZ R15, R15, R14 ;  /* 0x0000000e0f0f7221 */ /* 0x000fe20000010000 */
        /* <DEDUP_REMOVED lines=31> */
.L_x_1909:
[----:B------:R-:W-:Y:S05]  /*12d0*/  BSYNC.RECONVERGENT B0 ;  /* 0x0000000000007941 */ /* 0x000fea0003800200 */
.L_x_1908:
        /* <DEDUP_REMOVED lines=8> */
[----:B-12---:R-:W1:Y:S02]  /*1360*/  LDS.128 R16, [UR5+0x10] ;  /* 0x00001005ff107984 */ /* 0x006e640008000c00 */
[----:B-1----:R-:W-:Y:S01]  /*1370*/  FADD.FTZ R45, R12, R16 ;  /* 0x000000100c2d7221 */ /* 0x002fe20000010000 */
[----:B------:R-:W-:Y:S02]  /*1380*/  FADD.FTZ R16, R13, R17 ;  /* 0x000000110d107221 */ /* 0x000fe40000010000 */
[----:B0--3--:R-:W0:Y:S01]  /*1390*/  LDS.128 R12, [UR5+0x20] ;  /* 0x00002005ff0c7984 */ /* 0x009e220008000c00 */
[----:B------:R-:W-:Y:S01]  /*13a0*/  FADD.FTZ R45, R45, R18 ;  /* 0x000000122d2d7221 */ /* 0x000fe20000010000 */
[----:B------:R-:W-:-:S03]  /*13b0*/  FADD.FTZ R16, R16, R19 ;  /* 0x0000001310107221 */ /* 0x000fc60000010000 */
[----:B0-----:R-:W-:Y:S01]  /*13c0*/  FADD.FTZ R45, R45, R12 ;  /* 0x0000000c2d2d7221 */ /* 0x001fe20000010000 */
[----:B------:R-:W-:Y:S02]  /*13d0*/  FADD.FTZ R12, R16, R13 ;  /* 0x0000000d100c7221 */ /* 0x000fe40000010000 */
[----:B------:R-:W0:Y:S01]  /*13e0*/  LDS.128 R16, [UR5+0x30] ;  /* 0x00003005ff107984 */ /* 0x000e220008000c00 */
[----:B------:R-:W-:Y:S01]  /*13f0*/  FADD.FTZ R45, R45, R14 ;  /* 0x0000000e2d2d7221 */ /* 0x000fe20000010000 */
[----:B------:R-:W-:Y:S02]  /*1400*/  FADD.FTZ R14, R12, R15 ;  /* 0x0000000f0c0e7221 */ /* 0x000fe40000010000 */
[----:B------:R-:W1:Y:S01]  /*1410*/  LDS.64 R12, [UR5+0x40] ;  /* 0x00004005ff0c7984 */ /* 0x000e620008000a00 */
[----:B0-----:R-:W-:Y:S01]  /*1420*/  FADD.FTZ R45, R45, R16 ;  /* 0x000000102d2d7221 */ /* 0x001fe20000010000 */
[----:B------:R-:W-:-:S03]  /*1430*/  FADD.FTZ R14, R14, R17 ;  /* 0x000000110e0e7221 */ /* 0x000fc60000010000 */
[----:B------:R-:W-:Y:S01]  /*1440*/  FADD.FTZ R45, R45, R18 ;  /* 0x000000122d2d7221 */ /* 0x000fe20000010000 */
[----:B------:R-:W-:-:S03]  /*1450*/  FADD.FTZ R14, R14, R19 ;  /* 0x000000130e0e7221 */ /* 0x000fc60000010000 */
[----:B-1----:R-:W-:Y:S01]  /*1460*/  FADD.FTZ R12, R45, R12 ;  /* 0x0000000c2d0c7221 */ /* 0x002fe20000010000 */
[----:B------:R-:W-:-:S07]  /*1470*/  FADD.FTZ R13, R14, R13 ;  /* 0x0000000d0e0d7221 */ /* 0x000fce0000010000 */
.L_x_1911:
[----:B------:R-:W-:Y:S05]  /*1480*/  BSYNC.RECONVERGENT B0 ;  /* 0x0000000000007941 */ /* 0x000fea0003800200 */
.L_x_1910:
[----:B------:R-:W-:Y:S05]  /*1490*/  @!P2 BRA `(.L_x_1912) ;  /* 0x0000000c00b4a947 */ /* 0x000fea0003800000 */
[----:B------:R-:W4:Y:S01]  /*14a0*/  LDC.64 R14, c[0x0][0x3b8] ;  /* 0x0000ee00ff0e7b82 */ /* 0x000f220000000a00 */
[----:B------:R-:W-:Y:S01]  /*14b0*/  ULOP3.LUT UR5, UR4, 0x1, URZ, 0xc0, !UPT ;  /* 0x0000000104057892 */ /* 0x000fe2000f8ec0ff */
[----:B------:R-:W-:-:S03]  /*14c0*/  ISETP.GE.U32.AND P2, PT, R24, 0x8, PT ;  /* 0x000000081800780c */ /* 0x000fc60003f46070 */
[----:B------:R-:W-:-:S06]  /*14d0*/  UIMAD UR5, UR5, UR21, URZ ;  /* 0x00000015050572a4 */ /* 0x000fcc000f8e02ff */
[----:B------:R-:W-:-:S05]  /*14e0*/  IMAD R16, R24, UR5, RZ ;  /* 0x0000000518107c24 */ /* 0x000fca000f8e02ff */
[----:B------:R-:W-:-:S05]  /*14f0*/  SHF.L.U32 R17, R16, 0x1, RZ ;  /* 0x0000000110117819 */ /* 0x000fca00000006ff */
[----:B----4-:R-:W-:-:S03]  /*1500*/  IMAD.WIDE R14, R17, 0x4, R14 ;  /* 0x00000004110e7825 */ /* 0x010fc600078e020e */
[----:B------:R-:W-:Y:S02]  /*1510*/  R2UR UR18, R14 ;  /* 0x000000000e1272ca */ /* 0x000fe400000e0000 */
[----:B------:R-:W-:Y:S01]  /*1520*/  R2UR UR19, R15 ;  /* 0x000000000f1372ca */ /* 0x000fe200000e0000 */
[----:B------:R-:W-:-:S14]  /*1530*/  @P3 BRA `(.L_x_1913) ;  /* 0x00000000006c3947 */ /* 0x000fdc0003800000 */
[----:B------:R-:W4:Y:S01]  /*1540*/  LDC.64 R14, c[0x0][0x3b0] ;  /* 0x0000ec00ff0e7b82 */ /* 0x000f220000000a00 */
[----:B------:R-:W-:Y:S02]  /*1550*/  UIADD3 UR14, UPT, UPT, UR5, UR6, URZ ;  /* 0x00000006050e7290 */ /* 0x000fe4000fffe0ff */
[----:B------:R-:W-:Y:S02]  /*1560*/  ULOP3.LUT UP1, UR11, UR4, 0x2, URZ, 0xc0, !UPT ;  /* 0x00000002040b7892 */ /* 0x000fe4000f82c0ff */
[----:B------:R-:W-:Y:S02]  /*1570*/  UIMAD UR12, UR20, UR21, UR6 ;  /* 0x00000015140c72a4 */ /* 0x000fe4000f8e0206 */
[----:B------:R-:W-:Y:S01]  /*1580*/  MOV R17, UR14 ;  /* 0x0000000e00117c02 */ /* 0x000fe20008000f00 */
[----:B------:R-:W-:Y:S01]  /*1590*/  UIADD3 UR11, UPT, UPT, -UR11, 0x1, URZ ;  /* 0x000000010b0b7890 */ /* 0x000fe2000fffe1ff */
[----:B------:R-:W-:Y:S01]  /*15a0*/  MOV R16, UR14 ;  /* 0x0000000e00107c02 */ /* 0x000fe20008000f00 */
[----:B------:R-:W-:-:S04]  /*15b0*/  UIMAD.WIDE.U32 UR12, UR12, 0x8, UR18 ;  /* 0x000000080c0c78a5 */ /* 0x000fc8000f8e0012 */
[----:B------:R-:W-:Y:S02]  /*15c0*/  MOV R45, UR11 ;  /* 0x0000000b002d7c02 */ /* 0x000fe40008000f00 */
[----:B----4-:R-:W-:Y:S02]  /*15d0*/  LEA R14, P4, R17, R14, 0x2 ;  /* 0x0000000e110e7211 */ /* 0x010fe400078810ff */
[----:B------:R-:W-:Y:S02]  /*15e0*/  MOV R17, UR13 ;  /* 0x0000000d00117c02 */ /* 0x000fe40008000f00 */
[----:B------:R-:W-:Y:S02]  /*15f0*/  LEA.HI.X R15, R16, R15, RZ, 0x2, P4 ;  /* 0x0000000f100f7211 */ /* 0x000fe400020f14ff */
[----:B------:R-:W-:Y:S02]  /*1600*/  PLOP3.LUT P4, PT, PT, PT, UP1, 0x80, 0x8 ;  /* 0x000000000008781c */ /* 0x000fe40003f8f018 */
[----:B------:R-:W-:-:S02]  /*1610*/  MOV R16, UR12 ;  /* 0x0000000c00107c02 */ /* 0x000fc40008000f00 */
[----:B--2---:R-:W-:-:S03]  /*1620*/  SEL R19, R24, RZ, !P4 ;  /* 0x000000ff18137207 */ /* 0x004fc60006000000 */
[----:B------:R4:W-:Y:S01]  /*1630*/  STG.E.64 desc[UR16][R16.64], R12 ;  /* 0x0000000c10007986 */ /* 0x0009e2000c101b10 */
[----:B------:R-:W-:Y:S01]  /*1640*/  ISETP.NE.AND P4, PT, R19, -0x1, PT ;  /* 0xffffffff1300780c */ /* 0x000fe20003f85270 */
[----:B------:R-:W-:Y:S06]  /*1650*/  MEMBAR.ALL.GPU ;  /* 0x0000000000007992 */ /* 0x000fec000000a000 */
[----:B------:R-:W-:-:S00]  /*1660*/  ERRBAR ;  /* 0x00000000000079ab */ /* 0x000fc00000000000 */
[----:B------:R-:W-:Y:S06]  /*1670*/  CGAERRBAR ;  /* 0x00000000000075ab */ /* 0x000fec0000000000 */
[----:B------:R4:W-:Y:S01]  /*1680*/  REDG.E.ADD.S32.STRONG.GPU desc[UR16][R14.64], R45 ;  /* 0x0000002d0e00798e */ /* 0x0009e2000c12e310 */
[----:B------:R-:W-:Y:S05]  /*1690*/  @!P4 BRA `(.L_x_1913) ;  /* 0x000000000014c947 */ /* 0x000fea0003800000 */
.L_x_1914:
[----:B----4-:R-:W2:Y:S04]  /*16a0*/  LDG.E.STRONG.GPU R16, desc[UR16][R14.64] ;  /* 0x000000100e107981 */ /* 0x010ea8000c1ef900 */
[----:B--2---:R-:W-:Y:S01]  /*16b0*/  CCTL.IVALL ;  /* 0x00000000ff00798f */ /* 0x004fe20002000000 */
[----:B------:R-:W-:Y:S05]  /*16c0*/  YIELD ;  /* 0x0000000000007946 */ /* 0x000fea0003800000 */
[----:B------:R-:W-:-:S13]  /*16d0*/  ISETP.NE.AND P4, PT, R16, R19, PT ;  /* 0x000000131000720c */ /* 0x000fda0003f85270 */
[----:B------:R-:W-:Y:S05]  /*16e0*/  @P4 BRA `(.L_x_1914) ;  /* 0xfffffffc00ec4947 */ /* 0x000fea000383ffff */
.L_x_1913:
[----:B------:R-:W-:Y:S05]  /*16f0*/  WARPSYNC.ALL ;  /* 0x0000000000007948 */ /* 0x000fea0003800000 */
[----:B------:R-:W-:Y:S06]  /*1700*/  BAR.SYNC.DEFER_BLOCKING 0x0 ;  /* 0x0000000000007b1d */ /* 0x000fec0000010000 */
[----:B------:R-:W-:Y:S01]  /*1710*/  UMOV UR5, URZ ;  /* 0x000000ff00057c82 */ /* 0x000fe20008000000 */
[----:B------:R-:W-:Y:S05]  /*1720*/  @!P2 BRA `(.L_x_1915) ;  /* 0x000000040098a947 */ /* 0x000fea0003800000 */
[----:B------:R-:W-:Y:S01]  /*1730*/  LOP3.LUT R44, R24, 0x7ffffff8, RZ, 0xc0, !PT ;  /* 0x7ffffff8182c7812 */ /* 0x000fe200078ec0ff */
        /* <DEDUP_REMOVED lines=10> */
.L_x_1916:
[----:B------:R-:W-:Y:S01]  /*17e0*/  UIADD3 UR26, UPT, UPT, UR5, 0x1, URZ ;  /* 0x00000001051a7890 */ /* 0x000fe2000fffe0ff */
[----:B------:R-:W-:-:S05]  /*17f0*/  ISETP.EQ.OR P2, PT, RZ, UR15, P3 ;  /* 0x0000000fff007c0c */ /* 0x000fca0009f42670 */
[----:B----4-:R-:W-:-:S05]  /*1800*/  IMAD.U32 R14, RZ, RZ, UR26 ;  /* 0x0000001aff0e7e24 */ /* 0x010fca000f8e00ff */
[----:B------:R-:W-:-:S03]  /*1810*/  ISETP.EQ.OR P4, PT, R14, UR20, P3 ;  /* 0x000000140e007c0c */ /* 0x000fc60009f82670 */
[----:B------:R-:W-:-:S05]  /*1820*/  VOTEU.ALL UP1, P2 ;  /* 0x0000000000ff7886 */ /* 0x000fca0001020000 */
[----:B------:R-:W-:-:S05]  /*1830*/  @!UP1 UIMAD.WIDE.U32 UR26, UR11, 0x8, UR18 ;  /* 0x000000080b1a98a5 */ /* 0x000fca000f8e0012 */
[----:B------:R-:W-:Y:S01]  /*1840*/  VOTEU.ALL UP1, P4 ;  /* 0x0000000000ff7886 */ /* 0x000fe20002020000 */
[----:B------:R-:W-:Y:S02]  /*1850*/  MOV R14, UR26 ;  /* 0x0000001a000e7c02 */ /* 0x000fe40008000f00 */
[----:B------:R-:W-:Y:S02]  /*1860*/  MOV R15, UR27 ;  /* 0x0000001b000f7c02 */ /* 0x000fe40008000f00 */
[----:B------:R-:W-:-:S04]  /*1870*/  @!UP1 UIMAD.WIDE.U32 UR26, UR14, 0x8, UR18 ;  /* 0x000000080e1a98a5 */ /* 0x000fc8000f8e0012 */
[----:B------:R-:W0:Y:S02]  /*1880*/  @!P2 LDG.E.64 R14, desc[UR16][R14.64] ;  /* 0x000000100e0ea981 */ /* 0x000e24000c1e1b00 */
[----:B------:R-:W-:Y:S01]  /*1890*/  MOV R16, UR26 ;  /* 0x0000001a00107c02 */ /* 0x000fe20008000f00 */
[----:B------:R-:W-:Y:S01]  /*18a0*/  UIADD3 UR26, UPT, UPT, UR5, 0x2, URZ ;  /* 0x00000002051a7890 */ /* 0x000fe2000fffe0ff */
[----:B------:R-:W-:-:S05]  /*18b0*/  MOV R17, UR27 ;  /* 0x0000001b00117c02 */ /* 0x000fca0008000f00 */
[----:B-1----:R-:W-:Y:S01]  /*18c0*/  MOV R18, UR26 ;  /* 0x0000001a00127c02 */ /* 0x002fe20008000f00 */
[----:B------:R-:W4:Y:S01]  /*18d0*/  @!P4 LDG.E.64 R16, desc[UR16][R16.64] ;  /* 0x000000101010c981 */ /* 0x000f22000c1e1b00 */
[----:B------:R-:W-:Y:S02]  /*18e0*/  UIADD3 UR26, UPT, UPT, UR5, 0x3, URZ ;  /* 0x00000003051a7890 */ /* 0x000fe4000fffe0ff */
[----:B------:R-:W-:-:S04]  /*18f0*/  ISETP.EQ.OR P5, PT, R18, UR20, P3 ;  /* 0x0000001412007c0c */ /* 0x000fc80009fa2670 */
[----:B------:R-:W-:-:S04]  /*1900*/  MOV R18, UR26 ;  /* 0x0000001a00127c02 */ /* 0x000fc80008000f00 */
[----:B------:R-:W-:-:S05]  /*1910*/  ISETP.EQ.OR P6, PT, R18, UR20, P3 ;  /* 0x0000001412007c0c */ /* 0x000fca0009fc2670 */
[----:B------:R-:W-:-:S05]  /*1920*/  VOTEU.ALL UP1, P5 ;  /* 0x0000000000ff7886 */ /* 0x000fca0002820000 */
[----:B------:R-:W-:-:S06]  /*1930*/  @!UP1 UIMAD.WIDE.U32 UR26, UR22, 0x8, UR18 ;  /* 0x00000008161a98a5 */ /* 0x000fcc000f8e0012 */
[----:B------:R-:W-:Y:S01]  /*1940*/  IMAD.U32 R18, RZ, RZ, UR26 ;  /* 0x0000001aff127e24 */ /* 0x000fe2000f8e00ff */
[----:B--2---:R-:W-:-:S06]  /*1950*/  MOV R19, UR27 ;  /* 0x0000001b00137c02 */ /* 0x004fcc0008000f00 */
[----:B------:R-:W2:Y:S01]  /*1960*/  @!P5 LDG.E.64 R18, desc[UR16][R18.64] ;  /* 0x000000101212d981 */ /* 0x000ea2000c1e1b00 */
[----:B------:R-:W-:-:S05]  /*1970*/  VOTEU.ALL UP1, P6 ;  /* 0x0000000000ff7886 */ /* 0x000fca0003020000 */
[----:B------:R-:W-:Y:S01]  /*1980*/  @!UP1 UIMAD.WIDE.U32 UR26, UR23, 0x8, UR18 ;  /* 0x00000008171a98a5 */ /* 0x000fe2000f8e0012 */
[----:B0--3--:R-:W-:Y:S01]  /*1990*/  @!P2 FADD.FTZ R12, R12, R14 ;  /* 0x0000000e0c0ca221 */ /* 0x009fe20000010000 */
[----:B------:R-:W-:-:S04]  /*19a0*/  @!P2 FADD.FTZ R13, R13, R15 ;  /* 0x0000000f0d0da221 */ /* 0x000fc80000010000 */
[----:B------:R-:W-:Y:S01]  /*19b0*/  MOV R14, UR26 ;  /* 0x0000001a000e7c02 */ /* 0x000fe20008000f00 */
[----:B------:R-:W-:Y:S01]  /*19c0*/  UIADD3 UR26, UPT, UPT, UR5, 0x4, URZ ;  /* 0x00000004051a7890 */ /* 0x000fe2000fffe0ff */
[----:B------:R-:W-:Y:S01]  /*19d0*/  MOV R15, UR27 ;  /* 0x0000001b000f7c02 */ /* 0x000fe20008000f00 */
[----:B----4-:R-:W-:-:S05]  /*19e0*/  @!P4 FADD.FTZ R12, R12, R16 ;  /* 0x000000100c0cc221 */ /* 0x010fca0000010000 */
[----:B------:R-:W3:Y:S01]  /*19f0*/  @!P6 LDG.E.64 R14, desc[UR16][R14.64] ;  /* 0x000000100e0ee981 */ /* 0x000ee2000c1e1b00 */
[----:B------:R-:W-:Y:S01]  /*1a00*/  MOV R16, UR26 ;  /* 0x0000001a00107c02 */ /* 0x000fe20008000f00 */
[----:B------:R-:W-:-:S03]  /*1a10*/  @!P4 FADD.FTZ R13, R13, R17 ;  /* 0x000000110d0dc221 */ /* 0x000fc60000010000 */
[----:B------:R-:W-:Y:S01]  /*1a20*/  ISETP.EQ.OR P4, PT, R16, UR20, P3 ;  /* 0x0000001410007c0c */ /* 0x000fe20009f82670 */
[----:B------:R-:W-:-:S06]  /*1a30*/  UIADD3 UR26, UPT, UPT, UR5, 0x5, URZ ;  /* 0x00000005051a7890 */ /* 0x000fcc000fffe0ff */
[----:B------:R-:W-:-:S06]  /*1a40*/  MOV R16, UR26 ;  /* 0x0000001a00107c02 */ /* 0x000fcc0008000f00 */
[----:B------:R-:W-:-:S05]  /*1a50*/  VOTEU.ALL UP1, P4 ;  /* 0x0000000000ff7886 */ /* 0x000fca0002020000 */
[----:B------:R-:W-:Y:S01]  /*1a60*/  @!UP1 UIMAD.WIDE.U32 UR26, UR13, 0x8, UR18 ;  /* 0x000000080d1a98a5 */ /* 0x000fe2000f8e0012 */
[----:B--2---:R-:W-:Y:S01]  /*1a70*/  @!P5 FADD.FTZ R12, R12, R18 ;  /* 0x000000120c0cd221 */ /* 0x004fe20000010000 */
[----:B------:R-:W-:-:S04]  /*1a80*/  @!P5 FADD.FTZ R13, R13, R19 ;  /* 0x000000130d0dd221 */ /* 0x000fc80000010000 */
[----:B------:R-:W-:Y:S01]  /*1a90*/  MOV R18, UR26 ;  /* 0x0000001a00127c02 */ /* 0x000fe20008000f00 */
[----:B------:R-:W-:-:S06]  /*1aa0*/  IMAD.U32 R19, RZ, RZ, UR27 ;  /* 0x0000001bff137e24 */ /* 0x000fcc000f8e00ff */
[----:B------:R-:W2:Y:S01]  /*1ab0*/  @!P4 LDG.E.64 R18, desc[UR16][R18.64] ;  /* 0x000000101212c981 */ /* 0x000ea2000c1e1b00 */
[----:B------:R-:W-:-:S13]  /*1ac0*/  ISETP.EQ.OR P2, PT, R16, UR20, P3 ;  /* 0x0000001410007c0c */ /* 0x000fda0009f42670 */
[----:B------:R-:W-:-:S05]  /*1ad0*/  VOTEU.ALL UP1, P2 ;  /* 0x0000000000ff7886 */ /* 0x000fca0001020000 */
[----:B------:R-:W-:-:S06]  /*1ae0*/  @!UP1 UIMAD.WIDE.U32 UR26, UR24, 0x8, UR18 ;  /* 0x00000008181a98a5 */ /* 0x000fcc000f8e0012 */
[----:B------:R-:W-:Y:S01]  /*1af0*/  MOV R16, UR26 ;  /* 0x0000001a00107c02 */ /* 0x000fe20008000f00 */
[----:B------:R-:W-:Y:S01]  /*1b00*/  UIADD3 UR26, UPT, UPT, UR5, 0x6, URZ ;  /* 0x00000006051a7890 */ /* 0x000fe2000fffe0ff */
[----:B------:R-:W-:-:S06]  /*1b10*/  MOV R17, UR27 ;  /* 0x0000001b00117c02 */ /* 0x000fcc0008000f00 */
[----:B------:R-:W4:Y:S01]  /*1b20*/  @!P2 LDG.E.64 R16, desc[UR16][R16.64] ;  /* 0x000000101010a981 */ /* 0x000f22000c1e1b00 */
[----:B---3--:R-:W-:Y:S01]  /*1b30*/  @!P6 FADD.FTZ R12, R12, R14 ;  /* 0x0000000e0c0ce221 */ /* 0x008fe20000010000 */
[----:B------:R-:W-:Y:S01]  /*1b40*/  MOV R14, UR26 ;  /* 0x0000001a000e7c02 */ /* 0x000fe20008000f00 */
[----:B------:R-:W-:Y:S01]  /*1b50*/  UIADD3 UR26, UPT, UPT, UR5, 0x7, URZ ;  /* 0x00000007051a7890 */ /* 0x000fe2000fffe0ff */
[----:B------:R-:W-:Y:S02]  /*1b60*/  @!P6 FADD.FTZ R13, R13, R15 ;  /* 0x0000000f0d0de221 */ /* 0x000fe40000010000 */
[----:B------:R-:W-:-:S03]  /*1b70*/  ISETP.EQ.OR P6, PT, R14, UR20, P3 ;  /* 0x000000140e007c0c */ /* 0x000fc60009fc2670 */
[----:B------:R-:W-:-:S04]  /*1b80*/  MOV R14, UR26 ;  /* 0x0000001a000e7c02 */ /* 0x000fc80008000f00 */
[----:B------:R-:W-:-:S06]  /*1b90*/  ISETP.EQ.OR P5, PT, R14, UR20, P3 ;  /* 0x000000140e007c0c */ /* 0x000fcc0009fa2670 */
[----:B------:R-:W-:-:S05]  /*1ba0*/  VOTEU.ALL UP1, P6 ;  /* 0x0000000000ff7886 */ /* 0x000fca0003020000 */
[----:B------:R-:W-:Y:S02]  /*1bb0*/  @!UP1 UIMAD.WIDE.U32 UR26, UR12, 0x8, UR18 ;  /* 0x000000080c1a98a5 */ /* 0x000fe4000f8e0012 */
[----:B------:R-:W-:-:S04]  /*1bc0*/  VOTEU.ALL UP1, P5 ;  /* 0x0000000000ff7886 */ /* 0x000fc80002820000 */
[----:B------:R-:W-:Y:S02]  /*1bd0*/  MOV R14, UR26 ;  /* 0x0000001a000e7c02 */ /* 0x000fe40008000f00 */
[----:B------:R-:W-:Y:S01]  /*1be0*/  MOV R15, UR27 ;  /* 0x0000001b000f7c02 */ /* 0x000fe20008000f00 */
[----:B------:R-:W-:-:S05]  /*1bf0*/  @!UP1 UIMAD.WIDE.U32 UR26, UR25, 0x8, UR18 ;  /* 0x00000008191a98a5 */ /* 0x000fca000f8e0012 */
[----:B------:R-:W3:Y:S01]  /*1c00*/  @!P6 LDG.E.64 R14, desc[UR16][R14.64] ;  /* 0x000000100e0ee981 */ /* 0x000ee2000c1e1b00 */
[----:B--2---:R-:W-:Y:S01]  /*1c10*/  @!P4 FADD.FTZ R12, R12, R18 ;  /* 0x000000120c0cc221 */ /* 0x004fe20000010000 */
[----:B------:R-:W-:Y:S01]  /*1c20*/  @!P4 FADD.FTZ R13, R13, R19 ;  /* 0x000000130d0dc221 */ /* 0x000fe20000010000 */
[----:B------:R-:W-:Y:S01]  /*1c30*/  IMAD.U32 R18, RZ, RZ, UR26 ;  /* 0x0000001aff127e24 */ /* 0x000fe2000f8e00ff */
[----:B------:R-:W-:-:S06]  /*1c40*/  MOV R19, UR27 ;  /* 0x0000001b00137c02 */ /* 0x000fcc0008000f00 */
[----:B------:R-:W2:Y:S01]  /*1c50*/  @!P5 LDG.E.64 R18, desc[UR16][R18.64] ;  /* 0x000000101212d981 */ /* 0x000ea2000c1e1b00 */
[----:B------:R-:W-:Y:S02]  /*1c60*/  UIADD3 UR5, UPT, UPT, UR5, 0x8, URZ ;  /* 0x0000000805057890 */ /* 0x000fe4000fffe0ff */
[----:B------:R-:W-:Y:S02]  /*1c70*/  UIADD3 UR15, UPT, UPT, UR15, 0x8, URZ ;  /* 0x000000080f0f7890 */ /* 0x000fe4000fffe0ff */
[----:B------:R-:W-:Y:S02]  /*1c80*/  ULEA UR11, UR21, UR11, 0x3 ;  /* 0x0000000b150b7291 */ /* 0x000fe4000f8e18ff */
[----:B------:R-:W-:Y:S02]  /*1c90*/  ULEA UR14, UR21, UR14, 0x3 ;  /* 0x0000000e150e7291 */ /* 0x000fe4000f8e18ff */
[----:B------:R-:W-:Y:S02]  /*1ca0*/  ULEA UR22, UR21, UR22, 0x3 ;  /* 0x0000001615167291 */ /* 0x000fe4000f8e18ff */
[----:B------:R-:W-:Y:S01]  /*1cb0*/  ULEA UR23, UR21, UR23, 0x3 ;  /* 0x0000001715177291 */ /* 0x000fe2000f8e18ff */
[----:B----4-:R-:W-:Y:S01]  /*1cc0*/  @!P2 FADD.FTZ R12, R12, R16 ;  /* 0x000000100c0ca221 */ /* 0x010fe20000010000 */
[----:B------:R-:W-:Y:S01]  /*1cd0*/  @!P2 FADD.FTZ R13, R13, R17 ;  /* 0x000000110d0da221 */ /* 0x000fe20000010000 */
[----:B------:R-:W-:Y:S01]  /*1ce0*/  ISETP.NE.AND P2, PT, R44, UR5, PT ;  /* 0x000000052c007c0c */ /* 0x000fe2000bf45270 */
[----:B------:R-:W-:-:S02]  /*1cf0*/  ULEA UR13, UR21, UR13, 0x3 ;  /* 0x0000000d150d7291 */ /* 0x000fc4000f8e18ff */
[----:B------:R-:W-:Y:S02]  /*1d00*/  ULEA UR24, UR21, UR24, 0x3 ;  /* 0x0000001815187291 */ /* 0x000fe4000f8e18ff */
[----:B------:R-:W-:Y:S02]  /*1d10*/  ULEA UR12, UR21, UR12, 0x3 ;  /* 0x0000000c150c7291 */ /* 0x000fe4000f8e18ff */
[----:B------:R-:W-:Y:S01]  /*1d20*/  ULEA UR25, UR21, UR25, 0x3 ;  /* 0x0000001915197291 */ /* 0x000fe2000f8e18ff */
[----:B---3--:R-:W-:Y:S01]  /*1d30*/  @!P6 FADD.FTZ R12, R12, R14 ;  /* 0x0000000e0c0ce221 */ /* 0x008fe20000010000 */
[----:B------:R-:W-:-:S03]  /*1d40*/  @!P6 FADD.FTZ R13, R13, R15 ;  /* 0x0000000f0d0de221 */ /* 0x000fc60000010000 */
[----:B--2---:R-:W-:Y:S01]  /*1d50*/  @!P5 FADD.FTZ R12, R12, R18 ;  /* 0x000000120c0cd221 */ /* 0x004fe20000010000 */
[----:B------:R-:W-:Y:S01]  /*1d60*/  @!P5 FADD.FTZ R13, R13, R19 ;  /* 0x000000130d0dd221 */ /* 0x000fe20000010000 */
[----:B------:R-:W-:Y:S06]  /*1d70*/  @P2 BRA `(.L_x_1916) ;  /* 0xfffffff800982947 */ /* 0x000fec000383ffff */
[----:B------:R-:W-:-:S15]  /*1d80*/  R2UR UR5, R44 ;  /* 0x000000002c0572ca */ /* 0x000fde00000e0000 */
.L_x_1915:
[----:B----4-:R-:W-:-:S04]  /*1d90*/  LOP3.LUT R14, R24, 0x7, RZ, 0xc0, !PT ;  /* 0x00000007180e7812 */ /* 0x010fc800078ec0ff */
[----:B------:R-:W-:-:S13]  /*1da0*/  ISETP.NE.AND P2, PT, R14, RZ, PT ;  /* 0x000000ff0e00720c */ /* 0x000fda0003f45270 */
[----:B------:R-:W-:Y:S05]  /*1db0*/  @!P2 BRA `(.L_x_1912) ;  /* 0x00000004006ca947 */ /* 0x000fea0003800000 */
[----:B------:R-:W-:-:S04]  /*1dc0*/  IADD3 R14, PT, PT, R14, -0x1, RZ ;  /* 0xffffffff0e0e7810 */ /* 0x000fc80007ffe0ff */
[----:B------:R-:W-:-:S13]  /*1dd0*/  ISETP.GE.U32.AND P2, PT, R14, 0x3, PT ;  /* 0x000000030e00780c */ /* 0x000fda0003f46070 */
[----:B------:R-:W-:Y:S05]  /*1de0*/  @!P2 BRA `(.L_x_1917) ;  /* 0x0000000000b8a947 */ /* 0x000fea0003800000 */
[----:B------:R-:W-:-:S04]  /*1df0*/  MOV R14, UR5 ;  /* 0x00000005000e7c02 */ /* 0x000fc80008000f00 */
[----:B------:R-:W-:-:S13]  /*1e00*/  ISETP.EQ.OR P2, PT, R14, UR20, P3 ;  /* 0x000000140e007c0c */ /* 0x000fda0009f42670 */
[----:B------:R-:W-:-:S05]  /*1e10*/  VOTEU.ALL UP1, P2 ;  /* 0x0000000000ff7886 */ /* 0x000fca0001020000 */
[----:B------:R-:W-:-:S04]  /*1e20*/  @!UP1 UIMAD UR12, UR5, UR21, UR6 ;  /* 0x00000015050c92a4 */ /* 0x000fc8000f8e0206 */
[----:B------:R-:W-:-:S06]  /*1e30*/  @!UP1 UIMAD.WIDE.U32 UR12, UR12, 0x8, UR18 ;  /* 0x000000080c0c98a5 */ /* 0x000fcc000f8e0012 */
[----:B------:R-:W-:Y:S02]  /*1e40*/  MOV R16, UR12 ;  /* 0x0000000c00107c02 */ /* 0x000fe40008000f00 */
[----:B------:R-:W-:-:S06]  /*1e50*/  MOV R17, UR13 ;  /* 0x0000000d00117c02 */ /* 0x000fcc0008000f00 */
[----:B------:R-:W0:Y:S01]  /*1e60*/  @!P2 LDG.E.64 R16, desc[UR16][R16.64] ;  /* 0x000000101010a981 */ /* 0x000e22000c1e1b00 */
[----:B------:R-:W-:Y:S02]  /*1e70*/  UIADD3 UR12, UPT, UPT, UR5, 0x1, URZ ;  /* 0x00000001050c7890 */ /* 0x000fe4000fffe0ff */
[----:B------:R-:W-:Y:S02]  /*1e80*/  UIADD3 UR11, UPT, UPT, UR5, 0x2, URZ ;  /* 0x00000002050b7890 */ /* 0x000fe4000fffe0ff */
[----:B------:R-:W-:Y:S02]  /*1e90*/  UIADD3 UR14, UPT, UPT, UR5, 0x3, URZ ;  /* 0x00000003050e7890 */ /* 0x000fe4000fffe0ff */
[----:B------:R-:W-:-:S04]  /*1ea0*/  MOV R14, UR12 ;  /* 0x0000000c000e7c02 */ /* 0x000fc80008000f00 */
[----:B------:R-:W-:Y:S01]  /*1eb0*/  ISETP.EQ.OR P4, PT, R14, UR20, P3 ;  /* 0x000000140e007c0c */ /* 0x000fe20009f82670 */
[----:B------:R-:W-:-:S05]  /*1ec0*/  IMAD.U32 R14, RZ, RZ, UR11 ;  /* 0x0000000bff0e7e24 */ /* 0x000fca000f8e00ff */
[----:B------:R-:W-:Y:S02]  /*1ed0*/  ISETP.EQ.OR P5, PT, R14, UR20, P3 ;  /* 0x000000140e007c0c */ /* 0x000fe40009fa2670 */
[----:B------:R-:W-:-:S04]  /*1ee0*/  MOV R14, UR14 ;  /* 0x0000000e000e7c02 */ /* 0x000fc80008000f00 */
[----:B------:R-:W-:Y:S01]  /*1ef0*/  ISETP.EQ.OR P6, PT, R14, UR20, P3 ;  /* 0x000000140e007c0c */ /* 0x000fe20009fc2670 */
[----:B------:R-:W-:-:S05]  /*1f00*/  VOTEU.ALL UP2, P4 ;  /* 0x0000000000ff7886 */ /* 0x000fca0002040000 */
[----:B------:R-:W-:Y:S01]  /*1f10*/  @!UP2 UIMAD UR12, UR12, UR21, UR6 ;  /* 0x000000150c0ca2a4 */ /* 0x000fe2000f8e0206 */
[----:B------:R-:W-:-:S03]  /*1f20*/  VOTEU.ALL UP1, P5 ;  /* 0x0000000000ff7886 */ /* 0x000fc60002820000 */
[----:B------:R-:W-:-:S03]  /*1f30*/  @!UP2 UIMAD.WIDE.U32 UR12, UR12, 0x8, UR18 ;  /* 0x000000080c0ca8a5 */ /* 0x000fc6000f8e0012 */
[----:B------:R-:W-:Y:S01]  /*1f40*/  VOTEU.ALL UP2, P6 ;  /* 0x0000000000ff7886 */ /* 0x000fe20003040000 */
[----:B------:R-:W-:Y:S02]  /*1f50*/  @!UP1 UIMAD UR11, UR11, UR21, UR6 ;  /* 0x000000150b0b92a4 */ /* 0x000fe4000f8e0206 */
[----:B------:R-:W-:Y:S02]  /*1f60*/  MOV R14, UR12 ;  /* 0x0000000c000e7c02 */ /* 0x000fe40008000f00 */
[----:B------:R-:W-:Y:S01]  /*1f70*/  MOV R15, UR13 ;  /* 0x0000000d000f7c02 */ /* 0x000fe20008000f00 */
[----:B------:R-:W-:Y:S02]  /*1f80*/  @!UP2 UIMAD UR14, UR14, UR21, UR6 ;  /* 0x000000150e0ea2a4 */ /* 0x000fe4000f8e0206 */
[----:B------:R-:W-:-:S03]  /*1f90*/  @!UP1 UIMAD.WIDE.U32 UR12, UR11, 0x8, UR18 ;  /* 0x000000080b0c98a5 */ /* 0x000fc6000f8e0012 */
[----:B------:R-:W4:Y:S01]  /*1fa0*/  @!P4 LDG.E.64 R14, desc[UR16][R14.64] ;  /* 0x000000100e0ec981 */ /* 0x000f22000c1e1b00 */
[----:B------:R-:W-:Y:S02]  /*1fb0*/  @!UP2 UIMAD.WIDE.U32 UR14, UR14, 0x8, UR18 ;  /* 0x000000080e0ea8a5 */ /* 0x000fe4000f8e0012 */
[----:B------:R-:W-:Y:S02]  /*1fc0*/  MOV R44, UR12 ;  /* 0x0000000c002c7c02 */ /* 0x000fe40008000f00 */
[----:B------:R-:W-:Y:S02]  /*1fd0*/  MOV R45, UR13 ;  /* 0x0000000d002d7c02 */ /* 0x000fe40008000f00 */
[----:B-1----:R-:W-:Y:S01]  /*1fe0*/  MOV R18, UR14 ;  /* 0x0000000e00127c02 */ /* 0x002fe20008000f00 */
[----:B--2---:R-:W-:-:S06]  /*1ff0*/  IMAD.U32 R19, RZ, RZ, UR15 ;  /* 0x0000000fff137e24 */ /* 0x004fcc000f8e00ff */
[----:B------:R-:W2:Y:S01]  /*2000*/  @!P6 LDG.E.64 R18, desc[UR16][R18.64] ;  /* 0x000000101212e981 */ /* 0x000ea2000c1e1b00 */
[----:B0--3--:R-:W-:Y:S01]  /*2010*/  @!P2 FADD.FTZ R12, R12, R16 ;  /* 0x000000100c0ca221 */ /* 0x009fe20000010000 */
[----:B------:R-:W-:Y:S02]  /*2020*/  @!P2 FADD.FTZ R13, R13, R17 ;  /* 0x000000110d0da221 */ /* 0x000fe40000010000 */
[----:B------:R-:W3:Y:S01]  /*2030*/  @!P5 LDG.E.64 R16, desc[UR16][R44.64] ;  /* 0x000000102c10d981 */ /* 0x000ee2000c1e1b00 */
[----:B----4-:R-:W-:Y:S01]  /*2040*/  @!P4 FADD.FTZ R12, R12, R14 ;  /* 0x0000000e0c0cc221 */ /* 0x010fe20000010000 */
[----:B------:R-:W-:-:S04]  /*2050*/  MOV R14, UR5 ;  /* 0x00000005000e7c02 */ /* 0x000fc80008000f00 */
[----:B------:R-:W-:Y:S01]  /*2060*/  IADD3 R14, PT, PT, R14, 0x4, RZ ;  /* 0x000000040e0e7810 */ /* 0x000fe20007ffe0ff */
[----:B------:R-:W-:-:S03]  /*2070*/  @!P4 FADD.FTZ R13, R13, R15 ;  /* 0x0000000f0d0dc221 */ /* 0x000fc60000010000 */
[----:B------:R-:W-:Y:S01]  /*2080*/  R2UR UR5, R14 ;  /* 0x000000000e0572ca */ /* 0x000fe200000e0000 */
[----:B---3--:R-:W-:Y:S01]  /*2090*/  @!P5 FADD.FTZ R12, R12, R16 ;  /* 0x000000100c0cd221 */ /* 0x008fe20000010000 */
[----:B------:R-:W-:-:S03]  /*20a0*/  @!P5 FADD.FTZ R13, R13, R17 ;  /* 0x000000110d0dd221 */ /* 0x000fc60000010000 */
[----:B--2---:R-:W-:Y:S01]  /*20b0*/  @!P6 FADD.FTZ R12, R12, R18 ;  /* 0x000000120c0ce221 */ /* 0x004fe20000010000 */
[----:B------:R-:W-:-:S09]  /*20c0*/  @!P6 FADD.FTZ R13, R13, R19 ;  /* 0x000000130d0de221 */ /* 0x000fd20000010000 */
.L_x_1917:
        /* <DEDUP_REMOVED lines=20> */
[----:B------:R-:W4:Y:S01]  /*2210*/  @!P2 LDG.E.64 R16, desc[UR16][R16.64] ;  /* 0x000000101010a981 */ /* 0x000f22000c1e1b00 */
[----:B-1----:R-:W-:-:S04]  /*2220*/  MOV R18, UR5 ;  /* 0x0000000500127c02 */ /* 0x002fc80008000f00 */
[----:B------:R-:W-:-:S04]  /*2230*/  IADD3 R18, PT, PT, R18, 0x2, RZ ;  /* 0x0000000212127810 */ /* 0x000fc80007ffe0ff */
[----:B------:R-:W-:Y:S01]  /*2240*/  R2UR UR5, R18 ;  /* 0x00000000120572ca */ /* 0x000fe200000e0000 */
[----:B0--3--:R-:W-:Y:S01]  /*2250*/  @!P4 FADD.FTZ R12, R12, R14 ;  /* 0x0000000e0c0cc221 */ /* 0x009fe20000010000 */
[----:B------:R-:W-:-:S03]  /*2260*/  @!P4 FADD.FTZ R13, R13, R15 ;  /* 0x0000000f0d0dc221 */ /* 0x000fc60000010000 */
[----:B----4-:R-:W-:Y:S01]  /*2270*/  @!P2 FADD.FTZ R12, R12, R16 ;  /* 0x000000100c0ca221 */ /* 0x010fe20000010000 */
[----:B------:R-:W-:-:S09]  /*2280*/  @!P2 FADD.FTZ R13, R13, R17 ;  /* 0x000000110d0da221 */ /* 0x000fd20000010000 */
.L_x_1918:
[----:B------:R-:W-:Y:S01]  /*2290*/  MOV R15, UR5 ;  /* 0x00000005000f7c02 */ /* 0x000fe20008000f00 */
[----:B------:R-:W-:Y:S01]  /*22a0*/  BSSY.RECONVERGENT B0, `(.L_x_1912) ;  /* 0x000000c000007945 */ /* 0x000fe20003800200 */
[----:B------:R-:W-:Y:S02]  /*22b0*/  LOP3.LUT R14, R24, 0x1, RZ, 0xc0, !PT ;  /* 0x00000001180e7812 */ /* 0x000fe400078ec0ff */
        /* <DEDUP_REMOVED lines=8> */
[----:B0--3--:R-:W-:Y:S01]  /*2340*/  FADD.FTZ R12, R12, R14 ;  /* 0x0000000e0c0c7221 */ /* 0x009fe20000010000 */
[----:B------:R-:W-:-:S07]  /*2350*/  FADD.FTZ R13, R13, R15 ;  /* 0x0000000f0d0d7221 */ /* 0x000fce0000010000 */
.L_x_1919:
[----:B------:R-:W-:Y:S05]  /*2360*/  BSYNC.RECONVERGENT B0 ;  /* 0x0000000000007941 */ /* 0x000fea0003800200 */
.L_x_1912:
[----:B------:R-:W4:Y:S01]  /*2370*/  S2UR UR11, SR_CgaCtaId ;  /* 0x00000000000b79c3 */ /* 0x000f220000008800 */
[----:B------:R-:W0:Y:S01]  /*2380*/  LDCU UR12, c[0x0][0x414] ;  /* 0x00008280ff0c77ac */ /* 0x000e220008000800 */
[----:B------:R-:W-:Y:S01]  /*2390*/  IMAD.U32 R15, RZ, RZ, UR9 ;  /* 0x00000009ff0f7e24 */ /* 0x000fe2000f8e00ff */
[----:B------:R-:W-:-:S05]  /*23a0*/  UMOV UR5, 0x400 ;  /* 0x0000040000057882 */ /* 0x000fca0000000000 */
[----:B-12---:R-:W1:Y:S08]  /*23b0*/  @P0 LDC.64 R18, c[0x0][0x388] ;  /* 0x0000e200ff120b82 */ /* 0x006e700000000a00 */
[----:B------:R-:W2:Y:S01]  /*23c0*/  LDC.64 R44, c[0x0][0x3a0] ;  /* 0x0000e800ff2c7b82 */ /* 0x000ea20000000a00 */
[----:B0-----:R-:W-:Y:S01]  /*23d0*/  @P0 FMUL.FTZ R16, R12, UR12 ;  /* 0x0000000c0c100c20 */ /* 0x001fe20008410000 */
[----:B------:R-:W-:Y:S01]  /*23e0*/  @P0 FMUL.FTZ R17, R13, UR12 ;  /* 0x0000000c0d110c20 */ /* 0x000fe20008410000 */
[----:B----4-:R-:W-:Y:S01]  /*23f0*/  ULEA UR5, UR11, UR5, 0x18 ;  /* 0x000000050b057291 */ /* 0x010fe2000f8ec0ff */
[----:B-1----:R-:W-:-:S08]  /*2400*/  @P0 IMAD.WIDE R18, R15, 0x8, R18 ;  /* 0x000000080f120825 */ /* 0x002fd000078e0212 */
[----:B------:R-:W-:Y:S01]  /*2410*/  @!P3 STS.64 [UR5+0x50], R12 ;  /* 0x0000500cff00b988 */ /* 0x000fe20008000a05 */
[----:B------:R-:W0:Y:S03]  /*2420*/  LDC.64 R14, c[0x0][0x398] ;  /* 0x0000e600ff0e7b82 */ /* 0x000e260000000a00 */
[----:B------:R1:W-:Y:S05]  /*2430*/  @P0 STG.E.64 desc[UR16][R18.64], R16 ;  /* 0x0000001012000986 */ /* 0x0003ea000c101b10 */
[----:B------:R-:W-:Y:S01]  /*2440*/  BAR.SYNC.DEFER_BLOCKING 0x0 ;  /* 0x0000000000007b1d */ /* 0x000fe20000010000 */
[----:B-1----:R-:W-:-:S05]  /*2450*/  IADD3 R17, PT, PT, R39, UR10, RZ ;  /* 0x0000000a27117c10 */ /* 0x002fca000fffe0ff */
[----:B--2---:R-:W-:-:S04]  /*2460*/  IMAD.WIDE R44, R17, 0x4, R44 ;  /* 0x00000004112c7825 */ /* 0x004fc800078e022c */
[----:B0-----:R-:W-:Y:S02]  /*2470*/  IMAD.WIDE R14, R17, 0x4, R14 ;  /* 0x00000004110e7825 */ /* 0x001fe400078e020e */
[----:B------:R0:W5:Y:S04]  /*2480*/  LDG.E.64 R16, desc[UR16][R44.64] ;  /* 0x000000102c107981 */ /* 0x000168000c1e1b00 */
[----:B------:R-:W5:Y:S04]  /*2490*/  LDG.E.64 R14, desc[UR16][R14.64] ;  /* 0x000000100e0e7981 */ /* 0x000f68000c1e1b00 */
[----:B------:R-:W1:Y:S02]  /*24a0*/  LDS.64 R18, [UR5+0x50] ;  /* 0x00005005ff127984 */ /* 0x000e640008000a00 */
[----:B-1----:R-:W-:-:S05]  /*24b0*/  FMUL.FTZ R18, R18, UR12 ;  /* 0x0000000c12127c20 */ /* 0x002fca0008410000 */
[----:B------:R-:W-:-:S13]  /*24c0*/  R2UR UR5, R18 ;  /* 0x00000000120572ca */ /* 0x000fda00000e0000 */
[----:B------:R-:W-:-:S05]  /*24d0*/  MOV R18, UR5 ;  /* 0x0000000500127c02 */ /* 0x000fca0008000f00 */
[----:B------:R-:W-:-:S04]  /*24e0*/  FMUL.FTZ R18, R18, UR5 ;  /* 0x0000000512127c20 */ /* 0x000fc80008410000 */
[----:B------:R-:W-:-:S05]  /*24f0*/  FFMA.FTZ R18, R19, UR12, -R18 ;  /* 0x0000000c13127c23 */ /* 0x000fca0008010812 */
[----:B------:R-:W-:-:S13]  /*2500*/  FSETP.GTU.FTZ.AND P2, PT, R18, RZ, PT ;  /* 0x000000ff1200720b */ /* 0x000fda0003f5c000 */
[----:B------:R-:W-:-:S05]  /*2510*/  VOTEU.ANY UP1, P2 ;  /* 0x0000000000ff7886 */ /* 0x000fca0001020100 */
[----:B------:R-:W1:Y:S01]  /*2520*/  @UP1 LDCU UR10, c[0x0][0x3a8] ;  /* 0x00007500ff0a17ac */ /* 0x000e620008000800 */
[----:B------:R-:W-:-:S13]  /*2530*/  PLOP3.LUT P2, PT, PT, PT, UP1, 0x80, 0x8 ;  /* 0x000000000008781c */ /* 0x000fda0003f4f018 */
[----:B-1----:R-:W-:-:S06]  /*2540*/  @P2 FADD.FTZ R18, R18, UR10 ;  /* 0x0000000a12122e21 */ /* 0x002fcc0008010000 */
[----:B------:R-:W1:Y:S01]  /*2550*/  @P2 MUFU.RSQ R18, R18 ;  /* 0x0000001200122308 */ /* 0x000e620000001400 */
[----:B------:R-:W-:Y:S01]  /*2560*/  BSSY.RECONVERGENT B0, `(.L_x_1920) ;  /* 0x00001cd000007945 */ /* 0x000fe20003800200 */
[----:B------:R-:W-:Y:S01]  /*2570*/  IADD3 R19, PT, PT, R38, 0x20, RZ ;  /* 0x0000002026137810 */ /* 0x000fe20007ffe0ff */
[----:B------:R-:W-:Y:S01]  /*2580*/  UMOV UR10, 0x3f800000 ;  /* 0x3f800000000a7882 */ /* 0x000fe20000000000 */
[----:B-1----:R-:W-:-:S13]  /*2590*/  @P2 R2UR UR11, R18 ;  /* 0x00000000120b22ca */ /* 0x002fda00000e0000 */
[----:B------:R-:W-:Y:S01]  /*25a0*/  @UP1 UMOV UR10, UR11 ;  /* 0x0000000b000a1c82 */ /* 0x000fe20008000000 */
[----:B0-----:R-:W-:Y:S05]  /*25b0*/  BRA.U UP0, `(.L_x_1921) ;  /* 0x0000000900f47547 */ /* 0x001fea000b800000 */
[----:B------:R-:W0:Y:S01]  /*25c0*/  LDCU.64 UR14, c[0x0][0x3e8] ;  /* 0x00007d00ff0e77ac */ /* 0x000e220008000a00 */
[----:B------:R-:W-:Y:S01]  /*25d0*/  BSSY.RECONVERGENT B1, `(.L_x_1922) ;  /* 0x0000016000017945 */ /* 0x000fe20003800200 */
[----:B0-----:R-:W-:-:S04]  /*25e0*/  ISETP.GE.U32.AND P1, PT, R38, UR14, PT ;  /* 0x0000000e26007c0c */ /* 0x001fc8000bf26070 */
[----:B------:R-:W-:-:S13]  /*25f0*/  ISETP.GE.AND.EX P1, PT, R35, UR15, PT, P1 ;  /* 0x0000000f23007c0c */ /* 0x000fda000bf26310 */
[----:B------:R-:W-:Y:S05]  /*2600*/  @P1 BRA `(.L_x_1923) ;  /* 0x0000000000481947 */ /* 0x000fea0003800000 */
[----:B------:R-:W0:Y:S01]  /*2610*/  LDCU.64 UR18, c[0x0][0x3e0] ;  /* 0x00007c00ff1277ac */ /* 0x000e220008000a00 */
[----:B---3--:R-:W-:Y:S01]  /*2620*/  MOV R12, R42 ;  /* 0x0000002a000c7202 */ /* 0x008fe20000000f00 */
[----:B------:R-:W-:Y:S01]  /*2630*/  FADD.FTZ R0, R0, -UR5 ;  /* 0x8000000500007e21 */ /* 0x000fe20008010000 */
[----:B------:R-:W-:Y:S01]  /*2640*/  MOV R13, R41 ;  /* 0x00000029000d7202 */ /* 0x000fe20000000f00 */
[----:B------:R-:W1:Y:S01]  /*2650*/  LDCU.64 UR12, c[0x0][0x380] ;  /* 0x00007000ff0c77ac */ /* 0x000e620008000a00 */
[----:B0-----:R-:W-:Y:S02]  /*2660*/  IMAD R45, R35, UR18, RZ ;  /* 0x00000012232d7c24 */ /* 0x001fe4000f8e02ff */
[----:B------:R-:W-:-:S04]  /*2670*/  IMAD.WIDE.U32 R12, R38, UR18, R12 ;  /* 0x00000012260c7c25 */ /* 0x000fc8000f8e000c */
[----:B------:R-:W-:Y:S01]  /*2680*/  IMAD R45, R38, UR19, R45 ;  /* 0x00000013262d7c24 */ /* 0x000fe2000f8e022d */
[----:B-1----:R-:W-:-:S04]  /*2690*/  LEA R44, P1, R12, UR12, 0x1 ;  /* 0x0000000c0c2c7c11 */ /* 0x002fc8000f8208ff */
[----:B------:R-:W-:-:S04]  /*26a0*/  IADD3 R45, PT, PT, R13, R45, RZ ;  /* 0x0000002d0d2d7210 */ /* 0x000fc80007ffe0ff */
[----:B------:R-:W-:Y:S01]  /*26b0*/  LEA.HI.X R45, R12, UR13, R45, 0x1, P1 ;  /* 0x0000000d0c2d7c11 */ /* 0x000fe200088f0c2d */
[----:B------:R-:W-:Y:S01]  /*26c0*/  FADD.FTZ R12, R7, -UR5 ;  /* 0x80000005070c7e21 */ /* 0x000fe20008010000 */
[----:B------:R-:W-:-:S03]  /*26d0*/  FMUL.FTZ R7, R0, UR10 ;  /* 0x0000000a00077c20 */ /* 0x000fc60008410000 */
[----:B------:R-:W-:Y:S01]  /*26e0*/  FMUL.FTZ R12, R12, UR10 ;  /* 0x0000000a0c0c7c20 */ /* 0x000fe20008410000 */
[----:B-----5:R-:W-:-:S03]  /*26f0*/  FFMA.FTZ R7, R14, R7, R16 ;  /* 0x000000070e077223 */ /* 0x020fc60000010010 */
[----:B------:R-:W-:-:S05]  /*2700*/  FFMA.FTZ R12, R15, R12, R17 ;  /* 0x0000000c0f0c7223 */ /* 0x000fca0000010011 */
[----:B------:R-:W-:-:S05]  /*2710*/  F2FP.BF16.F32.PACK_AB R7, R12, R7 ;  /* 0x000000070c07723e */ /* 0x000fca00000010ff */
[----:B------:R0:W-:Y:S02]  /*2720*/  STG.E desc[UR16][R44.64], R7 ;  /* 0x000000072c007986 */ /* 0x0001e4000c101910 */
.L_x_1923:
[----:B------:R-:W-:Y:S05]  /*2730*/  BSYNC.RECONVERGENT B1 ;  /* 0x0000000000017941 */ /* 0x000fea0003800200 */
.L_x_1922:
[----:B---3--:R-:W-:Y:S01]  /*2740*/  SHF.R.S32.HI R12, RZ, 0x1f, R19 ;  /* 0x0000001fff0c7819 */ /* 0x008fe20000011413 */
[----:B------:R-:W-:Y:S01]  /*2750*/  BSSY.RECONVERGENT B1, `(.L_x_1924) ;  /* 0x0000018000017945 */ /* 0x000fe20003800200 */
[----:B------:R-:W-:Y:S01]  /*2760*/  ISETP.GE.U32.AND P1, PT, R19, UR14, PT ;  /* 0x0000000e13007c0c */ /* 0x000fe2000bf26070 */
[C---:B------:R-:W-:Y:S01]  /*2770*/  VIADD R0, R38.reuse, 0x40 ;  /* 0x0000004026007836 */ /* 0x040fe20000000000 */
[----:B0-----:R-:W-:Y:S02]  /*2780*/  IADD3 R7, PT, PT, R38, 0x60, RZ ;  /* 0x0000006026077810 */ /* 0x001fe40007ffe0ff */
[----:B------:R-:W-:-:S13]  /*2790*/  ISETP.GE.AND.EX P1, PT, R12, UR15, PT, P1 ;  /* 0x0000000f0c007c0c */ /* 0x000fda000bf26310 */
[----:B------:R-:W-:Y:S05]  /*27a0*/  @P1 BRA `(.L_x_1925) ;  /* 0x0000000000481947 */ /* 0x000fea0003800000 */
[----:B------:R-:W0:Y:S01]  /*27b0*/  LDCU.64 UR12, c[0x0][0x3e0] ;  /* 0x00007c00ff0c77ac */ /* 0x000e220008000a00 */
[----:B------:R-:W-:Y:S01]  /*27c0*/  MOV R13, R41 ;  /* 0x00000029000d7202 */ /* 0x000fe20000000f00 */
[----:B------:R-:W-:Y:S01]  /*27d0*/  FADD.FTZ R2, R2, -UR5 ;  /* 0x8000000502027e21 */ /* 0x000fe20008010000 */
[----:B------:R-:W1:Y:S01]  /*27e0*/  LDCU.64 UR18, c[0x0][0x380] ;  /* 0x00007000ff1277ac */ /* 0x000e620008000a00 */
[----:B0-----:R-:W-:-:S04]  /*27f0*/  IMAD R12, R12, UR12, RZ ;  /* 0x0000000c0c0c7c24 */ /* 0x001fc8000f8e02ff */
[----:B------:R-:W-:Y:S01]  /*2800*/  IMAD R45, R19, UR13, R12 ;  /* 0x0000000d132d7c24 */ /* 0x000fe2000f8e020c */
[----:B------:R-:W-:-:S05]  /*2810*/  MOV R12, R42 ;  /* 0x0000002a000c7202 */ /* 0x000fca0000000f00 */
[----:B------:R-:W-:-:S05]  /*2820*/  IMAD.WIDE.U32 R12, R19, UR12, R12 ;  /* 0x0000000c130c7c25 */ /* 0x000fca000f8e000c */
[----:B------:R-:W-:Y:S02]  /*2830*/  IADD3 R45, PT, PT, R13, R45, RZ ;  /* 0x0000002d0d2d7210 */ /* 0x000fe40007ffe0ff */
[----:B-1----:R-:W-:-:S04]  /*2840*/  LEA R18, P1, R12, UR18, 0x1 ;  /* 0x000000120c127c11 */ /* 0x002fc8000f8208ff */
        /* <DEDUP_REMOVED lines=8> */
.L_x_1925:
[----:B------:R-:W-:Y:S05]  /*28d0*/  BSYNC.RECONVERGENT B1 ;  /* 0x0000000000017941 */ /* 0x000fea0003800200 */
.L_x_1924:
[----:B------:R-:W-:Y:S01]  /*28e0*/  ISETP.GE.U32.AND P5, PT, R0, UR14, PT ;  /* 0x0000000e00007c0c */ /* 0x000fe2000bfa6070 */
[----:B------:R-:W-:Y:S01]  /*28f0*/  BSSY.RECONVERGENT B1, `(.L_x_1926) ;  /* 0x0000021000017945 */ /* 0x000fe20003800200 */
[----:B0-----:R-:W-:Y:S02]  /*2900*/  SHF.R.S32.HI R9, RZ, 0x1f, R0 ;  /* 0x0000001fff097819 */ /* 0x001fe40000011400 */
[----:B------:R-:W-:Y:S02]  /*2910*/  ISETP.GE.U32.AND P2, PT, R7, UR14, PT ;  /* 0x0000000e07007c0c */ /* 0x000fe4000bf46070 */
[----:B------:R-:W-:Y:S02]  /*2920*/  ISETP.GE.AND.EX P5, PT, R9, UR15, PT, P5 ;  /* 0x0000000f09007c0c */ /* 0x000fe4000bfa6350 */
[----:B------:R-:W-:Y:S02]  /*2930*/  ISETP.GE.U32.AND P1, PT, R36, UR14, PT ;  /* 0x0000000e24007c0c */ /* 0x000fe4000bf26070 */
[----:B------:R-:W-:-:S02]  /*2940*/  ISETP.GE.U32.AND P6, PT, R34, UR14, PT ;  /* 0x0000000e22007c0c */ /* 0x000fc4000bfc6070 */
[----:B------:R-:W-:Y:S02]  /*2950*/  SHF.R.S32.HI R2, RZ, 0x1f, R7 ;  /* 0x0000001fff027819 */ /* 0x000fe40000011407 */
[----:B------:R-:W-:Y:S02]  /*2960*/  ISETP.GE.U32.AND P3, PT, R32, UR14, PT ;  /* 0x0000000e20007c0c */ /* 0x000fe4000bf66070 */
[----:B------:R-:W-:Y:S02]  /*2970*/  ISETP.GE.U32.AND P4, PT, R30, UR14, PT ;  /* 0x0000000e1e007c0c */ /* 0x000fe4000bf86070 */
[----:B------:R-:W-:Y:S02]  /*2980*/  ISETP.GE.AND.EX P2, PT, R2, UR15, PT, P2 ;  /* 0x0000000f02007c0c */ /* 0x000fe4000bf46320 */
[----:B------:R-:W-:Y:S02]  /*2990*/  ISETP.GE.AND.EX P1, PT, R33, UR15, PT, P1 ;  /* 0x0000000f21007c0c */ /* 0x000fe4000bf26310 */
[----:B------:R-:W-:-:S02]  /*29a0*/  ISETP.GE.AND.EX P6, PT, R31, UR15, PT, P6 ;  /* 0x0000000f1f007c0c */ /* 0x000fc4000bfc6360 */
[----:B------:R-:W-:Y:S02]  /*29b0*/  ISETP.GE.AND.EX P3, PT, R3, UR15, PT, P3 ;  /* 0x0000000f03007c0c */ /* 0x000fe4000bf66330 */
[----:B------:R-:W-:Y:S01]  /*29c0*/  ISETP.GE.AND.EX P4, PT, R5, UR15, PT, P4 ;  /* 0x0000000f05007c0c */ /* 0x000fe2000bf86340 */
[----:B------:R-:W-:-:S12]  /*29d0*/  @P5 BRA `(.L_x_1927) ;  /* 0x0000000000485947 */ /* 0x000fd80003800000 */
[----:B------:R-:W0:Y:S01]  /*29e0*/  LDCU.64 UR12, c[0x0][0x3e0] ;  /* 0x00007c00ff0c77ac */ /* 0x000e220008000a00 */
[----:B------:R-:W-:Y:S01]  /*29f0*/  MOV R12, R42 ;  /* 0x0000002a000c7202 */ /* 0x000fe20000000f00 */
[----:B------:R-:W-:Y:S01]  /*2a00*/  FADD.FTZ R11, R11, -UR5 ;  /* 0x800000050b0b7e21 */ /* 0x000fe20008010000 */
[----:B------:R-:W-:Y:S01]  /*2a10*/  MOV R13, R41 ;  /* 0x00000029000d7202 */ /* 0x000fe20000000f00 */
[----:B------:R-:W1:Y:S01]  /*2a20*/  LDCU.64 UR18, c[0x0][0x380] ;  /* 0x00007000ff1277ac */ /* 0x000e620008000a00 */
[----:B------:R-:W-:Y:S01]  /*2a30*/  FADD.FTZ R4, R4, -UR5 ;  /* 0x8000000504047e21 */ /* 0x000fe20008010000 */
[----:B------:R-:W-:-:S03]  /*2a40*/  FMUL.FTZ R11, R11, UR10 ;  /* 0x0000000a0b0b7c20 */ /* 0x000fc60008410000 */
[----:B------:R-:W-:Y:S01]  /*2a50*/  FMUL.FTZ R4, R4, UR10 ;  /* 0x0000000a04047c20 */ /* 0x000fe20008410000 */
[----:B-----5:R-:W-:-:S03]  /*2a60*/  FFMA.FTZ R11, R14, R11, R16 ;  /* 0x0000000b0e0b7223 */ /* 0x020fc60000010010 */
[----:B------:R-:W-:Y:S01]  /*2a70*/  FFMA.FTZ R4, R15, R4, R17 ;  /* 0x000000040f047223 */ /* 0x000fe20000010011 */
[----:B0-----:R-:W-:Y:S02]  /*2a80*/  IMAD R9, R9, UR12, RZ ;  /* 0x0000000c09097c24 */ /* 0x001fe4000f8e02ff */
[----:B------:R-:W-:-:S04]  /*2a90*/  IMAD.WIDE.U32 R12, R0, UR12, R12 ;  /* 0x0000000c000c7c25 */ /* 0x000fc8000f8e000c */
[----:B------:R-:W-:Y:S01]  /*2aa0*/  IMAD R9, R0, UR13, R9 ;  /* 0x0000000d00097c24 */ /* 0x000fe2000f8e0209 */
[----:B-1----:R-:W-:-:S03]  /*2ab0*/  LEA R18, P5, R12, UR18, 0x1 ;  /* 0x000000120c127c11 */ /* 0x002fc6000f8a08ff */
[----:B------:R-:W-:-:S05]  /*2ac0*/  IMAD.IADD R9, R13, 0x1, R9 ;  /* 0x000000010d097824 */ /* 0x000fca00078e0209 */
[----:B------:R-:W-:Y:S02]  /*2ad0*/  LEA.HI.X R19, R12, UR19, R9, 0x1, P5 ;  /* 0x000000130c137c11 */ /* 0x000fe4000a8f0c09 */
[----:B------:R-:W-:-:S05]  /*2ae0*/  F2FP.BF16.F32.PACK_AB R9, R4, R11 ;  /* 0x0000000b0409723e */ /* 0x000fca00000010ff */
[----:B------:R0:W-:Y:S02]  /*2af0*/  STG.E desc[UR16][R18.64], R9 ;  /* 0x0000000912007986 */ /* 0x0001e4000c101910 */
.L_x_1927:
[----:B------:R-:W-:Y:S05]  /*2b00*/  BSYNC.RECONVERGENT B1 ;  /* 0x0000000000017941 */ /* 0x000fea0003800200 */
.L_x_1926:
[----:B------:R-:W-:Y:S04]  /*2b10*/  BSSY.RECONVERGENT B1, `(.L_x_1928) ;  /* 0x0000014000017945 */ /* 0x000fe80003800200 */
[----:B------:R-:W-:Y:S05]  /*2b20*/  @P2 BRA `(.L_x_1929) ;  /* 0x0000000000482947 */ /* 0x000fea0003800000 */
[----:B------:R-:W1:Y:S01]  /*2b30*/  LDCU.64 UR12, c[0x0][0x3e0] ;  /* 0x00007c00ff0c77ac */ /* 0x000e620008000a00 */
[----:B------:R-:W-:Y:S01]  /*2b40*/  MOV R12, R42 ;  /* 0x0000002a000c7202 */ /* 0x000fe20000000f00 */
[----:B------:R-:W-:Y:S01]  /*2b50*/  FADD.FTZ R21, R21, -UR5 ;  /* 0x8000000515157e21 */ /* 0x000fe20008010000 */
[----:B------:R-:W-:Y:S01]  /*2b60*/  MOV R13, R41 ;  /* 0x00000029000d7202 */ /* 0x000fe20000000f00 */
[----:B------:R-:W2:Y:S01]  /*2b70*/  LDCU.64 UR18, c[0x0][0x380] ;  /* 0x00007000ff1277ac */ /* 0x000ea20008000a00 */
[----:B------:R-:W-:Y:S01]  /*2b80*/  FADD.FTZ R6, R6, -UR5 ;  /* 0x8000000506067e21 */ /* 0x000fe20008010000 */
[----:B------:R-:W-:-:S03]  /*2b90*/  FMUL.FTZ R21, R21, UR10 ;  /* 0x0000000a15157c20 */ /* 0x000fc60008410000 */
[----:B------:R-:W-:Y:S01]  /*2ba0*/  FMUL.FTZ R6, R6, UR10 ;  /* 0x0000000a06067c20 */ /* 0x000fe20008410000 */
[----:B0----5:R-:W-:-:S03]  /*2bb0*/  FFMA.FTZ R9, R14, R21, R16 ;  /* 0x000000150e097223 */ /* 0x021fc60000010010 */
[----:B------:R-:W-:Y:S01]  /*2bc0*/  FFMA.FTZ R0, R15, R6, R17 ;  /* 0x000000060f007223 */ /* 0x000fe20000010011 */
[----:B-1----:R-:W-:-:S04]  /*2bd0*/  IMAD R2, R2, UR12, RZ ;  /* 0x0000000c02027c24 */ /* 0x002fc8000f8e02ff */
[----:B------:R-:W-:Y:S01]  /*2be0*/  F2FP.BF16.F32.PACK_AB R9, R0, R9 ;  /* 0x000000090009723e */ /* 0x000fe200000010ff */
[----:B------:R-:W-:-:S04]  /*2bf0*/  IMAD.WIDE.U32 R12, R7, UR12, R12 ;  /* 0x0000000c070c7c25 */ /* 0x000fc8000f8e000c */
[----:B------:R-:W-:Y:S01]  /*2c00*/  IMAD R7, R7, UR13, R2 ;  /* 0x0000000d07077c24 */ /* 0x000fe2000f8e0202 */
[----:B--2---:R-:W-:-:S04]  /*2c10*/  LEA R6, P2, R12, UR18, 0x1 ;  /* 0x000000120c067c11 */ /* 0x004fc8000f8408ff */
[----:B------:R-:W-:-:S04]  /*2c20*/  IADD3 R7, PT, PT, R13, R7, RZ ;  /* 0x000000070d077210 */ /* 0x000fc80007ffe0ff */
[----:B------:R-:W-:-:S05]  /*2c30*/  LEA.HI.X R7, R12, UR19, R7, 0x1, P2 ;  /* 0x000000130c077c11 */ /* 0x000fca00090f0c07 */
[----:B------:R1:W-:Y:S02]  /*2c40*/  STG.E desc[UR16][R6.64], R9 ;  /* 0x0000000906007986 */ /* 0x0003e4000c101910 */
.L_x_1929:
[----:B------:R-:W-:Y:S05]  /*2c50*/  BSYNC.RECONVERGENT B1 ;  /* 0x0000000000017941 */ /* 0x000fea0003800200 */
.L_x_1928:
[----:B------:R-:W-:Y:S04]  /*2c60*/  BSSY.RECONVERGENT B1, `(.L_x_1930) ;  /* 0x0000014000017945 */ /* 0x000fe80003800200 */
[----:B------:R-:W-:Y:S05]  /*2c70*/  @P1 BRA `(.L_x_1931) ;  /* 0x0000000000481947 */ /* 0x000fea0003800000 */
[----:B------:R-:W2:Y:S01]  /*2c80*/  LDCU.64 UR12, c[0x0][0x3e0] ;  /* 0x00007c00ff0c77ac */ /* 0x000ea20008000a00 */
[----:B-1----:R-:W-:Y:S01]  /*2c90*/  MOV R6, R42 ;  /* 0x0000002a00067202 */ /* 0x002fe20000000f00 */
[----:B------:R-:W-:Y:S01]  /*2ca0*/  FADD.FTZ R8, R8, -UR5 ;  /* 0x8000000508087e21 */ /* 0x000fe20008010000 */
[----:B------:R-:W-:Y:S01]  /*2cb0*/  MOV R7, R41 ;  /* 0x0000002900077202 */ /* 0x000fe20000000f00 */
[----:B------:R-:W1:Y:S01]  /*2cc0*/  LDCU.64 UR18, c[0x0][0x380] ;  /* 0x00007000ff1277ac */ /* 0x000e620008000a00 */
[----:B------:R-:W-:Y:S01]  /*2cd0*/  FADD.FTZ R23, R23, -UR5 ;  /* 0x8000000517177e21 */ /* 0x000fe20008010000 */
[----:B0-----:R-:W-:-:S03]  /*2ce0*/  FMUL.FTZ R9, R8, UR10 ;  /* 0x0000000a08097c20 */ /* 0x001fc60008410000 */
[----:B------:R-:W-:Y:S01]  /*2cf0*/  FMUL.FTZ R0, R23, UR10 ;  /* 0x0000000a17007c20 */ /* 0x000fe20008410000 */
[----:B-----5:R-:W-:Y:S01]  /*2d00*/  FFMA.FTZ R2, R14, R9, R16 ;  /* 0x000000090e027223 */ /* 0x020fe20000010010 */
[----:B--2---:R-:W-:Y:S02]  /*2d10*/  IMAD R11, R33, UR12, RZ ;  /* 0x0000000c210b7c24 */ /* 0x004fe4000f8e02ff */
[----:B------:R-:W-:-:S04]  /*2d20*/  IMAD.WIDE.U32 R6, R36, UR12, R6 ;  /* 0x0000000c24067c25 */ /* 0x000fc8000f8e0006 */
[----:B------:R-:W-:Y:S02]  /*2d30*/  IMAD R13, R36, UR13, R11 ;  /* 0x0000000d240d7c24 */ /* 0x000fe4000f8e020b */
[----:B------:R-:W-:Y:S01]  /*2d40*/  FFMA.FTZ R11, R15, R0, R17 ;  /* 0x000000000f0b7223 */ /* 0x000fe20000010011 */
[C---:B-1----:R-:W-:Y:S02]  /*2d50*/  LEA R8, P1, R6.reuse, UR18, 0x1 ;  /* 0x0000001206087c11 */ /* 0x042fe4000f8208ff */
[----:B------:R-:W-:Y:S02]  /*2d60*/  IADD3 R13, PT, PT, R7, R13, RZ ;  /* 0x0000000d070d7210 */ /* 0x000fe40007ffe0ff */
[----:B------:R-:W-:Y:S02]  /*2d70*/  F2FP.BF16.F32.PACK_AB R7, R11, R2 ;  /* 0x000000020b07723e */ /* 0x000fe400000010ff */
[----:B------:R-:W-:-:S05]  /*2d80*/  LEA.HI.X R9, R6, UR19, R13, 0x1, P1 ;  /* 0x0000001306097c11 */ /* 0x000fca00088f0c0d */
[----:B------:R2:W-:Y:S02]  /*2d90*/  STG.E desc[UR16][R8.64], R7 ;  /* 0x0000000708007986 */ /* 0x0005e4000c101910 */
.L_x_1931:
[----:B------:R-:W-:Y:S05]  /*2da0*/  BSYNC.RECONVERGENT B1 ;  /* 0x0000000000017941 */ /* 0x000fea0003800200 */
.L_x_1930:
[----:B------:R-:W-:Y:S04]  /*2db0*/  BSSY.RECONVERGENT B1, `(.L_x_1932) ;  /* 0x0000014000017945 */ /* 0x000fe80003800200 */
[----:B------:R-:W-:Y:S05]  /*2dc0*/  @P6 BRA `(.L_x_1933) ;  /* 0x0000000000486947 */ /* 0x000fea0003800000 */
[----:B------:R-:W0:Y:S01]  /*2dd0*/  LDCU.64 UR12, c[0x0][0x3e0] ;  /* 0x00007c00ff0c77ac */ /* 0x000e220008000a00 */
[----:B-12---:R-:W-:Y:S01]  /*2de0*/  MOV R7, R41 ;  /* 0x0000002900077202 */ /* 0x006fe20000000f00 */
[----:B------:R-:W-:Y:S01]  /*2df0*/  FADD.FTZ R25, R25, -UR5 ;  /* 0x8000000519197e21 */ /* 0x000fe20008010000 */
[----:B------:R-:W-:Y:S01]  /*2e00*/  FADD.FTZ R10, R10, -UR5 ;  /* 0x800000050a0a7e21 */ /* 0x000fe20008010000 */
[----:B------:R-:W1:Y:S01]  /*2e10*/  LDCU.64 UR18, c[0x0][0x380] ;  /* 0x00007000ff1277ac */ /* 0x000e620008000a00 */
[----:B------:R-:W-:Y:S02]  /*2e20*/  IMAD.MOV.U32 R6, RZ, RZ, R42 ;  /* 0x000000ffff067224 */ /* 0x000fe400078e002a */
[----:B------:R-:W-:Y:S01]  /*2e30*/  FMUL.FTZ R25, R25, UR10 ;  /* 0x0000000a19197c20 */ /* 0x000fe20008410000 */
[----:B------:R-:W-:-:S03]  /*2e40*/  FMUL.FTZ R10, R10, UR10 ;  /* 0x0000000a0a0a7c20 */ /* 0x000fc60008410000 */
[----:B-----5:R-:W-:Y:S01]  /*2e50*/  FFMA.FTZ R25, R14, R25, R16 ;  /* 0x000000190e197223 */ /* 0x020fe20000010010 */
[----:B------:R-:W-:Y:S01]  /*2e60*/  FFMA.FTZ R10, R15, R10, R17 ;  /* 0x0000000a0f0a7223 */ /* 0x000fe20000010011 */
        /* <DEDUP_REMOVED lines=8> */
.L_x_1933:
[----:B------:R-:W-:Y:S05]  /*2ef0*/  BSYNC.RECONVERGENT B1 ;  /* 0x0000000000017941 */ /* 0x000fea0003800200 */
.L_x_1932:
[----:B------:R-:W-:Y:S04]  /*2f00*/  BSSY.RECONVERGENT B1, `(.L_x_1934) ;  /* 0x0000014000017945 */ /* 0x000fe80003800200 */
[----:B------:R-:W-:Y:S05]  /*2f10*/  @P3 BRA `(.L_x_1935) ;  /* 0x0000000000483947 */ /* 0x000fea0003800000 */
[----:B------:R-:W0:Y:S01]  /*2f20*/  LDCU.64 UR12, c[0x0][0x3e0] ;  /* 0x00007c00ff0c77ac */ /* 0x000e220008000a00 */
[----:B-1----:R-:W-:Y:S01]  /*2f30*/  MOV R6, R42 ;  /* 0x0000002a00067202 */ /* 0x002fe20000000f00 */
[----:B------:R-:W-:Y:S01]  /*2f40*/  FADD.FTZ R27, R27, -UR5 ;  /* 0x800000051b1b7e21 */ /* 0x000fe20008010000 */
[----:B--23--:R-:W-:Y:S01]  /*2f50*/  MOV R7, R41 ;  /* 0x0000002900077202 */ /* 0x00cfe20000000f00 */
        /* <DEDUP_REMOVED lines=14> */
.L_x_1935:
[----:B------:R-:W-:Y:S05]  /*3040*/  BSYNC.RECONVERGENT B1 ;  /* 0x0000000000017941 */ /* 0x000fea0003800200 */
.L_x_1934:
[----:B------:R-:W-:Y:S05]  /*3050*/  @P4 BRA `(.L_x_1936) ;  /* 0x0000001000744947 */ /* 0x000fea0003800000 */
[----:B------:R-:W0:Y:S01]  /*3060*/  LDCU.64 UR12, c[0x0][0x3e0] ;  /* 0x00007c00ff0c77ac */ /* 0x000e220008000a00 */
[----:B-1----:R-:W-:Y:S01]  /*3070*/  MOV R6, R42 ;  /* 0x0000002a00067202 */ /* 0x002fe20000000f00 */
[----:B------:R-:W-:Y:S01]  /*3080*/  FADD.FTZ R29, R29, -UR5 ;  /* 0x800000051d1d7e21 */ /* 0x000fe20008010000 */
[----:B------:R-:W-:Y:S01]  /*3090*/  FADD.FTZ R22, R22, -UR5 ;  /* 0x8000000516167e21 */ /* 0x000fe20008010000 */
[----:B------:R-:W1:Y:S01]  /*30a0*/  LDCU.64 UR14, c[0x0][0x380] ;  /* 0x00007000ff0e77ac */ /* 0x000e620008000a00 */
[----:B--234-:R-:W-:Y:S02]  /*30b0*/  IMAD.MOV.U32 R7, RZ, RZ, R41 ;  /* 0x000000ffff077224 */ /* 0x01cfe400078e0029 */
        /* <DEDUP_REMOVED lines=11> */
[----:B------:R0:W-:Y:S01]  /*3170*/  STG.E desc[UR16][R8.64], R7 ;  /* 0x0000000708007986 */ /* 0x0001e2000c101910 */
[----:B------:R-:W-:Y:S05]  /*3180*/  BRA `(.L_x_1936) ;  /* 0x0000001000287947 */ /* 0x000fea0003800000 */
.L_x_1921:
[----:B------:R-:W0:Y:S01]  /*3190*/  LDCU.64 UR18, c[0x0][0x3e8] ;  /* 0x00007d00ff1277ac */ /* 0x000e220008000a00 */
[----:B------:R-:W-:Y:S04]  /*31a0*/  BSSY.RECONVERGENT B1, `(.L_x_1937) ;  /* 0x000001e000017945 */ /* 0x000fe80003800200 */
[----:B------:R-:W-:Y:S05]  /*31b0*/  @P1 BRA `(.L_x_1938) ;  /* 0x0000000000701947 */ /* 0x000fea0003800000 */
[----:B------:R-:W-:Y:S01]  /*31c0*/  FADD.FTZ R7, R7, -UR5 ;  /* 0x8000000507077e21 */ /* 0x000fe20008010000 */
[----:B------:R-:W-:Y:S01]  /*31d0*/  FADD.FTZ R0, R0, -UR5 ;  /* 0x8000000500007e21 */ /* 0x000fe20008010000 */
[----:B------:R-:W1:Y:S01]  /*31e0*/  LDCU.64 UR12, c[0x0][0x3e0] ;  /* 0x00007c00ff0c77ac */ /* 0x000e620008000a00 */
[----:B------:R-:W-:Y:S01]  /*31f0*/  MOV R45, R41 ;  /* 0x00000029002d7202 */ /* 0x000fe20000000f00 */
[----:B------:R-:W-:Y:S01]  /*3200*/  FMUL.FTZ R18, R7, UR10 ;  /* 0x0000000a07127c20 */ /* 0x000fe20008410000 */
[----:B---3--:R-:W-:Y:S01]  /*3210*/  FMUL.FTZ R13, R0, UR10 ;  /* 0x0000000a000d7c20 */ /* 0x008fe20008410000 */
[----:B------:R-:W2:Y:S02]  /*3220*/  LDCU.64 UR14, c[0x0][0x380] ;  /* 0x00007000ff0e77ac */ /* 0x000ea40008000a00 */
[----:B-----5:R-:W-:Y:S01]  /*3230*/  FFMA.FTZ R7, R15, R18, R17 ;  /* 0x000000120f077223 */ /* 0x020fe20000010011 */
[----:B------:R-:W-:-:S03]  /*3240*/  FFMA.FTZ R0, R14, R13, R16 ;  /* 0x0000000d0e007223 */ /* 0x000fc60000010010 */
[----:B------:R-:W-:Y:S01]  /*3250*/  FMUL.FTZ R18, R7, -1.4426950216293334961 ;  /* 0xbfb8aa3b07127820 */ /* 0x000fe20000410000 */
[----:B------:R-:W-:-:S05]  /*3260*/  FMUL.FTZ R12, R0, -1.4426950216293334961 ;  /* 0xbfb8aa3b000c7820 */ /* 0x000fca0000410000 */
[----:B------:R-:W3:Y:S04]  /*3270*/  MUFU.EX2 R18, R18 ;  /* 0x0000001200127308 */ /* 0x000ee80000000800 */
[----:B------:R-:W4:Y:S01]  /*3280*/  MUFU.EX2 R12, R12 ;  /* 0x0000000c000c7308 */ /* 0x000f220000000800 */
[----:B---3--:R-:W-:-:S04]  /*3290*/  FADD.FTZ R18, R18, 1 ;  /* 0x3f80000012127421 */ /* 0x008fc80000010000 */
[----:B------:R-:W3:Y:S01]  /*32a0*/  MUFU.RCP R44, R18 ;  /* 0x00000012002c7308 */ /* 0x000ee20000001000 */
[----:B----4-:R-:W-:Y:S01]  /*32b0*/  FADD.FTZ R13, R12, 1 ;  /* 0x3f8000000c0d7421 */ /* 0x010fe20000010000 */
[----:B-1----:R-:W-:-:S04]  /*32c0*/  IMAD R12, R35, UR12, RZ ;  /* 0x0000000c230c7c24 */ /* 0x002fc8000f8e02ff */
[----:B------:R-:W-:Y:S02]  /*32d0*/  IMAD R12, R38, UR13, R12 ;  /* 0x0000000d260c7c24 */ /* 0x000fe4000f8e020c */
[----:B------:R-:W1:Y:S01]  /*32e0*/  MUFU.RCP R13, R13 ;  /* 0x0000000d000d7308 */ /* 0x000e620000001000 */
[----:B---3--:R-:W-:Y:S01]  /*32f0*/  FMUL.FTZ R7, R7, R44 ;  /* 0x0000002c07077220 */ /* 0x008fe20000410000 */
[----:B------:R-:W-:-:S05]  /*3300*/  MOV R44, R42 ;  /* 0x0000002a002c7202 */ /* 0x000fca0000000f00 */
[----:B------:R-:W-:-:S04]  /*3310*/  IMAD.WIDE.U32 R44, R38, UR12, R44 ;  /* 0x0000000c262c7c25 */ /* 0x000fc8000f8e002c */
[----:B-1----:R-:W-:Y:S01]  /*3320*/  FMUL.FTZ R0, R0, R13 ;  /* 0x0000000d00007220 */ /* 0x002fe20000410000 */
[----:B------:R-:W-:Y:S02]  /*3330*/  IADD3 R13, PT, PT, R45, R12, RZ ;  /* 0x0000000c2d0d7210 */ /* 0x000fe40007ffe0ff */
[C---:B--2---:R-:W-:Y:S02]  /*3340*/  LEA R12, P1, R44.reuse, UR14, 0x1 ;  /* 0x0000000e2c0c7c11 */ /* 0x044fe4000f8208ff */
[----:B------:R-:W-:Y:S02]  /*3350*/  F2FP.BF16.F32.PACK_AB R7, R7, R0 ;  /* 0x000000000707723e */ /* 0x000fe400000010ff */
[----:B------:R-:W-:-:S05]  /*3360*/  LEA.HI.X R13, R44, UR15, R13, 0x1, P1 ;  /* 0x0000000f2c0d7c11 */ /* 0x000fca00088f0c0d */
[----:B------:R1:W-:Y:S04]  /*3370*/  STG.E desc[UR16][R12.64], R7 ;  /* 0x000000070c007986 */ /* 0x0003e8000c101910 */
.L_x_1938:
[----:B0-----:R-:W-:Y:S05]  /*3380*/  BSYNC.RECONVERGENT B1 ;  /* 0x0000000000017941 */ /* 0x001fea0003800200 */
.L_x_1937:
[----:B-1-3--:R-:W-:Y:S01]  /*3390*/  SHF.R.S32.HI R12, RZ, 0x1f, R19 ;  /* 0x0000001fff0c7819 */ /* 0x00afe20000011413 */
[----:B------:R-:W-:Y:S01]  /*33a0*/  BSSY.RECONVERGENT B1, `(.L_x_1939) ;  /* 0x0000022000017945 */ /* 0x000fe20003800200 */
[----:B------:R-:W-:Y:S02]  /*33b0*/  ISETP.GE.U32.AND P1, PT, R19, UR18, PT ;  /* 0x0000001213007c0c */ /* 0x000fe4000bf26070 */
[----:B------:R-:W-:Y:S02]  /*33c0*/  IADD3 R0, PT, PT, R38, 0x40, RZ ;  /* 0x0000004026007810 */ /* 0x000fe40007ffe0ff */
[----:B------:R-:W-:Y:S02]  /*33d0*/  ISETP.GE.AND.EX P1, PT, R12, UR19, PT, P1 ;  /* 0x000000130c007c0c */ /* 0x000fe4000bf26310 */
[----:B------:R-:W-:-:S11]  /*33e0*/  IADD3 R7, PT, PT, R38, 0x60, RZ ;  /* 0x0000006026077810 */ /* 0x000fd60007ffe0ff */
[----:B------:R-:W-:Y:S05]  /*33f0*/  @P1 BRA `(.L_x_1940) ;  /* 0x0000000000701947 */ /* 0x000fea0003800000 */
[----:B------:R-:W-:Y:S01]  /*3400*/  FADD.FTZ R2, R2, -UR5 ;  /* 0x8000000502027e21 */ /* 0x000fe20008010000 */
[----:B------:R-:W-:Y:S01]  /*3410*/  FADD.FTZ R9, R9, -UR5 ;  /* 0x8000000509097e21 */ /* 0x000fe20008010000 */
[----:B------:R-:W0:Y:S02]  /*3420*/  LDCU.64 UR12, c[0x0][0x3e0] ;  /* 0x00007c00ff0c77ac */ /* 0x000e240008000a00 */
[----:B------:R-:W-:Y:S01]  /*3430*/  FMUL.FTZ R13, R2, UR10 ;  /* 0x0000000a020d7c20 */ /* 0x000fe20008410000 */
[----:B------:R-:W-:Y:S01]  /*3440*/  FMUL.FTZ R18, R9, UR10 ;  /* 0x0000000a09127c20 */ /* 0x000fe20008410000 */
[----:B------:R-:W1:Y:S02]  /*3450*/  LDCU.64 UR14, c[0x0][0x380] ;  /* 0x00007000ff0e77ac */ /* 0x000e640008000a00 */
[----:B-----5:R-:W-:Y:S01]  /*3460*/  FFMA.FTZ R2, R14, R13, R16 ;  /* 0x0000000d0e027223 */ /* 0x020fe20000010010 */
[----:B------:R-:W-:-:S03]  /*3470*/  FFMA.FTZ R18, R15, R18, R17 ;  /* 0x000000120f127223 */ /* 0x000fc60000010011 */
[----:B------:R-:W-:Y:S01]  /*3480*/  FMUL.FTZ R13, R2, -1.4426950216293334961 ;  /* 0xbfb8aa3b020d7820 */ /* 0x000fe20000410000 */
[----:B------:R-:W-:-:S04]  /*3490*/  FMUL.FTZ R44, R18, -1.4426950216293334961 ;  /* 0xbfb8aa3b122c7820 */ /* 0x000fc80000410000 */
[----:B------:R-:W2:Y:S01]  /*34a0*/  MUFU.EX2 R45, R44 ;  /* 0x0000002c002d7308 */ /* 0x000ea20000000800 */
[----:B0-----:R-:W-:-:S03]  /*34b0*/  IMAD R12, R12, UR12, RZ ;  /* 0x0000000c0c0c7c24 */ /* 0x001fc6000f8e02ff */
[----:B------:R-:W0:Y:S01]  /*34c0*/  MUFU.EX2 R13, R13 ;  /* 0x0000000d000d7308 */ /* 0x000e220000000800 */
[----:B--2---:R-:W-:Y:S01]  /*34d0*/  FADD.FTZ R45, R45, 1 ;  /* 0x3f8000002d2d7421 */ /* 0x004fe20000010000 */
[----:B0-----:R-:W-:Y:S01]  /*34e0*/  FADD.FTZ R44, R13, 1 ;  /* 0x3f8000000d2c7421 */ /* 0x001fe20000010000 */
[----:B------:R-:W-:-:S04]  /*34f0*/  MOV R13, R41 ;  /* 0x00000029000d7202 */ /* 0x000fc80000000f00 */
[----:B------:R-:W0:Y:S08]  /*3500*/  MUFU.RCP R45, R45 ;  /* 0x0000002d002d7308 */ /* 0x000e300000001000 */
[----:B------:R-:W2:Y:S01]  /*3510*/  MUFU.RCP R9, R44 ;  /* 0x0000002c00097308 */ /* 0x000ea20000001000 */
[----:B0-----:R-:W-:Y:S01]  /*3520*/  FMUL.FTZ R45, R18, R45 ;  /* 0x0000002d122d7220 */ /* 0x001fe20000410000 */
[----:B--2---:R-:W-:Y:S01]  /*3530*/  FMUL.FTZ R2, R2, R9 ;  /* 0x0000000902027220 */ /* 0x004fe20000410000 */
[----:B------:R-:W-:-:S02]  /*3540*/  IMAD R9, R19, UR13, R12 ;  /* 0x0000000d13097c24 */ /* 0x000fc4000f8e020c */
[----:B------:R-:W-:Y:S02]  /*3550*/  IMAD.MOV.U32 R12, RZ, RZ, R42 ;  /* 0x000000ffff0c7224 */ /* 0x000fe400078e002a */
[----:B------:R-:W-:Y:S02]  /*3560*/  F2FP.BF16.F32.PACK_AB R45, R45, R2 ;  /* 0x000000022d2d723e */ /* 0x000fe400000010ff */
[----:B------:R-:W-:-:S05]  /*3570*/  IMAD.WIDE.U32 R12, R19, UR12, R12 ;  /* 0x0000000c130c7c25 */ /* 0x000fca000f8e000c */
[----:B------:R-:W-:Y:S02]  /*3580*/  IADD3 R9, PT, PT, R13, R9, RZ ;  /* 0x000000090d097210 */ /* 0x000fe40007ffe0ff */
[----:B-1----:R-:W-:-:S04]  /*3590*/  LEA R18, P1, R12, UR14, 0x1 ;  /* 0x0000000e0c127c11 */ /* 0x002fc8000f8208ff */
[----:B------:R-:W-:-:S05]  /*35a0*/  LEA.HI.X R19, R12, UR15, R9, 0x1, P1 ;  /* 0x0000000f0c137c11 */ /* 0x000fca00088f0c09 */
[----:B------:R0:W-:Y:S04]  /*35b0*/  STG.E desc[UR16][R18.64], R45 ;  /* 0x0000002d12007986 */ /* 0x0001e8000c101910 */
.L_x_1940:
[----:B------:R-:W-:Y:S05]  /*35c0*/  BSYNC.RECONVERGENT B1 ;  /* 0x0000000000017941 */ /* 0x000fea0003800200 */
.L_x_1939:
[----:B------:R-:W-:Y:S01]  /*35d0*/  ISETP.GE.U32.AND P5, PT, R0, UR18, PT ;  /* 0x0000001200007c0c */ /* 0x000fe2000bfa6070 */
[----:B------:R-:W-:Y:S01]  /*35e0*/  BSSY.RECONVERGENT B1, `(.L_x_1941) ;  /* 0x000002b000017945 */ /* 0x000fe20003800200 */
[----:B------:R-:W-:Y:S02]  /*35f0*/  SHF.R.S32.HI R13, RZ, 0x1f, R0 ;  /* 0x0000001fff0d7819 */ /* 0x000fe40000011400 */
        /* <DEDUP_REMOVED lines=13> */
[----:B------:R-:W-:Y:S01]  /*36d0*/  FADD.FTZ R11, R11, -UR5 ;  /* 0x800000050b0b7e21 */ /* 0x000fe20008010000 */
[----:B------:R-:W-:Y:S01]  /*36e0*/  FADD.FTZ R4, R4, -UR5 ;  /* 0x8000000504047e21 */ /* 0x000fe20008010000 */
[----:B------:R-:W1:Y:S01]  /*36f0*/  LDCU.64 UR12, c[0x0][0x3e0] ;  /* 0x00007c00ff0c77ac */ /* 0x000e620008000a00 */
[----:B0-----:R-:W-:Y:S01]  /*3700*/  MOV R19, R41 ;  /* 0x0000002900137202 */ /* 0x001fe20000000f00 */
[----:B------:R-:W-:Y:S01]  /*3710*/  FMUL.FTZ R11, R11, UR10 ;  /* 0x0000000a0b0b7c20 */ /* 0x000fe20008410000 */
[----:B------:R-:W-:Y:S01]  /*3720*/  FMUL.FTZ R4, R4, UR10 ;  /* 0x0000000a04047c20 */ /* 0x000fe20008410000 */
        /* <DEDUP_REMOVED lines=11> */
[----:B-1----:R-:W-:-:S04]  /*37e0*/  FADD.FTZ R9, R44, 1 ;  /* 0x3f8000002c097421 */ /* 0x002fc80000010000 */
        /* <DEDUP_REMOVED lines=10> */
.L_x_1942:
[----:B------:R-:W-:Y:S05]  /*3890*/  BSYNC.RECONVERGENT B1 ;  /* 0x0000000000017941 */ /* 0x000fea0003800200 */
.L_x_1941:
[----:B------:R-:W-:Y:S04]  /*38a0*/  BSSY.RECONVERGENT B1, `(.L_x_1943) ;  /* 0x000001e000017945 */ /* 0x000fe80003800200 */
[----:B------:R-:W-:Y:S05]  /*38b0*/  @P2 BRA `(.L_x_1944) ;  /* 0x0000000000702947 */ /* 0x000fea0003800000 */
[----:B------:R-:W-:Y:S01]  /*38c0*/  FADD.FTZ R21, R21, -UR5 ;  /* 0x8000000515157e21 */ /* 0x000fe20008010000 */
[----:B------:R-:W-:Y:S01]  /*38d0*/  FADD.FTZ R6, R6, -UR5 ;  /* 0x8000000506067e21 */ /* 0x000fe20008010000 */
[----:B------:R-:W2:Y:S01]  /*38e0*/  LDCU.64 UR12, c[0x0][0x3e0] ;  /* 0x00007c00ff0c77ac */ /* 0x000ea20008000a00 */
[----:B-1----:R-:W-:Y:S01]  /*38f0*/  MOV R12, R42 ;  /* 0x0000002a000c7202 */ /* 0x002fe20000000f00 */
[----:B------:R-:W-:Y:S01]  /*3900*/  FMUL.FTZ R21, R21, UR10 ;  /* 0x0000000a15157c20 */ /* 0x000fe20008410000 */
[----:B------:R-:W-:Y:S01]  /*3910*/  FMUL.FTZ R0, R6, UR10 ;  /* 0x0000000a06007c20 */ /* 0x000fe20008410000 */
[----:B------:R-:W1:Y:S01]  /*3920*/  LDCU.64 UR14, c[0x0][0x380] ;  /* 0x00007000ff0e77ac */ /* 0x000e620008000a00 */
[----:B------:R-:W-:Y:S02]  /*3930*/  IMAD.MOV.U32 R13, RZ, RZ, R41 ;  /* 0x000000ffff0d7224 */ /* 0x000fe400078e0029 */
[----:B-----5:R-:W-:Y:S01]  /*3940*/  FFMA.FTZ R4, R14, R21, R16 ;  /* 0x000000150e047223 */ /* 0x020fe20000010010 */
[----:B------:R-:W-:-:S03]  /*3950*/  FFMA.FTZ R0, R15, R0, R17 ;  /* 0x000000000f007223 */ /* 0x000fc60000010011 */
[----:B------:R-:W-:Y:S01]  /*3960*/  FMUL.FTZ R6, R4, -1.4426950216293334961 ;  /* 0xbfb8aa3b04067820 */ /* 0x000fe20000410000 */
[----:B------:R-:W-:-:S05]  /*3970*/  FMUL.FTZ R11, R0, -1.4426950216293334961 ;  /* 0xbfb8aa3b000b7820 */ /* 0x000fca0000410000 */
[----:B------:R-:W3:Y:S01]  /*3980*/  MUFU.EX2 R6, R6 ;  /* 0x0000000600067308 */ /* 0x000ee20000000800 */
[----:B--2---:R-:W-:-:S03]  /*3990*/  IMAD R2, R2, UR12, RZ ;  /* 0x0000000c02027c24 */ /* 0x004fc6000f8e02ff */
[----:B------:R-:W0:Y:S01]  /*39a0*/  MUFU.EX2 R11, R11 ;  /* 0x0000000b000b7308 */ /* 0x000e220000000800 */
[----:B------:R-:W-:-:S04]  /*39b0*/  IMAD.WIDE.U32 R12, R7, UR12, R12 ;  /* 0x0000000c070c7c25 */ /* 0x000fc8000f8e000c */
[----:B------:R-:W-:Y:S02]  /*39c0*/  IMAD R7, R7, UR13, R2 ;  /* 0x0000000d07077c24 */ /* 0x000fe4000f8e0202 */
[----:B---3--:R-:W-:Y:S01]  /*39d0*/  FADD.FTZ R9, R6, 1 ;  /* 0x3f80000006097421 */ /* 0x008fe20000010000 */
[C---:B-1----:R-:W-:Y:S02]  /*39e0*/  LEA R6, P2, R12.reuse, UR14, 0x1 ;  /* 0x0000000e0c067c11 */ /* 0x042fe4000f8408ff */
[----:B------:R-:W-:Y:S01]  /*39f0*/  IADD3 R7, PT, PT, R13, R7, RZ ;  /* 0x000000070d077210 */ /* 0x000fe20007ffe0ff */
[----:B0-----:R-:W-:Y:S02]  /*3a00*/  FADD.FTZ R18, R11, 1 ;  /* 0x3f8000000b127421 */ /* 0x001fe40000010000 */
[----:B------:R-:W0:Y:S01]  /*3a10*/  MUFU.RCP R9, R9 ;  /* 0x0000000900097308 */ /* 0x000e220000001000 */
[----:B------:R-:W-:-:S07]  /*3a20*/  LEA.HI.X R7, R12, UR15, R7, 0x1, P2 ;  /* 0x0000000f0c077c11 */ /* 0x000fce00090f0c07 */
[----:B------:R-:W1:Y:S01]  /*3a30*/  MUFU.RCP R19, R18 ;  /* 0x0000001200137308 */ /* 0x000e620000001000 */
[----:B0-----:R-:W-:Y:S01]  /*3a40*/  FMUL.FTZ R4, R4, R9 ;  /* 0x0000000904047220 */ /* 0x001fe20000410000 */
[----:B-1----:R-:W-:-:S05]  /*3a50*/  FMUL.FTZ R19, R0, R19 ;  /* 0x0000001300137220 */ /* 0x002fca0000410000 */
[----:B------:R-:W-:-:S05]  /*3a60*/  F2FP.BF16.F32.PACK_AB R19, R19, R4 ;  /* 0x000000041313723e */ /* 0x000fca00000010ff */
[----:B------:R2:W-:Y:S02]  /*3a70*/  STG.E desc[UR16][R6.64], R19 ;  /* 0x0000001306007986 */ /* 0x0005e4000c101910 */
.L_x_1944:
[----:B------:R-:W-:Y:S05]  /*3a80*/  BSYNC.RECONVERGENT B1 ;  /* 0x0000000000017941 */ /* 0x000fea0003800200 */
.L_x_1943:
[----:B------:R-:W-:Y:S04]  /*3a90*/  BSSY.RECONVERGENT B1, `(.L_x_1945) ;  /* 0x000001e000017945 */ /* 0x000fe80003800200 */
[----:B------:R-:W-:Y:S05]  /*3aa0*/  @P1 BRA `(.L_x_1946) ;  /* 0x0000000000701947 */ /* 0x000fea0003800000 */
[----:B------:R-:W-:Y:S01]  /*3ab0*/  FADD.FTZ R8, R8, -UR5 ;  /* 0x8000000508087e21 */ /* 0x000fe20008010000 */
[----:B------:R-:W-:Y:S01]  /*3ac0*/  FADD.FTZ R23, R23, -UR5 ;  /* 0x8000000517177e21 */ /* 0x000fe20008010000 */
[----:B------:R-:W0:Y:S01]  /*3ad0*/  LDCU.64 UR12, c[0x0][0x3e0] ;  /* 0x00007c00ff0c77ac */ /* 0x000e220008000a00 */
[----:B------:R-:W-:Y:S01]  /*3ae0*/  MOV R9, R41 ;  /* 0x0000002900097202 */ /* 0x000fe20000000f00 */
[----:B--2---:R-:W-:Y:S01]  /*3af0*/  FMUL.FTZ R7, R8, UR10 ;  /* 0x0000000a08077c20 */ /* 0x004fe20008410000 */
[----:B------:R-:W-:Y:S01]  /*3b00*/  FMUL.FTZ R2, R23, UR10 ;  /* 0x0000000a17027c20 */ /* 0x000fe20008410000 */
[----:B------:R-:W2:Y:S01]  /*3b10*/  LDCU.64 UR14, c[0x0][0x380] ;  /* 0x00007000ff0e77ac */ /* 0x000ea20008000a00 */
[----:B------:R-:W-:Y:S01]  /*3b20*/  MOV R8, R42 ;  /* 0x0000002a00087202 */ /* 0x000fe20000000f00 */
[----:B-----5:R-:W-:Y:S01]  /*3b30*/  FFMA.FTZ R0, R14, R7, R16 ;  /* 0x000000070e007223 */ /* 0x020fe20000010010 */
[----:B------:R-:W-:-:S03]  /*3b40*/  FFMA.FTZ R2, R15, R2, R17 ;  /* 0x000000020f027223 */ /* 0x000fc60000010011 */
[----:B------:R-:W-:Y:S01]  /*3b50*/  FMUL.FTZ R4, R0, -1.4426950216293334961 ;  /* 0xbfb8aa3b00047820 */ /* 0x000fe20000410000 */
[----:B-1----:R-:W-:-:S05]  /*3b60*/  FMUL.FTZ R11, R2, -1.4426950216293334961 ;  /* 0xbfb8aa3b020b7820 */ /* 0x002fca0000410000 */
[----:B------:R-:W1:Y:S01]  /*3b70*/  MUFU.EX2 R4, R4 ;  /* 0x0000000400047308 */ /* 0x000e620000000800 */
[----:B0-----:R-:W-:-:S03]  /*3b80*/  IMAD R19, R33, UR12, RZ ;  /* 0x0000000c21137c24 */ /* 0x001fc6000f8e02ff */
[----:B------:R-:W0:Y:S01]  /*3b90*/  MUFU.EX2 R11, R11 ;  /* 0x0000000b000b7308 */ /* 0x000e220000000800 */
[----:B------:R-:W-:-:S04]  /*3ba0*/  IMAD.WIDE.U32 R8, R36, UR12, R8 ;  /* 0x0000000c24087c25 */ /* 0x000fc8000f8e0008 */
[----:B------:R-:W-:Y:S02]  /*3bb0*/  IMAD R19, R36, UR13, R19 ;  /* 0x0000000d24137c24 */ /* 0x000fe4000f8e0213 */
[----:B-1----:R-:W-:-:S03]  /*3bc0*/  FADD.FTZ R6, R4, 1 ;  /* 0x3f80000004067421 */ /* 0x002fc60000010000 */
[----:B------:R-:W-:Y:S01]  /*3bd0*/  IADD3 R19, PT, PT, R9, R19, RZ ;  /* 0x0000001309137210 */ /* 0x000fe20007ffe0ff */
[----:B0-----:R-:W-:Y:S01]  /*3be0*/  FADD.FTZ R12, R11, 1 ;  /* 0x3f8000000b0c7421 */ /* 0x001fe20000010000 */
[----:B------:R2:W0:Y:S08]  /*3bf0*/  MUFU.RCP R7, R6 ;  /* 0x0000000600077308 */ /* 0x0004300000001000 */
[----:B------:R-:W1:Y:S01]  /*3c00*/  MUFU.RCP R13, R12 ;  /* 0x0000000c000d7308 */ /* 0x000e620000001000 */
[----:B--2---:R-:W-:Y:S01]  /*3c10*/  LEA R6, P1, R8, UR14, 0x1 ;  /* 0x0000000e08067c11 */ /* 0x004fe2000f8208ff */
[----:B0-----:R-:W-:-:S03]  /*3c20*/  FMUL.FTZ R0, R0, R7 ;  /* 0x0000000700007220 */ /* 0x001fc60000410000 */
[----:B------:R-:W-:Y:S01]  /*3c30*/  LEA.HI.X R7, R8, UR15, R19, 0x1, P1 ;  /* 0x0000000f08077c11 */ /* 0x000fe200088f0c13 */
[----:B-1----:R-:W-:-:S05]  /*3c40*/  FMUL.FTZ R13, R2, R13 ;  /* 0x0000000d020d7220 */ /* 0x002fca0000410000 */
[----:B------:R-:W-:-:S05]  /*3c50*/  F2FP.BF16.F32.PACK_AB R13, R13, R0 ;  /* 0x000000000d0d723e */ /* 0x000fca00000010ff */
[----:B------:R3:W-:Y:S02]  /*3c60*/  STG.E desc[UR16][R6.64], R13 ;  /* 0x0000000d06007986 */ /* 0x0007e4000c101910 */
.L_x_1946:
[----:B------:R-:W-:Y:S05]  /*3c70*/  BSYNC.RECONVERGENT B1 ;  /* 0x0000000000017941 */ /* 0x000fea0003800200 */
.L_x_1945:
[----:B------:R-:W-:Y:S04]  /*3c80*/  BSSY.RECONVERGENT B1, `(.L_x_1947) ;  /* 0x000001e000017945 */ /* 0x000fe80003800200 */
[----:B------:R-:W-:Y:S05]  /*3c90*/  @P6 BRA `(.L_x_1948) ;  /* 0x0000000000706947 */ /* 0x000fea0003800000 */
[----:B------:R-:W-:Y:S01]  /*3ca0*/  FADD.FTZ R25, R25, -UR5 ;  /* 0x8000000519197e21 */ /* 0x000fe20008010000 */
[----:B------:R-:W-:Y:S01]  /*3cb0*/  FADD.FTZ R10, R10, -UR5 ;  /* 0x800000050a0a7e21 */ /* 0x000fe20008010000 */
[----:B------:R-:W2:Y:S01]  /*3cc0*/  LDCU.64 UR12, c[0x0][0x3e0] ;  /* 0x00007c00ff0c77ac */ /* 0x000ea20008000a00 */
[----:B------:R-:W-:Y:S01]  /*3cd0*/  MOV R8, R42 ;  /* 0x0000002a00087202 */ /* 0x000fe20000000f00 */
[----:B------:R-:W-:Y:S01]  /*3ce0*/  FMUL.FTZ R25, R25, UR10 ;  /* 0x0000000a19197c20 */ /* 0x000fe20008410000 */
[----:B------:R-:W-:Y:S01]  /*3cf0*/  FMUL.FTZ R10, R10, UR10 ;  /* 0x0000000a0a0a7c20 */ /* 0x000fe20008410000 */
[----:B------:R-:W4:Y:S01]  /*3d00*/  LDCU.64 UR14, c[0x0][0x380] ;  /* 0x00007000ff0e77ac */ /* 0x000f220008000a00 */
[----:B------:R-:W-:Y:S01]  /*3d10*/  MOV R9, R41 ;  /* 0x0000002900097202 */ /* 0x000fe20000000f00 */
[----:B-----5:R-:W-:Y:S01]  /*3d20*/  FFMA.FTZ R25, R14, R25, R16 ;  /* 0x000000190e197223 */ /* 0x020fe20000010010 */
[----:B-1----:R-:W-:-:S03]  /*3d30*/  FFMA.FTZ R11, R15, R10, R17 ;  /* 0x0000000a0f0b7223 */ /* 0x002fc60000010011 */
[----:B------:R-:W-:Y:S01]  /*3d40*/  FMUL.FTZ R0, R25, -1.4426950216293334961 ;  /* 0xbfb8aa3b19007820 */ /* 0x000fe20000410000 */
[----:B------:R-:W-:-:S05]  /*3d50*/  FMUL.FTZ R4, R11, -1.4426950216293334961 ;  /* 0xbfb8aa3b0b047820 */ /* 0x000fca0000410000 */
[----:B------:R-:W1:Y:S01]  /*3d60*/  MUFU.EX2 R0, R0 ;  /* 0x0000000000007308 */ /* 0x000e620000000800 */
[----:B--23--:R-:W-:-:S03]  /*3d70*/  IMAD R7, R31, UR12, RZ ;  /* 0x0000000c1f077c24 */ /* 0x00cfc6000f8e02ff */
[----:B------:R-:W2:Y:S01]  /*3d80*/  MUFU.EX2 R4, R4 ;  /* 0x0000000400047308 */ /* 0x000ea20000000800 */
[----:B------:R-:W-:-:S04]  /*3d90*/  IMAD.WIDE.U32 R8, R34, UR12, R8 ;  /* 0x0000000c22087c25 */ /* 0x000fc8000f8e0008 */
[----:B------:R-:W-:Y:S01]  /*3da0*/  IMAD R7, R34, UR13, R7 ;  /* 0x0000000d22077c24 */ /* 0x000fe2000f8e0207 */
[----:B----4-:R-:W-:-:S03]  /*3db0*/  LEA R6, P1, R8, UR14, 0x1 ;  /* 0x0000000e08067c11 */ /* 0x010fc6000f8208ff */
[----:B------:R-:W-:Y:S02]  /*3dc0*/  IMAD.IADD R7, R9, 0x1, R7 ;  /* 0x0000000109077824 */ /* 0x000fe400078e0207 */
[----:B-1----:R-:W-:Y:S01]  /*3dd0*/  FADD.FTZ R2, R0, 1 ;  /* 0x3f80000000027421 */ /* 0x002fe20000010000 */
[----:B--2---:R-:W-:Y:S02]  /*3de0*/  FADD.FTZ R10, R4, 1 ;  /* 0x3f800000040a7421 */ /* 0x004fe40000010000 */
[----:B------:R-:W-:-:S03]  /*3df0*/  LEA.HI.X R7, R8, UR15, R7, 0x1, P1 ;  /* 0x0000000f08077c11 */ /* 0x000fc600088f0c07 */
[----:B------:R-:W1:Y:S08]  /*3e00*/  MUFU.RCP R2, R2 ;  /* 0x0000000200027308 */ /* 0x000e700000001000 */
[----:B------:R-:W2:Y:S01]  /*3e10*/  MUFU.RCP R10, R10 ;  /* 0x0000000a000a7308 */ /* 0x000ea20000001000 */
[----:B-1----:R-:W-:Y:S01]  /*3e20*/  FMUL.FTZ R0, R25, R2 ;  /* 0x0000000219007220 */ /* 0x002fe20000410000 */
[----:B--2---:R-:W-:-:S05]  /*3e30*/  FMUL.FTZ R11, R11, R10 ;  /* 0x0000000a0b0b7220 */ /* 0x004fca0000410000 */
[----:B------:R-:W-:-:S05]  /*3e40*/  F2FP.BF16.F32.PACK_AB R11, R11, R0 ;  /* 0x000000000b0b723e */ /* 0x000fca00000010ff */
[----:B------:R4:W-:Y:S02]  /*3e50*/  STG.E desc[UR16][R6.64], R11 ;  /* 0x0000000b06007986 */ /* 0x0009e4000c101910 */
.L_x_1948:
[----:B------:R-:W-:Y:S05]  /*3e60*/  BSYNC.RECONVERGENT B1 ;  /* 0x0000000000017941 */ /* 0x000fea0003800200 */
.L_x_1947:
        /* <DEDUP_REMOVED lines=8> */
[----:B------:R-:W0:Y:S01]  /*3ef0*/  LDCU.64 UR14, c[0x0][0x380] ;  /* 0x00007000ff0e77ac */ /* 0x000e220008000a00 */
[----:B------:R-:W-:Y:S01]  /*3f00*/  MOV R9, R41 ;  /* 0x0000002900097202 */ /* 0x000fe20000000f00 */
[----:B-----5:R-:W-:Y:S01]  /*3f10*/  FFMA.FTZ R27, R14, R27, R16 ;  /* 0x0000001b0e1b7223 */ /* 0x020fe20000010010 */
[----:B-1--4-:R-:W-:-:S03]  /*3f20*/  FFMA.FTZ R11, R15, R20, R17 ;  /* 0x000000140f0b7223 */ /* 0x012fc60000010011 */
[----:B------:R-:W-:Y:S01]  /*3f30*/  FMUL.FTZ R0, R27, -1.4426950216293334961 ;  /* 0xbfb8aa3b1b007820 */ /* 0x000fe20000410000 */
[----:B------:R-:W-:-:S05]  /*3f40*/  FMUL.FTZ R4, R11, -1.4426950216293334961 ;  /* 0xbfb8aa3b0b047820 */ /* 0x000fca0000410000 */
[----:B------:R-:W1:Y:S01]  /*3f50*/  MUFU.EX2 R0, R0 ;  /* 0x0000000000007308 */ /* 0x000e620000000800 */
[----:B--23--:R-:W-:-:S03]  /*3f60*/  IMAD R7, R3, UR12, RZ ;  /* 0x0000000c03077c24 */ /* 0x00cfc6000f8e02ff */
[----:B------:R-:W2:Y:S01]  /*3f70*/  MUFU.EX2 R4, R4 ;  /* 0x0000000400047308 */ /* 0x000ea20000000800 */
[----:B------:R-:W-:-:S04]  /*3f80*/  IMAD.WIDE.U32 R8, R32, UR12, R8 ;  /* 0x0000000c20087c25 */ /* 0x000fc8000f8e0008 */
[----:B------:R-:W-:Y:S01]  /*3f90*/  IMAD R7, R32, UR13, R7 ;  /* 0x0000000d20077c24 */ /* 0x000fe2000f8e0207 */
[----:B0-----:R-:W-:Y:S01]  /*3fa0*/  LEA R6, P1, R8, UR14, 0x1 ;  /* 0x0000000e08067c11 */ /* 0x001fe2000f8208ff */
[----:B-1----:R-:W-:-:S03]  /*3fb0*/  FADD.FTZ R2, R0, 1 ;  /* 0x3f80000000027421 */ /* 0x002fc60000010000 */
[----:B------:R-:W-:Y:S01]  /*3fc0*/  IADD3 R7, PT, PT, R9, R7, RZ ;  /* 0x0000000709077210 */ /* 0x000fe20007ffe0ff */
[----:B--2---:R-:W-:-:S03]  /*3fd0*/  FADD.FTZ R10, R4, 1 ;  /* 0x3f800000040a7421 */ /* 0x004fc60000010000 */
[----:B------:R-:W-:Y:S01]  /*3fe0*/  LEA.HI.X R7, R8, UR15, R7, 0x1, P1 ;  /* 0x0000000f08077c11 */ /* 0x000fe200088f0c07 */
[----:B------:R-:W0:Y:S08]  /*3ff0*/  MUFU.RCP R2, R2 ;  /* 0x0000000200027308 */ /* 0x000e300000001000 */
[----:B------:R-:W1:Y:S01]  /*4000*/  MUFU.RCP R10, R10 ;  /* 0x0000000a000a7308 */ /* 0x000e620000001000 */
[----:B0-----:R-:W-:Y:S01]  /*4010*/  FMUL.FTZ R0, R27, R2 ;  /* 0x000000021b007220 */ /* 0x001fe20000410000 */
[----:B-1----:R-:W-:-:S05]  /*4020*/  FMUL.FTZ R11, R11, R10 ;  /* 0x0000000a0b0b7220 */ /* 0x002fca0000410000 */
[----:B------:R-:W-:-:S05]  /*4030*/  F2FP.BF16.F32.PACK_AB R11, R11, R0 ;  /* 0x000000000b0b723e */ /* 0x000fca00000010ff */
[----:B------:R0:W-:Y:S02]  /*4040*/  STG.E desc[UR16][R6.64], R11 ;  /* 0x0000000b06007986 */ /* 0x0001e4000c101910 */
.L_x_1950:
[----:B------:R-:W-:Y:S05]  /*4050*/  BSYNC.RECONVERGENT B1 ;  /* 0x0000000000017941 */ /* 0x000fea0003800200 */
.L_x_1949:
[----:B------:R-:W-:Y:S05]  /*4060*/  @P4 BRA `(.L_x_1936) ;  /* 0x0000000000704947 */ /* 0x000fea0003800000 */
[----:B------:R-:W-:Y:S01]  /*4070*/  FADD.FTZ R29, R29, -UR5 ;  /* 0x800000051d1d7e21 */ /* 0x000fe20008010000 */
[----:B------:R-:W-:Y:S01]  /*4080*/  FADD.FTZ R22, R22, -UR5 ;  /* 0x8000000516167e21 */ /* 0x000fe20008010000 */
[----:B------:R-:W1:Y:S01]  /*4090*/  LDCU.64 UR12, c[0x0][0x3e0] ;  /* 0x00007c00ff0c77ac */ /* 0x000e620008000a00 */
[----:B0-234-:R-:W-:Y:S01]  /*40a0*/  MOV R6, R42 ;  /* 0x0000002a00067202 */ /* 0x01dfe20000000f00 */
[----:B------:R-:W-:Y:S01]  /*40b0*/  FMUL.FTZ R29, R29, UR10 ;  /* 0x0000000a1d1d7c20 */ /* 0x000fe20008410000 */
[----:B------:R-:W-:Y:S01]  /*40c0*/  FMUL.FTZ R22, R22, UR10 ;  /* 0x0000000a16167c20 */ /* 0x000fe20008410000 */
[----:B------:R-:W0:Y:S01]  /*40d0*/  LDCU.64 UR14, c[0x0][0x380] ;  /* 0x00007000ff0e77ac */ /* 0x000e220008000a00 */
[----:B------:R-:W-:Y:S01]  /*40e0*/  MOV R7, R41 ;  /* 0x0000002900077202 */ /* 0x000fe20000000f00 */
[----:B-----5:R-:W-:Y:S01]  /*40f0*/  FFMA.FTZ R29, R14, R29, R16 ;  /* 0x0000001d0e1d7223 */ /* 0x020fe20000010010 */
[----:B-1----:R-:W-:-:S03]  /*4100*/  FFMA.FTZ R11, R15, R22, R17 ;  /* 0x000000160f0b7223 */ /* 0x002fc60000010011 */
[----:B------:R-:W-:Y:S01]  /*4110*/  FMUL.FTZ R0, R29, -1.4426950216293334961 ;  /* 0xbfb8aa3b1d007820 */ /* 0x000fe20000410000 */
[----:B------:R-:W-:-:S05]  /*4120*/  FMUL.FTZ R4, R11, -1.4426950216293334961 ;  /* 0xbfb8aa3b0b047820 */ /* 0x000fca0000410000 */
[----:B------:R-:W1:Y:S01]  /*4130*/  MUFU.EX2 R0, R0 ;  /* 0x0000000000007308 */ /* 0x000e620000000800 */
[----:B------:R-:W-:-:S03]  /*4140*/  IMAD R9, R5, UR12, RZ ;  /* 0x0000000c05097c24 */ /* 0x000fc6000f8e02ff */
        /* <DEDUP_REMOVED lines=14> */
.L_x_1936:
[----:B------:R-:W-:Y:S05]  /*4230*/  BSYNC.RECONVERGENT B0 ;  /* 0x0000000000007941 */ /* 0x000fea0003800200 */
.L_x_1920:
[----:B------:R-:W-:Y:S02]  /*4240*/  UIADD3 UR9, UPT, UPT, UR21, UR9, URZ ;  /* 0x0000000915097290 */ /* 0x000fe4000fffe0ff */
[----:B------:R-:W-:Y:S02]  /*4250*/  UIADD3 UR4, UPT, UPT, UR4, 0x1, URZ ;  /* 0x0000000104047890 */ /* 0x000fe4000fffe0ff */
[----:B------:R-:W-:-:S09]  /*4260*/  UISETP.GE.AND UP1, UPT, UR9, UR7, UPT ;  /* 0x000000070900728c */ /* 0x000fd2000bf26270 */
[----:B------:R-:W-:Y:S05]  /*4270*/  BRA.U !UP1, `(.L_x_1951) ;  /* 0xffffffc109087547 */ /* 0x000fea000b83ffff */
[----:B------:R-:W-:Y:S05]  /*4280*/  EXIT ;  /* 0x000000000000794d */ /* 0x000fea0003800000 */
.L_x_1952:
        /* <DEDUP_REMOVED lines=15> */
.L_x_3445:


//--------------------- .text._Z35group_norm_nhwc_fwd_one_pass_kernelI11Bf16IOFp32WLi512ELi16ELi256EEv26Group_norm_nhwc_fwd_params --------------------------
	.section	.text._Z35group_norm_nhwc_fwd_one_pass_kernelI11Bf16IOFp32WLi512ELi16ELi256EEv26Group_norm_nhwc_fwd_params,"ax",@progbits
	.align	128
        .global         _Z35group_norm_nhwc_fwd_one_pass_kernelI11Bf16IOFp32WLi512ELi16ELi256EEv26Group_norm_nhwc_fwd_params
        .type           _Z35group_norm_nhwc_fwd_one_pass_kernelI11Bf16IOFp32WLi512ELi16ELi256EEv26Group_norm_nhwc_fwd_params,@function
        .size           _Z35group_norm_nhwc_fwd_one_pass_kernelI11Bf16IOFp32WLi512ELi16ELi256EEv26Group_norm_nhwc_fwd_params,(.L_x_3446 - _Z35group_norm_nhwc_fwd_one_pass_kernelI11Bf16IOFp32WLi512ELi16ELi256EEv26Group_norm_nhwc_fwd_params)
        .other          _Z35group_norm_nhwc_fwd_one_pass_kernelI11Bf16IOFp32WLi512ELi16ELi256EEv26Group_norm_nhwc_fwd_params,@"STO_CUDA_ENTRY STV_DEFAULT"
_Z35group_norm_nhwc_fwd_one_pass_kernelI11Bf16IOFp32WLi512ELi16ELi256EEv26Group_norm_nhwc_fwd_params:
.text._Z35group_norm_nhwc_fwd_one_pass_kernelI11Bf16IOFp32WLi512ELi16ELi256EEv26Group_norm_nhwc_fwd_params:
        /* <DEDUP_REMOVED lines=9> */
[----:B------:R-:W1:Y:S01]  /*0090*/  S2UR UR15, SR_CTAID.X ;  /* 0x00000000000f79c3 */ /* 0x000e620000002500 */
[----:B------:R-:W2:Y:S01]  /*00a0*/  LDCU UR4, c[0x0][0x404] ;  /* 0x00008080ff0477ac */ /* 0x000ea20008000800 */
[----:B------:R-:W3:Y:S01]  /*00b0*/  S2R R40, SR_LANEID ;  /* 0x0000000000287919 */ /* 0x000ee20000000000 */
[----:B------:R-:W4:Y:S01]  /*00c0*/  LDCU.64 UR8, c[0x0][0x388] ;  /* 0x00007100ff0877ac */ /* 0x000f220008000a00 */
[----:B------:R-:W0:Y:S04]  /*00d0*/  LDCU UR14, c[0x0][0x374] ;  /* 0x00006e80ff0e77ac */ /* 0x000e280008000800 */
[----:B------:R-:W3:Y:S01]  /*00e0*/  LDC R38, c[0x0][0x370] ;  /* 0x0000dc00ff267b82 */ /* 0x000ee20000000800 */
[----:B------:R-:W0:Y:S01]  /*00f0*/  LDCU.64 UR12, c[0x0][0x358] ;  /* 0x00006b00ff0c77ac */ /* 0x000e220008000a00 */
[----:B------:R-:W-:Y:S01]  /*0100*/  UMOV UR7, UR6 ;  /* 0x0000000600077c82 */ /* 0x000fe20008000000 */
[----:B--2---:R-:W-:Y:S01]  /*0110*/  MOV R0, UR4 ;  /* 0x0000000400007c02 */ /* 0x004fe20008000f00 */
[----:B------:R-:W-:Y:S01]  /*0120*/  UMOV UR4, URZ ;  /* 0x000000ff00047c82 */ /* 0x000fe20008000000 */
[----:B----4-:R-:W-:-:S02]  /*0130*/  ISETP.NE.U32.AND P1, PT, RZ, UR8, PT ;  /* 0x00000008ff007c0c */ /* 0x010fc4000bf25070 */
[----:B0-----:R-:W-:Y:S02]  /*0140*/  SHF.R.U32.HI R55, RZ, 0x3, R42 ;  /* 0x00000003ff377819 */ /* 0x001fe4000001162a */
[----:B-1----:R-:W-:-:S03]  /*0150*/  LOP3.LUT P0, RZ, R42, UR15, RZ, 0xfc, !PT ;  /* 0x0000000f2aff7c12 */ /* 0x002fc6000f80fcff */
[----:B------:R-:W-:Y:S01]  /*0160*/  IMAD R55, R0, UR15, R55 ;  /* 0x0000000f00377c24 */ /* 0x000fe2000f8e0237 */
[----:B------:R-:W-:-:S04]  /*0170*/  ISETP.NE.AND.EX P0, PT, RZ, UR9, !P0, P1 ;  /* 0x00000009ff007c0c */ /* 0x000fc8000c705310 */
[C---:B------:R-:W-:Y:S02]  /*0180*/  IADD3 R54, PT, PT, R55.reuse, 0x20, RZ ;  /* 0x0000002037367810 */ /* 0x040fe40007ffe0ff */
[C---:B------:R-:W-:Y:S02]  /*0190*/  IADD3 R52, PT, PT, R55.reuse, 0x40, RZ ;  /* 0x0000004037347810 */ /* 0x040fe40007ffe0ff */
[C---:B------:R-:W-:Y:S02]  /*01a0*/  IADD3 R50, PT, PT, R55.reuse, 0x60, RZ ;  /* 0x0000006037327810 */ /* 0x040fe40007ffe0ff */
[C---:B------:R-:W-:Y:S02]  /*01b0*/  IADD3 R48, PT, PT, R55.reuse, 0x1a0, RZ ;  /* 0x000001a037307810 */ /* 0x040fe40007ffe0ff */
[C---:B------:R-:W-:Y:S02]  /*01c0*/  IADD3 R46, PT, PT, R55.reuse, 0x1c0, RZ ;  /* 0x000001c0372e7810 */ /* 0x040fe40007ffe0ff */
[----:B------:R-:W-:-:S02]  /*01d0*/  IADD3 R44, PT, PT, R55, 0x1e0, RZ ;  /* 0x000001e0372c7810 */ /* 0x000fc40007ffe0ff */
[----:B------:R-:W-:Y:S02]  /*01e0*/  SHF.R.S32.HI R53, RZ, 0x1f, R55 ;  /* 0x0000001fff357819 */ /* 0x000fe40000011437 */
[----:B------:R-:W-:Y:S02]  /*01f0*/  SHF.R.S32.HI R51, RZ, 0x1f, R54 ;  /* 0x0000001fff337819 */ /* 0x000fe40000011436 */
[----:B------:R-:W-:Y:S02]  /*0200*/  SHF.R.S32.HI R49, RZ, 0x1f, R52 ;  /* 0x0000001fff317819 */ /* 0x000fe40000011434 */
[----:B------:R-:W-:Y:S02]  /*0210*/  SHF.R.S32.HI R47, RZ, 0x1f, R50 ;  /* 0x0000001fff2f7819 */ /* 0x000fe40000011432 */
[----:B------:R-:W-:Y:S02]  /*0220*/  SHF.R.S32.HI R45, RZ, 0x1f, R48 ;  /* 0x0000001fff2d7819 */ /* 0x000fe40000011430 */
[----:B------:R-:W-:-:S02]  /*0230*/  SHF.R.S32.HI R43, RZ, 0x1f, R46 ;  /* 0x0000001fff2b7819 */ /* 0x000fc4000001142e */
[----:B---3--:R-:W-:-:S07]  /*0240*/  SHF.R.S32.HI R41, RZ, 0x1f, R44 ;  /* 0x0000001fff297819 */ /* 0x008fce000001142c */
.L_x_2028:
[----:B0-----:R-:W0:Y:S01]  /*0250*/  LDCU UR5, c[0x0][0x3f8] ;  /* 0x00007f00ff0577ac */ /* 0x001e220008000800 */
[----:B------:R-:W-:Y:S01]  /*0260*/  IABS R6, UR7 ;  /* 0x0000000700067c13 */ /* 0x000fe20008000000 */
[C---:B------:R-:W-:Y:S01]  /*0270*/  VIADD R13, R55.reuse, 0xc0 ;  /* 0x000000c0370d7836 */ /* 0x040fe20000000000 */
[C---:B----4-:R-:W-:Y:S01]  /*0280*/  IADD3 R11, PT, PT, R55.reuse, 0x180, RZ ;  /* 0x00000180370b7810 */ /* 0x050fe20007ffe0ff */
[----:B------:R-:W1:Y:S01]  /*0290*/  LDCU.64 UR18, c[0x0][0x3e8] ;  /* 0x00007d00ff1277ac */ /* 0x000e620008000a00 */
[C---:B------:R-:W-:Y:S01]  /*02a0*/  IADD3 R25, PT, PT, R55.reuse, 0x80, RZ ;  /* 0x0000008037197810 */ /* 0x040fe20007ffe0ff */
[----:B------:R-:W-:Y:S01]  /*02b0*/  IMAD.MOV.U32 R14, RZ, RZ, RZ ;  /* 0x000000ffff0e7224 */ /* 0x000fe200078e00ff */
[----:B---3--:R-:W-:Y:S02]  /*02c0*/  SHF.R.S32.HI R9, RZ, 0x1f, R11 ;  /* 0x0000001fff097819 */ /* 0x008fe4000001140b */
[----:B------:R-:W-:Y:S02]  /*02d0*/  SHF.R.S32.HI R23, RZ, 0x1f, R25 ;  /* 0x0000001fff177819 */ /* 0x000fe40000011419 */
[----:B------:R-:W-:-:S02]  /*02e0*/  IADD3 R15, PT, PT, R55, 0xa0, RZ ;  /* 0x000000a0370f7810 */ /* 0x000fc40007ffe0ff */
[----:B------:R-:W-:Y:S02]  /*02f0*/  SHF.L.U32 R58, R42, 0x1, RZ ;  /* 0x000000012a3a7819 */ /* 0x000fe400000006ff */
[----:B------:R-:W-:Y:S02]  /*0300*/  SHF.R.S32.HI R21, RZ, 0x1f, R15 ;  /* 0x0000001fff157819 */ /* 0x000fe4000001140f */
[----:B------:R-:W-:Y:S02]  /*0310*/  IADD3 R27, PT, PT, R55, 0xe0, RZ ;  /* 0x000000e0371b7810 */ /* 0x000fe40007ffe0ff */
[----:B0-----:R-:W-:Y:S02]  /*0320*/  MOV R0, UR5 ;  /* 0x0000000500007c02 */ /* 0x001fe40008000f00 */
[----:B------:R-:W-:Y:S02]  /*0330*/  SHF.R.S32.HI R31, RZ, 0x1f, R27 ;  /* 0x0000001fff1f7819 */ /* 0x000fe4000001141b */
[----:B--2---:R-:W-:-:S02]  /*0340*/  IABS R5, R0 ;  /* 0x0000000000057213 */ /* 0x004fc40000000000 */
[----:B-1----:R-:W-:Y:S02]  /*0350*/  ISETP.GE.U32.AND P2, PT, R11, UR18, PT ;  /* 0x000000120b007c0c */ /* 0x002fe4000bf46070 */
[----:B------:R-:W0:Y:S01]  /*0360*/  I2F.RP R0, R5 ;  /* 0x0000000500007306 */ /* 0x000e220000209400 */
[----:B------:R-:W-:Y:S02]  /*0370*/  ISETP.GE.U32.AND P5, PT, R25, UR18, PT ;  /* 0x0000001219007c0c */ /* 0x000fe4000bfa6070 */
[----:B------:R-:W-:Y:S02]  /*0380*/  ISETP.GE.AND.EX P2, PT, R9, UR19, PT, P2 ;  /* 0x0000001309007c0c */ /* 0x000fe4000bf46320 */
[----:B------:R-:W-:Y:S02]  /*0390*/  ISETP.GE.AND.EX P5, PT, R23, UR19, PT, P5 ;  /* 0x0000001317007c0c */ /* 0x000fe4000bfa6350 */
[----:B------:R-:W-:Y:S02]  /*03a0*/  ISETP.GE.U32.AND P6, PT, R15, UR18, PT ;  /* 0x000000120f007c0c */ /* 0x000fe4000bfc6070 */
[----:B------:R-:W-:-:S02]  /*03b0*/  ISETP.GE.U32.AND P3, PT, R13, UR18, PT ;  /* 0x000000120d007c0c */ /* 0x000fc4000bf66070 */
[----:B------:R-:W-:Y:S02]  /*03c0*/  ISETP.GE.AND.EX P6, PT, R21, UR19, PT, P6 ;  /* 0x0000001315007c0c */ /* 0x000fe4000bfc6360 */
[----:B------:R-:W-:Y:S01]  /*03d0*/  ISETP.GE.U32.AND P4, PT, R27, UR18, PT ;  /* 0x000000121b007c0c */ /* 0x000fe2000bf86070 */
[----:B0-----:R-:W0:Y:S02]  /*03e0*/  MUFU.RCP R0, R0 ;  /* 0x0000000000007308 */ /* 0x001e240000001000 */
[----:B------:R-:W1:Y:S01]  /*03f0*/  @!P2 LDC.64 R28, c[0x0][0x390] ;  /* 0x0000e400ff1cab82 */ /* 0x000e620000000a00 */
[----:B------:R-:W-:-:S07]  /*0400*/  ISETP.GE.AND.EX P4, PT, R31, UR19, PT, P4 ;  /* 0x000000131f007c0c */ /* 0x000fce000bf86340 */
[----:B-----5:R-:W2:Y:S01]  /*0410*/  @!P5 LDC.64 R18, c[0x0][0x390] ;  /* 0x0000e400ff12db82 */ /* 0x020ea20000000a00 */
[----:B0-----:R-:W-:-:S04]  /*0420*/  IADD3 R2, PT, PT, R0, 0xffffffe, RZ ;  /* 0x0ffffffe00027810 */ /* 0x001fc80007ffe0ff */
[----:B------:R0:W3:Y:S02]  /*0430*/  F2I.FTZ.U32.TRUNC.NTZ R3, R2 ;  /* 0x0000000200037305 */ /* 0x0000e4000021f000 */
[----:B0-----:R-:W-:-:S05]  /*0440*/  IMAD.MOV.U32 R2, RZ, RZ, RZ ;  /* 0x000000ffff027224 */ /* 0x001fca00078e00ff */
[----:B------:R-:W-:Y:S02]  /*0450*/  R2UR UR8, R2 ;  /* 0x00000000020872ca */ /* 0x000fe400000e0000 */
[----:B---3--:R-:W-:Y:S02]  /*0460*/  R2UR UR9, R3 ;  /* 0x00000000030972ca */ /* 0x008fe400000e0000 */
[----:B------:R-:W-:-:S05]  /*0470*/  IADD3 R4, PT, PT, RZ, -R3, RZ ;  /* 0x80000003ff047210 */ /* 0x000fca0007ffe0ff */
[----:B------:R-:W-:Y:S01]  /*0480*/  IMAD R7, R4, R5, RZ ;  /* 0x0000000504077224 */ /* 0x000fe200078e02ff */
[----:B------:R-:W-:-:S04]  /*0490*/  MOV R4, R6 ;  /* 0x0000000600047202 */ /* 0x000fc80000000f00 */
[----:B------:R-:W-:Y:S01]  /*04a0*/  R2UR UR10, R4 ;  /* 0x00000000040a72ca */ /* 0x000fe200000e0000 */
[----:B------:R-:W-:Y:S02]  /*04b0*/  IMAD.HI.U32 R7, R3, R7, UR8 ;  /* 0x0000000803077e27 */ /* 0x000fe4000f8e0007 */
[----:B------:R-:W0:Y:S03]  /*04c0*/  @!P5 LDC.64 R2, c[0x0][0x3e0] ;  /* 0x0000f800ff02db82 */ /* 0x000e260000000a00 */
[----:B------:R-:W-:-:S13]  /*04d0*/  R2UR UR8, R7 ;  /* 0x00000000070872ca */ /* 0x000fda00000e0000 */
[----:B------:R-:W-:Y:S02]  /*04e0*/  UIMAD.WIDE.U32 UR8, UR8, UR10, URZ ;  /* 0x0000000a080872a5 */ /* 0x000fe4000f8e00ff */
[----:B------:R-:W-:-:S04]  /*04f0*/  ULOP3.LUT UR8, UR7, UR5, URZ, 0x3c, !UPT ;  /* 0x0000000507087292 */ /* 0x000fc8000f8e3cff */
[----:B------:R-:W-:-:S05]  /*0500*/  IADD3 R0, PT, PT, RZ, -UR9, RZ ;  /* 0x80000009ff007c10 */ /* 0x000fca000fffe0ff */
[C---:B------:R-:W-:Y:S01]  /*0510*/  IMAD R0, R5.reuse, R0, UR10 ;  /* 0x0000000a05007e24 */ /* 0x040fe2000f8e0200 */
[----:B------:R-:W3:Y:S04]  /*0520*/  LDCU.64 UR10, c[0x0][0x3f0] ;  /* 0x00007e00ff0a77ac */ /* 0x000ee80008000a00 */
[----:B------:R-:W-:-:S13]  /*0530*/  ISETP.GT.U32.AND P1, PT, R5, R0, PT ;  /* 0x000000000500720c */ /* 0x000fda0003f24070 */
[----:B------:R-:W-:Y:S01]  /*0540*/  VOTEU.ANY UP0, P1 ;  /* 0x0000000000ff7886 */ /* 0x000fe20000800100 */
[----:B------:R-:W-:Y:S02]  /*0550*/  PLOP3.LUT P1, PT, PT, PT, UP0, 0x80, 0x8 ;  /* 0x000000000008781c */ /* 0x000fe40003f2f008 */
[----:B---3--:R-:W-:Y:S02]  /*0560*/  MOV R7, UR10 ;  /* 0x0000000a00077c02 */ /* 0x008fe40008000f00 */
[----:B------:R-:W-:Y:S02]  /*0570*/  @!UP0 UIADD3 UR9, UPT, UPT, UR9, 0x1, URZ ;  /* 0x0000000109098890 */ /* 0x000fe4000fffe0ff */
[----:B------:R-:W-:-:S07]  /*0580*/  UISETP.GE.AND UP0, UPT, UR8, URZ, UPT ;  /* 0x000000ff0800728c */ /* 0x000fce000bf06270 */
[----:B------:R-:W-:-:S04]  /*0590*/  @!P1 IADD3 R0, PT, PT, R0, -R5, RZ ;  /* 0x8000000500009210 */ /* 0x000fc80007ffe0ff */
[----:B------:R-:W-:Y:S02]  /*05a0*/  ISETP.GE.U32.AND P1, PT, R0, R5, PT ;  /* 0x000000050000720c */ /* 0x000fe40003f26070 */
[----:B------:R-:W3:Y:S11]  /*05b0*/  @!P2 LDC.64 R4, c[0x0][0x3e0] ;  /* 0x0000f800ff04ab82 */ /* 0x000ef60000000a00 */
[----:B------:R-:W-:-:S05]  /*05c0*/  VOTEU.ANY UP1, P1 ;  /* 0x0000000000ff7886 */ /* 0x000fca0000820100 */
[----:B------:R-:W-:Y:S02]  /*05d0*/  @UP1 UIADD3 UR9, UPT, UPT, UR9, 0x1, URZ ;  /* 0x0000000109091890 */ /* 0x000fe4000fffe0ff */
[----:B------:R-:W-:Y:S02]  /*05e0*/  UISETP.NE.AND UP1, UPT, UR5, URZ, UPT ;  /* 0x000000ff0500728c */ /* 0x000fe4000bf25270 */
[----:B------:R-:W-:Y:S01]  /*05f0*/  @!UP0 UIADD3 UR9, UPT, UPT, -UR9, URZ, URZ ;  /* 0x000000ff09098290 */ /* 0x000fe2000fffe1ff */
[----:B---3--:R-:W-:Y:S01]  /*0600*/  @!P2 IMAD R0, R9, R4, RZ ;  /* 0x000000040900a224 */ /* 0x008fe200078e02ff */
[----:B------:R-:W-:-:S03]  /*0610*/  SHF.R.S32.HI R9, RZ, 0x1f, R13 ;  /* 0x0000001fff097819 */ /* 0x000fc6000001140d */
[----:B------:R-:W-:-:S04]  /*0620*/  @!P2 IMAD R17, R11, R5, R0 ;  /* 0x000000050b11a224 */ /* 0x000fc800078e0200 */
[----:B------:R-:W-:Y:S01]  /*0630*/  @!UP1 ULOP3.LUT UR9, URZ, UR5, URZ, 0x33, !UPT ;  /* 0x00000005ff099292 */ /* 0x000fe2000f8e33ff */
[----:B------:R-:W-:Y:S01]  /*0640*/  ISETP.GE.AND.EX P3, PT, R9, UR19, PT, P3 ;  /* 0x0000001309007c0c */ /* 0x000fe2000bf66330 */
[----:B0-----:R-:W-:Y:S02]  /*0650*/  @!P5 IMAD R0, R23, R2, RZ ;  /* 0x000000021700d224 */ /* 0x001fe400078e02ff */
[----:B------:R-:W-:Y:S02]  /*0660*/  UIADD3 UR8, UPT, UPT, -UR9, URZ, URZ ;  /* 0x000000ff09087290 */ /* 0x000fe4000fffe1ff */
[----:B------:R-:W-:Y:S02]  /*0670*/  @!P5 IMAD R23, R25, R3, R0 ;  /* 0x000000031917d224 */ /* 0x000fe400078e0200 */
[----:B------:R-:W-:Y:S02]  /*0680*/  UIMAD UR8, UR5, UR8, UR7 ;  /* 0x00000008050872a4 */ /* 0x000fe4000f8e0207 */
[----:B------:R-:W-:-:S02]  /*0690*/  USHF.R.S32.HI UR5, URZ, 0x1f, UR9 ;  /* 0x0000001fff057899 */ /* 0x000fc40008011409 */
[----:B------:R-:W-:Y:S02]  /*06a0*/  USHF.L.U32 UR8, UR8, 0x4, URZ ;  /* 0x0000000408087899 */ /* 0x000fe400080006ff */
[----:B------:R-:W-:Y:S02]  /*06b0*/  UIMAD UR5, UR5, UR10, URZ ;  /* 0x0000000a050572a4 */ /* 0x000fe4000f8e02ff */
[----:B------:R-:W-:Y:S02]  /*06c0*/  USHF.R.S32.HI UR16, URZ, 0x1f, UR8 ;  /* 0x0000001fff107899 */ /* 0x000fe40008011408 */
[----:B------:R-:W-:Y:S01]  /*06d0*/  MOV R59, UR8 ;  /* 0x00000008003b7c02 */ /* 0x000fe20008000f00 */
[----:B------:R-:W-:-:S03]  /*06e0*/  UIMAD UR5, UR9, UR11, UR5 ;  /* 0x0000000b090572a4 */ /* 0x000fc6000f8e0205 */
[----:B------:R-:W-:Y:S02]  /*06f0*/  LOP3.LUT R58, R59, 0xe, R58, 0xf8, !PT ;  /* 0x0000000e3b3a7812 */ /* 0x000fe400078ef83a */
[----:B------:R-:W-:-:S03]  /*0700*/  MOV R59, UR16 ;  /* 0x00000010003b7c02 */ /* 0x000fc60008000f00 */
[----:B------:R-:W-:Y:S02]  /*0710*/  IMAD.WIDE.U32 R58, R7, UR9, R58 ;  /* 0x00000009073a7c25 */ /* 0x000fe4000f8e003a */
[----:B------:R-:W0:Y:S03]  /*0720*/  @!P6 LDC.64 R6, c[0x0][0x3e0] ;  /* 0x0000f800ff06eb82 */ /* 0x000e260000000a00 */
[----:B------:R-:W-:Y:S02]  /*0730*/  IADD3 R57, PT, PT, R59, UR5, RZ ;  /* 0x000000053b397c10 */ /* 0x000fe4000fffe0ff */
[-C--:B------:R-:W-:Y:S02]  /*0740*/  @!P2 MOV R56, R58.reuse ;  /* 0x0000003a0038a202 */ /* 0x080fe40000000f00 */
[----:B------:R-:W-:-:S03]  /*0750*/  @!P5 MOV R10, R58 ;  /* 0x0000003a000ad202 */ /* 0x000fc60000000f00 */
[----:B------:R-:W-:Y:S01]  /*0760*/  @!P2 IMAD.WIDE.U32 R4, R11, R4, R56 ;  /* 0x000000040b04a225 */ /* 0x000fe200078e0038 */
[----:B------:R-:W-:-:S04]  /*0770*/  @!P5 MOV R11, R57 ;  /* 0x00000039000bd202 */ /* 0x000fc80000000f00 */
[----:B------:R-:W-:Y:S01]  /*0780*/  @!P2 IADD3 R0, PT, PT, R5, R17, RZ ;  /* 0x000000110500a210 */ /* 0x000fe20007ffe0ff */
[----:B------:R-:W-:Y:S01]  /*0790*/  @!P5 IMAD.WIDE.U32 R2, R25, R2, R10 ;  /* 0x000000021902d225 */ /* 0x000fe200078e000a */
[C---:B-1----:R-:W-:Y:S01]  /*07a0*/  @!P2 LEA R28, P1, R4.reuse, R28, 0x1 ;  /* 0x0000001c041ca211 */ /* 0x042fe200078208ff */
[----:B------:R-:W1:Y:S03]  /*07b0*/  @!P3 LDC.64 R10, c[0x0][0x3e0] ;  /* 0x0000f800ff0abb82 */ /* 0x000e660000000a00 */
[----:B------:R-:W-:Y:S02]  /*07c0*/  @!P2 LEA.HI.X R29, R4, R29, R0, 0x1, P1 ;  /* 0x0000001d041da211 */ /* 0x000fe400008f0c00 */
[----:B------:R-:W-:Y:S01]  /*07d0*/  @!P5 IADD3 R0, PT, PT, R3, R23, RZ ;  /* 0x000000170300d210 */ /* 0x000fe20007ffe0ff */
[----:B0-----:R-:W-:Y:S01]  /*07e0*/  @!P6 IMAD R4, R21, R6, RZ ;  /* 0x000000061504e224 */ /* 0x001fe200078e02ff */
[C---:B--2---:R-:W-:Y:S01]  /*07f0*/  @!P5 LEA R18, P1, R2.reuse, R18, 0x1 ;  /* 0x000000120212d211 */ /* 0x044fe200078208ff */
[----:B------:R-:W0:Y:S01]  /*0800*/  @!P6 LDC.64 R16, c[0x0][0x390] ;  /* 0x0000e400ff10eb82 */ /* 0x000e220000000a00 */
[----:B------:R-:W-:Y:S01]  /*0810*/  IADD3 R21, PT, PT, R55, 0x100, RZ ;  /* 0x0000010037157810 */ /* 0x000fe20007ffe0ff */
[----:B------:R-:W-:Y:S01]  /*0820*/  @!P6 IMAD R25, R15, R7, R4 ;  /* 0x000000070f19e224 */ /* 0x000fe200078e0204 */
[----:B------:R-:W-:-:S02]  /*0830*/  @!P5 LEA.HI.X R19, R2, R19, R0, 0x1, P1 ;  /* 0x000000130213d211 */ /* 0x000fc400008f0c00 */
[----:B------:R-:W-:Y:S02]  /*0840*/  @!P6 MOV R2, R58 ;  /* 0x0000003a0002e202 */ /* 0x000fe40000000f00 */
[----:B------:R-:W-:Y:S01]  /*0850*/  @!P6 MOV R3, R57 ;  /* 0x000000390003e202 */ /* 0x000fe20000000f00 */
[----:B------:R-:W2:Y:S01]  /*0860*/  @!P4 LDC.64 R4, c[0x0][0x3e0] ;  /* 0x0000f800ff04cb82 */ /* 0x000ea20000000a00 */
[----:B------:R-:W-:Y:S01]  /*0870*/  ISETP.GE.U32.AND P1, PT, R21, UR18, PT ;  /* 0x0000001215007c0c */ /* 0x000fe2000bf26070 */
[----:B------:R3:W4:Y:S01]  /*0880*/  @!P5 LDG.E R14, desc[UR12][R18.64] ;  /* 0x0000000c120ed981 */ /* 0x000722000c1e1900 */
[----:B------:R-:W-:Y:S01]  /*0890*/  SHF.R.S32.HI R23, RZ, 0x1f, R21 ;  /* 0x0000001fff177819 */ /* 0x000fe20000011415 */
[----:B------:R-:W-:-:S03]  /*08a0*/  @!P6 IMAD.WIDE.U32 R6, R15, R6, R2 ;  /* 0x000000060f06e225 */ /* 0x000fc600078e0002 */
[----:B------:R-:W-:Y:S01]  /*08b0*/  ISETP.GE.AND.EX P1, PT, R23, UR19, PT, P1 ;  /* 0x0000001317007c0c */ /* 0x000fe2000bf26310 */
[----:B------:R-:W5:Y:S01]  /*08c0*/  @!P3 LDC.64 R2, c[0x0][0x390] ;  /* 0x0000e400ff02bb82 */ /* 0x000f620000000a00 */
[----:B-1----:R-:W-:Y:S01]  /*08d0*/  @!P3 IMAD R8, R9, R10, RZ ;  /* 0x0000000a0908b224 */ /* 0x002fe200078e02ff */
[----:B------:R-:W-:-:S03]  /*08e0*/  @!P6 IADD3 R0, PT, PT, R7, R25, RZ ;  /* 0x000000190700e210 */ /* 0x000fc60007ffe0ff */
[C---:B------:R-:W-:Y:S01]  /*08f0*/  @!P3 IMAD R25, R13.reuse, R11, R8 ;  /* 0x0000000b0d19b224 */ /* 0x040fe200078e0208 */
[----:B---3--:R-:W-:Y:S02]  /*0900*/  @!P3 MOV R18, R58 ;  /* 0x0000003a0012b202 */ /* 0x008fe40000000f00 */
[C---:B0-----:R-:W-:Y:S02]  /*0910*/  @!P6 LEA R16, P5, R6.reuse, R16, 0x1 ;  /* 0x000000100610e211 */ /* 0x041fe400078a08ff */
[----:B------:R-:W-:Y:S02]  /*0920*/  @!P3 MOV R19, R57 ;  /* 0x000000390013b202 */ /* 0x000fe40000000f00 */
[----:B------:R-:W0:Y:S01]  /*0930*/  @!P1 LDC.64 R8, c[0x0][0x3e0] ;  /* 0x0000f800ff089b82 */ /* 0x000e220000000a00 */
[----:B------:R-:W-:Y:S01]  /*0940*/  HFMA2 R12, -RZ, RZ, 0, 0 ;  /* 0x00000000ff0c7431 */ /* 0x000fe200000001ff */
[----:B------:R-:W-:Y:S01]  /*0950*/  @!P6 LEA.HI.X R17, R6, R17, R0, 0x1, P5 ;  /* 0x000000110611e211 */ /* 0x000fe200028f0c00 */
[----:B------:R-:W-:Y:S01]  /*0960*/  @!P3 IMAD.WIDE.U32 R10, R13, R10, R18 ;  /* 0x0000000a0d0ab225 */ /* 0x000fe200078e0012 */
[----:B------:R-:W-:-:S03]  /*0970*/  IADD3 R15, PT, PT, R55, 0x120, RZ ;  /* 0x00000120370f7810 */ /* 0x000fc60007ffe0ff */
[----:B------:R1:W3:Y:S01]  /*0980*/  @!P6 LDG.E R12, desc[UR12][R16.64] ;  /* 0x0000000c100ce981 */ /* 0x0002e2000c1e1900 */
[----:B------:R-:W1:Y:S01]  /*0990*/  @!P4 LDC.64 R6, c[0x0][0x390] ;  /* 0x0000e400ff06cb82 */ /* 0x000e620000000a00 */
[----:B------:R-:W-:Y:S02]  /*09a0*/  @!P3 IADD3 R0, PT, PT, R11, R25, RZ ;  /* 0x000000190b00b210 */ /* 0x000fe40007ffe0ff */
[----:B-----5:R-:W-:Y:S01]  /*09b0*/  @!P3 LEA R18, P6, R10, R2, 0x1 ;  /* 0x000000020a12b211 */ /* 0x020fe200078c08ff */
[----:B--2---:R-:W-:Y:S01]  /*09c0*/  @!P4 IMAD R2, R31, R4, RZ ;  /* 0x000000041f02c224 */ /* 0x004fe200078e02ff */
[----:B------:R-:W-:-:S03]  /*09d0*/  ISETP.GE.U32.AND P5, PT, R15, UR18, PT ;  /* 0x000000120f007c0c */ /* 0x000fc6000bfa6070 */
[----:B------:R-:W2:Y:S01]  /*09e0*/  @!P1 LDC.64 R24, c[0x0][0x390] ;  /* 0x0000e400ff189b82 */ /* 0x000ea20000000a00 */
[----:B------:R-:W-:Y:S01]  /*09f0*/  SHF.R.S32.HI R13, RZ, 0x1f, R15 ;  /* 0x0000001fff0d7819 */ /* 0x000fe2000001140f */
[----:B------:R-:W-:Y:S01]  /*0a00*/  @!P4 IMAD R11, R27, R5, R2 ;  /* 0x000000051b0bc224 */ /* 0x000fe200078e0202 */
[----:B------:R-:W-:Y:S02]  /*0a10*/  @!P3 LEA.HI.X R19, R10, R3, R0, 0x1, P6 ;  /* 0x000000030a13b211 */ /* 0x000fe400030f0c00 */
[----:B------:R-:W-:Y:S02]  /*0a20*/  @!P4 MOV R2, R58 ;  /* 0x0000003a0002c202 */ /* 0x000fe40000000f00 */
[----:B------:R-:W-:Y:S02]  /*0a30*/  @!P4 MOV R3, R57 ;  /* 0x000000390003c202 */ /* 0x000fe40000000f00 */
[----:B------:R-:W-:Y:S02]  /*0a40*/  ISETP.GE.AND.EX P5, PT, R13, UR19, PT, P5 ;  /* 0x000000130d007c0c */ /* 0x000fe4000bfa6350 */
[----:B------:R-:W-:Y:S01]  /*0a50*/  ISETP.GE.U32.AND P6, PT, R54, UR18, PT ;  /* 0x0000001236007c0c */ /* 0x000fe2000bfc6070 */
[----:B------:R-:W-:-:S04]  /*0a60*/  @!P4 IMAD.WIDE.U32 R4, R27, R4, R2 ;  /* 0x000000041b04c225 */ /* 0x000fc800078e0002 */
[----:B------:R-:W-:Y:S01]  /*0a70*/  HFMA2 R10, -RZ, RZ, 0, 0 ;  /* 0x00000000ff0a7431 */ /* 0x000fe200000001ff */
[----:B------:R-:W-:Y:S01]  /*0a80*/  ISETP.GE.AND.EX P6, PT, R51, UR19, PT, P6 ;  /* 0x0000001333007c0c */ /* 0x000fe2000bfc6360 */
[----:B0-----:R-:W-:Y:S01]  /*0a90*/  @!P1 IMAD R2, R23, R8, RZ ;  /* 0x0000000817029224 */ /* 0x001fe200078e02ff */
[----:B------:R-:W-:-:S03]  /*0aa0*/  @!P1 MOV R3, R57 ;  /* 0x0000003900039202 */ /* 0x000fc60000000f00 */
[----:B------:R0:W5:Y:S01]  /*0ab0*/  @!P3 LDG.E R10, desc[UR12][R18.64] ;  /* 0x0000000c120ab981 */ /* 0x000162000c1e1900 */
[----:B------:R-:W-:Y:S02]  /*0ac0*/  @!P1 IMAD R9, R21, R9, R2 ;  /* 0x0000000915099224 */ /* 0x000fe400078e0202 */
[----:B------:R-:W-:Y:S01]  /*0ad0*/  @!P1 IMAD.MOV.U32 R2, RZ, RZ, R58 ;  /* 0x000000ffff029224 */ /* 0x000fe200078e003a */
[----:B------:R-:W0:Y:S01]  /*0ae0*/  @!P5 LDC.64 R22, c[0x0][0x3e0] ;  /* 0x0000f800ff16db82 */ /* 0x000e220000000a00 */
[----:B------:R-:W-:Y:S02]  /*0af0*/  @!P4 IADD3 R0, PT, PT, R5, R11, RZ ;  /* 0x0000000b0500c210 */ /* 0x000fe40007ffe0ff */
[----:B-1----:R-:W-:Y:S01]  /*0b00*/  @!P4 LEA R6, P3, R4, R6, 0x1 ;  /* 0x000000060406c211 */ /* 0x002fe200078608ff */
[----:B------:R-:W-:-:S04]  /*0b10*/  @!P1 IMAD.WIDE.U32 R2, R21, R8, R2 ;  /* 0x0000000815029225 */ /* 0x000fc800078e0002 */
[----:B------:R-:W-:Y:S01]  /*0b20*/  HFMA2 R11, -RZ, RZ, 0, 0 ;  /* 0x00000000ff0b7431 */ /* 0x000fe200000001ff */
[----:B------:R-:W-:Y:S01]  /*0b30*/  @!P4 LEA.HI.X R7, R4, R7, R0, 0x1, P3 ;  /* 0x000000070407c211 */ /* 0x000fe200018f0c00 */
[----:B------:R-:W1:Y:S01]  /*0b40*/  @!P6 LDC.64 R16, c[0x0][0x3e0] ;  /* 0x0000f800ff10eb82 */ /* 0x000e620000000a00 */
[----:B------:R-:W-:Y:S02]  /*0b50*/  @!P1 IADD3 R0, PT, PT, R3, R9, RZ ;  /* 0x0000000903009210 */ /* 0x000fe40007ffe0ff */
[----:B--2---:R-:W-:Y:S01]  /*0b60*/  @!P1 LEA R24, P3, R2, R24, 0x1 ;  /* 0x0000001802189211 */ /* 0x004fe200078608ff */
[----:B------:R2:W3:Y:S01]  /*0b70*/  @!P4 LDG.E R11, desc[UR12][R6.64] ;  /* 0x0000000c060bc981 */ /* 0x0004e2000c1e1900 */
[----:B------:R-:W-:Y:S02]  /*0b80*/  ISETP.GE.U32.AND P4, PT, R52, UR18, PT ;  /* 0x0000001234007c0c */ /* 0x000fe4000bf86070 */
[----:B------:R-:W-:Y:S01]  /*0b90*/  @!P1 LEA.HI.X R25, R2, R25, R0, 0x1, P3 ;  /* 0x0000001902199211 */ /* 0x000fe200018f0c00 */
[----:B------:R-:W1:Y:S01]  /*0ba0*/  @!P6 LDC.64 R4, c[0x0][0x390] ;  /* 0x0000e400ff04eb82 */ /* 0x000e620000000a00 */
[----:B------:R-:W-:-:S07]  /*0bb0*/  ISETP.GE.AND.EX P4, PT, R49, UR19, PT, P4 ;  /* 0x0000001331007c0c */ /* 0x000fce000bf86340 */
[----:B------:R-:W1:Y:S01]  /*0bc0*/  @!P5 LDC.64 R2, c[0x0][0x390] ;  /* 0x0000e400ff02db82 */ /* 0x000e620000000a00 */
[----:B------:R-:W-:Y:S01]  /*0bd0*/  ISETP.GE.U32.AND P3, PT, R55, UR18, PT ;  /* 0x0000001237007c0c */ /* 0x000fe2000bf66070 */
[----:B0-----:R-:W-:-:S03]  /*0be0*/  @!P5 IMAD R0, R13, R22, RZ ;  /* 0x000000160d00d224 */ /* 0x001fc600078e02ff */
[----:B------:R-:W-:Y:S02]  /*0bf0*/  ISETP.GE.AND.EX P3, PT, R53, UR19, PT, P3 ;  /* 0x0000001335007c0c */ /* 0x000fe4000bf66330 */
[----:B------:R-:W-:Y:S02]  /*0c00*/  @!P5 MOV R8, R58 ;  /* 0x0000003a0008d202 */ /* 0x000fe40000000f00 */
[----:B------:R-:W-:Y:S01]  /*0c10*/  @!P5 MOV R9, R57 ;  /* 0x000000390009d202 */ /* 0x000fe20000000f00 */
[----:B------:R-:W-:Y:S01]  /*0c20*/  @!P5 IMAD R19, R15, R23, R0 ;  /* 0x000000170f13d224 */ /* 0x000fe200078e0200 */
[----:B------:R-:W-:Y:S01]  /*0c30*/  MOV R13, RZ ;  /* 0x000000ff000d7202 */ /* 0x000fe20000000f00 */
[----:B--2---:R-:W0:Y:S01]  /*0c40*/  @!P4 LDC.64 R6, c[0x0][0x3e0] ;  /* 0x0000f800ff06cb82 */ /* 0x004e220000000a00 */
[----:B-1----:R-:W-:Y:S01]  /*0c50*/  @!P6 IMAD R0, R51, R16, RZ ;  /* 0x000000103300e224 */ /* 0x002fe200078e02ff */
[----:B------:R-:W-:Y:S01]  /*0c60*/  @!P6 MOV R20, R58 ;  /* 0x0000003a0014e202 */ /* 0x000fe20000000f00 */
[----:B------:R-:W-:Y:S01]  /*0c70*/  @!P5 IMAD.WIDE.U32 R22, R15, R22, R8 ;  /* 0x000000160f16d225 */ /* 0x000fe200078e0008 */
[----:B------:R-:W-:Y:S01]  /*0c80*/  @!P6 MOV R21, R57 ;  /* 0x000000390015e202 */ /* 0x000fe20000000f00 */
[----:B------:R-:W2:Y:S02]  /*0c90*/  @!P1 LDG.E R13, desc[UR12][R24.64] ;  /* 0x0000000c180d9981 */ /* 0x000ea4000c1e1900 */
[C---:B------:R-:W-:Y:S01]  /*0ca0*/  @!P6 IMAD R17, R54.reuse, R17, R0 ;  /* 0x000000113611e224 */ /* 0x040fe200078e0200 */
[----:B------:R-:W1:Y:S01]  /*0cb0*/  @!P3 LDC.64 R8, c[0x0][0x3e0] ;  /* 0x0000f800ff08bb82 */ /* 0x000e620000000a00 */
[----:B------:R-:W-:Y:S01]  /*0cc0*/  @!P5 IADD3 R0, PT, PT, R23, R19, RZ ;  /* 0x000000131700d210 */ /* 0x000fe20007ffe0ff */
[----:B------:R-:W-:Y:S01]  /*0cd0*/  @!P6 IMAD.WIDE.U32 R20, R54, R16, R20 ;  /* 0x000000103614e225 */ /* 0x000fe200078e0014 */
[----:B------:R-:W-:-:S04]  /*0ce0*/  @!P5 LEA R18, P1, R22, R2, 0x1 ;  /* 0x000000021612d211 */ /* 0x000fc800078208ff */
[----:B------:R-:W-:Y:S01]  /*0cf0*/  @!P5 LEA.HI.X R19, R22, R3, R0, 0x1, P1 ;  /* 0x000000031613d211 */ /* 0x000fe200008f0c00 */
[----:B------:R-:W-:Y:S01]  /*0d00*/  @!P6 IMAD.IADD R0, R21, 0x1, R17 ;  /* 0x000000011500e824 */ /* 0x000fe200078e0211 */
[C---:B------:R-:W-:Y:S01]  /*0d10*/  @!P6 LEA R16, P1, R20.reuse, R4, 0x1 ;  /* 0x000000041410e211 */ /* 0x040fe200078208ff */
[----:B------:R-:W1:Y:S01]  /*0d20*/  @!P4 LDC.64 R2, c[0x0][0x390] ;  /* 0x0000e400ff02cb82 */ /* 0x000e620000000a00 */
[----:B------:R-:W-:Y:S02]  /*0d30*/  MOV R37, RZ ;  /* 0x000000ff00257202 */ /* 0x000fe40000000f00 */
[----:B------:R-:W-:Y:S02]  /*0d40*/  @!P6 LEA.HI.X R17, R20, R5, R0, 0x1, P1 ;  /* 0x000000051411e211 */ /* 0x000fe400008f0c00 */
[----:B------:R-:W-:-:S03]  /*0d50*/  ISETP.GE.U32.AND P1, PT, R50, UR18, PT ;  /* 0x0000001232007c0c */ /* 0x000fc6000bf26070 */
[----:B------:R-:W1:Y:S01]  /*0d60*/  @!P3 LDC.64 R4, c[0x0][0x390] ;  /* 0x0000e400ff04bb82 */ /* 0x000e620000000a00 */
[----:B------:R-:W-:Y:S01]  /*0d70*/  ISETP.GE.AND.EX P1, PT, R47, UR19, PT, P1 ;  /* 0x000000132f007c0c */ /* 0x000fe2000bf26310 */
[----:B------:R0:W3:Y:S02]  /*0d80*/  @!P6 LDG.E R37, desc[UR12][R16.64] ;  /* 0x0000000c1025e981 */ /* 0x0000e4000c1e1900 */
[----:B0-----:R-:W-:Y:S02]  /*0d90*/  @!P4 IMAD R0, R49, R6, RZ ;  /* 0x000000063100c224 */ /* 0x001fe400078e02ff */
[----:B------:R-:W-:Y:S01]  /*0da0*/  HFMA2 R15, -RZ, RZ, 0, 0 ;  /* 0x00000000ff0f7431 */ /* 0x000fe200000001ff */
[----:B------:R-:W-:Y:S01]  /*0db0*/  IADD3 R23, PT, PT, R55, 0x140, RZ ;  /* 0x0000014037177810 */ /* 0x000fe20007ffe0ff */
[C---:B------:R-:W-:Y:S01]  /*0dc0*/  @!P4 IMAD R21, R52.reuse, R7, R0 ;  /* 0x000000073415c224 */ /* 0x040fe200078e0200 */
[----:B------:R-:W-:Y:S02]  /*0dd0*/  @!P4 MOV R16, R58 ;  /* 0x0000003a0010c202 */ /* 0x000fe40000000f00 */
[----:B------:R-:W-:Y:S01]  /*0de0*/  @!P4 MOV R17, R57 ;  /* 0x000000390011c202 */ /* 0x000fe20000000f00 */
[----:B-1----:R-:W-:Y:S01]  /*0df0*/  @!P3 IMAD R0, R53, R8, RZ ;  /* 0x000000083500b224 */ /* 0x002fe200078e02ff */
[----:B------:R0:W2:Y:S01]  /*0e00*/  @!P5 LDG.E R15, desc[UR12][R18.64] ;  /* 0x0000000c120fd981 */ /* 0x0000a2000c1e1900 */
[----:B------:R-:W-:Y:S01]  /*0e10*/  @!P4 IMAD.WIDE.U32 R6, R52, R6, R16 ;  /* 0x000000063406c225 */ /* 0x000fe200078e0010 */
[----:B------:R-:W-:-:S02]  /*0e20*/  @!P3 MOV R16, R58 ;  /* 0x0000003a0010b202 */ /* 0x000fc40000000f00 */
[----:B------:R-:W-:Y:S02]  /*0e30*/  @!P3 MOV R17, R57 ;  /* 0x000000390011b202 */ /* 0x000fe40000000f00 */
[----:B------:R-:W-:Y:S02]  /*0e40*/  ISETP.GE.U32.AND P6, PT, R23, UR18, PT ;  /* 0x0000001217007c0c */ /* 0x000fe4000bfc6070 */
[----:B------:R-:W-:Y:S01]  /*0e50*/  SHF.R.S32.HI R31, RZ, 0x1f, R23 ;  /* 0x0000001fff1f7819 */ /* 0x000fe20000011417 */
[----:B0-----:R-:W-:Y:S01]  /*0e60*/  @!P3 IMAD R19, R55, R9, R0 ;  /* 0x000000093713b224 */ /* 0x001fe200078e0200 */
[----:B------:R-:W-:Y:S01]  /*0e70*/  @!P4 IADD3 R0, PT, PT, R7, R21, RZ ;  /* 0x000000150700c210 */ /* 0x000fe20007ffe0ff */
[----:B------:R-:W-:Y:S01]  /*0e80*/  @!P3 IMAD.WIDE.U32 R8, R55, R8, R16 ;  /* 0x000000083708b225 */ /* 0x000fe200078e0010 */
[----:B------:R-:W-:Y:S01]  /*0e90*/  @!P4 LEA R20, P5, R6, R2, 0x1 ;  /* 0x000000020614c211 */ /* 0x000fe200078a08ff */
[----:B------:R-:W0:Y:S01]  /*0ea0*/  @!P1 LDC.64 R16, c[0x0][0x3e0] ;  /* 0x0000f800ff109b82 */ /* 0x000e220000000a00 */
[----:B------:R-:W-:-:S02]  /*0eb0*/  ISETP.GE.AND.EX P6, PT, R31, UR19, PT, P6 ;  /* 0x000000131f007c0c */ /* 0x000fc4000bfc6360 */
[----:B------:R-:W-:Y:S02]  /*0ec0*/  @!P4 LEA.HI.X R21, R6, R3, R0, 0x1, P5 ;  /* 0x000000030615c211 */ /* 0x000fe400028f0c00 */
[----:B------:R-:W-:Y:S02]  /*0ed0*/  @!P3 IADD3 R2, PT, PT, R9, R19, RZ ;  /* 0x000000130902b210 */ /* 0x000fe40007ffe0ff */
[C---:B------:R-:W-:Y:S02]  /*0ee0*/  @!P3 LEA R26, P5, R8.reuse, R4, 0x1 ;  /* 0x00000004081ab211 */ /* 0x040fe400078a08ff */
[----:B------:R-:W-:Y:S02]  /*0ef0*/  IADD3 R0, PT, PT, R55, 0x160, RZ ;  /* 0x0000016037007810 */ /* 0x000fe40007ffe0ff */
[----:B------:R-:W-:Y:S02]  /*0f00*/  @!P3 LEA.HI.X R27, R8, R5, R2, 0x1, P5 ;  /* 0x00000005081bb211 */ /* 0x000fe400028f0c02 */
[----:B------:R-:W1:Y:S01]  /*0f10*/  @!P1 LDC.64 R8, c[0x0][0x390] ;  /* 0x0000e400ff089b82 */ /* 0x000e620000000a00 */
[----:B------:R-:W-:-:S02]  /*0f20*/  ISETP.GE.U32.AND P5, PT, R0, UR18, PT ;  /* 0x0000001200007c0c */ /* 0x000fc4000bfa6070 */
[----:B------:R-:W-:-:S05]  /*0f30*/  SHF.R.S32.HI R25, RZ, 0x1f, R0 ;  /* 0x0000001fff197819 */ /* 0x000fca0000011400 */
[----:B------:R-:W1:Y:S01]  /*0f40*/  @!P6 LDC.64 R4, c[0x0][0x3e0] ;  /* 0x0000f800ff04eb82 */ /* 0x000e620000000a00 */
[----:B------:R-:W-:Y:S01]  /*0f50*/  ISETP.GE.AND.EX P5, PT, R25, UR19, PT, P5 ;  /* 0x0000001319007c0c */ /* 0x000fe2000bfa6350 */
[----:B0-----:R-:W-:Y:S01]  /*0f60*/  @!P1 IMAD R2, R47, R16, RZ ;  /* 0x000000102f029224 */ /* 0x001fe200078e02ff */
[----:B------:R-:W-:Y:S02]  /*0f70*/  @!P1 MOV R18, R58 ;  /* 0x0000003a00129202 */ /* 0x000fe40000000f00 */
[----:B------:R-:W-:-:S03]  /*0f80*/  @!P1 MOV R19, R57 ;  /* 0x0000003900139202 */ /* 0x000fc60000000f00 */
[----:B------:R-:W0:Y:S01]  /*0f90*/  @!P6 LDC.64 R6, c[0x0][0x390] ;  /* 0x0000e400ff06eb82 */ /* 0x000e220000000a00 */
[----:B------:R-:W-:Y:S02]  /*0fa0*/  IMAD.MOV.U32 R35, RZ, RZ, RZ ;  /* 0x000000ffff237224 */ /* 0x000fe400078e00ff */
[----:B------:R-:W-:Y:S02]  /*0fb0*/  HFMA2 R39, -RZ, RZ, 0, 0 ;  /* 0x00000000ff277431 */ /* 0x000fe400000001ff */
[C---:B------:R-:W-:Y:S02]  /*0fc0*/  @!P1 IMAD R17, R50.reuse, R17, R2 ;  /* 0x0000001132119224 */ /* 0x040fe400078e0202 */
[----:B------:R-:W-:Y:S01]  /*0fd0*/  @!P1 IMAD.WIDE.U32 R18, R50, R16, R18 ;  /* 0x0000001032129225 */ /* 0x000fe200078e0012 */
[----:B------:R4:W2:Y:S01]  /*0fe0*/  @!P4 LDG.E R35, desc[UR12][R20.64] ;  /* 0x0000000c1423c981 */ /* 0x0008a2000c1e1900 */
[----:B------:R-:W0:Y:S03]  /*0ff0*/  @!P5 LDC.64 R2, c[0x0][0x3e0] ;  /* 0x0000f800ff02db82 */ /* 0x000e260000000a00 */
[----:B------:R-:W-:Y:S01]  /*1000*/  @!P1 IADD3 R17, PT, PT, R19, R17, RZ ;  /* 0x0000001113119210 */ /* 0x000fe20007ffe0ff */
[----:B------:R0:W2:Y:S01]  /*1010*/  @!P3 LDG.E R39, desc[UR12][R26.64] ;  /* 0x0000000c1a27b981 */ /* 0x0000a2000c1e1900 */
[----:B-1----:R-:W-:Y:S01]  /*1020*/  @!P1 LEA R16, P4, R18, R8, 0x1 ;  /* 0x0000000812109211 */ /* 0x002fe200078808ff */
[----:B------:R-:W-:-:S03]  /*1030*/  @!P6 IMAD R22, R31, R4, RZ ;  /* 0x000000041f16e224 */ /* 0x000fc600078e02ff */
[----:B------:R-:W-:Y:S02]  /*1040*/  @!P1 LEA.HI.X R17, R18, R9, R17, 0x1, P4 ;  /* 0x0000000912119211 */ /* 0x000fe400020f0c11 */
[----:B----4-:R-:W-:Y:S01]  /*1050*/  @!P6 MOV R20, R58 ;  /* 0x0000003a0014e202 */ /* 0x010fe20000000f00 */
[----:B------:R-:W1:Y:S01]  /*1060*/  @!P5 LDC.64 R8, c[0x0][0x390] ;  /* 0x0000e400ff08db82 */ /* 0x000e620000000a00 */
[----:B------:R-:W-:Y:S01]  /*1070*/  @!P6 MOV R21, R57 ;  /* 0x000000390015e202 */ /* 0x000fe20000000f00 */
[----:B------:R-:W-:Y:S02]  /*1080*/  HFMA2 R18, -RZ, RZ, 0, 0 ;  /* 0x00000000ff127431 */ /* 0x000fe400000001ff */
[C---:B------:R-:W-:Y:S02]  /*1090*/  @!P6 IMAD R5, R23.reuse, R5, R22 ;  /* 0x000000051705e224 */ /* 0x040fe400078e0216 */
[----:B------:R-:W-:Y:S02]  /*10a0*/  @!P6 IMAD.WIDE.U32 R22, R23, R4, R20 ;  /* 0x000000041716e225 */ /* 0x000fe400078e0014 */
[----:B------:R4:W2:Y:S03]  /*10b0*/  @!P1 LDG.E R18, desc[UR12][R16.64] ;  /* 0x0000000c10129981 */ /* 0x0008a6000c1e1900 */
[----:B------:R-:W-:-:S02]  /*10c0*/  @!P6 IADD3 R5, PT, PT, R23, R5, RZ ;  /* 0x000000051705e210 */ /* 0x000fc40007ffe0ff */
[C---:B0-----:R-:W-:Y:S01]  /*10d0*/  @!P6 LEA R4, P1, R22.reuse, R6, 0x1 ;  /* 0x000000061604e211 */ /* 0x041fe200078208ff */
[----:B------:R-:W-:Y:S01]  /*10e0*/  @!P5 IMAD R25, R25, R2, RZ ;  /* 0x000000021919d224 */ /* 0x000fe200078e02ff */
[----:B------:R-:W-:Y:S02]  /*10f0*/  @!P5 MOV R6, R58 ;  /* 0x0000003a0006d202 */ /* 0x000fe40000000f00 */
[----:B------:R-:W-:Y:S02]  /*1100*/  @!P6 LEA.HI.X R5, R22, R7, R5, 0x1, P1 ;  /* 0x000000071605e211 */ /* 0x000fe400008f0c05 */
[----:B------:R-:W-:Y:S01]  /*1110*/  @!P5 MOV R7, R57 ;  /* 0x000000390007d202 */ /* 0x000fe20000000f00 */
[----:B------:R-:W-:Y:S01]  /*1120*/  @!P5 IMAD R3, R0, R3, R25 ;  /* 0x000000030003d224 */ /* 0x000fe200078e0219 */
[----:B------:R-:W-:Y:S01]  /*1130*/  ISETP.GE.U32.AND P1, PT, R48, UR18, PT ;  /* 0x0000001230007c0c */ /* 0x000fe2000bf26070 */
[----:B------:R-:W-:-:S03]  /*1140*/  @!P5 IMAD.WIDE.U32 R6, R0, R2, R6 ;  /* 0x000000020006d225 */ /* 0x000fc600078e0006 */
[----:B------:R-:W-:Y:S01]  /*1150*/  ISETP.GE.AND.EX P1, PT, R45, UR19, PT, P1 ;  /* 0x000000132d007c0c */ /* 0x000fe2000bf26310 */
[----:B------:R-:W-:Y:S01]  /*1160*/  @!P5 IMAD.IADD R0, R7, 0x1, R3 ;  /* 0x000000010700d824 */ /* 0x000fe200078e0203 */
[----:B-1----:R-:W-:-:S04]  /*1170*/  @!P5 LEA R26, P4, R6, R8, 0x1 ;  /* 0x00000008061ad211 */ /* 0x002fc800078808ff */
[----:B------:R-:W-:Y:S02]  /*1180*/  @!P5 LEA.HI.X R27, R6, R9, R0, 0x1, P4 ;  /* 0x00000009061bd211 */ /* 0x000fe400020f0c00 */
[----:B------:R-:W-:-:S05]  /*1190*/  ISETP.GE.U32.AND P4, PT, R46, UR18, PT ;  /* 0x000000122e007c0c */ /* 0x000fca000bf86070 */
[----:B------:R-:W0:Y:S01]  /*11a0*/  @!P1 LDC.64 R6, c[0x0][0x3e0] ;  /* 0x0000f800ff069b82 */ /* 0x000e220000000a00 */
[----:B------:R-:W-:Y:S01]  /*11b0*/  ISETP.GE.AND.EX P4, PT, R43, UR19, PT, P4 ;  /* 0x000000132b007c0c */ /* 0x000fe2000bf86340 */
[----:B------:R-:W-:Y:S02]  /*11c0*/  HFMA2 R23, -RZ, RZ, 0, 0 ;  /* 0x00000000ff177431 */ /* 0x000fe400000001ff */
[----:B------:R-:W-:-:S04]  /*11d0*/  HFMA2 R21, -RZ, RZ, 0, 0 ;  /* 0x00000000ff157431 */ /* 0x000fc800000001ff */
[----:B----4-:R-:W1:Y:S01]  /*11e0*/  @!P1 LDC.64 R16, c[0x0][0x390] ;  /* 0x0000e400ff109b82 */ /* 0x010e620000000a00 */
[----:B------:R4:W2:Y:S01]  /*11f0*/  @!P5 LDG.E R23, desc[UR12][R26.64] ;  /* 0x0000000c1a17d981 */ /* 0x0008a2000c1e1900 */
[----:B------:R-:W-:-:S03]  /*1200*/  ISETP.GE.U32.AND P5, PT, R44, UR18, PT ;  /* 0x000000122c007c0c */ /* 0x000fc6000bfa6070 */
[----:B------:R4:W2:Y:S03]  /*1210*/  @!P6 LDG.E R21, desc[UR12][R4.64] ;  /* 0x0000000c0415e981 */ /* 0x0008a6000c1e1900 */
[----:B------:R-:W5:Y:S01]  /*1220*/  @!P4 LDC.64 R8, c[0x0][0x3e0] ;  /* 0x0000f800ff08cb82 */ /* 0x000f620000000a00 */
[----:B------:R-:W-:Y:S02]  /*1230*/  ISETP.GE.AND.EX P5, PT, R41, UR19, PT, P5 ;  /* 0x0000001329007c0c */ /* 0x000fe4000bfa6350 */
[----:B----4-:R-:W-:-:S05]  /*1240*/  @!P1 MOV R26, R58 ;  /* 0x0000003a001a9202 */ /* 0x010fca0000000f00 */
[----:B------:R-:W4:Y:S01]  /*1250*/  @!P4 LDC.64 R4, c[0x0][0x390] ;  /* 0x0000e400ff04cb82 */ /* 0x000f220000000a00 */
[-C--:B0-----:R-:W-:Y:S01]  /*1260*/  @!P1 IMAD R0, R45, R6.reuse, RZ ;  /* 0x000000062d009224 */ /* 0x081fe200078e02ff */
[----:B------:R-:W-:Y:S02]  /*1270*/  @!P1 MOV R27, R57 ;  /* 0x00000039001b9202 */ /* 0x000fe40000000f00 */
[----:B------:R-:W-:Y:S01]  /*1280*/  MOV R25, RZ ;  /* 0x000000ff00197202 */ /* 0x000fe20000000f00 */
[C---:B------:R-:W-:Y:S02]  /*1290*/  @!P1 IMAD R19, R48.reuse, R7, R0 ;  /* 0x0000000730139224 */ /* 0x040fe400078e0200 */
[----:B------:R-:W-:Y:S01]  /*12a0*/  @!P1 IMAD.WIDE.U32 R6, R48, R6, R26 ;  /* 0x0000000630069225 */ /* 0x000fe200078e001a */
[----:B------:R-:W0:Y:S01]  /*12b0*/  @!P5 LDC.64 R2, c[0x0][0x3e0] ;  /* 0x0000f800ff02db82 */ /* 0x000e220000000a00 */
[----:B------:R-:W-:Y:S01]  /*12c0*/  @!P4 MOV R26, R58 ;  /* 0x0000003a001ac202 */ /* 0x000fe20000000f00 */
[----:B------:R4:W2:Y:S01]  /*12d0*/  @!P2 LDG.E R25, desc[UR12][R28.64] ;  /* 0x0000000c1c19a981 */ /* 0x0008a2000c1e1900 */
[----:B------:R-:W-:-:S02]  /*12e0*/  @!P4 MOV R27, R57 ;  /* 0x00000039001bc202 */ /* 0x000fc40000000f00 */
[----:B------:R-:W-:Y:S01]  /*12f0*/  @!P1 IADD3 R0, PT, PT, R7, R19, RZ ;  /* 0x0000001307009210 */ /* 0x000fe20007ffe0ff */
[----:B-----5:R-:W-:Y:S01]  /*1300*/  @!P4 IMAD R20, R43, R8, RZ ;  /* 0x000000082b14c224 */ /* 0x020fe200078e02ff */
[----:B-1----:R-:W-:-:S03]  /*1310*/  @!P1 LEA R16, P2, R6, R16, 0x1 ;  /* 0x0000001006109211 */ /* 0x002fc600078408ff */
[----:B------:R-:W-:Y:S01]  /*1320*/  @!P4 IMAD R19, R46, R9, R20 ;  /* 0x000000092e13c224 */ /* 0x000fe200078e0214 */
[----:B------:R-:W-:Y:S01]  /*1330*/  @!P1 LEA.HI.X R17, R6, R17, R0, 0x1, P2 ;  /* 0x0000001106119211 */ /* 0x000fe200010f0c00 */
[----:B------:R-:W-:-:S04]  /*1340*/  @!P4 IMAD.WIDE.U32 R8, R46, R8, R26 ;  /* 0x000000082e08c225 */ /* 0x000fc800078e001a */
[----:B------:R-:W-:Y:S01]  /*1350*/  HFMA2 R27, -RZ, RZ, 0, 0 ;  /* 0x00000000ff1b7431 */ /* 0x000fe200000001ff */
[----:B------:R-:W1:Y:S01]  /*1360*/  @!P5 LDC.64 R6, c[0x0][0x390] ;  /* 0x0000e400ff06db82 */ /* 0x000e620000000a00 */
[----:B------:R-:W-:Y:S02]  /*1370*/  @!P4 IADD3 R0, PT, PT, R9, R19, RZ ;  /* 0x000000130900c210 */ /* 0x000fe40007ffe0ff */
[C---:B----4-:R-:W-:Y:S02]  /*1380*/  @!P4 LEA R4, P2, R8.reuse, R4, 0x1 ;  /* 0x000000040804c211 */ /* 0x050fe400078408ff */
[----:B------:R-:W4:Y:S01]  /*1390*/  @!P1 LDG.E R27, desc[UR12][R16.64] ;  /* 0x0000000c101b9981 */ /* 0x000f22000c1e1900 */
[----:B------:R-:W-:Y:S02]  /*13a0*/  MOV R29, RZ ;  /* 0x000000ff001d7202 */ /* 0x000fe40000000f00 */
[----:B------:R-:W-:Y:S01]  /*13b0*/  @!P4 LEA.HI.X R5, R8, R5, R0, 0x1, P2 ;  /* 0x000000050805c211 */ /* 0x000fe200010f0c00 */
[----:B0-----:R-:W-:-:S04]  /*13c0*/  @!P5 IMAD R0, R41, R2, RZ ;  /* 0x000000022900d224 */ /* 0x001fc800078e02ff */
[----:B------:R0:W5:Y:S01]  /*13d0*/  @!P4 LDG.E R29, desc[UR12][R4.64] ;  /* 0x0000000c041dc981 */ /* 0x000162000c1e1900 */
[----:B------:R-:W-:Y:S01]  /*13e0*/  @!P5 IMAD R9, R44, R3, R0 ;  /* 0x000000032c09d224 */ /* 0x000fe200078e0200 */
[----:B0-----:R-:W-:Y:S01]  /*13f0*/  @!P5 MOV R5, R57 ;  /* 0x000000390005d202 */ /* 0x001fe20000000f00 */
[----:B------:R-:W-:-:S04]  /*1400*/  @!P5 IMAD.MOV.U32 R4, RZ, RZ, R58 ;  /* 0x000000ffff04d224 */ /* 0x000fc800078e003a */
[----:B------:R-:W-:-:S04]  /*1410*/  @!P5 IMAD.WIDE.U32 R2, R44, R2, R4 ;  /* 0x000000022c02d225 */ /* 0x000fc800078e0004 */
[----:B------:R-:W-:Y:S01]  /*1420*/  HFMA2 R31, -RZ, RZ, 0, 0 ;  /* 0x00000000ff1f7431 */ /* 0x000fe200000001ff */
[----:B------:R-:W-:Y:S02]  /*1430*/  @!P5 IADD3 R0, PT, PT, R3, R9, RZ ;  /* 0x000000090300d210 */ /* 0x000fe40007ffe0ff */
[----:B-1----:R-:W-:-:S04]  /*1440*/  @!P5 LEA R6, P1, R2, R6, 0x1 ;  /* 0x000000060206d211 */ /* 0x002fc800078208ff */
[----:B------:R-:W-:-:S05]  /*1450*/  @!P5 LEA.HI.X R7, R2, R7, R0, 0x1, P1 ;  /* 0x000000070207d211 */ /* 0x000fca00008f0c00 */
[----:B------:R0:W5:Y:S01]  /*1460*/  @!P5 LDG.E R31, desc[UR12][R6.64] ;  /* 0x0000000c061fd981 */ /* 0x000162000c1e1900 */
[----:B------:R-:W-:Y:S02]  /*1470*/  PRMT R9, R14, 0x7632, R9 ;  /* 0x000076320e097816 */ /* 0x000fe40000000009 */
[----:B------:R-:W-:Y:S02]  /*1480*/  PRMT R16, R10, 0x7632, R16 ;  /* 0x000076320a107816 */ /* 0x000fe40000000010 */
[----:B---3--:R-:W-:-:S04]  /*1490*/  PRMT R34, R37, 0x7632, R34 ;  /* 0x0000763225227816 */ /* 0x008fc80000000022 */
[----:B------:R-:W-:Y:S02]  /*14a0*/  SHF.L.U32 R34, R34, 0x10, RZ ;  /* 0x0000001022227819 */ /* 0x000fe400000006ff */
[----:B------:R-:W-:-:S03]  /*14b0*/  SHF.L.U32 R37, R37, 0x10, RZ ;  /* 0x0000001025257819 */ /* 0x000fc600000006ff */
[----:B------:R-:W-:-:S04]  /*14c0*/  FMUL.FTZ R4, R34, R34 ;  /* 0x0000002222047220 */ /* 0x000fc80000410000 */
[C---:B------:R-:W-:Y:S01]  /*14d0*/  FFMA.FTZ R4, R37.reuse, R37, R4 ;  /* 0x0000002525047223 */ /* 0x040fe20000010004 */
[----:B------:R-:W-:Y:S01]  /*14e0*/  FADD.FTZ R5, R37, R34 ;  /* 0x0000002225057221 */ /* 0x000fe20000010000 */
[----:B--2---:R-:W-:-:S04]  /*14f0*/  PRMT R36, R39, 0x7632, R36 ;  /* 0x0000763227247816 */ /* 0x004fc80000000024 */
[----:B------:R-:W-:Y:S02]  /*1500*/  SHF.L.U32 R36, R36, 0x10, RZ ;  /* 0x0000001024247819 */ /* 0x000fe400000006ff */
[----:B------:R-:W-:-:S03]  /*1510*/  SHF.L.U32 R39, R39, 0x10, RZ ;  /* 0x0000001027277819 */ /* 0x000fc600000006ff */
[----:B------:R-:W-:Y:S01]  /*1520*/  FMUL.FTZ R2, R36, R36 ;  /* 0x0000002424027220 */ /* 0x000fe20000410000 */
[----:B------:R-:W-:Y:S01]  /*1530*/  PRMT R8, R35, 0x7632, R8 ;  /* 0x0000763223087816 */ /* 0x000fe20000000008 */
[C---:B------:R-:W-:Y:S02]  /*1540*/  FADD.FTZ R0, R39.reuse, R36 ;  /* 0x0000002427007221 */ /* 0x040fe40000010000 */
[----:B------:R-:W-:Y:S01]  /*1550*/  FFMA.FTZ R3, R39, R39, R2 ;  /* 0x0000002727037223 */ /* 0x000fe20000010002 */
[----:B------:R-:W-:Y:S01]  /*1560*/  SHF.L.U32 R35, R35, 0x10, RZ ;  /* 0x0000001023237819 */ /* 0x000fe200000006ff */
[----:B------:R-:W-:Y:S02]  /*1570*/  FADD.FTZ R2, RZ, R0 ;  /* 0x00000000ff027221 */ /* 0x000fe40000010000 */
[----:B------:R-:W-:Y:S01]  /*1580*/  FADD.FTZ R3, RZ, R3 ;  /* 0x00000003ff037221 */ /* 0x000fe20000010000 */
[----:B------:R-:W-:-:S03]  /*1590*/  SHF.L.U32 R0, R8, 0x10, RZ ;  /* 0x0000001008007819 */ /* 0x000fc600000006ff */
[----:B0-----:R-:W-:Y:S01]  /*15a0*/  FADD.FTZ R6, R3, R4 ;  /* 0x0000000403067221 */ /* 0x001fe20000010000 */
[----:B------:R-:W-:Y:S01]  /*15b0*/  PRMT R3, R18, 0x7632, R3 ;  /* 0x0000763212037816 */ /* 0x000fe20000000003 */
[----:B------:R-:W-:Y:S01]  /*15c0*/  FADD.FTZ R5, R2, R5 ;  /* 0x0000000502057221 */ /* 0x000fe20000010000 */
[----:B------:R-:W-:Y:S01]  /*15d0*/  FADD.FTZ R4, R35, R0 ;  /* 0x0000000023047221 */ /* 0x000fe20000010000 */
[----:B------:R-:W-:Y:S02]  /*15e0*/  FMUL.FTZ R8, R0, R0 ;  /* 0x0000000000087220 */ /* 0x000fe40000410000 */
[----:B------:R-:W-:Y:S01]  /*15f0*/  IMAD.U32 R3, R3, 0x10000, RZ ;  /* 0x0001000003037824 */ /* 0x000fe200078e00ff */
[----:B------:R-:W-:Y:S01]  /*1600*/  SHF.L.U32 R2, R18, 0x10, RZ ;  /* 0x0000001012027819 */ /* 0x000fe200000006ff */
[----:B------:R-:W-:Y:S01]  /*1610*/  FADD.FTZ R7, R5, R4 ;  /* 0x0000000405077221 */ /* 0x000fe20000010000 */
[----:B------:R-:W-:Y:S01]  /*1620*/  SHF.L.U32 R5, R9, 0x10, RZ ;  /* 0x0000001009057819 */ /* 0x000fe200000006ff */
[----:B------:R-:W-:Y:S01]  /*1630*/  FFMA.FTZ R9, R35, R35, R8 ;  /* 0x0000002323097223 */ /* 0x000fe20000010008 */
[----:B------:R-:W-:Y:S01]  /*1640*/  FMUL.FTZ R17, R3, R3 ;  /* 0x0000000303117220 */ /* 0x000fe20000410000 */
[----:B------:R-:W-:Y:S01]  /*1650*/  SHF.L.U32 R4, R14, 0x10, RZ ;  /* 0x000000100e047819 */ /* 0x000fe200000006ff */
[----:B------:R-:W-:Y:S01]  /*1660*/  FADD.FTZ R8, R2, R3 ;  /* 0x0000000302087221 */ /* 0x000fe20000010000 */
[----:B------:R-:W-:Y:S01]  /*1670*/  FADD.FTZ R6, R6, R9 ;  /* 0x0000000906067221 */ /* 0x000fe20000010000 */
[----:B------:R-:W-:Y:S01]  /*1680*/  FFMA.FTZ R17, R2, R2, R17 ;  /* 0x0000000202117223 */ /* 0x000fe20000010011 */
[----:B------:R-:W-:Y:S01]  /*1690*/  PRMT R9, R12, 0x7632, R9 ;  /* 0x000076320c097816 */ /* 0x000fe20000000009 */
[----:B------:R-:W-:Y:S01]  /*16a0*/  FADD.FTZ R7, R7, R8 ;  /* 0x0000000807077221 */ /* 0x000fe20000010000 */
[----:B------:R-:W-:Y:S01]  /*16b0*/  FADD.FTZ R8, R4, R5 ;  /* 0x0000000504087221 */ /* 0x000fe20000010000 */
[----:B------:R-:W-:Y:S01]  /*16c0*/  FADD.FTZ R17, R6, R17 ;  /* 0x0000001106117221 */ /* 0x000fe20000010000 */
[----:B------:R-:W-:Y:S01]  /*16d0*/  SHF.L.U32 R6, R9, 0x10, RZ ;  /* 0x0000001009067819 */ /* 0x000fe200000006ff */
[----:B------:R-:W-:Y:S01]  /*16e0*/  FMUL.FTZ R9, R5, R5 ;  /* 0x0000000505097220 */ /* 0x000fe20000410000 */
[----:B------:R-:W-:Y:S01]  /*16f0*/  FADD.FTZ R14, R7, R8 ;  /* 0x00000008070e7221 */ /* 0x000fe20000010000 */
[----:B------:R-:W-:-:S02]  /*1700*/  SHF.L.U32 R8, R10, 0x10, RZ ;  /* 0x000000100a087819 */ /* 0x000fc400000006ff */
[----:B------:R-:W-:Y:S01]  /*1710*/  SHF.L.U32 R7, R12, 0x10, RZ ;  /* 0x000000100c077819 */ /* 0x000fe200000006ff */
[----:B------:R-:W-:Y:S01]  /*1720*/  FFMA.FTZ R10, R4, R4, R9 ;  /* 0x00000004040a7223 */ /* 0x000fe20000010009 */
[----:B------:R-:W-:Y:S01]  /*1730*/  FMUL.FTZ R12, R6, R6 ;  /* 0x00000006060c7220 */ /* 0x000fe20000410000 */
[----:B------:R-:W-:Y:S02]  /*1740*/  SHF.L.U32 R9, R16, 0x10, RZ ;  /* 0x0000001010097819 */ /* 0x000fe400000006ff */
[----:B------:R-:W-:Y:S01]  /*1750*/  FADD.FTZ R10, R17, R10 ;  /* 0x0000000a110a7221 */ /* 0x000fe20000010000 */
[C---:B------:R-:W-:Y:S01]  /*1760*/  FADD.FTZ R19, R7.reuse, R6 ;  /* 0x0000000607137221 */ /* 0x040fe20000010000 */
[--C-:B------:R-:W-:Y:S01]  /*1770*/  FFMA.FTZ R17, R7, R7, R12.reuse ;  /* 0x0000000707117223 */ /* 0x100fe2000001000c */
[----:B------:R-:W-:Y:S02]  /*1780*/  PRMT R12, R11, 0x7632, R12 ;  /* 0x000076320b0c7816 */ /* 0x000fe4000000000c */
[----:B------:R-:W-:Y:S01]  /*1790*/  FADD.FTZ R14, R14, R19 ;  /* 0x000000130e0e7221 */ /* 0x000fe20000010000 */
[----:B------:R-:W-:Y:S01]  /*17a0*/  FADD.FTZ R17, R10, R17 ;  /* 0x000000110a117221 */ /* 0x000fe20000010000 */
[----:B------:R-:W-:Y:S01]  /*17b0*/  FADD.FTZ R19, R8, R9 ;  /* 0x0000000908137221 */ /* 0x000fe20000010000 */
[----:B------:R-:W-:Y:S01]  /*17c0*/  SHF.L.U32 R10, R12, 0x10, RZ ;  /* 0x000000100c0a7819 */ /* 0x000fe200000006ff */
[----:B------:R-:W-:Y:S01]  /*17d0*/  FMUL.FTZ R33, R9, R9 ;  /* 0x0000000909217220 */ /* 0x000fe20000410000 */
[----:B------:R-:W-:Y:S01]  /*17e0*/  PRMT R12, R13, 0x7632, R12 ;  /* 0x000076320d0c7816 */ /* 0x000fe2000000000c */
[----:B------:R-:W-:Y:S01]  /*17f0*/  FADD.FTZ R16, R14, R19 ;  /* 0x000000130e107221 */ /* 0x000fe20000010000 */
[----:B------:R-:W-:Y:S01]  /*1800*/  SHF.L.U32 R11, R11, 0x10, RZ ;  /* 0x000000100b0b7819 */ /* 0x000fe200000006ff */
[----:B------:R-:W-:Y:S01]  /*1810*/  FFMA.FTZ R14, R8, R8, R33 ;  /* 0x00000008080e7223 */ /* 0x000fe20000010021 */
[----:B------:R-:W-:Y:S01]  /*1820*/  FMUL.FTZ R18, R10, R10 ;  /* 0x0000000a0a127220 */ /* 0x000fe20000410000 */
[----:B------:R-:W-:-:S02]  /*1830*/  SHF.L.U32 R12, R12, 0x10, RZ ;  /* 0x000000100c0c7819 */ /* 0x000fc400000006ff */
[----:B------:R-:W-:Y:S01]  /*1840*/  PRMT R19, R15, 0x7632, R19 ;  /* 0x000076320f137816 */ /* 0x000fe20000000013 */
[----:B------:R-:W-:Y:S01]  /*1850*/  FADD.FTZ R17, R17, R14 ;  /* 0x0000000e11117221 */ /* 0x000fe20000010000 */
[----:B------:R-:W-:Y:S01]  /*1860*/  FFMA.FTZ R18, R11, R11, R18 ;  /* 0x0000000b0b127223 */ /* 0x000fe20000010012 */
[----:B------:R-:W-:Y:S01]  /*1870*/  SHF.L.U32 R13, R13, 0x10, RZ ;  /* 0x000000100d0d7819 */ /* 0x000fe200000006ff */
[----:B------:R-:W-:Y:S01]  /*1880*/  FMUL.FTZ R20, R12, R12 ;  /* 0x0000000c0c147220 */ /* 0x000fe20000410000 */
[----:B------:R-:W-:Y:S01]  /*1890*/  IMAD.U32 R14, R19, 0x10000, RZ ;  /* 0x00010000130e7824 */ /* 0x000fe200078e00ff */
[----:B------:R-:W-:Y:S01]  /*18a0*/  PRMT R19, R21, 0x7632, R19 ;  /* 0x0000763215137816 */ /* 0x000fe20000000013 */
[----:B------:R-:W-:Y:S01]  /*18b0*/  FADD.FTZ R17, R17, R18 ;  /* 0x0000001211117221 */ /* 0x000fe20000010000 */
[----:B------:R-:W-:Y:S01]  /*18c0*/  SHF.L.U32 R15, R15, 0x10, RZ ;  /* 0x000000100f0f7819 */ /* 0x000fe200000006ff */
[----:B------:R-:W-:Y:S01]  /*18d0*/  FFMA.FTZ R18, R13, R13, R20 ;  /* 0x0000000d0d127223 */ /* 0x000fe20000010014 */
[----:B------:R-:W-:Y:S01]  /*18e0*/  FMUL.FTZ R22, R14, R14 ;  /* 0x0000000e0e167220 */ /* 0x000fe20000410000 */
[----:B------:R-:W-:-:S02]  /*18f0*/  PRMT R24, R23, 0x7632, R24 ;  /* 0x0000763217187816 */ /* 0x000fc40000000018 */
[----:B------:R-:W-:Y:S01]  /*1900*/  SHF.L.U32 R20, R19, 0x10, RZ ;  /* 0x0000001013147819 */ /* 0x000fe200000006ff */
[----:B------:R-:W-:Y:S01]  /*1910*/  FADD.FTZ R17, R17, R18 ;  /* 0x0000001211117221 */ /* 0x000fe20000010000 */
[----:B------:R-:W-:Y:S01]  /*1920*/  FFMA.FTZ R18, R15, R15, R22 ;  /* 0x0000000f0f127223 */ /* 0x000fe20000010016 */
[----:B------:R-:W-:Y:S02]  /*1930*/  SHF.L.U32 R21, R21, 0x10, RZ ;  /* 0x0000001015157819 */ /* 0x000fe400000006ff */
[----:B------:R-:W-:Y:S01]  /*1940*/  SHF.L.U32 R22, R24, 0x10, RZ ;  /* 0x0000001018167819 */ /* 0x000fe200000006ff */
[----:B------:R-:W-:Y:S01]  /*1950*/  FMUL.FTZ R24, R20, R20 ;  /* 0x0000001414187220 */ /* 0x000fe20000410000 */
[----:B------:R-:W-:Y:S01]  /*1960*/  PRMT R28, R25, 0x7632, R28 ;  /* 0x00007632191c7816 */ /* 0x000fe2000000001c */
        /* <DEDUP_REMOVED lines=8> */
[----:B------:R-:W-:Y:S01]  /*19f0*/  SHF.L.U32 R25, R25, 0x10, RZ ;  /* 0x0000001019197819 */ /* 0x000fe200000006ff */
[----:B------:R-:W-:Y:S01]  /*1a00*/  FMUL.FTZ R26, R24, R24 ;  /* 0x00000018181a7220 */ /* 0x000fe20000410000 */
[----:B------:R-:W-:Y:S01]  /*1a10*/  FADD.FTZ R16, R16, R17 ;  /* 0x0000001110107221 */ /* 0x000fe20000010000 */
[----:B----4-:R-:W-:Y:S01]  /*1a20*/  PRMT R28, R27, 0x7632, R28 ;  /* 0x000076321b1c7816 */ /* 0x010fe2000000001c */
[----:B------:R-:W-:Y:S01]  /*1a30*/  FADD.FTZ R18, R18, R19 ;  /* 0x0000001312127221 */ /* 0x000fe20000010000 */
[----:B------:R-:W-:Y:S01]  /*1a40*/  FADD.FTZ R17, R13, R12 ;  /* 0x0000000c0d117221 */ /* 0x000fe20000010000 */
[----:B------:R-:W-:Y:S01]  /*1a50*/  FFMA.FTZ R19, R25, R25, R26 ;  /* 0x0000001919137223 */ /* 0x000fe2000001001a */
[----:B------:R-:W-:-:S02]  /*1a60*/  SHF.L.U32 R26, R28, 0x10, RZ ;  /* 0x000000101c1a7819 */ /* 0x000fc400000006ff */
[----:B------:R-:W-:Y:S01]  /*1a70*/  FADD.FTZ R17, R16, R17 ;  /* 0x0000001110117221 */ /* 0x000fe20000010000 */
[----:B------:R-:W-:Y:S01]  /*1a80*/  FADD.FTZ R16, R18, R19 ;  /* 0x0000001312107221 */ /* 0x000fe20000010000 */
[----:B------:R-:W-:Y:S01]  /*1a90*/  SHF.L.U32 R27, R27, 0x10, RZ ;  /* 0x000000101b1b7819 */ /* 0x000fe200000006ff */
[----:B------:R-:W-:Y:S01]  /*1aa0*/  FADD.FTZ R18, R15, R14 ;  /* 0x0000000e0f127221 */ /* 0x000fe20000010000 */
[----:B------:R-:W-:Y:S01]  /*1ab0*/  FMUL.FTZ R28, R26, R26 ;  /* 0x0000001a1a1c7220 */ /* 0x000fe20000410000 */
[----:B-----5:R-:W-:Y:S02]  /*1ac0*/  PRMT R30, R29, 0x7632, R30 ;  /* 0x000076321d1e7816 */ /* 0x020fe4000000001e */
[----:B------:R-:W-:Y:S01]  /*1ad0*/  FADD.FTZ R17, R17, R18 ;  /* 0x0000001211117221 */ /* 0x000fe20000010000 */
[----:B------:R-:W-:Y:S01]  /*1ae0*/  FFMA.FTZ R19, R27, R27, R28 ;  /* 0x0000001b1b137223 */ /* 0x000fe2000001001c */
[----:B------:R-:W-:Y:S01]  /*1af0*/  FADD.FTZ R18, R21, R20 ;  /* 0x0000001415127221 */ /* 0x000fe20000010000 */
[----:B------:R-:W-:Y:S01]  /*1b00*/  SHF.L.U32 R28, R30, 0x10, RZ ;  /* 0x000000101e1c7819 */ /* 0x000fe200000006ff */
[----:B------:R-:W-:-:S02]  /*1b10*/  IMAD.U32 R29, R29, 0x10000, RZ ;  /* 0x000100001d1d7824 */ /* 0x000fc400078e00ff */
[----:B------:R-:W-:Y:S02]  /*1b20*/  FADD.FTZ R17, R17, R18 ;  /* 0x0000001211117221 */ /* 0x000fe40000010000 */
[----:B------:R-:W-:Y:S01]  /*1b30*/  FMUL.FTZ R18, R28, R28 ;  /* 0x0000001c1c127220 */ /* 0x000fe20000410000 */
[----:B------:R-:W-:Y:S01]  /*1b40*/  FADD.FTZ R19, R16, R19 ;  /* 0x0000001310137221 */ /* 0x000fe20000010000 */
[----:B------:R-:W-:Y:S02]  /*1b50*/  FADD.FTZ R16, R23, R22 ;  /* 0x0000001617107221 */ /* 0x000fe40000010000 */
[----:B------:R-:W-:Y:S01]  /*1b60*/  FFMA.FTZ R30, R29, R29, R18 ;  /* 0x0000001d1d1e7223 */ /* 0x000fe20000010012 */
[----:B------:R-:W-:Y:S01]  /*1b70*/  FADD.FTZ R18, R25, R24 ;  /* 0x0000001819127221 */ /* 0x000fe20000010000 */
[----:B------:R-:W-:Y:S02]  /*1b80*/  FADD.FTZ R17, R17, R16 ;  /* 0x0000001011117221 */ /* 0x000fe40000010000 */
[----:B------:R-:W-:-:S02]  /*1b90*/  FADD.FTZ R16, R19, R30 ;  /* 0x0000001e13107221 */ /* 0x000fc40000010000 */
[----:B------:R-:W-:Y:S01]  /*1ba0*/  FADD.FTZ R17, R17, R18 ;  /* 0x0000001211117221 */ /* 0x000fe20000010000 */
[----:B------:R-:W-:Y:S01]  /*1bb0*/  FADD.FTZ R18, R27, R26 ;  /* 0x0000001a1b127221 */ /* 0x000fe20000010000 */
[----:B------:R-:W-:-:S03]  /*1bc0*/  PRMT R30, R31, 0x7632, R30 ;  /* 0x000076321f1e7816 */ /* 0x000fc6000000001e */
[----:B------:R-:W-:Y:S01]  /*1bd0*/  FADD.FTZ R17, R17, R18 ;  /* 0x0000001211117221 */ /* 0x000fe20000010000 */
[----:B------:R-:W-:Y:S01]  /*1be0*/  SHF.L.U32 R30, R30, 0x10, RZ ;  /* 0x000000101e1e7819 */ /* 0x000fe200000006ff */
[----:B------:R-:W-:Y:S01]  /*1bf0*/  FADD.FTZ R18, R29, R28 ;  /* 0x0000001c1d127221 */ /* 0x000fe20000010000 */
[----:B------:R-:W-:-:S03]  /*1c00*/  SHF.L.U32 R31, R31, 0x10, RZ ;  /* 0x000000101f1f7819 */ /* 0x000fc600000006ff */
[----:B------:R-:W-:Y:S01]  /*1c10*/  FMUL.FTZ R32, R30, R30 ;  /* 0x0000001e1e207220 */ /* 0x000fe20000410000 */
[----:B------:R-:W-:Y:S01]  /*1c20*/  FADD.FTZ R17, R17, R18 ;  /* 0x0000001211117221 */ /* 0x000fe20000010000 */
[C---:B------:R-:W-:Y:S02]  /*1c30*/  FADD.FTZ R18, R31.reuse, R30 ;  /* 0x0000001e1f127221 */ /* 0x040fe40000010000 */
[----:B------:R-:W-:Y:S02]  /*1c40*/  FFMA.FTZ R19, R31, R31, R32 ;  /* 0x0000001f1f137223 */ /* 0x000fe40000010020 */
[----:B------:R-:W-:Y:S02]  /*1c50*/  FADD.FTZ R17, R17, R18 ;  /* 0x0000001211117221 */ /* 0x000fe40000010000 */
[----:B------:R-:W-:-:S03]  /*1c60*/  FADD.FTZ R16, R16, R19 ;  /* 0x0000001310107221 */ /* 0x000fc60000010000 */
        /* <DEDUP_REMOVED lines=17> */
[C---:B------:R-:W-:Y:S02]  /*1d80*/  ISETP.GT.AND P2, PT, R40.reuse, 0xf, PT ;  /* 0x0000000f2800780c */ /* 0x040fe40003f44270 */
[----:B------:R-:W-:Y:S01]  /*1d90*/  ISETP.GT.AND P1, PT, R40, 0x17, PT ;  /* 0x000000172800780c */ /* 0x000fe20003f24270 */
[----:B------:R-:W-:Y:S01]  /*1da0*/  BSSY.RECONVERGENT B0, `(.L_x_1953) ;  /* 0x0000012000007945 */ /* 0x000fe20003800200 */
        /* <DEDUP_REMOVED lines=11> */
[----:B------:R-:W-:-:S04]  /*1e60*/  @!P1 MOV R16, 0x400 ;  /* 0x0000040000109802 */ /* 0x000fc80000000f00 */
[----:B0-----:R-:W-:Y:S02]  /*1e70*/  @!P1 LEA R17, R17, R16, 0x18 ;  /* 0x0000001011119211 */ /* 0x001fe400078ec0ff */
[----:B------:R-:W-:-:S04]  /*1e80*/  @!P1 SHF.R.U32.HI R16, RZ, 0x2, R42 ;  /* 0x00000002ff109819 */ /* 0x000fc8000001162a */
[----:B------:R-:W-:-:S04]  /*1e90*/  @!P1 LOP3.LUT R16, R16, 0xf8, RZ, 0xc0, !PT ;  /* 0x000000f810109812 */ /* 0x000fc800078ec0ff */
[----:B------:R-:W-:-:S05]  /*1ea0*/  @!P1 IADD3 R16, PT, PT, R16, R17, RZ ;  /* 0x0000001110109210 */ /* 0x000fca0007ffe0ff */
[----:B------:R3:W-:Y:S02]  /*1eb0*/  @!P1 STS.64 [R16+0x8], R32 ;  /* 0x0000082010009388 */ /* 0x0007e40000000a00 */
.L_x_1954:
[----:B------:R-:W-:Y:S05]  /*1ec0*/  BSYNC.RECONVERGENT B0 ;  /* 0x0000000000007941 */ /* 0x000fea0003800200 */
.L_x_1953:
        /* <DEDUP_REMOVED lines=8> */
[----:B--23--:R-:W1:Y:S02]  /*1f50*/  LDS.128 R16, [UR5+0x10] ;  /* 0x00001005ff107984 */ /* 0x00ce640008000c00 */
[----:B-1----:R-:W-:Y:S01]  /*1f60*/  FADD.FTZ R61, R32, R16 ;  /* 0x00000010203d7221 */ /* 0x002fe20000010000 */
[----:B------:R-:W-:-:S03]  /*1f70*/  FADD.FTZ R16, R33, R17 ;  /* 0x0000001121107221 */ /* 0x000fc60000010000 */
[----:B------:R-:W-:Y:S01]  /*1f80*/  FADD.FTZ R61, R61, R18 ;  /* 0x000000123d3d7221 */ /* 0x000fe20000010000 */
[----:B0-----:R-:W-:Y:S02]  /*1f90*/  FADD.FTZ R32, R16, R19 ;  /* 0x0000001310207221 */ /* 0x001fe40000010000 */
[----:B------:R-:W0:Y:S02]  /*1fa0*/  LDS.128 R16, [UR5+0x20] ;  /* 0x00002005ff107984 */ /* 0x000e240008000c00 */
[----:B0-----:R-:W-:Y:S01]  /*1fb0*/  FADD.FTZ R61, R61, R16 ;  /* 0x000000103d3d7221 */ /* 0x001fe20000010000 */
[----:B------:R-:W-:-:S03]  /*1fc0*/  FADD.FTZ R32, R32, R17 ;  /* 0x0000001120207221 */ /* 0x000fc60000010000 */
[----:B------:R-:W-:Y:S01]  /*1fd0*/  FADD.FTZ R61, R61, R18 ;  /* 0x000000123d3d7221 */ /* 0x000fe20000010000 */
[----:B------:R-:W-:Y:S02]  /*1fe0*/  FADD.FTZ R32, R32, R19 ;  /* 0x0000001320207221 */ /* 0x000fe40000010000 */
[----:B------:R-:W0:Y:S02]  /*1ff0*/  LDS.128 R16, [UR5+0x30] ;  /* 0x00003005ff107984 */ /* 0x000e240008000c00 */
[----:B0-----:R-:W-:Y:S01]  /*2000*/  FADD.FTZ R61, R61, R16 ;  /* 0x000000103d3d7221 */ /* 0x001fe20000010000 */
[----:B------:R-:W-:Y:S02]  /*2010*/  FADD.FTZ R16, R32, R17 ;  /* 0x0000001120107221 */ /* 0x000fe40000010000 */
[----:B------:R-:W0:Y:S01]  /*2020*/  LDS.64 R32, [UR5+0x40] ;  /* 0x00004005ff207984 */ /* 0x000e220008000a00 */
[----:B------:R-:W-:Y:S01]  /*2030*/  FADD.FTZ R61, R61, R18 ;  /* 0x000000123d3d7221 */ /* 0x000fe20000010000 */
[----:B------:R-:W-:-:S03]  /*2040*/  FADD.FTZ R16, R16, R19 ;  /* 0x0000001310107221 */ /* 0x000fc60000010000 */
[----:B0-----:R-:W-:Y:S01]  /*2050*/  FADD.FTZ R32, R61, R32 ;  /* 0x000000203d207221 */ /* 0x001fe20000010000 */
[----:B------:R-:W-:-:S07]  /*2060*/  FADD.FTZ R33, R16, R33 ;  /* 0x0000002110217221 */ /* 0x000fce0000010000 */
.L_x_1956:
[----:B------:R-:W-:Y:S05]  /*2070*/  BSYNC.RECONVERGENT B0 ;  /* 0x0000000000007941 */ /* 0x000fea0003800200 */
.L_x_1955:
[----:B------:R-:W-:Y:S05]  /*2080*/  @!P1 BRA `(.L_x_1957) ;  /* 0x0000000c00ac9947 */ /* 0x000fea0003800000 */
[----:B---3--:R-:W3:Y:S01]  /*2090*/  LDC.64 R16, c[0x0][0x3b8] ;  /* 0x0000ee00ff107b82 */ /* 0x008ee20000000a00 */
[----:B------:R-:W-:Y:S01]  /*20a0*/  ULOP3.LUT UR9, UR4, 0x1, URZ, 0xc0, !UPT ;  /* 0x0000000104097892 */ /* 0x000fe2000f8ec0ff */
[----:B------:R-:W-:-:S03]  /*20b0*/  ISETP.GE.U32.AND P4, PT, R38, 0x8, PT ;  /* 0x000000082600780c */ /* 0x000fc60003f86070 */
[----:B------:R-:W-:-:S06]  /*20c0*/  UIMAD UR5, UR9, UR14, URZ ;  /* 0x0000000e090572a4 */ /* 0x000fcc000f8e02ff */
[----:B--2---:R-:W-:-:S05]  /*20d0*/  IMAD R18, R38, UR5, RZ ;  /* 0x0000000526127c24 */ /* 0x004fca000f8e02ff */
[----:B------:R-:W-:-:S05]  /*20e0*/  SHF.L.U32 R19, R18, 0x1, RZ ;  /* 0x0000000112137819 */ /* 0x000fca00000006ff */
[----:B---3--:R-:W-:-:S03]  /*20f0*/  IMAD.WIDE R16, R19, 0x4, R16 ;  /* 0x0000000413107825 */ /* 0x008fc600078e0210 */
[----:B------:R-:W-:Y:S02]  /*2100*/  R2UR UR16, R16 ;  /* 0x00000000101072ca */ /* 0x000fe400000e0000 */
[----:B------:R-:W-:Y:S01]  /*2110*/  R2UR UR17, R17 ;  /* 0x00000000111172ca */ /* 0x000fe200000e0000 */
[----:B------:R-:W-:-:S14]  /*2120*/  @P2 BRA `(.L_x_1958) ;  /* 0x0000000000642947 */ /* 0x000fdc0003800000 */
[----:B------:R-:W2:Y:S01]  /*2130*/  LDC.64 R18, c[0x0][0x3b0] ;  /* 0x0000ec00ff127b82 */ /* 0x000ea20000000a00 */
[----:B------:R-:W-:Y:S02]  /*2140*/  UIMAD UR10, UR15, UR14, UR6 ;  /* 0x0000000e0f0a72a4 */ /* 0x000fe4000f8e0206 */
[----:B------:R-:W-:Y:S02]  /*2150*/  ULOP3.LUT UP0, UR5, UR4, 0x2, URZ, 0xc0, !UPT ;  /* 0x0000000204057892 */ /* 0x000fe4000f80c0ff */
[----:B------:R-:W-:Y:S02]  /*2160*/  UIMAD.WIDE.U32 UR10, UR10, 0x8, UR16 ;  /* 0x000000080a0a78a5 */ /* 0x000fe4000f8e0010 */
[----:B------:R-:W-:-:S04]  /*2170*/  UIADD3 UR5, UPT, UPT, -UR5, 0x1, URZ ;  /* 0x0000000105057890 */ /* 0x000fc8000fffe1ff */
[----:B------:R-:W-:Y:S01]  /*2180*/  MOV R16, UR10 ;  /* 0x0000000a00107c02 */ /* 0x000fe20008000f00 */
[----:B------:R-:W-:Y:S01]  /*2190*/  UIMAD UR10, UR9, UR14, UR6 ;  /* 0x0000000e090a72a4 */ /* 0x000fe2000f8e0206 */
[----:B------:R-:W-:Y:S02]  /*21a0*/  PLOP3.LUT P1, PT, PT, PT, UP0, 0x80, 0x8 ;  /* 0x000000000008781c */ /* 0x000fe40003f2f008 */
[----:B------:R-:W-:Y:S02]  /*21b0*/  MOV R17, UR11 ;  /* 0x0000000b00117c02 */ /* 0x000fe40008000f00 */
[----:B------:R-:W-:Y:S02]  /*21c0*/  MOV R60, UR5 ;  /* 0x00000005003c7c02 */ /* 0x000fe40008000f00 */
[----:B-1----:R-:W-:Y:S01]  /*21d0*/  MOV R61, UR10 ;  /* 0x0000000a003d7c02 */ /* 0x002fe20008000f00 */
[----:B------:R3:W-:Y:S04]  /*21e0*/  STG.E.64 desc[UR12][R16.64], R32 ;  /* 0x0000002010007986 */ /* 0x0007e8000c101b0c */
[----:B--2---:R-:W-:Y:S01]  /*21f0*/  IMAD.WIDE.U32 R18, R61, 0x4, R18 ;  /* 0x000000043d127825 */ /* 0x004fe200078e0012 */
[----:B------:R-:W-:-:S04]  /*2200*/  SEL R61, R38, RZ, !P1 ;  /* 0x000000ff263d7207 */ /* 0x000fc80004800000 */
[----:B------:R-:W-:Y:S01]  /*2210*/  ISETP.NE.AND P1, PT, R61, -0x1, PT ;  /* 0xffffffff3d00780c */ /* 0x000fe20003f25270 */
[----:B------:R-:W-:Y:S06]  /*2220*/  MEMBAR.ALL.GPU ;  /* 0x0000000000007992 */ /* 0x000fec000000a000 */
[----:B------:R-:W-:-:S00]  /*2230*/  ERRBAR ;  /* 0x00000000000079ab */ /* 0x000fc00000000000 */
[----:B------:R-:W-:Y:S06]  /*2240*/  CGAERRBAR ;  /* 0x00000000000075ab */ /* 0x000fec0000000000 */
[----:B------:R3:W-:Y:S01]  /*2250*/  REDG.E.ADD.S32.STRONG.GPU desc[UR12][R18.64], R60 ;  /* 0x0000003c1200798e */ /* 0x0007e2000c12e30c */
[----:B------:R-:W-:Y:S05]  /*2260*/  @!P1 BRA `(.L_x_1958) ;  /* 0x0000000000149947 */ /* 0x000fea0003800000 */
.L_x_1959:
[----:B---3--:R-:W2:Y:S04]  /*2270*/  LDG.E.STRONG.GPU R16, desc[UR12][R18.64] ;  /* 0x0000000c12107981 */ /* 0x008ea8000c1ef900 */
[----:B--2---:R-:W-:Y:S01]  /*2280*/  CCTL.IVALL ;  /* 0x00000000ff00798f */ /* 0x004fe20002000000 */
[----:B------:R-:W-:Y:S05]  /*2290*/  YIELD ;  /* 0x0000000000007946 */ /* 0x000fea0003800000 */
[----:B------:R-:W-:-:S13]  /*22a0*/  ISETP.NE.AND P1, PT, R16, R61, PT ;  /* 0x0000003d1000720c */ /* 0x000fda0003f25270 */
[----:B------:R-:W-:Y:S05]  /*22b0*/  @P1 BRA `(.L_x_1959) ;  /* 0xfffffffc00ec1947 */ /* 0x000fea000383ffff */
.L_x_1958:
[----:B------:R-:W-:Y:S05]  /*22c0*/  WARPSYNC.ALL ;  /* 0x0000000000007948 */ /* 0x000fea0003800000 */
[----:B------:R-:W-:Y:S06]  /*22d0*/  BAR.SYNC.DEFER_BLOCKING 0x0 ;  /* 0x0000000000007b1d */ /* 0x000fec0000010000 */
[----:B------:R-:W-:Y:S01]  /*22e0*/  UMOV UR5, URZ ;  /* 0x000000ff00057c82 */ /* 0x000fe20008000000 */
[----:B------:R-:W-:Y:S05]  /*22f0*/  @!P4 BRA `(.L_x_1960) ;  /* 0x000000040098c947 */ /* 0x000fea0003800000 */
[----:B---3--:R-:W-:Y:S01]  /*2300*/  LOP3.LUT R60, R38, 0x7ffffff8, RZ, 0xc0, !PT ;  /* 0x7ffffff8263c7812 */ /* 0x008fe200078ec0ff */
[----:B------:R-:W-:Y:S02]  /*2310*/  UIMAD UR10, UR14, 0x3, UR6 ;  /* 0x000000030e0a78a4 */ /* 0x000fe4000f8e0206 */
[----:B------:R-:W-:Y:S02]  /*2320*/  UIMAD UR11, UR14, 0x5, UR6 ;  /* 0x000000050e0b78a4 */ /* 0x000fe4000f8e0206 */
[----:B------:R-:W-:Y:S02]  /*2330*/  ULEA UR18, UR14, UR6, 0x2 ;  /* 0x000000060e127291 */ /* 0x000fe4000f8e10ff */
[----:B------:R-:W-:Y:S02]  /*2340*/  ULEA UR19, UR14, UR6, 0x1 ;  /* 0x000000060e137291 */ /* 0x000fe4000f8e08ff */
[----:B------:R-:W-:Y:S02]  /*2350*/  UIMAD UR20, UR14, 0x7, UR6 ;  /* 0x000000070e1478a4 */ /* 0x000fe4000f8e0206 */
[----:B------:R-:W-:-:S02]  /*2360*/  UIMAD UR21, UR14, 0x6, UR6 ;  /* 0x000000060e1578a4 */ /* 0x000fc4000f8e0206 */
[----:B------:R-:W-:Y:S02]  /*2370*/  UIADD3 UR22, UPT, UPT, UR6, UR14, URZ ;  /* 0x0000000e06167290 */ /* 0x000fe4000fffe0ff */
[----:B------:R-:W-:Y:S01]  /*2380*/  UIADD3 UR23, UPT, UPT, -UR15, URZ, URZ ;  /* 0x000000ff0f177290 */ /* 0x000fe2000fffe1ff */
[----:B------:R-:W-:Y:S01]  /*2390*/  UMOV UR5, URZ ;  /* 0x000000ff00057c82 */ /* 0x000fe20008000000 */
[----:B------:R-:W-:-:S10]  /*23a0*/  UMOV UR9, UR6 ;  /* 0x0000000600097c82 */ /* 0x000fd40008000000 */
.L_x_1961:
[----:B------:R-:W-:-:S13]  /*23b0*/  ISETP.EQ.OR P1, PT, RZ, UR23, P2 ;  /* 0x00000017ff007c0c */ /* 0x000fda0009722670 */
[----:B------:R-:W-:-:S05]  /*23c0*/  VOTEU.ALL UP0, P1 ;  /* 0x0000000000ff7886 */ /* 0x000fca0000800000 */
[----:B------:R-:W-:-:S06]  /*23d0*/  @!UP0 UIMAD.WIDE.U32 UR24, UR9, 0x8, UR16 ;  /* 0x00000008091888a5 */ /* 0x000fcc000f8e0010 */
[----:B------:R-:W-:Y:S01]  /*23e0*/  MOV R18, UR24 ;  /* 0x0000001800127c02 */ /* 0x000fe20008000f00 */
[----:B------:R-:W-:Y:S01]  /*23f0*/  UIADD3 UR24, UPT, UPT, UR5, 0x1, URZ ;  /* 0x0000000105187890 */ /* 0x000fe2000fffe0ff */
[----:B------:R-:W-:-:S05]  /*2400*/  MOV R19, UR25 ;  /* 0x0000001900137c02 */ /* 0x000fca0008000f00 */
[----:B------:R-:W-:Y:S01]  /*2410*/  IMAD.U32 R16, RZ, RZ, UR24 ;  /* 0x00000018ff107e24 */ /* 0x000fe2000f8e00ff */
[----:B------:R-:W0:Y:S04]  /*2420*/  @!P1 LDG.E.64 R18, desc[UR12][R18.64] ;  /* 0x0000000c12129981 */ /* 0x000e28000c1e1b00 */
[----:B------:R-:W-:-:S13]  /*2430*/  ISETP.EQ.OR P4, PT, R16, UR15, P2 ;  /* 0x0000000f10007c0c */ /* 0x000fda0009782670 */
[----:B------:R-:W-:-:S05]  /*2440*/  VOTEU.ALL UP0, P4 ;  /* 0x0000000000ff7886 */ /* 0x000fca0002000000 */
[----:B------:R-:W-:-:S06]  /*2450*/  @!UP0 UIMAD.WIDE.U32 UR24, UR22, 0x8, UR16 ;  /* 0x00000008161888a5 */ /* 0x000fcc000f8e0010 */
[----:B------:R-:W-:Y:S02]  /*2460*/  MOV R16, UR24 ;  /* 0x0000001800107c02 */ /* 0x000fe40008000f00 */
[----:B------:R-:W-:-:S06]  /*2470*/  MOV R17, UR25 ;  /* 0x0000001900117c02 */ /* 0x000fcc0008000f00 */
[----:B------:R-:W2:Y:S01]  /*2480*/  @!P4 LDG.E.64 R16, desc[UR12][R16.64] ;  /* 0x0000000c1010c981 */ /* 0x000ea2000c1e1b00 */
[----:B------:R-:W-:Y:S01]  /*2490*/  UIADD3 UR24, UPT, UPT, UR5, 0x2, URZ ;  /* 0x0000000205187890 */ /* 0x000fe2000fffe0ff */
[----:B0-----:R-:W-:-:S05]  /*24a0*/  @!P1 FADD.FTZ R32, R32, R18 ;  /* 0x0000001220209221 */ /* 0x001fca0000010000 */
[----:B------:R-:W-:Y:S01]  /*24b0*/  MOV R18, UR24 ;  /* 0x0000001800127c02 */ /* 0x000fe20008000f00 */
[----:B------:R-:W-:-:S03]  /*24c0*/  @!P1 FADD.FTZ R33, R33, R19 ;  /* 0x0000001321219221 */ /* 0x000fc60000010000 */
[----:B------:R-:W-:-:S13]  /*24d0*/  ISETP.EQ.OR P1, PT, R18, UR15, P2 ;  /* 0x0000000f12007c0c */ /* 0x000fda0009722670 */
[----:B------:R-:W-:-:S05]  /*24e0*/  VOTEU.ALL UP0, P1 ;  /* 0x0000000000ff7886 */ /* 0x000fca0000800000 */
[----:B------:R-:W-:-:S06]  /*24f0*/  @!UP0 UIMAD.WIDE.U32 UR24, UR19, 0x8, UR16 ;  /* 0x00000008131888a5 */ /* 0x000fcc000f8e0010 */
[----:B------:R-:W-:Y:S01]  /*2500*/  MOV R18, UR24 ;  /* 0x0000001800127c02 */ /* 0x000fe20008000f00 */
[----:B------:R-:W-:Y:S01]  /*2510*/  UIADD3 UR24, UPT, UPT, UR5, 0x3, URZ ;  /* 0x0000000305187890 */ /* 0x000fe2000fffe0ff */
[----:B------:R-:W-:Y:S01]  /*2520*/  MOV R19, UR25 ;  /* 0x0000001900137c02 */ /* 0x000fe20008000f00 */
[----:B--2---:R-:W-:-:S05]  /*2530*/  @!P4 FADD.FTZ R32, R32, R16 ;  /* 0x000000102020c221 */ /* 0x004fca0000010000 */
[----:B------:R-:W2:Y:S01]  /*2540*/  @!P1 LDG.E.64 R18, desc[UR12][R18.64] ;  /* 0x0000000c12129981 */ /* 0x000ea2000c1e1b00 */
[----:B------:R-:W-:Y:S01]  /*2550*/  MOV R16, UR24 ;  /* 0x0000001800107c02 */ /* 0x000fe20008000f00 */
[----:B------:R-:W-:-:S03]  /*2560*/  @!P4 FADD.FTZ R33, R33, R17 ;  /* 0x000000112121c221 */ /* 0x000fc60000010000 */
[----:B------:R-:W-:-:S13]  /*2570*/  ISETP.EQ.OR P4, PT, R16, UR15, P2 ;  /* 0x0000000f10007c0c */ /* 0x000fda0009782670 */
[----:B------:R-:W-:-:S05]  /*2580*/  VOTEU.ALL UP0, P4 ;  /* 0x0000000000ff7886 */ /* 0x000fca0002000000 */
[----:B------:R-:W-:-:S06]  /*2590*/  @!UP0 UIMAD.WIDE.U32 UR24, UR10, 0x8, UR16 ;  /* 0x000000080a1888a5 */ /* 0x000fcc000f8e0010 */
[----:B------:R-:W-:Y:S02]  /*25a0*/  MOV R16, UR24 ;  /* 0x0000001800107c02 */ /* 0x000fe40008000f00 */
[----:B------:R-:W-:-:S06]  /*25b0*/  MOV R17, UR25 ;  /* 0x0000001900117c02 */ /* 0x000fcc0008000f00 */
[----:B------:R-:W3:Y:S01]  /*25c0*/  @!P4 LDG.E.64 R16, desc[UR12][R16.64] ;  /* 0x0000000c1010c981 */ /* 0x000ee2000c1e1b00 */
[----:B------:R-:W-:Y:S01]  /*25d0*/  UIADD3 UR24, UPT, UPT, UR5, 0x4, URZ ;  /* 0x0000000405187890 */ /* 0x000fe2000fffe0ff */
[----:B--2---:R-:W-:-:S05]  /*25e0*/  @!P1 FADD.FTZ R32, R32, R18 ;  /* 0x0000001220209221 */ /* 0x004fca0000010000 */
[----:B------:R-:W-:Y:S01]  /*25f0*/  MOV R18, UR24 ;  /* 0x0000001800127c02 */ /* 0x000fe20008000f00 */
[----:B------:R-:W-:-:S03]  /*2600*/  @!P1 FADD.FTZ R33, R33, R19 ;  /* 0x0000001321219221 */ /* 0x000fc60000010000 */
[----:B------:R-:W-:-:S13]  /*2610*/  ISETP.EQ.OR P1, PT, R18, UR15, P2 ;  /* 0x0000000f12007c0c */ /* 0x000fda0009722670 */
[----:B------:R-:W-:-:S05]  /*2620*/  VOTEU.ALL UP0, P1 ;  /* 0x0000000000ff7886 */ /* 0x000fca0000800000 */
[----:B------:R-:W-:-:S06]  /*2630*/  @!UP0 UIMAD.WIDE.U32 UR24, UR18, 0x8, UR16 ;  /* 0x00000008121888a5 */ /* 0x000fcc000f8e0010 */
[----:B------:R-:W-:Y:S01]  /*2640*/  MOV R18, UR24 ;  /* 0x0000001800127c02 */ /* 0x000fe20008000f00 */
[----:B------:R-:W-:Y:S01]  /*2650*/  IMAD.U32 R19, RZ, RZ, UR25 ;  /* 0x00000019ff137e24 */ /* 0x000fe2000f8e00ff */
[----:B------:R-:W-:-:S05]  /*2660*/  UIADD3 UR24, UPT, UPT, UR5, 0x5, URZ ;  /* 0x0000000505187890 */ /* 0x000fca000fffe0ff */
[----:B------:R-:W2:Y:S01]  /*2670*/  @!P1 LDG.E.64 R18, desc[UR12][R18.64] ;  /* 0x0000000c12129981 */ /* 0x000ea2000c1e1b00 */
[----:B---3--:R-:W-:Y:S01]  /*2680*/  @!P4 FADD.FTZ R32, R32, R16 ;  /* 0x000000102020c221 */ /* 0x008fe20000010000 */
        /* <DEDUP_REMOVED lines=16> */
[----:B------:R-:W-:Y:S01]  /*2790*/  UIADD3 UR24, UPT, UPT, UR5, 0x7, URZ ;  /* 0x0000000705187890 */ /* 0x000fe2000fffe0ff */
[----:B---3--:R-:W-:-:S05]  /*27a0*/  @!P4 FADD.FTZ R32, R32, R16 ;  /* 0x000000102020c221 */ /* 0x008fca0000010000 */
[----:B------:R-:W-:Y:S01]  /*27b0*/  MOV R16, UR24 ;  /* 0x0000001800107c02 */ /* 0x000fe20008000f00 */
[----:B------:R-:W-:-:S03]  /*27c0*/  @!P4 FADD.FTZ R33, R33, R17 ;  /* 0x000000112121c221 */ /* 0x000fc60000010000 */
[----:B------:R-:W-:Y:S02]  /*27d0*/  ISETP.EQ.OR P4, PT, R16, UR15, P2 ;  /* 0x0000000f10007c0c */ /* 0x000fe40009782670 */
[----:B------:R-:W-:-:S06]  /*27e0*/  MOV R19, UR25 ;  /* 0x0000001900137c02 */ /* 0x000fcc0008000f00 */
[----:B------:R-:W2:Y:S05]  /*27f0*/  @!P1 LDG.E.64 R18, desc[UR12][R18.64] ;  /* 0x0000000c12129981 */ /* 0x000eaa000c1e1b00 */
[----:B------:R-:W-:-:S05]  /*2800*/  VOTEU.ALL UP0, P4 ;  /* 0x0000000000ff7886 */ /* 0x000fca0002000000 */
[----:B------:R-:W-:-:S06]  /*2810*/  @!UP0 UIMAD.WIDE.U32 UR24, UR20, 0x8, UR16 ;  /* 0x00000008141888a5 */ /* 0x000fcc000f8e0010 */
[----:B------:R-:W-:Y:S02]  /*2820*/  MOV R16, UR24 ;  /* 0x0000001800107c02 */ /* 0x000fe40008000f00 */
[----:B------:R-:W-:-:S06]  /*2830*/  MOV R17, UR25 ;  /* 0x0000001900117c02 */ /* 0x000fcc0008000f00 */
[----:B------:R-:W3:Y:S01]  /*2840*/  @!P4 LDG.E.64 R16, desc[UR12][R16.64] ;  /* 0x0000000c1010c981 */ /* 0x000ee2000c1e1b00 */
[----:B------:R-:W-:Y:S02]  /*2850*/  UIADD3 UR5, UPT, UPT, UR5, 0x8, URZ ;  /* 0x0000000805057890 */ /* 0x000fe4000fffe0ff */
        /* <DEDUP_REMOVED lines=13> */
[----:B------:R-:W-:-:S10]  /*2930*/  @!P4 FADD.FTZ R33, R33, R17 ;  /* 0x000000112121c221 */ /* 0x000fd40000010000 */
[----:B------:R-:W-:Y:S05]  /*2940*/  @P1 BRA `(.L_x_1961) ;  /* 0xfffffff800981947 */ /* 0x000fea000383ffff */
[----:B------:R-:W-:-:S15]  /*2950*/  R2UR UR5, R60 ;  /* 0x000000003c0572ca */ /* 0x000fde00000e0000 */
.L_x_1960:
[----:B------:R-:W-:-:S13]  /*2960*/  LOP3.LUT P1, RZ, R38, 0x7, RZ, 0xc0, !PT ;  /* 0x0000000726ff7812 */ /* 0x000fda000782c0ff */
[----:B------:R-:W-:Y:S05]  /*2970*/  @!P1 BRA `(.L_x_1957) ;  /* 0x0000000400709947 */ /* 0x000fea0003800000 */
[----:B---3--:R-:W-:-:S04]  /*2980*/  LOP3.LUT R16, R38, 0x7, RZ, 0xc0, !PT ;  /* 0x0000000726107812 */ /* 0x008fc800078ec0ff */
[----:B------:R-:W-:-:S04]  /*2990*/  IADD3 R16, PT, PT, R16, -0x1, RZ ;  /* 0xffffffff10107810 */ /* 0x000fc80007ffe0ff */
[----:B------:R-:W-:-:S13]  /*29a0*/  ISETP.GE.U32.AND P1, PT, R16, 0x3, PT ;  /* 0x000000031000780c */ /* 0x000fda0003f26070 */
[----:B------:R-:W-:Y:S05]  /*29b0*/  @!P1 BRA `(.L_x_1962) ;  /* 0x0000000000b89947 */ /* 0x000fea0003800000 */
[----:B------:R-:W-:Y:S01]  /*29c0*/  IMAD.U32 R16, RZ, RZ, UR5 ;  /* 0x00000005ff107e24 */ /* 0x000fe2000f8e00ff */
[----:B------:R-:W-:-:S04]  /*29d0*/  UIADD3 UR9, UPT, UPT, UR5, 0x1, URZ ;  /* 0x0000000105097890 */ /* 0x000fc8000fffe0ff */
[----:B------:R-:W-:Y:S02]  /*29e0*/  ISETP.EQ.OR P1, PT, R16, UR15, P2 ;  /* 0x0000000f10007c0c */ /* 0x000fe40009722670 */
[----:B------:R-:W-:-:S04]  /*29f0*/  MOV R16, UR9 ;  /* 0x0000000900107c02 */ /* 0x000fc80008000f00 */
[----:B------:R-:W-:-:S07]  /*2a00*/  ISETP.EQ.OR P4, PT, R16, UR15, P2 ;  /* 0x0000000f10007c0c */ /* 0x000fce0009782670 */
[----:B------:R-:W-:-:S05]  /*2a10*/  VOTEU.ALL UP0, P1 ;  /* 0x0000000000ff7886 */ /* 0x000fca0000800000 */
[----:B------:R-:W-:-:S04]  /*2a20*/  @!UP0 UIMAD UR10, UR5, UR14, UR6 ;  /* 0x0000000e050a82a4 */ /* 0x000fc8000f8e0206 */
[----:B------:R-:W-:-:S06]  /*2a30*/  @!UP0 UIMAD.WIDE.U32 UR10, UR10, 0x8, UR16 ;  /* 0x000000080a0a88a5 */ /* 0x000fcc000f8e0010 */
[----:B------:R-:W-:Y:S02]  /*2a40*/  MOV R18, UR10 ;  /* 0x0000000a00127c02 */ /* 0x000fe40008000f00 */
[----:B------:R-:W-:-:S06]  /*2a50*/  MOV R19, UR11 ;  /* 0x0000000b00137c02 */ /* 0x000fcc0008000f00 */
[----:B------:R-:W0:Y:S01]  /*2a60*/  @!P1 LDG.E.64 R18, desc[UR12][R18.64] ;  /* 0x0000000c12129981 */ /* 0x000e22000c1e1b00 */
[----:B------:R-:W-:-:S05]  /*2a70*/  VOTEU.ALL UP0, P4 ;  /* 0x0000000000ff7886 */ /* 0x000fca0002000000 */
[----:B------:R-:W-:-:S04]  /*2a80*/  @!UP0 UIMAD UR10, UR9, UR14, UR6 ;  /* 0x0000000e090a82a4 */ /* 0x000fc8000f8e0206 */
[----:B------:R-:W-:-:S06]  /*2a90*/  @!UP0 UIMAD.WIDE.U32 UR10, UR10, 0x8, UR16 ;  /* 0x000000080a0a88a5 */ /* 0x000fcc000f8e0010 */
[----:B------:R-:W-:Y:S02]  /*2aa0*/  MOV R16, UR10 ;  /* 0x0000000a00107c02 */ /* 0x000fe40008000f00 */
[----:B------:R-:W-:-:S06]  /*2ab0*/  MOV R17, UR11 ;  /* 0x0000000b00117c02 */ /* 0x000fcc0008000f00 */
[----:B------:R-:W2:Y:S01]  /*2ac0*/  @!P4 LDG.E.64 R16, desc[UR12][R16.64] ;  /* 0x0000000c1010c981 */ /* 0x000ea2000c1e1b00 */
[----:B------:R-:W-:Y:S02]  /*2ad0*/  UIADD3 UR10, UPT, UPT, UR5, 0x2, URZ ;  /* 0x00000002050a7890 */ /* 0x000fe4000fffe0ff */
[----:B------:R-:W-:-:S04]  /*2ae0*/  UIADD3 UR9, UPT, UPT, UR5, 0x3, URZ ;  /* 0x0000000305097890 */ /* 0x000fc8000fffe0ff */
[----:B------:R-:W-:-:S04]  /*2af0*/  MOV R60, UR10 ;  /* 0x0000000a003c7c02 */ /* 0x000fc80008000f00 */
[----:B------:R-:W-:-:S13]  /*2b00*/  ISETP.EQ.OR P5, PT, R60, UR15, P2 ;  /* 0x0000000f3c007c0c */ /* 0x000fda00097a2670 */
[----:B------:R-:W-:-:S05]  /*2b10*/  VOTEU.ALL UP0, P5 ;  /* 0x0000000000ff7886 */ /* 0x000fca0002800000 */
[----:B------:R-:W-:-:S04]  /*2b20*/  @!UP0 UIMAD UR10, UR10, UR14, UR6 ;  /* 0x0000000e0a0a82a4 */ /* 0x000fc8000f8e0206 */
[----:B------:R-:W-:Y:S01]  /*2b30*/  @!UP0 UIMAD.WIDE.U32 UR10, UR10, 0x8, UR16 ;  /* 0x000000080a0a88a5 */ /* 0x000fe2000f8e0010 */
[----:B0-----:R-:W-:Y:S01]  /*2b40*/  @!P1 FADD.FTZ R32, R32, R18 ;  /* 0x0000001220209221 */ /* 0x001fe20000010000 */
[----:B------:R-:W-:Y:S01]  /*2b50*/  MOV R18, UR9 ;  /* 0x0000000900127c02 */ /* 0x000fe20008000f00 */
[----:B------:R-:W-:-:S03]  /*2b60*/  @!P1 FADD.FTZ R33, R33, R19 ;  /* 0x0000001321219221 */ /* 0x000fc60000010000 */
[----:B------:R-:W-:Y:S02]  /*2b70*/  MOV R19, UR11 ;  /* 0x0000000b00137c02 */ /* 0x000fe40008000f00 */
[----:B------:R-:W-:Y:S02]  /*2b80*/  ISETP.EQ.OR P6, PT, R18, UR15, P2 ;  /* 0x0000000f12007c0c */ /* 0x000fe400097c2670 */
[----:B------:R-:W-:-:S06]  /*2b90*/  MOV R18, UR10 ;  /* 0x0000000a00127c02 */ /* 0x000fcc0008000f00 */
[----:B------:R-:W3:Y:S05]  /*2ba0*/  @!P5 LDG.E.64 R18, desc[UR12][R18.64] ;  /* 0x0000000c1212d981 */ /* 0x000eea000c1e1b00 */
[----:B------:R-:W-:-:S05]  /*2bb0*/  VOTEU.ALL UP0, P6 ;  /* 0x0000000000ff7886 */ /* 0x000fca0003000000 */
[----:B------:R-:W-:Y:S01]  /*2bc0*/  @!UP0 UIMAD UR10, UR9, UR14, UR6 ;  /* 0x0000000e090a82a4 */ /* 0x000fe2000f8e0206 */
[----:B--2---:R-:W-:-:S03]  /*2bd0*/  @!P4 FADD.FTZ R32, R32, R16 ;  /* 0x000000102020c221 */ /* 0x004fc60000010000 */
[----:B------:R-:W-:Y:S01]  /*2be0*/  @!UP0 UIMAD.WIDE.U32 UR10, UR10, 0x8, UR16 ;  /* 0x000000080a0a88a5 */ /* 0x000fe2000f8e0010 */
[----:B------:R-:W-:-:S05]  /*2bf0*/  @!P4 FADD.FTZ R33, R33, R17 ;  /* 0x000000112121c221 */ /* 0x000fca0000010000 */
[----:B------:R-:W-:Y:S01]  /*2c00*/  MOV R16, UR10 ;  /* 0x0000000a00107c02 */ /* 0x000fe20008000f00 */
[----:B------:R-:W-:-:S06]  /*2c10*/  IMAD.U32 R17, RZ, RZ, UR11 ;  /* 0x0000000bff117e24 */ /* 0x000fcc000f8e00ff */
[----:B------:R-:W2:Y:S01]  /*2c20*/  @!P6 LDG.E.64 R16, desc[UR12][R16.64] ;  /* 0x0000000c1010e981 */ /* 0x000ea2000c1e1b00 */
[----:B------:R-:W-:-:S04]  /*2c30*/  MOV R60, UR5 ;  /* 0x00000005003c7c02 */ /* 0x000fc80008000f00 */
[----:B------:R-:W-:-:S04]  /*2c40*/  IADD3 R60, PT, PT, R60, 0x4, RZ ;  /* 0x000000043c3c7810 */ /* 0x000fc80007ffe0ff */
[----:B------:R-:W-:Y:S01]  /*2c50*/  R2UR UR5, R60 ;  /* 0x000000003c0572ca */ /* 0x000fe200000e0000 */
[----:B---3--:R-:W-:Y:S01]  /*2c60*/  @!P5 FADD.FTZ R32, R32, R18 ;  /* 0x000000122020d221 */ /* 0x008fe20000010000 */
[----:B------:R-:W-:-:S03]  /*2c70*/  @!P5 FADD.FTZ R33, R33, R19 ;  /* 0x000000132121d221 */ /* 0x000fc60000010000 */
[----:B--2---:R-:W-:Y:S01]  /*2c80*/  @!P6 FADD.FTZ R32, R32, R16 ;  /* 0x000000102020e221 */ /* 0x004fe20000010000 */
[----:B------:R-:W-:-:S09]  /*2c90*/  @!P6 FADD.FTZ R33, R33, R17 ;  /* 0x000000112121e221 */ /* 0x000fd20000010000 */
.L_x_1962:
[----:B------:R-:W-:-:S13]  /*2ca0*/  LOP3.LUT P1, R16, R38, 0x3, RZ, 0xc0, !PT ;  /* 0x0000000326107812 */ /* 0x000fda000782c0ff */
[----:B------:R-:W-:Y:S05]  /*2cb0*/  @!P1 BRA `(.L_x_1957) ;  /* 0x0000000000a09947 */ /* 0x000fea0003800000 */
[----:B------:R-:W-:-:S13]  /*2cc0*/  ISETP.NE.AND P1, PT, R16, 0x1, PT ;  /* 0x000000011000780c */ /* 0x000fda0003f25270 */
[----:B------:R-:W-:Y:S05]  /*2cd0*/  @!P1 BRA `(.L_x_1963) ;  /* 0x0000000000609947 */ /* 0x000fea0003800000 */
[----:B------:R-:W-:Y:S01]  /*2ce0*/  MOV R16, UR5 ;  /* 0x0000000500107c02 */ /* 0x000fe20008000f00 */
[----:B------:R-:W-:-:S03]  /*2cf0*/  UIADD3 UR9, UPT, UPT, UR5, 0x1, URZ ;  /* 0x0000000105097890 */ /* 0x000fc6000fffe0ff */
[----:B------:R-:W-:-:S03]  /*2d00*/  ISETP.EQ.OR P4, PT, R16, UR15, P2 ;  /* 0x0000000f10007c0c */ /* 0x000fc60009782670 */
[----:B------:R-:W-:-:S04]  /*2d10*/  MOV R16, UR9 ;  /* 0x0000000900107c02 */ /* 0x000fc80008000f00 */
[----:B------:R-:W-:-:S06]  /*2d20*/  ISETP.EQ.OR P1, PT, R16, UR15, P2 ;  /* 0x0000000f10007c0c */ /* 0x000fcc0009722670 */
[----:B------:R-:W-:-:S05]  /*2d30*/  VOTEU.ALL UP0, P4 ;  /* 0x0000000000ff7886 */ /* 0x000fca0002000000 */
[----:B------:R-:W-:-:S04]  /*2d40*/  @!UP0 UIMAD UR10, UR5, UR14, UR6 ;  /* 0x0000000e050a82a4 */ /* 0x000fc8000f8e0206 */
[----:B------:R-:W-:Y:S01]  /*2d50*/  @!UP0 UIMAD.WIDE.U32 UR10, UR10, 0x8, UR16 ;  /* 0x000000080a0a88a5 */ /* 0x000fe2000f8e0010 */
[----:B------:R-:W-:-:S05]  /*2d60*/  VOTEU.ALL UP0, P1 ;  /* 0x0000000000ff7886 */ /* 0x000fca0000800000 */
[----:B------:R-:W-:Y:S01]  /*2d70*/  MOV R16, UR10 ;  /* 0x0000000a00107c02 */ /* 0x000fe20008000f00 */
[----:B------:R-:W-:Y:S01]  /*2d80*/  @!UP0 UIMAD UR10, UR9, UR14, UR6 ;  /* 0x0000000e090a82a4 */ /* 0x000fe2000f8e0206 */
[----:B------:R-:W-:-:S03]  /*2d90*/  MOV R17, UR11 ;  /* 0x0000000b00117c02 */ /* 0x000fc60008000f00 */
[----:B------:R-:W-:-:S03]  /*2da0*/  @!UP0 UIMAD.WIDE.U32 UR10, UR10, 0x8, UR16 ;  /* 0x000000080a0a88a5 */ /* 0x000fc6000f8e0010 */
[----:B------:R-:W0:Y:S03]  /*2db0*/  @!P4 LDG.E.64 R16, desc[UR12][R16.64] ;  /* 0x0000000c1010c981 */ /* 0x000e26000c1e1b00 */
[----:B------:R-:W-:Y:S02]  /*2dc0*/  MOV R18, UR10 ;  /* 0x0000000a00127c02 */ /* 0x000fe40008000f00 */
[----:B------:R-:W-:-:S06]  /*2dd0*/  MOV R19, UR11 ;  /* 0x0000000b00137c02 */ /* 0x000fcc0008000f00 */
[----:B------:R-:W2:Y:S01]  /*2de0*/  @!P1 LDG.E.64 R18, desc[UR12][R18.64] ;  /* 0x0000000c12129981 */ /* 0x000ea2000c1e1b00 */
[----:B------:R-:W-:-:S04]  /*2df0*/  MOV R60, UR5 ;  /* 0x00000005003c7c02 */ /* 0x000fc80008000f00 */
[----:B------:R-:W-:-:S04]  /*2e00*/  IADD3 R60, PT, PT, R60, 0x2, RZ ;  /* 0x000000023c3c7810 */ /* 0x000fc80007ffe0ff */
[----:B------:R-:W-:Y:S01]  /*2e10*/  R2UR UR5, R60 ;  /* 0x000000003c0572ca */ /* 0x000fe200000e0000 */
[----:B0-----:R-:W-:Y:S01]  /*2e20*/  @!P4 FADD.FTZ R32, R32, R16 ;  /* 0x000000102020c221 */ /* 0x001fe20000010000 */
[----:B------:R-:W-:-:S03]  /*2e30*/  @!P4 FADD.FTZ R33, R33, R17 ;  /* 0x000000112121c221 */ /* 0x000fc60000010000 */
[----:B--2---:R-:W-:Y:S01]  /*2e40*/  @!P1 FADD.FTZ R32, R32, R18 ;  /* 0x0000001220209221 */ /* 0x004fe20000010000 */
[----:B------:R-:W-:-:S09]  /*2e50*/  @!P1 FADD.FTZ R33, R33, R19 ;  /* 0x0000001321219221 */ /* 0x000fd20000010000 */
.L_x_1963:
[----:B------:R-:W-:Y:S01]  /*2e60*/  IMAD.U32 R16, RZ, RZ, UR5 ;  /* 0x00000005ff107e24 */ /* 0x000fe2000f8e00ff */
[----:B------:R-:W-:Y:S04]  /*2e70*/  BSSY.RECONVERGENT B0, `(.L_x_1957) ;  /* 0x000000c000007945 */ /* 0x000fe80003800200 */
[----:B------:R-:W-:Y:S02]  /*2e80*/  ISETP.EQ.OR P1, PT, R16, UR15, P2 ;  /* 0x0000000f10007c0c */ /* 0x000fe40009722670 */
[----:B------:R-:W-:-:S04]  /*2e90*/  LOP3.LUT R16, R38, 0x1, RZ, 0xc0, !PT ;  /* 0x0000000126107812 */ /* 0x000fc800078ec0ff */
        /* <DEDUP_REMOVED lines=9> */
.L_x_1964:
[----:B------:R-:W-:Y:S05]  /*2f30*/  BSYNC.RECONVERGENT B0 ;  /* 0x0000000000007941 */ /* 0x000fea0003800200 */
.L_x_1957:
[----:B------:R-:W4:Y:S01]  /*2f40*/  S2UR UR9, SR_CgaCtaId ;  /* 0x00000000000979c3 */ /* 0x000f220000008800 */
[----:B------:R-:W0:Y:S01]  /*2f50*/  LDCU UR10, c[0x0][0x414] ;  /* 0x00008280ff0a77ac */ /* 0x000e220008000800 */
[----:B---3--:R-:W-:Y:S01]  /*2f60*/  MOV R17, UR7 ;  /* 0x0000000700117c02 */ /* 0x008fe20008000f00 */
[----:B------:R-:W-:-:S05]  /*2f70*/  UMOV UR5, 0x400 ;  /* 0x0000040000057882 */ /* 0x000fca0000000000 */
[----:B-1----:R-:W1:Y:S01]  /*2f80*/  @P0 LDC.64 R60, c[0x0][0x388] ;  /* 0x0000e200ff3c0b82 */ /* 0x002e620000000a00 */
[----:B0-----:R-:W-:Y:S01]  /*2f90*/  @P0 FMUL.FTZ R16, R32, UR10 ;  /* 0x0000000a20100c20 */ /* 0x001fe20008410000 */
[----:B----4-:R-:W-:Y:S01]  /*2fa0*/  ULEA UR5, UR9, UR5, 0x18 ;  /* 0x0000000509057291 */ /* 0x010fe2000f8ec0ff */
[----:B------:R-:W0:Y:S01]  /*2fb0*/  LDCU.U8 UR9, c[0x0][0x3fc] ;  /* 0x00007f80ff0977ac */ /* 0x000e220008000000 */
[----:B-1----:R-:W-:-:S04]  /*2fc0*/  @P0 IMAD.WIDE R60, R17, 0x8, R60 ;  /* 0x00000008113c0825 */ /* 0x002fc800078e023c */
[----:B------:R-:W-:-:S03]  /*2fd0*/  @P0 FMUL.FTZ R17, R33, UR10 ;  /* 0x0000000a21110c20 */ /* 0x000fc60008410000 */
[----:B------:R-:W-:Y:S04]  /*2fe0*/  @!P2 STS.64 [UR5+0x50], R32 ;  /* 0x00005020ff00a988 */ /* 0x000fe80008000a05 */
[----:B------:R1:W-:Y:S01]  /*2ff0*/  @P0 STG.E.64 desc[UR12][R60.64], R16 ;  /* 0x000000103c000986 */ /* 0x0003e2000c101b0c */
[----:B------:R-:W-:Y:S08]  /*3000*/  BAR.SYNC.DEFER_BLOCKING 0x0 ;  /* 0x0000000000007b1d */ /* 0x000ff00000010000 */
[----:B-1----:R-:W1:Y:S08]  /*3010*/  LDC.64 R16, c[0x0][0x398] ;  /* 0x0000e600ff107b82 */ /* 0x002e700000000a00 */
[----:B------:R-:W3:Y:S01]  /*3020*/  LDC.64 R60, c[0x0][0x3a0] ;  /* 0x0000e800ff3c7b82 */ /* 0x000ee20000000a00 */
[----:B--2---:R-:W2:Y:S02]  /*3030*/  LDS.64 R18, [UR5+0x50] ;  /* 0x00005005ff127984 */ /* 0x004ea40008000a00 */
[----:B--2---:R-:W-:-:S05]  /*3040*/  FMUL.FTZ R18, R18, UR10 ;  /* 0x0000000a12127c20 */ /* 0x004fca0008410000 */
[----:B------:R-:W-:-:S13]  /*3050*/  R2UR UR5, R18 ;  /* 0x00000000120572ca */ /* 0x000fda00000e0000 */
[----:B------:R-:W-:-:S05]  /*3060*/  MOV R18, UR5 ;  /* 0x0000000500127c02 */ /* 0x000fca0008000f00 */
[----:B------:R-:W-:Y:S01]  /*3070*/  FMUL.FTZ R32, R18, UR5 ;  /* 0x0000000512207c20 */ /* 0x000fe20008410000 */
[----:B------:R-:W-:-:S03]  /*3080*/  SHF.L.U32 R18, R42, 0x1, RZ ;  /* 0x000000012a127819 */ /* 0x000fc600000006ff */
[----:B------:R-:W-:Y:S01]  /*3090*/  FFMA.FTZ R32, R19, UR10, -R32 ;  /* 0x0000000a13207c23 */ /* 0x000fe20008010820 */
[----:B------:R-:W-:-:S04]  /*30a0*/  LOP3.LUT R18, R18, 0xe, RZ, 0xc0, !PT ;  /* 0x0000000e12127812 */ /* 0x000fc800078ec0ff */
[----:B------:R-:W-:-:S05]  /*30b0*/  IADD3 R19, PT, PT, R18, UR8, RZ ;  /* 0x0000000812137c10 */ /* 0x000fca000fffe0ff */
[----:B-1----:R-:W-:-:S04]  /*30c0*/  IMAD.WIDE R16, R19, 0x4, R16 ;  /* 0x0000000413107825 */ /* 0x002fc800078e0210 */
[----:B---3--:R-:W-:Y:S02]  /*30d0*/  IMAD.WIDE R18, R19, 0x4, R60 ;  /* 0x0000000413127825 */ /* 0x008fe400078e023c */
[----:B------:R-:W5:Y:S04]  /*30e0*/  LDG.E.64 R16, desc[UR12][R16.64] ;  /* 0x0000000c10107981 */ /* 0x000f68000c1e1b00 */
[----:B------:R-:W5:Y:S01]  /*30f0*/  LDG.E.64 R18, desc[UR12][R18.64] ;  /* 0x0000000c12127981 */ /* 0x000f62000c1e1b00 */
[----:B------:R-:W-:Y:S01]  /*3100*/  FSETP.GTU.FTZ.AND P1, PT, R32, RZ, PT ;  /* 0x000000ff2000720b */ /* 0x000fe20003f3c000 */
[----:B0-----:R-:W-:Y:S01]  /*3110*/  UISETP.NE.AND UP1, UPT, UR9, URZ, UPT ;  /* 0x000000ff0900728c */ /* 0x001fe2000bf25270 */
[----:B------:R-:W-:Y:S01]  /*3120*/  BSSY.RECONVERGENT B0, `(.L_x_1965) ;  /* 0x00003a9000007945 */ /* 0x000fe20003800200 */
[----:B------:R-:W-:-:S10]  /*3130*/  UMOV UR10, 0x3f800000 ;  /* 0x3f800000000a7882 */ /* 0x000fd40000000000 */
[----:B------:R-:W-:Y:S01]  /*3140*/  VOTEU.ANY UP0, P1 ;  /* 0x0000000000ff7886 */ /* 0x000fe20000800100 */
[----:B------:R-:W-:-:S04]  /*3150*/  PLOP3.LUT P1, PT, PT, PT, UP0, 0x80, 0x8 ;  /* 0x000000000008781c */ /* 0x000fc80003f2f008 */
[----:B------:R-:W0:Y:S09]  /*3160*/  @UP0 LDCU UR8, c[0x0][0x3a8] ;  /* 0x00007500ff0807ac */ /* 0x000e320008000800 */
[----:B0-----:R-:W-:-:S06]  /*3170*/  @P1 FADD.FTZ R32, R32, UR8 ;  /* 0x0000000820201e21 */ /* 0x001fcc0008010000 */
[----:B------:R-:W0:Y:S02]  /*3180*/  @P1 MUFU.RSQ R32, R32 ;  /* 0x0000002000201308 */ /* 0x000e240000001400 */
[----:B0-----:R-:W-:-:S13]  /*3190*/  @P1 R2UR UR8, R32 ;  /* 0x00000000200812ca */ /* 0x001fda00000e0000 */
[----:B------:R-:W-:Y:S01]  /*31a0*/  @UP0 UMOV UR10, UR8 ;  /* 0x00000008000a0c82 */ /* 0x000fe20008000000 */
[----:B------:R-:W-:Y:S05]  /*31b0*/  BRA.U UP1, `(.L_x_1966) ;  /* 0x0000001901047547 */ /* 0x000fea000b800000 */
[----:B------:R-:W0:Y:S01]  /*31c0*/  LDCU.64 UR8, c[0x0][0x3e8] ;  /* 0x00007d00ff0877ac */ /* 0x000e220008000a00 */
[----:B------:R-:W-:Y:S01]  /*31d0*/  BSSY.RECONVERGENT B1, `(.L_x_1967) ;  /* 0x0000018000017945 */ /* 0x000fe20003800200 */
[----:B0-----:R-:W-:Y:S02]  /*31e0*/  ISETP.GE.U32.AND P1, PT, R55, UR8, PT ;  /* 0x0000000837007c0c */ /* 0x001fe4000bf26070 */
[----:B------:R-:W-:Y:S02]  /*31f0*/  ISETP.GE.U32.AND P2, PT, R54, UR8, PT ;  /* 0x0000000836007c0c */ /* 0x000fe4000bf46070 */
[----:B------:R-:W-:Y:S02]  /*3200*/  ISETP.GE.AND.EX P1, PT, R53, UR9, PT, P1 ;  /* 0x0000000935007c0c */ /* 0x000fe4000bf26310 */
[----:B------:R-:W-:-:S11]  /*3210*/  ISETP.GE.AND.EX P2, PT, R51, UR9, PT, P2 ;  /* 0x0000000933007c0c */ /* 0x000fd6000bf46320 */
[----:B------:R-:W-:Y:S05]  /*3220*/  @P1 BRA `(.L_x_1968) ;  /* 0x0000000000481947 */ /* 0x000fea0003800000 */
[----:B------:R-:W0:Y:S01]  /*3230*/  LDCU.64 UR18, c[0x0][0x3e0] ;  /* 0x00007c00ff1277ac */ /* 0x000e220008000a00 */
[----:B------:R-:W-:Y:S01]  /*3240*/  FADD.FTZ R39, R39, -UR5 ;  /* 0x8000000527277e21 */ /* 0x000fe20008010000 */
[----:B------:R-:W-:Y:S01]  /*3250*/  FADD.FTZ R36, R36, -UR5 ;  /* 0x8000000524247e21 */ /* 0x000fe20008010000 */
[----:B------:R-:W-:Y:S01]  /*3260*/  MOV R32, R58 ;  /* 0x0000003a00207202 */ /* 0x000fe20000000f00 */
[----:B------:R-:W1:Y:S01]  /*3270*/  LDCU.64 UR16, c[0x0][0x380] ;  /* 0x00007000ff1077ac */ /* 0x000e620008000a00 */
[----:B------:R-:W-:Y:S01]  /*3280*/  FMUL.FTZ R39, R39, UR10 ;  /* 0x0000000a27277c20 */ /* 0x000fe20008410000 */
[----:B------:R-:W-:Y:S01]  /*3290*/  FMUL.FTZ R36, R36, UR10 ;  /* 0x0000000a24247c20 */ /* 0x000fe20008410000 */
[----:B------:R-:W-:Y:S02]  /*32a0*/  MOV R33, R57 ;  /* 0x0000003900217202 */ /* 0x000fe40000000f00 */
[----:B-----5:R-:W-:Y:S01]  /*32b0*/  FFMA.FTZ R39, R16, R39, R18 ;  /* 0x0000002710277223 */ /* 0x020fe20000010012 */
[----:B------:R-:W-:-:S05]  /*32c0*/  FFMA.FTZ R36, R17, R36, R19 ;  /* 0x0000002411247223 */ /* 0x000fca0000010013 */
        /* <DEDUP_REMOVED lines=8> */
.L_x_1968:
[----:B------:R-:W-:Y:S05]  /*3350*/  BSYNC.RECONVERGENT B1 ;  /* 0x0000000000017941 */ /* 0x000fea0003800200 */
.L_x_1967:
[----:B------:R-:W-:Y:S04]  /*3360*/  BSSY.RECONVERGENT B1, `(.L_x_1969) ;  /* 0x0000014000017945 */ /* 0x000fe80003800200 */
[----:B------:R-:W-:Y:S05]  /*3370*/  @P2 BRA `(.L_x_1970) ;  /* 0x0000000000482947 */ /* 0x000fea0003800000 */
[----:B------:R-:W0:Y:S01]  /*3380*/  LDCU.64 UR16, c[0x0][0x3e0] ;  /* 0x00007c00ff1077ac */ /* 0x000e220008000a00 */
[----:B------:R-:W-:Y:S01]  /*3390*/  MOV R32, R58 ;  /* 0x0000003a00207202 */ /* 0x000fe20000000f00 */
[----:B------:R-:W-:Y:S02]  /*33a0*/  IMAD.MOV.U32 R33, RZ, RZ, R57 ;  /* 0x000000ffff217224 */ /* 0x000fe400078e0039 */
[----:B------:R-:W-:Y:S01]  /*33b0*/  FADD.FTZ R37, R37, -UR5 ;  /* 0x8000000525257e21 */ /* 0x000fe20008010000 */
[----:B------:R-:W1:Y:S01]  /*33c0*/  LDCU.64 UR18, c[0x0][0x380] ;  /* 0x00007000ff1277ac */ /* 0x000e620008000a00 */
[----:B------:R-:W-:Y:S02]  /*33d0*/  FADD.FTZ R34, R34, -UR5 ;  /* 0x8000000522227e21 */ /* 0x000fe40008010000 */
[----:B------:R-:W-:Y:S02]  /*33e0*/  FMUL.FTZ R37, R37, UR10 ;  /* 0x0000000a25257c20 */ /* 0x000fe40008410000 */
[----:B------:R-:W-:-:S04]  /*33f0*/  FMUL.FTZ R34, R34, UR10 ;  /* 0x0000000a22227c20 */ /* 0x000fc80008410000 */
[----:B-----5:R-:W-:Y:S01]  /*3400*/  FFMA.FTZ R34, R17, R34, R19 ;  /* 0x0000002211227223 */ /* 0x020fe20000010013 */
[----:B0-----:R-:W-:Y:S02]  /*3410*/  IMAD R39, R51, UR16, RZ ;  /* 0x0000001033277c24 */ /* 0x001fe4000f8e02ff */
[----:B------:R-:W-:-:S04]  /*3420*/  IMAD.WIDE.U32 R32, R54, UR16, R32 ;  /* 0x0000001036207c25 */ /* 0x000fc8000f8e0020 */
[----:B------:R-:W-:Y:S01]  /*3430*/  IMAD R39, R54, UR17, R39 ;  /* 0x0000001136277c24 */ /* 0x000fe2000f8e0227 */
[----:B-1----:R-:W-:-:S04]  /*3440*/  LEA R60, P1, R32, UR18, 0x1 ;  /* 0x00000012203c7c11 */ /* 0x002fc8000f8208ff */
[----:B------:R-:W-:Y:S01]  /*3450*/  IADD3 R39, PT, PT, R33, R39, RZ ;  /* 0x0000002721277210 */ /* 0x000fe20007ffe0ff */
[----:B------:R-:W-:-:S03]  /*3460*/  FFMA.FTZ R33, R16, R37, R18 ;  /* 0x0000002510217223 */ /* 0x000fc60000010012 */
[----:B------:R-:W-:Y:S02]  /*3470*/  LEA.HI.X R61, R32, UR19, R39, 0x1, P1 ;  /* 0x00000013203d7c11 */ /* 0x000fe400088f0c27 */
[----:B------:R-:W-:-:S05]  /*3480*/  F2FP.BF16.F32.PACK_AB R33, R34, R33 ;  /* 0x000000212221723e */ /* 0x000fca00000010ff */
[----:B------:R1:W-:Y:S02]  /*3490*/  STG.E desc[UR12][R60.64], R33 ;  /* 0x000000213c007986 */ /* 0x0003e4000c10190c */
.L_x_1970:
[----:B------:R-:W-:Y:S05]  /*34a0*/  BSYNC.RECONVERGENT B1 ;  /* 0x0000000000017941 */ /* 0x000fea0003800200 */
.L_x_1969:
[----:B------:R-:W-:Y:S01]  /*34b0*/  ISETP.GE.U32.AND P1, PT, R52, UR8, PT ;  /* 0x0000000834007c0c */ /* 0x000fe2000bf26070 */
[----:B------:R-:W-:Y:S01]  /*34c0*/  BSSY.RECONVERGENT B1, `(.L_x_1971) ;  /* 0x000001b000017945 */ /* 0x000fe20003800200 */
[----:B------:R-:W-:Y:S02]  /*34d0*/  IADD3 R32, PT, PT, R55, 0x80, RZ ;  /* 0x0000008037207810 */ /* 0x000fe40007ffe0ff */
[----:B------:R-:W-:Y:S02]  /*34e0*/  ISETP.GE.AND.EX P1, PT, R49, UR9, PT, P1 ;  /* 0x0000000931007c0c */ /* 0x000fe4000bf26310 */
[----:B------:R-:W-:Y:S02]  /*34f0*/  ISETP.GE.U32.AND P2, PT, R50, UR8, PT ;  /* 0x0000000832007c0c */ /* 0x000fe4000bf46070 */
[----:B------:R-:W-:Y:S02]  /*3500*/  ISETP.GE.U32.AND P3, PT, R32, UR8, PT ;  /* 0x0000000820007c0c */ /* 0x000fe4000bf66070 */
[----:B0-----:R-:W-:-:S02]  /*3510*/  SHF.R.S32.HI R39, RZ, 0x1f, R32 ;  /* 0x0000001fff277819 */ /* 0x001fc40000011420 */
[----:B------:R-:W-:Y:S02]  /*3520*/  ISETP.GE.AND.EX P2, PT, R47, UR9, PT, P2 ;  /* 0x000000092f007c0c */ /* 0x000fe4000bf46320 */
[----:B------:R-:W-:-:S03]  /*3530*/  ISETP.GE.AND.EX P3, PT, R39, UR9, PT, P3 ;  /* 0x0000000927007c0c */ /* 0x000fc6000bf66330 */
[----:B------:R-:W-:Y:S10]  /*3540*/  @P1 BRA `(.L_x_1972) ;  /* 0x0000000000481947 */ /* 0x000ff40003800000 */
[----:B------:R-:W1:Y:S01]  /*3550*/  LDCU.64 UR16, c[0x0][0x3e0] ;  /* 0x00007c00ff1077ac */ /* 0x000e620008000a00 */
[----:B------:R-:W-:Y:S01]  /*3560*/  MOV R36, R58 ;  /* 0x0000003a00247202 */ /* 0x000fe20000000f00 */
[----:B------:R-:W-:Y:S01]  /*3570*/  FADD.FTZ R35, R35, -UR5 ;  /* 0x8000000523237e21 */ /* 0x000fe20008010000 */
[----:B------:R-:W-:Y:S01]  /*3580*/  MOV R37, R57 ;  /* 0x0000003900257202 */ /* 0x000fe20000000f00 */
[----:B------:R-:W0:Y:S01]  /*3590*/  LDCU.64 UR18, c[0x0][0x380] ;  /* 0x00007000ff1277ac */ /* 0x000e220008000a00 */
[----:B------:R-:W-:Y:S01]  /*35a0*/  FADD.FTZ R0, R0, -UR5 ;  /* 0x8000000500007e21 */ /* 0x000fe20008010000 */
[----:B------:R-:W-:-:S03]  /*35b0*/  FMUL.FTZ R35, R35, UR10 ;  /* 0x0000000a23237c20 */ /* 0x000fc60008410000 */
[----:B------:R-:W-:-:S04]  /*35c0*/  FMUL.FTZ R0, R0, UR10 ;  /* 0x0000000a00007c20 */ /* 0x000fc80008410000 */
[----:B-----5:R-:W-:Y:S01]  /*35d0*/  FFMA.FTZ R0, R17, R0, R19 ;  /* 0x0000000011007223 */ /* 0x020fe20000010013 */
[----:B-1----:R-:W-:Y:S02]  /*35e0*/  IMAD R33, R49, UR16, RZ ;  /* 0x0000001031217c24 */ /* 0x002fe4000f8e02ff */
[----:B------:R-:W-:-:S04]  /*35f0*/  IMAD.WIDE.U32 R36, R52, UR16, R36 ;  /* 0x0000001034247c25 */ /* 0x000fc8000f8e0024 */
[----:B------:R-:W-:Y:S01]  /*3600*/  IMAD R33, R52, UR17, R33 ;  /* 0x0000001134217c24 */ /* 0x000fe2000f8e0221 */
[----:B0-----:R-:W-:-:S04]  /*3610*/  LEA R60, P1, R36, UR18, 0x1 ;  /* 0x00000012243c7c11 */ /* 0x001fc8000f8208ff */
[----:B------:R-:W-:-:S04]  /*3620*/  IADD3 R33, PT, PT, R37, R33, RZ ;  /* 0x0000002125217210 */ /* 0x000fc80007ffe0ff */
[----:B------:R-:W-:Y:S01]  /*3630*/  LEA.HI.X R61, R36, UR19, R33, 0x1, P1 ;  /* 0x00000013243d7c11 */ /* 0x000fe200088f0c21 */
[----:B------:R-:W-:-:S05]  /*3640*/  FFMA.FTZ R33, R16, R35, R18 ;  /* 0x0000002310217223 */ /* 0x000fca0000010012 */
[----:B------:R-:W-:-:S05]  /*3650*/  F2FP.BF16.F32.PACK_AB R33, R0, R33 ;  /* 0x000000210021723e */ /* 0x000fca00000010ff */
[----:B------:R0:W-:Y:S02]  /*3660*/  STG.E desc[UR12][R60.64], R33 ;  /* 0x000000213c007986 */ /* 0x0001e4000c10190c */
.L_x_1972:
[----:B------:R-:W-:Y:S05]  /*3670*/  BSYNC.RECONVERGENT B1 ;  /* 0x0000000000017941 */ /* 0x000fea0003800200 */
.L_x_1971:
[----:B------:R-:W-:Y:S01]  /*3680*/  BSSY.RECONVERGENT B1, `(.L_x_1973) ;  /* 0x0000016000017945 */ /* 0x000fe20003800200 */
[C---:B01----:R-:W-:Y:S02]  /*3690*/  IADD3 R33, PT, PT, R55.reuse, 0xa0, RZ ;  /* 0x000000a037217810 */ /* 0x043fe40007ffe0ff */
[----:B------:R-:W-:Y:S01]  /*36a0*/  IADD3 R0, PT, PT, R55, 0xc0, RZ ;  /* 0x000000c037007810 */ /* 0x000fe20007ffe0ff */
[----:B------:R-:W-:Y:S06]  /*36b0*/  @P2 BRA `(.L_x_1974) ;  /* 0x0000000000482947 */ /* 0x000fec0003800000 */
[----:B------:R-:W0:Y:S01]  /*36c0*/  LDCU.64 UR16, c[0x0][0x3e0] ;  /* 0x00007c00ff1077ac */ /* 0x000e220008000a00 */
[----:B------:R-:W-:Y:S01]  /*36d0*/  MOV R34, R58 ;  /* 0x0000003a00227202 */ /* 0x000fe20000000f00 */
        /* <DEDUP_REMOVED lines=16> */
.L_x_1974:
[----:B------:R-:W-:Y:S05]  /*37e0*/  BSYNC.RECONVERGENT B1 ;  /* 0x0000000000017941 */ /* 0x000fea0003800200 */
.L_x_1973:
[----:B------:R-:W-:Y:S04]  /*37f0*/  BSSY.RECONVERGENT B1, `(.L_x_1975) ;  /* 0x0000014000017945 */ /* 0x000fe80003800200 */
[----:B------:R-:W-:Y:S05]  /*3800*/  @P3 BRA `(.L_x_1976) ;  /* 0x0000000000483947 */ /* 0x000fea0003800000 */
[----:B------:R-:W1:Y:S01]  /*3810*/  LDCU.64 UR16, c[0x0][0x3e0] ;  /* 0x00007c00ff1077ac */ /* 0x000e620008000a00 */
[----:B------:R-:W-:Y:S01]  /*3820*/  MOV R2, R58 ;  /* 0x0000003a00027202 */ /* 0x000fe20000000f00 */
[----:B------:R-:W-:Y:S01]  /*3830*/  FADD.FTZ R4, R4, -UR5 ;  /* 0x8000000504047e21 */ /* 0x000fe20008010000 */
[----:B------:R-:W-:Y:S01]  /*3840*/  FADD.FTZ R34, R5, -UR5 ;  /* 0x8000000505227e21 */ /* 0x000fe20008010000 */
[----:B------:R-:W2:Y:S01]  /*3850*/  LDCU.64 UR18, c[0x0][0x380] ;  /* 0x00007000ff1277ac */ /* 0x000ea20008000a00 */
[----:B0-----:R-:W-:Y:S02]  /*3860*/  IMAD.MOV.U32 R3, RZ, RZ, R57 ;  /* 0x000000ffff037224 */ /* 0x001fe400078e0039 */
[----:B------:R-:W-:Y:S01]  /*3870*/  FMUL.FTZ R5, R4, UR10 ;  /* 0x0000000a04057c20 */ /* 0x000fe20008410000 */
[----:B------:R-:W-:-:S04]  /*3880*/  FMUL.FTZ R34, R34, UR10 ;  /* 0x0000000a22227c20 */ /* 0x000fc80008410000 */
[----:B-----5:R-:W-:Y:S01]  /*3890*/  FFMA.FTZ R35, R17, R34, R19 ;  /* 0x0000002211237223 */ /* 0x020fe20000010013 */
[----:B-1----:R-:W-:Y:S02]  /*38a0*/  IMAD R39, R39, UR16, RZ ;  /* 0x0000001027277c24 */ /* 0x002fe4000f8e02ff */
[----:B------:R-:W-:-:S04]  /*38b0*/  IMAD.WIDE.U32 R2, R32, UR16, R2 ;  /* 0x0000001020027c25 */ /* 0x000fc8000f8e0002 */
[----:B------:R-:W-:Y:S02]  /*38c0*/  IMAD R39, R32, UR17, R39 ;  /* 0x0000001120277c24 */ /* 0x000fe4000f8e0227 */
[----:B------:R-:W-:Y:S01]  /*38d0*/  FFMA.FTZ R32, R16, R5, R18 ;  /* 0x0000000510207223 */ /* 0x000fe20000010012 */
[C---:B--2---:R-:W-:Y:S02]  /*38e0*/  LEA R4, P1, R2.reuse, UR18, 0x1 ;  /* 0x0000001202047c11 */ /* 0x044fe4000f8208ff */
[----:B------:R-:W-:Y:S02]  /*38f0*/  IADD3 R39, PT, PT, R3, R39, RZ ;  /* 0x0000002703277210 */ /* 0x000fe40007ffe0ff */
[----:B------:R-:W-:Y:S02]  /*3900*/  F2FP.BF16.F32.PACK_AB R3, R35, R32 ;  /* 0x000000202303723e */ /* 0x000fe400000010ff */
[----:B------:R-:W-:-:S05]  /*3910*/  LEA.HI.X R5, R2, UR19, R39, 0x1, P1 ;  /* 0x0000001302057c11 */ /* 0x000fca00088f0c27 */
[----:B------:R1:W-:Y:S02]  /*3920*/  STG.E desc[UR12][R4.64], R3 ;  /* 0x0000000304007986 */ /* 0x0003e4000c10190c */
.L_x_1976:
[----:B------:R-:W-:Y:S05]  /*3930*/  BSYNC.RECONVERGENT B1 ;  /* 0x0000000000017941 */ /* 0x000fea0003800200 */
.L_x_1975:
[----:B------:R-:W-:Y:S01]  /*3940*/  ISETP.GE.U32.AND P3, PT, R33, UR8, PT ;  /* 0x0000000821007c0c */ /* 0x000fe2000bf66070 */
[----:B------:R-:W-:Y:S01]  /*3950*/  BSSY.RECONVERGENT B1, `(.L_x_1977) ;  /* 0x0000025000017945 */ /* 0x000fe20003800200 */
[----:B------:R-:W-:Y:S02]  /*3960*/  SHF.R.S32.HI R2, RZ, 0x1f, R33 ;  /* 0x0000001fff027819 */ /* 0x000fe40000011421 */
[C---:B-1----:R-:W-:Y:S02]  /*3970*/  IADD3 R4, PT, PT, R55.reuse, 0xe0, RZ ;  /* 0x000000e037047810 */ /* 0x042fe40007ffe0ff */
[----:B------:R-:W-:Y:S02]  /*3980*/  ISETP.GE.AND.EX P3, PT, R2, UR9, PT, P3 ;  /* 0x0000000902007c0c */ /* 0x000fe4000bf66330 */
[C---:B------:R-:W-:Y:S02]  /*3990*/  IADD3 R5, PT, PT, R55.reuse, 0x100, RZ ;  /* 0x0000010037057810 */ /* 0x040fe40007ffe0ff */
[----:B------:R-:W-:-:S02]  /*39a0*/  IADD3 R32, PT, PT, R55, 0x120, RZ ;  /* 0x0000012037207810 */ /* 0x000fc40007ffe0ff */
[----:B------:R-:W-:Y:S02]  /*39b0*/  ISETP.GE.U32.AND P1, PT, R0, UR8, PT ;  /* 0x0000000800007c0c */ /* 0x000fe4000bf26070 */
[----:B------:R-:W-:Y:S02]  /*39c0*/  ISETP.GE.U32.AND P4, PT, R4, UR8, PT ;  /* 0x0000000804007c0c */ /* 0x000fe4000bf86070 */
[----:B------:R-:W-:Y:S02]  /*39d0*/  ISETP.GE.U32.AND P5, PT, R5, UR8, PT ;  /* 0x0000000805007c0c */ /* 0x000fe4000bfa6070 */
[----:B------:R-:W-:Y:S02]  /*39e0*/  SHF.R.S32.HI R34, RZ, 0x1f, R0 ;  /* 0x0000001fff227819 */ /* 0x000fe40000011400 */
[----:B------:R-:W-:Y:S02]  /*39f0*/  ISETP.GE.U32.AND P2, PT, R32, UR8, PT ;  /* 0x0000000820007c0c */ /* 0x000fe4000bf46070 */
[----:B------:R-:W-:-:S02]  /*3a00*/  SHF.R.S32.HI R35, RZ, 0x1f, R4 ;  /* 0x0000001fff237819 */ /* 0x000fc40000011404 */
[----:B0-----:R-:W-:Y:S02]  /*3a10*/  SHF.R.S32.HI R36, RZ, 0x1f, R5 ;  /* 0x0000001fff247819 */ /* 0x001fe40000011405 */
[----:B------:R-:W-:Y:S02]  /*3a20*/  SHF.R.S32.HI R37, RZ, 0x1f, R32 ;  /* 0x0000001fff257819 */ /* 0x000fe40000011420 */
[----:B------:R-:W-:Y:S02]  /*3a30*/  ISETP.GE.AND.EX P1, PT, R34, UR9, PT, P1 ;  /* 0x0000000922007c0c */ /* 0x000fe4000bf26310 */
[----:B------:R-:W-:Y:S02]  /*3a40*/  ISETP.GE.AND.EX P4, PT, R35, UR9, PT, P4 ;  /* 0x0000000923007c0c */ /* 0x000fe4000bf86340 */
[----:B------:R-:W-:Y:S02]  /*3a50*/  ISETP.GE.AND.EX P5, PT, R36, UR9, PT, P5 ;  /* 0x0000000924007c0c */ /* 0x000fe4000bfa6350 */
[----:B------:R-:W-:Y:S01]  /*3a60*/  ISETP.GE.AND.EX P2, PT, R37, UR9, PT, P2 ;  /* 0x0000000925007c0c */ /* 0x000fe2000bf46320 */
[----:B------:R-:W-:-:S12]  /*3a70*/  @P3 BRA `(.L_x_1978) ;  /* 0x0000000000483947 */ /* 0x000fd80003800000 */
[----:B------:R-:W0:Y:S01]  /*3a80*/  LDCU.64 UR16, c[0x0][0x3e0] ;  /* 0x00007c00ff1077ac */ /* 0x000e220008000a00 */
[----:B------:R-:W-:Y:S01]  /*3a90*/  MOV R3, R57 ;  /* 0x0000003900037202 */ /* 0x000fe20000000f00 */
[----:B------:R-:W-:Y:S01]  /*3aa0*/  FADD.FTZ R7, R7, -UR5 ;  /* 0x8000000507077e21 */ /* 0x000fe20008010000 */
[----:B------:R-:W-:Y:S01]  /*3ab0*/  FADD.FTZ R6, R6, -UR5 ;  /* 0x8000000506067e21 */ /* 0x000fe20008010000 */
[----:B------:R-:W1:Y:S02]  /*3ac0*/  LDCU.64 UR18, c[0x0][0x380] ;  /* 0x00007000ff1277ac */ /* 0x000e640008000a00 */
[----:B------:R-:W-:Y:S01]  /*3ad0*/  FMUL.FTZ R7, R7, UR10 ;  /* 0x0000000a07077c20 */ /* 0x000fe20008410000 */
[----:B------:R-:W-:-:S04]  /*3ae0*/  FMUL.FTZ R6, R6, UR10 ;  /* 0x0000000a06067c20 */ /* 0x000fc80008410000 */
[----:B-----5:R-:W-:Y:S01]  /*3af0*/  FFMA.FTZ R6, R17, R6, R19 ;  /* 0x0000000611067223 */ /* 0x020fe20000010013 */
[----:B0-----:R-:W-:-:S04]  /*3b00*/  IMAD R2, R2, UR16, RZ ;  /* 0x0000001002027c24 */ /* 0x001fc8000f8e02ff */
[----:B------:R-:W-:Y:S01]  /*3b10*/  IMAD R39, R33, UR17, R2 ;  /* 0x0000001121277c24 */ /* 0x000fe2000f8e0202 */
[----:B------:R-:W-:-:S05]  /*3b20*/  MOV R2, R58 ;  /* 0x0000003a00027202 */ /* 0x000fca0000000f00 */
[----:B------:R-:W-:-:S05]  /*3b30*/  IMAD.WIDE.U32 R2, R33, UR16, R2 ;  /* 0x0000001021027c25 */ /* 0x000fca000f8e0002 */
[----:B------:R-:W-:Y:S01]  /*3b40*/  IADD3 R39, PT, PT, R3, R39, RZ ;  /* 0x0000002703277210 */ /* 0x000fe20007ffe0ff */
[----:B------:R-:W-:Y:S01]  /*3b50*/  FFMA.FTZ R3, R16, R7, R18 ;  /* 0x0000000710037223 */ /* 0x000fe20000010012 */
[----:B-1----:R-:W-:-:S04]  /*3b60*/  LEA R60, P3, R2, UR18, 0x1 ;  /* 0x00000012023c7c11 */ /* 0x002fc8000f8608ff */
[----:B------:R-:W-:Y:S02]  /*3b70*/  LEA.HI.X R61, R2, UR19, R39, 0x1, P3 ;  /* 0x00000013023d7c11 */ /* 0x000fe400098f0c27 */
[----:B------:R-:W-:-:S05]  /*3b80*/  F2FP.BF16.F32.PACK_AB R3, R6, R3 ;  /* 0x000000030603723e */ /* 0x000fca00000010ff */
[----:B------:R0:W-:Y:S02]  /*3b90*/  STG.E desc[UR12][R60.64], R3 ;  /* 0x000000033c007986 */ /* 0x0001e4000c10190c */
.L_x_1978:
[----:B------:R-:W-:Y:S05]  /*3ba0*/  BSYNC.RECONVERGENT B1 ;  /* 0x0000000000017941 */ /* 0x000fea0003800200 */
.L_x_1977:
[----:B------:R-:W-:Y:S04]  /*3bb0*/  BSSY.RECONVERGENT B1, `(.L_x_1979) ;  /* 0x0000014000017945 */ /* 0x000fe80003800200 */
[----:B------:R-:W-:Y:S05]  /*3bc0*/  @P1 BRA `(.L_x_1980) ;  /* 0x0000000000481947 */ /* 0x000fea0003800000 */
[----:B------:R-:W1:Y:S01]  /*3bd0*/  LDCU.64 UR16, c[0x0][0x3e0] ;  /* 0x00007c00ff1077ac */ /* 0x000e620008000a00 */
[----:B------:R-:W-:Y:S01]  /*3be0*/  MOV R2, R58 ;  /* 0x0000003a00027202 */ /* 0x000fe20000000f00 */
[----:B------:R-:W-:Y:S01]  /*3bf0*/  FADD.FTZ R8, R8, -UR5 ;  /* 0x8000000508087e21 */ /* 0x000fe20008010000 */
[----:B0-----:R-:W-:Y:S01]  /*3c00*/  MOV R3, R57 ;  /* 0x0000003900037202 */ /* 0x001fe20000000f00 */
[----:B------:R-:W0:Y:S01]  /*3c10*/  LDCU.64 UR18, c[0x0][0x380] ;  /* 0x00007000ff1277ac */ /* 0x000e220008000a00 */
[----:B------:R-:W-:Y:S01]  /*3c20*/  FADD.FTZ R9, R9, -UR5 ;  /* 0x8000000509097e21 */ /* 0x000fe20008010000 */
[----:B------:R-:W-:-:S03]  /*3c30*/  FMUL.FTZ R7, R8, UR10 ;  /* 0x0000000a08077c20 */ /* 0x000fc60008410000 */
[----:B------:R-:W-:-:S04]  /*3c40*/  FMUL.FTZ R6, R9, UR10 ;  /* 0x0000000a09067c20 */ /* 0x000fc80008410000 */
[----:B-----5:R-:W-:Y:S01]  /*3c50*/  FFMA.FTZ R9, R17, R6, R19 ;  /* 0x0000000611097223 */ /* 0x020fe20000010013 */
[----:B-1----:R-:W-:Y:S02]  /*3c60*/  IMAD R33, R34, UR16, RZ ;  /* 0x0000001022217c24 */ /* 0x002fe4000f8e02ff */
[----:B------:R-:W-:-:S04]  /*3c70*/  IMAD.WIDE.U32 R2, R0, UR16, R2 ;  /* 0x0000001000027c25 */ /* 0x000fc8000f8e0002 */
[----:B------:R-:W-:Y:S02]  /*3c80*/  IMAD R33, R0, UR17, R33 ;  /* 0x0000001100217c24 */ /* 0x000fe4000f8e0221 */
[----:B------:R-:W-:Y:S01]  /*3c90*/  FFMA.FTZ R0, R16, R7, R18 ;  /* 0x0000000710007223 */ /* 0x000fe20000010012 */
[C---:B0-----:R-:W-:Y:S02]  /*3ca0*/  LEA R6, P1, R2.reuse, UR18, 0x1 ;  /* 0x0000001202067c11 */ /* 0x041fe4000f8208ff */
[----:B------:R-:W-:Y:S02]  /*3cb0*/  IADD3 R33, PT, PT, R3, R33, RZ ;  /* 0x0000002103217210 */ /* 0x000fe40007ffe0ff */
[----:B------:R-:W-:Y:S02]  /*3cc0*/  F2FP.BF16.F32.PACK_AB R3, R9, R0 ;  /* 0x000000000903723e */ /* 0x000fe400000010ff */
[----:B------:R-:W-:-:S05]  /*3cd0*/  LEA.HI.X R7, R2, UR19, R33, 0x1, P1 ;  /* 0x0000001302077c11 */ /* 0x000fca00088f0c21 */
[----:B------:R1:W-:Y:S02]  /*3ce0*/  STG.E desc[UR12][R6.64], R3 ;  /* 0x0000000306007986 */ /* 0x0003e4000c10190c */
.L_x_1980:
[----:B------:R-:W-:Y:S05]  /*3cf0*/  BSYNC.RECONVERGENT B1 ;  /* 0x0000000000017941 */ /* 0x000fea0003800200 */
.L_x_1979:
[----:B------:R-:W-:Y:S01]  /*3d00*/  BSSY.RECONVERGENT B1, `(.L_x_1981) ;  /* 0x0000017000017945 */ /* 0x000fe20003800200 */
[C---:B------:R-:W-:Y:S01]  /*3d10*/  IADD3 R0, PT, PT, R55.reuse, 0x140, RZ ;  /* 0x0000014037007810 */ /* 0x040fe20007ffe0ff */
[C---:B------:R-:W-:Y:S01]  /*3d20*/  VIADD R8, R55.reuse, 0x160 ;  /* 0x0000016037087836 */ /* 0x040fe20000000000 */
[----:B------:R-:W-:Y:S01]  /*3d30*/  IADD3 R9, PT, PT, R55, 0x180, RZ ;  /* 0x0000018037097810 */ /* 0x000fe20007ffe0ff */
[----:B------:R-:W-:Y:S06]  /*3d40*/  @P4 BRA `(.L_x_1982) ;  /* 0x0000000000484947 */ /* 0x000fec0003800000 */
[----:B------:R-:W2:Y:S01]  /*3d50*/  LDCU.64 UR16, c[0x0][0x3e0] ;  /* 0x00007c00ff1077ac */ /* 0x000ea20008000a00 */
[----:B------:R-:W-:Y:S01]  /*3d60*/  MOV R2, R58 ;  /* 0x0000003a00027202 */ /* 0x000fe20000000f00 */
[----:B------:R-:W-:Y:S01]  /*3d70*/  FADD.FTZ R11, R11, -UR5 ;  /* 0x800000050b0b7e21 */ /* 0x000fe20008010000 */
[----:B01----:R-:W-:Y:S01]  /*3d80*/  MOV R3, R57 ;  /* 0x0000003900037202 */ /* 0x003fe20000000f00 */
[----:B------:R-:W0:Y:S01]  /*3d90*/  LDCU.64 UR18, c[0x0][0x380] ;  /* 0x00007000ff1277ac */ /* 0x000e220008000a00 */
[----:B------:R-:W-:Y:S01]  /*3da0*/  FADD.FTZ R10, R10, -UR5 ;  /* 0x800000050a0a7e21 */ /* 0x000fe20008010000 */
[----:B------:R-:W-:-:S03]  /*3db0*/  FMUL.FTZ R11, R11, UR10 ;  /* 0x0000000a0b0b7c20 */ /* 0x000fc60008410000 */
[----:B------:R-:W-:Y:S01]  /*3dc0*/  FMUL.FTZ R10, R10, UR10 ;  /* 0x0000000a0a0a7c20 */ /* 0x000fe20008410000 */
[----:B-----5:R-:W-:-:S03]  /*3dd0*/  FFMA.FTZ R11, R16, R11, R18 ;  /* 0x0000000b100b7223 */ /* 0x020fc60000010012 */
[----:B------:R-:W-:Y:S01]  /*3de0*/  FFMA.FTZ R10, R17, R10, R19 ;  /* 0x0000000a110a7223 */ /* 0x000fe20000010013 */
[----:B--2---:R-:W-:Y:S02]  /*3df0*/  IMAD R35, R35, UR16, RZ ;  /* 0x0000001023237c24 */ /* 0x004fe4000f8e02ff */
[----:B------:R-:W-:-:S04]  /*3e00*/  IMAD.WIDE.U32 R2, R4, UR16, R2 ;  /* 0x0000001004027c25 */ /* 0x000fc8000f8e0002 */
[----:B------:R-:W-:Y:S01]  /*3e10*/  IMAD R35, R4, UR17, R35 ;  /* 0x0000001104237c24 */ /* 0x000fe2000f8e0223 */
[----:B0-----:R-:W-:-:S04]  /*3e20*/  LEA R6, P1, R2, UR18, 0x1 ;  /* 0x0000001202067c11 */ /* 0x001fc8000f8208ff */
[----:B------:R-:W-:Y:S02]  /*3e30*/  IADD3 R35, PT, PT, R3, R35, RZ ;  /* 0x0000002303237210 */ /* 0x000fe40007ffe0ff */
[----:B------:R-:W-:Y:S02]  /*3e40*/  F2FP.BF16.F32.PACK_AB R3, R10, R11 ;  /* 0x0000000b0a03723e */ /* 0x000fe400000010ff */
[----:B------:R-:W-:-:S05]  /*3e50*/  LEA.HI.X R7, R2, UR19, R35, 0x1, P1 ;  /* 0x0000001302077c11 */ /* 0x000fca00088f0c23 */
[----:B------:R2:W-:Y:S02]  /*3e60*/  STG.E desc[UR12][R6.64], R3 ;  /* 0x0000000306007986 */ /* 0x0005e4000c10190c */
.L_x_1982:
[----:B------:R-:W-:Y:S05]  /*3e70*/  BSYNC.RECONVERGENT B1 ;  /* 0x0000000000017941 */ /* 0x000fea0003800200 */
.L_x_1981:
[----:B------:R-:W-:Y:S04]  /*3e80*/  BSSY.RECONVERGENT B1, `(.L_x_1983) ;  /* 0x0000014000017945 */ /* 0x000fe80003800200 */
[----:B------:R-:W-:Y:S05]  /*3e90*/  @P5 BRA `(.L_x_1984) ;  /* 0x0000000000485947 */ /* 0x000fea0003800000 */
[----:B------:R-:W3:Y:S01]  /*3ea0*/  LDCU.64 UR16, c[0x0][0x3e0] ;  /* 0x00007c00ff1077ac */ /* 0x000ee20008000a00 */
[----:B------:R-:W-:Y:S01]  /*3eb0*/  MOV R2, R58 ;  /* 0x0000003a00027202 */ /* 0x000fe20000000f00 */
[----:B------:R-:W-:Y:S01]  /*3ec0*/  FADD.FTZ R13, R13, -UR5 ;  /* 0x800000050d0d7e21 */ /* 0x000fe20008010000 */
[----:B012---:R-:W-:Y:S01]  /*3ed0*/  MOV R3, R57 ;  /* 0x0000003900037202 */ /* 0x007fe20000000f00 */
[----:B------:R-:W0:Y:S01]  /*3ee0*/  LDCU.64 UR18, c[0x0][0x380] ;  /* 0x00007000ff1277ac */ /* 0x000e220008000a00 */
[----:B------:R-:W-:Y:S01]  /*3ef0*/  FADD.FTZ R12, R12, -UR5 ;  /* 0x800000050c0c7e21 */ /* 0x000fe20008010000 */
[----:B------:R-:W-:-:S03]  /*3f00*/  FMUL.FTZ R13, R13, UR10 ;  /* 0x0000000a0d0d7c20 */ /* 0x000fc60008410000 */
[----:B------:R-:W-:Y:S01]  /*3f10*/  FMUL.FTZ R12, R12, UR10 ;  /* 0x0000000a0c0c7c20 */ /* 0x000fe20008410000 */
[----:B-----5:R-:W-:-:S03]  /*3f20*/  FFMA.FTZ R13, R16, R13, R18 ;  /* 0x0000000d100d7223 */ /* 0x020fc60000010012 */
[----:B------:R-:W-:Y:S01]  /*3f30*/  FFMA.FTZ R12, R17, R12, R19 ;  /* 0x0000000c110c7223 */ /* 0x000fe20000010013 */
[----:B---3--:R-:W-:Y:S02]  /*3f40*/  IMAD R36, R36, UR16, RZ ;  /* 0x0000001024247c24 */ /* 0x008fe4000f8e02ff */
[----:B------:R-:W-:-:S04]  /*3f50*/  IMAD.WIDE.U32 R2, R5, UR16, R2 ;  /* 0x0000001005027c25 */ /* 0x000fc8000f8e0002 */
[----:B------:R-:W-:Y:S01]  /*3f60*/  IMAD R5, R5, UR17, R36 ;  /* 0x0000001105057c24 */ /* 0x000fe2000f8e0224 */
[----:B0-----:R-:W-:-:S04]  /*3f70*/  LEA R4, P1, R2, UR18, 0x1 ;  /* 0x0000001202047c11 */ /* 0x001fc8000f8208ff */
[----:B------:R-:W-:Y:S02]  /*3f80*/  IADD3 R5, PT, PT, R3, R5, RZ ;  /* 0x0000000503057210 */ /* 0x000fe40007ffe0ff */
[----:B------:R-:W-:Y:S02]  /*3f90*/  F2FP.BF16.F32.PACK_AB R3, R12, R13 ;  /* 0x0000000d0c03723e */ /* 0x000fe400000010ff */
[----:B------:R-:W-:-:S05]  /*3fa0*/  LEA.HI.X R5, R2, UR19, R5, 0x1, P1 ;  /* 0x0000001302057c11 */ /* 0x000fca00088f0c05 */
[----:B------:R3:W-:Y:S02]  /*3fb0*/  STG.E desc[UR12][R4.64], R3 ;  /* 0x0000000304007986 */ /* 0x0007e4000c10190c */
.L_x_1984:
[----:B------:R-:W-:Y:S05]  /*3fc0*/  BSYNC.RECONVERGENT B1 ;  /* 0x0000000000017941 */ /* 0x000fea0003800200 */
.L_x_1983:
[----:B------:R-:W-:Y:S04]  /*3fd0*/  BSSY.RECONVERGENT B1, `(.L_x_1985) ;  /* 0x0000014000017945 */ /* 0x000fe80003800200 */
[----:B------:R-:W-:Y:S05]  /*3fe0*/  @P2 BRA `(.L_x_1986) ;  /* 0x0000000000482947 */ /* 0x000fea0003800000 */
[----:B------:R-:W4:Y:S01]  /*3ff0*/  LDCU.64 UR16, c[0x0][0x3e0] ;  /* 0x00007c00ff1077ac */ /* 0x000f220008000a00 */
[----:B------:R-:W-:Y:S01]  /*4000*/  MOV R2, R58 ;  /* 0x0000003a00027202 */ /* 0x000fe20000000f00 */
[----:B------:R-:W-:Y:S01]  /*4010*/  FADD.FTZ R15, R15, -UR5 ;  /* 0x800000050f0f7e21 */ /* 0x000fe20008010000 */
[----:B0123--:R-:W-:Y:S01]  /*4020*/  MOV R3, R57 ;  /* 0x0000003900037202 */ /* 0x00ffe20000000f00 */
[----:B------:R-:W0:Y:S01]  /*4030*/  LDCU.64 UR18, c[0x0][0x380] ;  /* 0x00007000ff1277ac */ /* 0x000e220008000a00 */
[----:B------:R-:W-:Y:S01]  /*4040*/  FADD.FTZ R14, R14, -UR5 ;  /* 0x800000050e0e7e21 */ /* 0x000fe20008010000 */
[----:B------:R-:W-:-:S03]  /*4050*/  FMUL.FTZ R15, R15, UR10 ;  /* 0x0000000a0f0f7c20 */ /* 0x000fc60008410000 */
[----:B------:R-:W-:Y:S01]  /*4060*/  FMUL.FTZ R14, R14, UR10 ;  /* 0x0000000a0e0e7c20 */ /* 0x000fe20008410000 */
[----:B-----5:R-:W-:-:S03]  /*4070*/  FFMA.FTZ R15, R16, R15, R18 ;  /* 0x0000000f100f7223 */ /* 0x020fc60000010012 */
[----:B------:R-:W-:Y:S01]  /*4080*/  FFMA.FTZ R14, R17, R14, R19 ;  /* 0x0000000e110e7223 */ /* 0x000fe20000010013 */
[----:B----4-:R-:W-:Y:S02]  /*4090*/  IMAD R37, R37, UR16, RZ ;  /* 0x0000001025257c24 */ /* 0x010fe4000f8e02ff */
[----:B------:R-:W-:-:S04]  /*40a0*/  IMAD.WIDE.U32 R2, R32, UR16, R2 ;  /* 0x0000001020027c25 */ /* 0x000fc8000f8e0002 */
[----:B------:R-:W-:Y:S01]  /*40b0*/  IMAD R37, R32, UR17, R37 ;  /* 0x0000001120257c24 */ /* 0x000fe2000f8e0225 */
[----:B0-----:R-:W-:-:S04]  /*40c0*/  LEA R4, P1, R2, UR18, 0x1 ;  /* 0x0000001202047c11 */ /* 0x001fc8000f8208ff */
[----:B------:R-:W-:Y:S02]  /*40d0*/  IADD3 R37, PT, PT, R3, R37, RZ ;  /* 0x0000002503257210 */ /* 0x000fe40007ffe0ff */
[----:B------:R-:W-:Y:S02]  /*40e0*/  F2FP.BF16.F32.PACK_AB R3, R14, R15 ;  /* 0x0000000f0e03723e */ /* 0x000fe400000010ff */
[----:B------:R-:W-:-:S05]  /*40f0*/  LEA.HI.X R5, R2, UR19, R37, 0x1, P1 ;  /* 0x0000001302057c11 */ /* 0x000fca00088f0c25 */
[----:B------:R4:W-:Y:S02]  /*4100*/  STG.E desc[UR12][R4.64], R3 ;  /* 0x0000000304007986 */ /* 0x0009e4000c10190c */
.L_x_1986:
[----:B------:R-:W-:Y:S05]  /*4110*/  BSYNC.RECONVERGENT B1 ;  /* 0x0000000000017941 */ /* 0x000fea0003800200 */
.L_x_1985:
[----:B------:R-:W-:Y:S01]  /*4120*/  ISETP.GE.U32.AND P5, PT, R0, UR8, PT ;  /* 0x0000000800007c0c */ /* 0x000fe2000bfa6070 */
[----:B------:R-:W-:Y:S01]  /*4130*/  BSSY.RECONVERGENT B1, `(.L_x_1987) ;  /* 0x0000022000017945 */ /* 0x000fe20003800200 */
[----:B---34-:R-:W-:Y:S02]  /*4140*/  SHF.R.S32.HI R5, RZ, 0x1f, R0 ;  /* 0x0000001fff057819 */ /* 0x018fe40000011400 */
[----:B------:R-:W-:Y:S02]  /*4150*/  ISETP.GE.U32.AND P2, PT, R8, UR8, PT ;  /* 0x0000000808007c0c */ /* 0x000fe4000bf46070 */
[----:B------:R-:W-:Y:S02]  /*4160*/  ISETP.GE.AND.EX P5, PT, R5, UR9, PT, P5 ;  /* 0x0000000905007c0c */ /* 0x000fe4000bfa6350 */
[----:B------:R-:W-:Y:S02]  /*4170*/  ISETP.GE.U32.AND P1, PT, R9, UR8, PT ;  /* 0x0000000809007c0c */ /* 0x000fe4000bf26070 */
[----:B------:R-:W-:-:S02]  /*4180*/  ISETP.GE.U32.AND P6, PT, R48, UR8, PT ;  /* 0x0000000830007c0c */ /* 0x000fc4000bfc6070 */
[----:B------:R-:W-:Y:S02]  /*4190*/  ISETP.GE.U32.AND P3, PT, R46, UR8, PT ;  /* 0x000000082e007c0c */ /* 0x000fe4000bf66070 */
[----:B-12---:R-:W-:Y:S02]  /*41a0*/  SHF.R.S32.HI R7, RZ, 0x1f, R8 ;  /* 0x0000001fff077819 */ /* 0x006fe40000011408 */
[----:B------:R-:W-:Y:S02]  /*41b0*/  SHF.R.S32.HI R6, RZ, 0x1f, R9 ;  /* 0x0000001fff067819 */ /* 0x000fe40000011409 */
[----:B------:R-:W-:Y:S02]  /*41c0*/  ISETP.GE.U32.AND P4, PT, R44, UR8, PT ;  /* 0x000000082c007c0c */ /* 0x000fe4000bf86070 */
[----:B------:R-:W-:Y:S02]  /*41d0*/  ISETP.GE.AND.EX P2, PT, R7, UR9, PT, P2 ;  /* 0x0000000907007c0c */ /* 0x000fe4000bf46320 */
[----:B------:R-:W-:-:S02]  /*41e0*/  ISETP.GE.AND.EX P1, PT, R6, UR9, PT, P1 ;  /* 0x0000000906007c0c */ /* 0x000fc4000bf26310 */
[----:B------:R-:W-:Y:S02]  /*41f0*/  ISETP.GE.AND.EX P6, PT, R45, UR9, PT, P6 ;  /* 0x000000092d007c0c */ /* 0x000fe4000bfc6360 */
[----:B------:R-:W-:Y:S02]  /*4200*/  ISETP.GE.AND.EX P3, PT, R43, UR9, PT, P3 ;  /* 0x000000092b007c0c */ /* 0x000fe4000bf66330 */
[----:B------:R-:W-:Y:S01]  /*4210*/  ISETP.GE.AND.EX P4, PT, R41, UR9, PT, P4 ;  /* 0x0000000929007c0c */ /* 0x000fe2000bf86340 */
[----:B------:R-:W-:-:S12]  /*4220*/  @P5 BRA `(.L_x_1988) ;  /* 0x0000000000485947 */ /* 0x000fd80003800000 */
[----:B------:R-:W1:Y:S01]  /*4230*/  LDCU.64 UR16, c[0x0][0x3e0] ;  /* 0x00007c00ff1077ac */ /* 0x000e620008000a00 */
[----:B------:R-:W-:Y:S01]  /*4240*/  MOV R2, R58 ;  /* 0x0000003a00027202 */ /* 0x000fe20000000f00 */
[----:B------:R-:W-:Y:S01]  /*4250*/  FADD.FTZ R21, R21, -UR5 ;  /* 0x8000000515157e21 */ /* 0x000fe20008010000 */
[----:B------:R-:W-:Y:S01]  /*4260*/  FADD.FTZ R20, R20, -UR5 ;  /* 0x8000000514147e21 */ /* 0x000fe20008010000 */
[----:B------:R-:W2:Y:S01]  /*4270*/  LDCU.64 UR18, c[0x0][0x380] ;  /* 0x00007000ff1277ac */ /* 0x000ea20008000a00 */
[----:B0-----:R-:W-:Y:S02]  /*4280*/  IMAD.MOV.U32 R3, RZ, RZ, R57 ;  /* 0x000000ffff037224 */ /* 0x001fe400078e0039 */
[----:B------:R-:W-:Y:S01]  /*4290*/  FMUL.FTZ R21, R21, UR10 ;  /* 0x0000000a15157c20 */ /* 0x000fe20008410000 */
[----:B------:R-:W-:-:S03]  /*42a0*/  FMUL.FTZ R20, R20, UR10 ;  /* 0x0000000a14147c20 */ /* 0x000fc60008410000 */
[----:B-----5:R-:W-:Y:S01]  /*42b0*/  FFMA.FTZ R21, R16, R21, R18 ;  /* 0x0000001510157223 */ /* 0x020fe20000010012 */
[----:B------:R-:W-:Y:S01]  /*42c0*/  FFMA.FTZ R20, R17, R20, R19 ;  /* 0x0000001411147223 */ /* 0x000fe20000010013 */
[----:B-1----:R-:W-:Y:S02]  /*42d0*/  IMAD R5, R5, UR16, RZ ;  /* 0x0000001005057c24 */ /* 0x002fe4000f8e02ff */
[----:B------:R-:W-:-:S04]  /*42e0*/  IMAD.WIDE.U32 R2, R0, UR16, R2 ;  /* 0x0000001000027c25 */ /* 0x000fc8000f8e0002 */
[----:B------:R-:W-:Y:S01]  /*42f0*/  IMAD R5, R0, UR17, R5 ;  /* 0x0000001100057c24 */ /* 0x000fe2000f8e0205 */
[----:B--2---:R-:W-:-:S04]  /*4300*/  LEA R4, P5, R2, UR18, 0x1 ;  /* 0x0000001202047c11 */ /* 0x004fc8000f8a08ff */
[----:B------:R-:W-:Y:S02]  /*4310*/  IADD3 R5, PT, PT, R3, R5, RZ ;  /* 0x0000000503057210 */ /* 0x000fe40007ffe0ff */
[----:B------:R-:W-:Y:S02]  /*4320*/  F2FP.BF16.F32.PACK_AB R3, R20, R21 ;  /* 0x000000151403723e */ /* 0x000fe400000010ff */
[----:B------:R-:W-:-:S05]  /*4330*/  LEA.HI.X R5, R2, UR19, R5, 0x1, P5 ;  /* 0x0000001302057c11 */ /* 0x000fca000a8f0c05 */
[----:B------:R1:W-:Y:S02]  /*4340*/  STG.E desc[UR12][R4.64], R3 ;  /* 0x0000000304007986 */ /* 0x0003e4000c10190c */
.L_x_1988:
[----:B------:R-:W-:Y:S05]  /*4350*/  BSYNC.RECONVERGENT B1 ;  /* 0x0000000000017941 */ /* 0x000fea0003800200 */
.L_x_1987:
[----:B------:R-:W-:Y:S04]  /*4360*/  BSSY.RECONVERGENT B1, `(.L_x_1989) ;  /* 0x0000014000017945 */ /* 0x000fe80003800200 */
[----:B------:R-:W-:Y:S05]  /*4370*/  @P2 BRA `(.L_x_1990) ;  /* 0x0000000000482947 */ /* 0x000fea0003800000 */
        /* <DEDUP_REMOVED lines=18> */
.L_x_1990:
[----:B------:R-:W-:Y:S05]  /*44a0*/  BSYNC.RECONVERGENT B1 ;  /* 0x0000000000017941 */ /* 0x000fea0003800200 */
.L_x_1989:
        /* <DEDUP_REMOVED lines=20> */
.L_x_1992:
[----:B------:R-:W-:Y:S05]  /*45f0*/  BSYNC.RECONVERGENT B1 ;  /* 0x0000000000017941 */ /* 0x000fea0003800200 */
.L_x_1991:
        /* <DEDUP_REMOVED lines=20> */
.L_x_1994:
[----:B------:R-:W-:Y:S05]  /*4740*/  BSYNC.RECONVERGENT B1 ;  /* 0x0000000000017941 */ /* 0x000fea0003800200 */
.L_x_1993:
[----:B------:R-:W-:Y:S04]  /*4750*/  BSSY.RECONVERGENT B1, `(.L_x_1995) ;  /* 0x0000014000017945 */ /* 0x000fe80003800200 */
[----:B------:R-:W-:Y:S05]  /*4760*/  @P3 BRA `(.L_x_1996) ;  /* 0x0000000000483947 */ /* 0x000fea0003800000 */
[----:B------:R-:W0:Y:S01]  /*4770*/  LDCU.64 UR16, c[0x0][0x3e0] ;  /* 0x00007c00ff1077ac */ /* 0x000e220008000a00 */
[----:B------:R-:W-:Y:S01]  /*4780*/  MOV R2, R58 ;  /* 0x0000003a00027202 */ /* 0x000fe20000000f00 */
[----:B------:R-:W-:Y:S01]  /*4790*/  FADD.FTZ R29, R29, -UR5 ;  /* 0x800000051d1d7e21 */ /* 0x000fe20008010000 */
[----:B------:R-:W-:Y:S01]  /*47a0*/  FADD.FTZ R28, R28, -UR5 ;  /* 0x800000051c1c7e21 */ /* 0x000fe20008010000 */
[----:B------:R-:W0:Y:S02]  /*47b0*/  LDCU.64 UR18, c[0x0][0x380] ;  /* 0x00007000ff1277ac */ /* 0x000e240008000a00 */
[----:B01234-:R-:W-:Y:S02]  /*47c0*/  IMAD.MOV.U32 R3, RZ, RZ, R57 ;  /* 0x000000ffff037224 */ /* 0x01ffe400078e0039 */
[----:B------:R-:W-:Y:S01]  /*47d0*/  FMUL.FTZ R29, R29, UR10 ;  /* 0x0000000a1d1d7c20 */ /* 0x000fe20008410000 */
[----:B------:R-:W-:-:S03]  /*47e0*/  FMUL.FTZ R28, R28, UR10 ;  /* 0x0000000a1c1c7c20 */ /* 0x000fc60008410000 */
[----:B-----5:R-:W-:Y:S01]  /*47f0*/  FFMA.FTZ R29, R16, R29, R18 ;  /* 0x0000001d101d7223 */ /* 0x020fe20000010012 */
[----:B------:R-:W-:Y:S01]  /*4800*/  FFMA.FTZ R28, R17, R28, R19 ;  /* 0x0000001c111c7223 */ /* 0x000fe20000010013 */
[----:B------:R-:W-:Y:S02]  /*4810*/  IMAD R5, R43, UR16, RZ ;  /* 0x000000102b057c24 */ /* 0x000fe4000f8e02ff */
[----:B------:R-:W-:-:S04]  /*4820*/  IMAD.WIDE.U32 R2, R46, UR16, R2 ;  /* 0x000000102e027c25 */ /* 0x000fc8000f8e0002 */
[----:B------:R-:W-:Y:S01]  /*4830*/  IMAD R5, R46, UR17, R5 ;  /* 0x000000112e057c24 */ /* 0x000fe2000f8e0205 */
[----:B------:R-:W-:-:S04]  /*4840*/  LEA R4, P1, R2, UR18, 0x1 ;  /* 0x0000001202047c11 */ /* 0x000fc8000f8208ff */
[----:B------:R-:W-:Y:S02]  /*4850*/  IADD3 R5, PT, PT, R3, R5, RZ ;  /* 0x0000000503057210 */ /* 0x000fe40007ffe0ff */
[----:B------:R-:W-:Y:S02]  /*4860*/  F2FP.BF16.F32.PACK_AB R3, R28, R29 ;  /* 0x0000001d1c03723e */ /* 0x000fe400000010ff */
[----:B------:R-:W-:-:S05]  /*4870*/  LEA.HI.X R5, R2, UR19, R5, 0x1, P1 ;  /* 0x0000001302057c11 */ /* 0x000fca00088f0c05 */
[----:B------:R0:W-:Y:S02]  /*4880*/  STG.E desc[UR12][R4.64], R3 ;  /* 0x0000000304007986 */ /* 0x0001e4000c10190c */
.L_x_1996:
[----:B------:R-:W-:Y:S05]  /*4890*/  BSYNC.RECONVERGENT B1 ;  /* 0x0000000000017941 */ /* 0x000fea0003800200 */
.L_x_1995:
[----:B------:R-:W-:Y:S05]  /*48a0*/  @P4 BRA `(.L_x_1997) ;  /* 0x0000002000c04947 */ /* 0x000fea0003800000 */
[----:B------:R-:W0:Y:S01]  /*48b0*/  LDCU.64 UR8, c[0x0][0x3e0] ;  /* 0x00007c00ff0877ac */ /* 0x000e220008000a00 */
[----:B------:R-:W-:Y:S01]  /*48c0*/  MOV R56, R58 ;  /* 0x0000003a00387202 */ /* 0x000fe20000000f00 */
[----:B------:R-:W-:Y:S01]  /*48d0*/  FADD.FTZ R31, R31, -UR5 ;  /* 0x800000051f1f7e21 */ /* 0x000fe20008010000 */
[----:B------:R-:W-:Y:S01]  /*48e0*/  FADD.FTZ R30, R30, -UR5 ;  /* 0x800000051e1e7e21 */ /* 0x000fe20008010000 */
[----:B------:R-:W0:Y:S02]  /*48f0*/  LDCU.64 UR16, c[0x0][0x380] ;  /* 0x00007000ff1077ac */ /* 0x000e240008000a00 */
[----:B------:R-:W-:Y:S01]  /*4900*/  FMUL.FTZ R31, R31, UR10 ;  /* 0x0000000a1f1f7c20 */ /* 0x000fe20008410000 */
[----:B------:R-:W-:-:S03]  /*4910*/  FMUL.FTZ R30, R30, UR10 ;  /* 0x0000000a1e1e7c20 */ /* 0x000fc60008410000 */
[----:B012345:R-:W-:Y:S01]  /*4920*/  FFMA.FTZ R5, R16, R31, R18 ;  /* 0x0000001f10057223 */ /* 0x03ffe20000010012 */
[----:B------:R-:W-:-:S05]  /*4930*/  FFMA.FTZ R30, R17, R30, R19 ;  /* 0x0000001e111e7223 */ /* 0x000fca0000010013 */
[----:B------:R-:W-:Y:S01]  /*4940*/  F2FP.BF16.F32.PACK_AB R5, R30, R5 ;  /* 0x000000051e05723e */ /* 0x000fe200000010ff */
[----:B------:R-:W-:Y:S02]  /*4950*/  IMAD R3, R41, UR8, RZ ;  /* 0x0000000829037c24 */ /* 0x000fe4000f8e02ff */
[----:B------:R-:W-:-:S04]  /*4960*/  IMAD.WIDE.U32 R56, R44, UR8, R56 ;  /* 0x000000082c387c25 */ /* 0x000fc8000f8e0038 */
[----:B------:R-:W-:Y:S01]  /*4970*/  IMAD R3, R44, UR9, R3 ;  /* 0x000000092c037c24 */ /* 0x000fe2000f8e0203 */
[----:B------:R-:W-:-:S04]  /*4980*/  LEA R2, P1, R56, UR16, 0x1 ;  /* 0x0000001038027c11 */ /* 0x000fc8000f8208ff */
[----:B------:R-:W-:-:S04]  /*4990*/  IADD3 R3, PT, PT, R57, R3, RZ ;  /* 0x0000000339037210 */ /* 0x000fc80007ffe0ff */
[----:B------:R-:W-:-:S05]  /*49a0*/  LEA.HI.X R3, R56, UR17, R3, 0x1, P1 ;  /* 0x0000001138037c11 */ /* 0x000fca00088f0c03 */
[----:B------:R0:W-:Y:S01]  /*49b0*/  STG.E desc[UR12][R2.64], R5 ;  /* 0x0000000502007986 */ /* 0x0001e2000c10190c */
[----:B------:R-:W-:Y:S05]  /*49c0*/  BRA `(.L_x_1997) ;  /* 0x0000002000787947 */ /* 0x000fea0003800000 */
.L_x_1966:
[----:B------:R-:W0:Y:S01]  /*49d0*/  LDCU.64 UR8, c[0x0][0x3e8] ;  /* 0x00007d00ff0877ac */ /* 0x000e220008000a00 */
[----:B------:R-:W-:Y:S01]  /*49e0*/  BSSY.RECONVERGENT B1, `(.L_x_1998) ;  /* 0x0000020000017945 */ /* 0x000fe20003800200 */
[----:B0-----:R-:W-:-:S04]  /*49f0*/  ISETP.GE.U32.AND P1, PT, R54, UR8, PT ;  /* 0x0000000836007c0c */ /* 0x001fc8000bf26070 */
[----:B------:R-:W-:Y:S01]  /*4a00*/  ISETP.GE.AND.EX P1, PT, R51, UR9, PT, P1 ;  /* 0x0000000933007c0c */ /* 0x000fe2000bf26310 */
[----:B------:R-:W-:-:S12]  /*4a10*/  @P3 BRA `(.L_x_1999) ;  /* 0x0000000000703947 */ /* 0x000fd80003800000 */
        /* <DEDUP_REMOVED lines=9> */
[----:B------:R-:W-:-:S05]  /*4ab0*/  FMUL.FTZ R36, R33, -1.4426950216293334961 ;  /* 0xbfb8aa3b21247820 */ /* 0x000fca0000410000 */
[----:B------:R-:W2:Y:S04]  /*4ac0*/  MUFU.EX2 R61, R61 ;  /* 0x0000003d003d7308 */ /* 0x000ea80000000800 */
[----:B------:R-:W3:Y:S01]  /*4ad0*/  MUFU.EX2 R36, R36 ;  /* 0x0000002400247308 */ /* 0x000ee20000000800 */
[----:B--2---:R-:W-:Y:S01]  /*4ae0*/  FADD.FTZ R61, R61, 1 ;  /* 0x3f8000003d3d7421 */ /* 0x004fe20000010000 */
[----:B---3--:R-:W-:-:S05]  /*4af0*/  FADD.FTZ R36, R36, 1 ;  /* 0x3f80000024247421 */ /* 0x008fca0000010000 */
[----:B------:R-:W2:Y:S08]  /*4b00*/  MUFU.RCP R61, R61 ;  /* 0x0000003d003d7308 */ /* 0x000eb00000001000 */
[----:B------:R-:W3:Y:S01]  /*4b10*/  MUFU.RCP R60, R36 ;  /* 0x00000024003c7308 */ /* 0x000ee20000001000 */
[----:B--2---:R-:W-:Y:S01]  /*4b20*/  FMUL.FTZ R32, R32, R61 ;  /* 0x0000003d20207220 */ /* 0x004fe20000410000 */
[----:B------:R-:W-:Y:S01]  /*4b30*/  MOV R61, R57 ;  /* 0x00000039003d7202 */ /* 0x000fe20000000f00 */
[----:B---3--:R-:W-:Y:S01]  /*4b40*/  FMUL.FTZ R39, R33, R60 ;  /* 0x0000003c21277220 */ /* 0x008fe20000410000 */
[----:B------:R-:W-:-:S04]  /*4b50*/  MOV R60, R58 ;  /* 0x0000003a003c7202 */ /* 0x000fc80000000f00 */
        /* <DEDUP_REMOVED lines=8> */
.L_x_1999:
[----:B------:R-:W-:Y:S05]  /*4be0*/  BSYNC.RECONVERGENT B1 ;  /* 0x0000000000017941 */ /* 0x000fea0003800200 */
.L_x_1998:
[----:B------:R-:W-:Y:S04]  /*4bf0*/  BSSY.RECONVERGENT B1, `(.L_x_2000) ;  /* 0x000001e000017945 */ /* 0x000fe80003800200 */
[----:B------:R-:W-:Y:S05]  /*4c00*/  @P1 BRA `(.L_x_2001) ;  /* 0x0000000000701947 */ /* 0x000fea0003800000 */
[----:B------:R-:W-:Y:S01]  /*4c10*/  FADD.FTZ R37, R37, -UR5 ;  /* 0x8000000525257e21 */ /* 0x000fe20008010000 */
[----:B------:R-:W-:Y:S01]  /*4c20*/  FADD.FTZ R34, R34, -UR5 ;  /* 0x8000000522227e21 */ /* 0x000fe20008010000 */
[----:B------:R-:W1:Y:S02]  /*4c30*/  LDCU.64 UR16, c[0x0][0x3e0] ;  /* 0x00007c00ff1077ac */ /* 0x000e640008000a00 */
[----:B------:R-:W-:Y:S01]  /*4c40*/  FMUL.FTZ R37, R37, UR10 ;  /* 0x0000000a25257c20 */ /* 0x000fe20008410000 */
[----:B0-----:R-:W-:Y:S01]  /*4c50*/  FMUL.FTZ R32, R34, UR10 ;  /* 0x0000000a22207c20 */ /* 0x001fe20008410000 */
[----:B------:R-:W0:Y:S02]  /*4c60*/  LDCU.64 UR18, c[0x0][0x380] ;  /* 0x00007000ff1277ac */ /* 0x000e240008000a00 */
[----:B-----5:R-:W-:Y:S01]  /*4c70*/  FFMA.FTZ R36, R16, R37, R18 ;  /* 0x0000002510247223 */ /* 0x020fe20000010012 */
[----:B------:R-:W-:-:S03]  /*4c80*/  FFMA.FTZ R32, R17, R32, R19 ;  /* 0x0000002011207223 */ /* 0x000fc60000010013 */
[----:B------:R-:W-:Y:S01]  /*4c90*/  FMUL.FTZ R37, R36, -1.4426950216293334961 ;  /* 0xbfb8aa3b24257820 */ /* 0x000fe20000410000 */
[----:B------:R-:W-:-:S05]  /*4ca0*/  FMUL.FTZ R60, R32, -1.4426950216293334961 ;  /* 0xbfb8aa3b203c7820 */ /* 0x000fca0000410000 */
[----:B------:R-:W2:Y:S04]  /*4cb0*/  MUFU.EX2 R37, R37 ;  /* 0x0000002500257308 */ /* 0x000ea80000000800 */
[----:B------:R-:W3:Y:S01]  /*4cc0*/  MUFU.EX2 R60, R60 ;  /* 0x0000003c003c7308 */ /* 0x000ee20000000800 */
[----:B--2---:R-:W-:Y:S01]  /*4cd0*/  FADD.FTZ R39, R37, 1 ;  /* 0x3f80000025277421 */ /* 0x004fe20000010000 */
[----:B------:R-:W-:Y:S01]  /*4ce0*/  MOV R37, R57 ;  /* 0x0000003900257202 */ /* 0x000fe20000000f00 */
[----:B---3--:R-:W-:-:S04]  /*4cf0*/  FADD.FTZ R61, R60, 1 ;  /* 0x3f8000003c3d7421 */ /* 0x008fc80000010000 */
[----:B------:R-:W2:Y:S08]  /*4d00*/  MUFU.RCP R39, R39 ;  /* 0x0000002700277308 */ /* 0x000eb00000001000 */
[----:B------:R-:W3:Y:S01]  /*4d10*/  MUFU.RCP R33, R61 ;  /* 0x0000003d00217308 */ /* 0x000ee20000001000 */
[----:B--2---:R-:W-:Y:S01]  /*4d20*/  FMUL.FTZ R34, R36, R39 ;  /* 0x0000002724227220 */ /* 0x004fe20000410000 */
[----:B------:R-:W-:Y:S01]  /*4d30*/  MOV R36, R58 ;  /* 0x0000003a00247202 */ /* 0x000fe20000000f00 */
[----:B-1----:R-:W-:-:S04]  /*4d40*/  IMAD R39, R51, UR16, RZ ;  /* 0x0000001033277c24 */ /* 0x002fc8000f8e02ff */
[----:B------:R-:W-:-:S04]  /*4d50*/  IMAD.WIDE.U32 R36, R54, UR16, R36 ;  /* 0x0000001036247c25 */ /* 0x000fc8000f8e0024 */
[----:B---3--:R-:W-:Y:S01]  /*4d60*/  FMUL.FTZ R60, R32, R33 ;  /* 0x00000021203c7220 */ /* 0x008fe20000410000 */
[----:B------:R-:W-:Y:S01]  /*4d70*/  IMAD R39, R54, UR17, R39 ;  /* 0x0000001136277c24 */ /* 0x000fe2000f8e0227 */
[----:B0-----:R-:W-:-:S04]  /*4d80*/  LEA R32, P1, R36, UR18, 0x1 ;  /* 0x0000001224207c11 */ /* 0x001fc8000f8208ff */
[----:B------:R-:W-:Y:S02]  /*4d90*/  IADD3 R39, PT, PT, R37, R39, RZ ;  /* 0x0000002725277210 */ /* 0x000fe40007ffe0ff */
[----:B------:R-:W-:Y:S02]  /*4da0*/  F2FP.BF16.F32.PACK_AB R37, R60, R34 ;  /* 0x000000223c25723e */ /* 0x000fe400000010ff */
[----:B------:R-:W-:-:S05]  /*4db0*/  LEA.HI.X R33, R36, UR19, R39, 0x1, P1 ;  /* 0x0000001324217c11 */ /* 0x000fca00088f0c27 */
[----:B------:R1:W-:Y:S02]  /*4dc0*/  STG.E desc[UR12][R32.64], R37 ;  /* 0x0000002520007986 */ /* 0x0003e4000c10190c */
.L_x_2001:
[----:B------:R-:W-:Y:S05]  /*4dd0*/  BSYNC.RECONVERGENT B1 ;  /* 0x0000000000017941 */ /* 0x000fea0003800200 */
.L_x_2000:
[----:B------:R-:W-:Y:S01]  /*4de0*/  ISETP.GE.U32.AND P1, PT, R52, UR8, PT ;  /* 0x0000000834007c0c */ /* 0x000fe2000bf26070 */
[----:B------:R-:W-:Y:S01]  /*4df0*/  BSSY.RECONVERGENT B1, `(.L_x_2002) ;  /* 0x0000025000017945 */ /* 0x000fe20003800200 */
[----:B01----:R-:W-:Y:S02]  /*4e00*/  IADD3 R32, PT, PT, R55, 0x80, RZ ;  /* 0x0000008037207810 */ /* 0x003fe40007ffe0ff */
[----:B------:R-:W-:Y:S02]  /*4e10*/  ISETP.GE.AND.EX P1, PT, R49, UR9, PT, P1 ;  /* 0x0000000931007c0c */ /* 0x000fe4000bf26310 */
[----:B------:R-:W-:Y:S02]  /*4e20*/  ISETP.GE.U32.AND P2, PT, R50, UR8, PT ;  /* 0x0000000832007c0c */ /* 0x000fe4000bf46070 */
[----:B------:R-:W-:Y:S02]  /*4e30*/  ISETP.GE.U32.AND P3, PT, R32, UR8, PT ;  /* 0x0000000820007c0c */ /* 0x000fe4000bf66070 */
[----:B------:R-:W-:-:S02]  /*4e40*/  SHF.R.S32.HI R36, RZ, 0x1f, R32 ;  /* 0x0000001fff247819 */ /* 0x000fc40000011420 */
[----:B------:R-:W-:Y:S02]  /*4e50*/  ISETP.GE.AND.EX P2, PT, R47, UR9, PT, P2 ;  /* 0x000000092f007c0c */ /* 0x000fe4000bf46320 */
[----:B------:R-:W-:-:S03]  /*4e60*/  ISETP.GE.AND.EX P3, PT, R36, UR9, PT, P3 ;  /* 0x0000000924007c0c */ /* 0x000fc6000bf66330 */
[----:B------:R-:W-:Y:S10]  /*4e70*/  @P1 BRA `(.L_x_2003) ;  /* 0x0000000000701947 */ /* 0x000ff40003800000 */
[----:B------:R-:W-:Y:S01]  /*4e80*/  FADD.FTZ R35, R35, -UR5 ;  /* 0x8000000523237e21 */ /* 0x000fe20008010000 */
[----:B------:R-:W-:Y:S01]  /*4e90*/  FADD.FTZ R0, R0, -UR5 ;  /* 0x8000000500007e21 */ /* 0x000fe20008010000 */
[----:B------:R-:W0:Y:S01]  /*4ea0*/  LDCU.64 UR16, c[0x0][0x3e0] ;  /* 0x00007c00ff1077ac */ /* 0x000e220008000a00 */
[----:B------:R-:W-:Y:S01]  /*4eb0*/  MOV R60, R58 ;  /* 0x0000003a003c7202 */ /* 0x000fe20000000f00 */
        /* <DEDUP_REMOVED lines=8> */
[----:B------:R-:W2:Y:S01]  /*4f40*/  MUFU.EX2 R37, R37 ;  /* 0x0000002500257308 */ /* 0x000ea20000000800 */
[----:B0-----:R-:W-:-:S03]  /*4f50*/  IMAD.WIDE.U32 R60, R52, UR16, R60 ;  /* 0x00000010343c7c25 */ /* 0x001fc6000f8e003c */
[----:B------:R-:W0:Y:S01]  /*4f60*/  MUFU.EX2 R34, R34 ;  /* 0x0000002200227308 */ /* 0x000e220000000800 */
[----:B--2---:R-:W-:-:S04]  /*4f70*/  FADD.FTZ R39, R37, 1 ;  /* 0x3f80000025277421 */ /* 0x004fc80000010000 */
[----:B------:R-:W2:Y:S01]  /*4f80*/  MUFU.RCP R0, R39 ;  /* 0x0000002700007308 */ /* 0x000ea20000001000 */
[----:B0-----:R-:W-:-:S07]  /*4f90*/  FADD.FTZ R37, R34, 1 ;  /* 0x3f80000022257421 */ /* 0x001fce0000010000 */
[----:B------:R-:W0:Y:S01]  /*4fa0*/  MUFU.RCP R34, R37 ;  /* 0x0000002500227308 */ /* 0x000e220000001000 */
[----:B--2---:R-:W-:Y:S01]  /*4fb0*/  FMUL.FTZ R0, R35, R0 ;  /* 0x0000000023007220 */ /* 0x004fe20000410000 */
[----:B------:R-:W-:-:S04]  /*4fc0*/  IMAD R35, R49, UR16, RZ ;  /* 0x0000001031237c24 */ /* 0x000fc8000f8e02ff */
[----:B------:R-:W-:Y:S02]  /*4fd0*/  IMAD R35, R52, UR17, R35 ;  /* 0x0000001134237c24 */ /* 0x000fe4000f8e0223 */
[----:B0-----:R-:W-:Y:S01]  /*4fe0*/  FMUL.FTZ R33, R33, R34 ;  /* 0x0000002221217220 */ /* 0x001fe20000410000 */
[C---:B-1----:R-:W-:Y:S02]  /*4ff0*/  LEA R34, P1, R60.reuse, UR18, 0x1 ;  /* 0x000000123c227c11 */ /* 0x042fe4000f8208ff */
[----:B------:R-:W-:Y:S02]  /*5000*/  IADD3 R35, PT, PT, R61, R35, RZ ;  /* 0x000000233d237210 */ /* 0x000fe40007ffe0ff */
[----:B------:R-:W-:Y:S02]  /*5010*/  F2FP.BF16.F32.PACK_AB R33, R33, R0 ;  /* 0x000000002121723e */ /* 0x000fe400000010ff */
[----:B------:R-:W-:-:S05]  /*5020*/  LEA.HI.X R35, R60, UR19, R35, 0x1, P1 ;  /* 0x000000133c237c11 */ /* 0x000fca00088f0c23 */
[----:B------:R0:W-:Y:S02]  /*5030*/  STG.E desc[UR12][R34.64], R33 ;  /* 0x0000002122007986 */ /* 0x0001e4000c10190c */
.L_x_2003:
[----:B------:R-:W-:Y:S05]  /*5040*/  BSYNC.RECONVERGENT B1 ;  /* 0x0000000000017941 */ /* 0x000fea0003800200 */
.L_x_2002:
[----:B------:R-:W-:Y:S01]  /*5050*/  BSSY.RECONVERGENT B1, `(.L_x_2004) ;  /* 0x0000020000017945 */ /* 0x000fe20003800200 */
[C---:B0-----:R-:W-:Y:S02]  /*5060*/  IADD3 R33, PT, PT, R55.reuse, 0xa0, RZ ;  /* 0x000000a037217810 */ /* 0x041fe40007ffe0ff */
[----:B------:R-:W-:Y:S01]  /*5070*/  IADD3 R0, PT, PT, R55, 0xc0, RZ ;  /* 0x000000c037007810 */ /* 0x000fe20007ffe0ff */
[----:B------:R-:W-:Y:S06]  /*5080*/  @P2 BRA `(.L_x_2005) ;  /* 0x0000000000702947 */ /* 0x000fec0003800000 */
[----:B------:R-:W-:Y:S01]  /*5090*/  FADD.FTZ R2, R2, -UR5 ;  /* 0x8000000502027e21 */ /* 0x000fe20008010000 */
[----:B------:R-:W-:Y:S01]  /*50a0*/  FADD.FTZ R3, R3, -UR5 ;  /* 0x8000000503037e21 */ /* 0x000fe20008010000 */
[----:B------:R-:W0:Y:S01]  /*50b0*/  LDCU.64 UR16, c[0x0][0x3e0] ;  /* 0x00007c00ff1077ac */ /* 0x000e220008000a00 */
[----:B------:R-:W-:Y:S01]  /*50c0*/  MOV R35, R57 ;  /* 0x0000003900237202 */ /* 0x000fe20000000f00 */
        /* <DEDUP_REMOVED lines=10> */
[----:B------:R-:W-:-:S03]  /*5170*/  MOV R34, R58 ;  /* 0x0000003a00227202 */ /* 0x000fc60000000f00 */
[----:B------:R-:W2:Y:S01]  /*5180*/  MUFU.RCP R60, R39 ;  /* 0x00000027003c7308 */ /* 0x000ea20000001000 */
[----:B---3--:R-:W-:Y:S01]  /*5190*/  FADD.FTZ R61, R61, 1 ;  /* 0x3f8000003d3d7421 */ /* 0x008fe20000010000 */
[----:B0-----:R-:W-:-:S06]  /*51a0*/  IMAD.WIDE.U32 R34, R50, UR16, R34 ;  /* 0x0000001032227c25 */ /* 0x001fcc000f8e0022 */
[----:B------:R-:W0:Y:S01]  /*51b0*/  MUFU.RCP R3, R61 ;  /* 0x0000003d00037308 */ /* 0x000e220000001000 */
[----:B--2---:R-:W-:Y:S01]  /*51c0*/  FMUL.FTZ R37, R37, R60 ;  /* 0x0000003c25257220 */ /* 0x004fe20000410000 */
[----:B------:R-:W-:-:S04]  /*51d0*/  IMAD R60, R47, UR16, RZ ;  /* 0x000000102f3c7c24 */ /* 0x000fc8000f8e02ff */
[----:B------:R-:W-:Y:S02]  /*51e0*/  IMAD R39, R50, UR17, R60 ;  /* 0x0000001132277c24 */ /* 0x000fe4000f8e023c */
[----:B0-----:R-:W-:Y:S01]  /*51f0*/  FMUL.FTZ R60, R2, R3 ;  /* 0x00000003023c7220 */ /* 0x001fe20000410000 */
[----:B-1----:R-:W-:Y:S02]  /*5200*/  LEA R2, P1, R34, UR18, 0x1 ;  /* 0x0000001222027c11 */ /* 0x002fe4000f8208ff */
[----:B------:R-:W-:Y:S02]  /*5210*/  IADD3 R39, PT, PT, R35, R39, RZ ;  /* 0x0000002723277210 */ /* 0x000fe40007ffe0ff */
[----:B------:R-:W-:Y:S02]  /*5220*/  F2FP.BF16.F32.PACK_AB R37, R60, R37 ;  /* 0x000000253c25723e */ /* 0x000fe400000010ff */
[----:B------:R-:W-:-:S05]  /*5230*/  LEA.HI.X R3, R34, UR19, R39, 0x1, P1 ;  /* 0x0000001322037c11 */ /* 0x000fca00088f0c27 */
[----:B------:R0:W-:Y:S02]  /*5240*/  STG.E desc[UR12][R2.64], R37 ;  /* 0x0000002502007986 */ /* 0x0001e4000c10190c */
.L_x_2005:
[----:B------:R-:W-:Y:S05]  /*5250*/  BSYNC.RECONVERGENT B1 ;  /* 0x0000000000017941 */ /* 0x000fea0003800200 */
.L_x_2004:
[----:B------:R-:W-:Y:S04]  /*5260*/  BSSY.RECONVERGENT B1, `(.L_x_2006) ;  /* 0x000001e000017945 */ /* 0x000fe80003800200 */
[----:B------:R-:W-:Y:S05]  /*5270*/  @P3 BRA `(.L_x_2007) ;  /* 0x0000000000703947 */ /* 0x000fea0003800000 */
[----:B------:R-:W-:Y:S01]  /*5280*/  FADD.FTZ R4, R4, -UR5 ;  /* 0x8000000504047e21 */ /* 0x000fe20008010000 */
[----:B0-----:R-:W-:Y:S01]  /*5290*/  FADD.FTZ R2, R5, -UR5 ;  /* 0x8000000505027e21 */ /* 0x001fe20008010000 */
[----:B------:R-:W0:Y:S02]  /*52a0*/  LDCU.64 UR16, c[0x0][0x3e0] ;  /* 0x00007c00ff1077ac */ /* 0x000e240008000a00 */
[----:B------:R-:W-:Y:S01]  /*52b0*/  FMUL.FTZ R3, R4, UR10 ;  /* 0x0000000a04037c20 */ /* 0x000fe20008410000 */
[----:B------:R-:W-:Y:S01]  /*52c0*/  FMUL.FTZ R4, R2, UR10 ;  /* 0x0000000a02047c20 */ /* 0x000fe20008410000 */
[----:B------:R-:W1:Y:S02]  /*52d0*/  LDCU.64 UR18, c[0x0][0x380] ;  /* 0x00007000ff1277ac */ /* 0x000e640008000a00 */
[----:B-----5:R-:W-:Y:S01]  /*52e0*/  FFMA.FTZ R5, R16, R3, R18 ;  /* 0x0000000310057223 */ /* 0x020fe20000010012 */
[----:B------:R-:W-:Y:S01]  /*52f0*/  FFMA.FTZ R4, R17, R4, R19 ;  /* 0x0000000411047223 */ /* 0x000fe20000010013 */
[----:B------:R-:W-:-:S02]  /*5300*/  MOV R3, R57 ;  /* 0x0000003900037202 */ /* 0x000fc40000000f00 */
[----:B------:R-:W-:Y:S01]  /*5310*/  FMUL.FTZ R2, R5, -1.4426950216293334961 ;  /* 0xbfb8aa3b05027820 */ /* 0x000fe20000410000 */
[----:B------:R-:W-:-:S05]  /*5320*/  FMUL.FTZ R37, R4, -1.4426950216293334961 ;  /* 0xbfb8aa3b04257820 */ /* 0x000fca0000410000 */
[----:B------:R-:W2:Y:S01]  /*5330*/  MUFU.EX2 R2, R2 ;  /* 0x0000000200027308 */ /* 0x000ea20000000800 */
[----:B0-----:R-:W-:-:S03]  /*5340*/  IMAD R39, R36, UR16, RZ ;  /* 0x0000001024277c24 */ /* 0x001fc6000f8e02ff */
[----:B------:R-:W0:Y:S01]  /*5350*/  MUFU.EX2 R37, R37 ;  /* 0x0000002500257308 */ /* 0x000e220000000800 */
[----:B------:R-:W-:Y:S02]  /*5360*/  IMAD R39, R32, UR17, R39 ;  /* 0x0000001120277c24 */ /* 0x000fe4000f8e0227 */
[----:B--2---:R-:W-:Y:S01]  /*5370*/  FADD.FTZ R34, R2, 1 ;  /* 0x3f80000002227421 */ /* 0x004fe20000010000 */
[----:B------:R-:W-:Y:S01]  /*5380*/  MOV R2, R58 ;  /* 0x0000003a00027202 */ /* 0x000fe20000000f00 */
[----:B0-----:R-:W-:-:S04]  /*5390*/  FADD.FTZ R35, R37, 1 ;  /* 0x3f80000025237421 */ /* 0x001fc80000010000 */
        /* <DEDUP_REMOVED lines=10> */
.L_x_2007:
[----:B------:R-:W-:Y:S05]  /*5440*/  BSYNC.RECONVERGENT B1 ;  /* 0x0000000000017941 */ /* 0x000fea0003800200 */
.L_x_2006:
[----:B------:R-:W-:Y:S01]  /*5450*/  ISETP.GE.U32.AND P3, PT, R33, UR8, PT ;  /* 0x0000000821007c0c */ /* 0x000fe2000bf66070 */
[C---:B------:R-:W-:Y:S01]  /*5460*/  VIADD R32, R55.reuse, 0x120 ;  /* 0x0000012037207836 */ /* 0x040fe20000000000 */
[----:B0-----:R-:W-:Y:S01]  /*5470*/  SHF.R.S32.HI R2, RZ, 0x1f, R33 ;  /* 0x0000001fff027819 */ /* 0x001fe20000011421 */
[----:B------:R-:W-:Y:S01]  /*5480*/  BSSY.RECONVERGENT B1, `(.L_x_2008) ;  /* 0x000002d000017945 */ /* 0x000fe20003800200 */
[C---:B-1----:R-:W-:Y:S02]  /*5490*/  IADD3 R4, PT, PT, R55.reuse, 0xe0, RZ ;  /* 0x000000e037047810 */ /* 0x042fe40007ffe0ff */
[----:B------:R-:W-:Y:S02]  /*54a0*/  ISETP.GE.AND.EX P3, PT, R2, UR9, PT, P3 ;  /* 0x0000000902007c0c */ /* 0x000fe4000bf66330 */
[----:B------:R-:W-:Y:S02]  /*54b0*/  IADD3 R5, PT, PT, R55, 0x100, RZ ;  /* 0x0000010037057810 */ /* 0x000fe40007ffe0ff */
[----:B------:R-:W-:-:S02]  /*54c0*/  ISETP.GE.U32.AND P1, PT, R0, UR8, PT ;  /* 0x0000000800007c0c */ /* 0x000fc4000bf26070 */
[----:B------:R-:W-:Y:S02]  /*54d0*/  ISETP.GE.U32.AND P4, PT, R4, UR8, PT ;  /* 0x0000000804007c0c */ /* 0x000fe4000bf86070 */
[----:B------:R-:W-:Y:S02]  /*54e0*/  ISETP.GE.U32.AND P5, PT, R5, UR8, PT ;  /* 0x0000000805007c0c */ /* 0x000fe4000bfa6070 */
[----:B------:R-:W-:Y:S02]  /*54f0*/  SHF.R.S32.HI R34, RZ, 0x1f, R0 ;  /* 0x0000001fff227819 */ /* 0x000fe40000011400 */
[----:B------:R-:W-:Y:S02]  /*5500*/  ISETP.GE.U32.AND P2, PT, R32, UR8, PT ;  /* 0x0000000820007c0c */ /* 0x000fe4000bf46070 */
[----:B------:R-:W-:Y:S02]  /*5510*/  SHF.R.S32.HI R35, RZ, 0x1f, R4 ;  /* 0x0000001fff237819 */ /* 0x000fe40000011404 */
[----:B------:R-:W-:-:S02]  /*5520*/  SHF.R.S32.HI R36, RZ, 0x1f, R5 ;  /* 0x0000001fff247819 */ /* 0x000fc40000011405 */
[----:B------:R-:W-:Y:S02]  /*5530*/  SHF.R.S32.HI R37, RZ, 0x1f, R32 ;  /* 0x0000001fff257819 */ /* 0x000fe40000011420 */
[----:B------:R-:W-:Y:S02]  /*5540*/  ISETP.GE.AND.EX P1, PT, R34, UR9, PT, P1 ;  /* 0x0000000922007c0c */ /* 0x000fe4000bf26310 */
[----:B------:R-:W-:Y:S02]  /*5550*/  ISETP.GE.AND.EX P4, PT, R35, UR9, PT, P4 ;  /* 0x0000000923007c0c */ /* 0x000fe4000bf86340 */
[----:B------:R-:W-:Y:S02]  /*5560*/  ISETP.GE.AND.EX P5, PT, R36, UR9, PT, P5 ;  /* 0x0000000924007c0c */ /* 0x000fe4000bfa6350 */
        /* <DEDUP_REMOVED lines=17> */
[----:B------:R-:W-:-:S04]  /*5680*/  IMAD R7, R33, UR17, R2 ;  /* 0x0000001121077c24 */ /* 0x000fc8000f8e0202 */
[----:B------:R-:W0:Y:S01]  /*5690*/  MUFU.RCP R60, R60 ;  /* 0x0000003c003c7308 */ /* 0x000e220000001000 */
[----:B------:R-:W-:-:S07]  /*56a0*/  MOV R2, R58 ;  /* 0x0000003a00027202 */ /* 0x000fce0000000f00 */
[----:B------:R-:W2:Y:S01]  /*56b0*/  MUFU.RCP R3, R61 ;  /* 0x0000003d00037308 */ /* 0x000ea20000001000 */
[----:B0-----:R-:W-:Y:S01]  /*56c0*/  FMUL.FTZ R39, R39, R60 ;  /* 0x0000003c27277220 */ /* 0x001fe20000410000 */
[----:B--2---:R-:W-:Y:S01]  /*56d0*/  FMUL.FTZ R6, R6, R3 ;  /* 0x0000000306067220 */ /* 0x004fe20000410000 */
[----:B------:R-:W-:-:S04]  /*56e0*/  MOV R3, R57 ;  /* 0x0000003900037202 */ /* 0x000fc80000000f00 */
[----:B------:R-:W-:Y:S01]  /*56f0*/  F2FP.BF16.F32.PACK_AB R39, R39, R6 ;  /* 0x000000062727723e */ /* 0x000fe200000010ff */
[----:B------:R-:W-:-:S05]  /*5700*/  IMAD.WIDE.U32 R2, R33, UR16, R2 ;  /* 0x0000001021027c25 */ /* 0x000fca000f8e0002 */
[----:B------:R-:W-:Y:S02]  /*5710*/  IADD3 R7, PT, PT, R3, R7, RZ ;  /* 0x0000000703077210 */ /* 0x000fe40007ffe0ff */
[----:B-1----:R-:W-:-:S04]  /*5720*/  LEA R60, P3, R2, UR18, 0x1 ;  /* 0x00000012023c7c11 */ /* 0x002fc8000f8608ff */
[----:B------:R-:W-:-:S05]  /*5730*/  LEA.HI.X R61, R2, UR19, R7, 0x1, P3 ;  /* 0x00000013023d7c11 */ /* 0x000fca00098f0c07 */
[----:B------:R0:W-:Y:S04]  /*5740*/  STG.E desc[UR12][R60.64], R39 ;  /* 0x000000273c007986 */ /* 0x0001e8000c10190c */
.L_x_2009:
[----:B------:R-:W-:Y:S05]  /*5750*/  BSYNC.RECONVERGENT B1 ;  /* 0x0000000000017941 */ /* 0x000fea0003800200 */
.L_x_2008:
[----:B------:R-:W-:Y:S04]  /*5760*/  BSSY.RECONVERGENT B1, `(.L_x_2010) ;  /* 0x000001e000017945 */ /* 0x000fe80003800200 */
[----:B------:R-:W-:Y:S05]  /*5770*/  @P1 BRA `(.L_x_2011) ;  /* 0x0000000000701947 */ /* 0x000fea0003800000 */
        /* <DEDUP_REMOVED lines=28> */
.L_x_2011:
[----:B------:R-:W-:Y:S05]  /*5940*/  BSYNC.RECONVERGENT B1 ;  /* 0x0000000000017941 */ /* 0x000fea0003800200 */
.L_x_2010:
[----:B------:R-:W-:Y:S01]  /*5950*/  BSSY.RECONVERGENT B1, `(.L_x_2012) ;  /* 0x0000021000017945 */ /* 0x000fe20003800200 */
[C---:B------:R-:W-:Y:S02]  /*5960*/  IADD3 R0, PT, PT, R55.reuse, 0x140, RZ ;  /* 0x0000014037007810 */ /* 0x040fe40007ffe0ff */
[C---:B------:R-:W-:Y:S02]  /*5970*/  IADD3 R8, PT, PT, R55.reuse, 0x160, RZ ;  /* 0x0000016037087810 */ /* 0x040fe40007ffe0ff */
[----:B------:R-:W-:Y:S01]  /*5980*/  IADD3 R9, PT, PT, R55, 0x180, RZ ;  /* 0x0000018037097810 */ /* 0x000fe20007ffe0ff */
[----:B------:R-:W-:Y:S06]  /*5990*/  @P4 BRA `(.L_x_2013) ;  /* 0x0000000000704947 */ /* 0x000fec0003800000 */
[----:B------:R-:W-:Y:S01]  /*59a0*/  FADD.FTZ R11, R11, -UR5 ;  /* 0x800000050b0b7e21 */ /* 0x000fe20008010000 */
[----:B------:R-:W-:Y:S01]  /*59b0*/  FADD.FTZ R10, R10, -UR5 ;  /* 0x800000050a0a7e21 */ /* 0x000fe20008010000 */
[----:B------:R-:W2:Y:S01]  /*59c0*/  LDCU.64 UR16, c[0x0][0x3e0] ;  /* 0x00007c00ff1077ac */ /* 0x000ea20008000a00 */
[----:B------:R-:W-:Y:S01]  /*59d0*/  MOV R3, R57 ;  /* 0x0000003900037202 */ /* 0x000fe20000000f00 */
[----:B-1----:R-:W-:Y:S01]  /*59e0*/  FMUL.FTZ R7, R11, UR10 ;  /* 0x0000000a0b077c20 */ /* 0x002fe20008410000 */
[----:B------:R-:W-:Y:S01]  /*59f0*/  FMUL.FTZ R6, R10, UR10 ;  /* 0x0000000a0a067c20 */ /* 0x000fe20008410000 */
[----:B------:R-:W1:Y:S02]  /*5a00*/  LDCU.64 UR18, c[0x0][0x380] ;  /* 0x00007000ff1277ac */ /* 0x000e640008000a00 */
[----:B-----5:R-:W-:Y:S01]  /*5a10*/  FFMA.FTZ R7, R16, R7, R18 ;  /* 0x0000000710077223 */ /* 0x020fe20000010012 */
[----:B------:R-:W-:-:S03]  /*5a20*/  FFMA.FTZ R6, R17, R6, R19 ;  /* 0x0000000611067223 */ /* 0x000fc60000010013 */
        /* <DEDUP_REMOVED lines=10> */
[----:B------:R-:W-:-:S04]  /*5ad0*/  IMAD.WIDE.U32 R2, R4, UR16, R2 ;  /* 0x0000001004027c25 */ /* 0x000fc8000f8e0002 */
[----:B------:R-:W-:-:S03]  /*5ae0*/  IMAD.IADD R35, R3, 0x1, R35 ;  /* 0x0000000103237824 */ /* 0x000fc600078e0223 */
[----:B------:R-:W3:Y:S01]  /*5af0*/  MUFU.RCP R33, R33 ;  /* 0x0000002100217308 */ /* 0x000ee20000001000 */
[----:B--2---:R-:W-:Y:S01]  /*5b00*/  FMUL.FTZ R4, R7, R10 ;  /* 0x0000000a07047220 */ /* 0x004fe20000410000 */
[----:B---3--:R-:W-:Y:S01]  /*5b10*/  FMUL.FTZ R11, R6, R33 ;  /* 0x00000021060b7220 */ /* 0x008fe20000410000 */
[----:B-1----:R-:W-:-:S04]  /*5b20*/  LEA R6, P1, R2, UR18, 0x1 ;  /* 0x0000001202067c11 */ /* 0x002fc8000f8208ff */
[----:B------:R-:W-:Y:S02]  /*5b30*/  LEA.HI.X R7, R2, UR19, R35, 0x1, P1 ;  /* 0x0000001302077c11 */ /* 0x000fe400088f0c23 */
[----:B------:R-:W-:-:S05]  /*5b40*/  F2FP.BF16.F32.PACK_AB R11, R11, R4 ;  /* 0x000000040b0b723e */ /* 0x000fca00000010ff */
[----:B------:R2:W-:Y:S02]  /*5b50*/  STG.E desc[UR12][R6.64], R11 ;  /* 0x0000000b06007986 */ /* 0x0005e4000c10190c */
.L_x_2013:
[----:B------:R-:W-:Y:S05]  /*5b60*/  BSYNC.RECONVERGENT B1 ;  /* 0x0000000000017941 */ /* 0x000fea0003800200 */
.L_x_2012:
[----:B------:R-:W-:Y:S04]  /*5b70*/  BSSY.RECONVERGENT B1, `(.L_x_2014) ;  /* 0x000001e000017945 */ /* 0x000fe80003800200 */
[----:B------:R-:W-:Y:S05]  /*5b80*/  @P5 BRA `(.L_x_2015) ;  /* 0x0000000000705947 */ /* 0x000fea0003800000 */
[----:B------:R-:W-:Y:S01]  /*5b90*/  FADD.FTZ R13, R13, -UR5 ;  /* 0x800000050d0d7e21 */ /* 0x000fe20008010000 */
[----:B------:R-:W-:Y:S01]  /*5ba0*/  FADD.FTZ R12, R12, -UR5 ;  /* 0x800000050c0c7e21 */ /* 0x000fe20008010000 */
[----:B------:R-:W3:Y:S01]  /*5bb0*/  LDCU.64 UR16, c[0x0][0x3e0] ;  /* 0x00007c00ff1077ac */ /* 0x000ee20008000a00 */
[----:B------:R-:W-:Y:S01]  /*5bc0*/  MOV R3, R57 ;  /* 0x0000003900037202 */ /* 0x000fe20000000f00 */
[----:B------:R-:W-:Y:S01]  /*5bd0*/  FMUL.FTZ R13, R13, UR10 ;  /* 0x0000000a0d0d7c20 */ /* 0x000fe20008410000 */
[----:B-12---:R-:W-:Y:S01]  /*5be0*/  FMUL.FTZ R6, R12, UR10 ;  /* 0x0000000a0c067c20 */ /* 0x006fe20008410000 */
[----:B------:R-:W1:Y:S02]  /*5bf0*/  LDCU.64 UR18, c[0x0][0x380] ;  /* 0x00007000ff1277ac */ /* 0x000e640008000a00 */
[----:B-----5:R-:W-:Y:S01]  /*5c00*/  FFMA.FTZ R4, R16, R13, R18 ;  /* 0x0000000d10047223 */ /* 0x020fe20000010012 */
[----:B------:R-:W-:-:S03]  /*5c10*/  FFMA.FTZ R6, R17, R6, R19 ;  /* 0x0000000611067223 */ /* 0x000fc60000010013 */
[----:B------:R-:W-:Y:S01]  /*5c20*/  FMUL.FTZ R2, R4, -1.4426950216293334961 ;  /* 0xbfb8aa3b04027820 */ /* 0x000fe20000410000 */
[----:B------:R-:W-:-:S05]  /*5c30*/  FMUL.FTZ R10, R6, -1.4426950216293334961 ;  /* 0xbfb8aa3b060a7820 */ /* 0x000fca0000410000 */
[----:B------:R-:W2:Y:S01]  /*5c40*/  MUFU.EX2 R2, R2 ;  /* 0x0000000200027308 */ /* 0x000ea20000000800 */
[----:B---3--:R-:W-:-:S03]  /*5c50*/  IMAD R36, R36, UR16, RZ ;  /* 0x0000001024247c24 */ /* 0x008fc6000f8e02ff */
[----:B------:R-:W3:Y:S01]  /*5c60*/  MUFU.EX2 R10, R10 ;  /* 0x0000000a000a7308 */ /* 0x000ee20000000800 */
[----:B--2---:R-:W-:Y:S01]  /*5c70*/  FADD.FTZ R7, R2, 1 ;  /* 0x3f80000002077421 */ /* 0x004fe20000010000 */
[----:B------:R-:W-:Y:S01]  /*5c80*/  MOV R2, R58 ;  /* 0x0000003a00027202 */ /* 0x000fe20000000f00 */
[----:B---3--:R-:W-:-:S04]  /*5c90*/  FADD.FTZ R11, R10, 1 ;  /* 0x3f8000000a0b7421 */ /* 0x008fc80000010000 */
[----:B------:R-:W2:Y:S01]  /*5ca0*/  MUFU.RCP R7, R7 ;  /* 0x0000000700077308 */ /* 0x000ea20000001000 */
[----:B------:R-:W-:-:S04]  /*5cb0*/  IMAD.WIDE.U32 R2, R5, UR16, R2 ;  /* 0x0000001005027c25 */ /* 0x000fc8000f8e0002 */
[----:B------:R-:W-:-:S03]  /*5cc0*/  IMAD R5, R5, UR17, R36 ;  /* 0x0000001105057c24 */ /* 0x000fc6000f8e0224 */
[----:B------:R-:W3:Y:S02]  /*5cd0*/  MUFU.RCP R11, R11 ;  /* 0x0000000b000b7308 */ /* 0x000ee40000001000 */
[----:B------:R-:W-:Y:S01]  /*5ce0*/  IADD3 R5, PT, PT, R3, R5, RZ ;  /* 0x0000000503057210 */ /* 0x000fe20007ffe0ff */
[----:B--2---:R-:W-:Y:S01]  /*5cf0*/  FMUL.FTZ R10, R4, R7 ;  /* 0x00000007040a7220 */ /* 0x004fe20000410000 */
[----:B-1----:R-:W-:-:S04]  /*5d00*/  LEA R4, P1, R2, UR18, 0x1 ;  /* 0x0000001202047c11 */ /* 0x002fc8000f8208ff */
[----:B------:R-:W-:Y:S01]  /*5d10*/  LEA.HI.X R5, R2, UR19, R5, 0x1, P1 ;  /* 0x0000001302057c11 */ /* 0x000fe200088f0c05 */
[----:B---3--:R-:W-:-:S05]  /*5d20*/  FMUL.FTZ R13, R6, R11 ;  /* 0x0000000b060d7220 */ /* 0x008fca0000410000 */
[----:B------:R-:W-:-:S05]  /*5d30*/  F2FP.BF16.F32.PACK_AB R13, R13, R10 ;  /* 0x0000000a0d0d723e */ /* 0x000fca00000010ff */
[----:B------:R3:W-:Y:S02]  /*5d40*/  STG.E desc[UR12][R4.64], R13 ;  /* 0x0000000d04007986 */ /* 0x0007e4000c10190c */
.L_x_2015:
[----:B------:R-:W-:Y:S05]  /*5d50*/  BSYNC.RECONVERGENT B1 ;  /* 0x0000000000017941 */ /* 0x000fea0003800200 */
.L_x_2014:
[----:B------:R-:W-:Y:S04]  /*5d60*/  BSSY.RECONVERGENT B1, `(.L_x_2016) ;  /* 0x000001e000017945 */ /* 0x000fe80003800200 */
[----:B------:R-:W-:Y:S05]  /*5d70*/  @P2 BRA `(.L_x_2017) ;  /* 0x0000000000702947 */ /* 0x000fea0003800000 */
[----:B------:R-:W-:Y:S01]  /*5d80*/  FADD.FTZ R15, R15, -UR5 ;  /* 0x800000050f0f7e21 */ /* 0x000fe20008010000 */
[----:B------:R-:W-:Y:S01]  /*5d90*/  FADD.FTZ R14, R14, -UR5 ;  /* 0x800000050e0e7e21 */ /* 0x000fe20008010000 */
[----:B------:R-:W4:Y:S01]  /*5da0*/  LDCU.64 UR16, c[0x0][0x3e0] ;  /* 0x00007c00ff1077ac */ /* 0x000f220008000a00 */
[----:B------:R-:W-:Y:S01]  /*5db0*/  MOV R3, R57 ;  /* 0x0000003900037202 */ /* 0x000fe20000000f00 */
[----:B------:R-:W-:Y:S01]  /*5dc0*/  FMUL.FTZ R15, R15, UR10 ;  /* 0x0000000a0f0f7c20 */ /* 0x000fe20008410000 */
[----:B------:R-:W-:Y:S01]  /*5dd0*/  FMUL.FTZ R14, R14, UR10 ;  /* 0x0000000a0e0e7c20 */ /* 0x000fe20008410000 */
[----:B------:R-:W0:Y:S02]  /*5de0*/  LDCU.64 UR18, c[0x0][0x380] ;  /* 0x00007000ff1277ac */ /* 0x000e240008000a00 */
[----:B-----5:R-:W-:Y:S01]  /*5df0*/  FFMA.FTZ R15, R16, R15, R18 ;  /* 0x0000000f100f7223 */ /* 0x020fe20000010012 */
[----:B------:R-:W-:-:S03]  /*5e00*/  FFMA.FTZ R14, R17, R14, R19 ;  /* 0x0000000e110e7223 */ /* 0x000fc60000010013 */
[----:B------:R-:W-:Y:S01]  /*5e10*/  FMUL.FTZ R2, R15, -1.4426950216293334961 ;  /* 0xbfb8aa3b0f027820 */ /* 0x000fe20000410000 */
[----:B---3--:R-:W-:-:S05]  /*5e20*/  FMUL.FTZ R5, R14, -1.4426950216293334961 ;  /* 0xbfb8aa3b0e057820 */ /* 0x008fca0000410000 */
[----:B------:R-:W3:Y:S01]  /*5e30*/  MUFU.EX2 R2, R2 ;  /* 0x0000000200027308 */ /* 0x000ee20000000800 */
[----:B----4-:R-:W-:-:S03]  /*5e40*/  IMAD R37, R37, UR16, RZ ;  /* 0x0000001025257c24 */ /* 0x010fc6000f8e02ff */
[----:B------:R-:W1:Y:S01]  /*5e50*/  MUFU.EX2 R5, R5 ;  /* 0x0000000500057308 */ /* 0x000e620000000800 */
[----:B------:R-:W-:Y:S02]  /*5e60*/  IMAD R37, R32, UR17, R37 ;  /* 0x0000001120257c24 */ /* 0x000fe4000f8e0225 */
[----:B---3--:R-:W-:Y:S01]  /*5e70*/  FADD.FTZ R4, R2, 1 ;  /* 0x3f80000002047421 */ /* 0x008fe20000010000 */
[----:B------:R-:W-:Y:S01]  /*5e80*/  MOV R2, R58 ;  /* 0x0000003a00027202 */ /* 0x000fe20000000f00 */
[----:B-12---:R-:W-:-:S04]  /*5e90*/  FADD.FTZ R7, R5, 1 ;  /* 0x3f80000005077421 */ /* 0x006fc80000010000 */
[----:B------:R-:W1:Y:S01]  /*5ea0*/  MUFU.RCP R4, R4 ;  /* 0x0000000400047308 */ /* 0x000e620000001000 */
[----:B------:R-:W-:-:S05]  /*5eb0*/  IMAD.WIDE.U32 R2, R32, UR16, R2 ;  /* 0x0000001020027c25 */ /* 0x000fca000f8e0002 */
[----:B------:R-:W-:Y:S02]  /*5ec0*/  IADD3 R37, PT, PT, R3, R37, RZ ;  /* 0x0000002503257210 */ /* 0x000fe40007ffe0ff */
[----:B------:R-:W2:Y:S01]  /*5ed0*/  MUFU.RCP R7, R7 ;  /* 0x0000000700077308 */ /* 0x000ea20000001000 */
[----:B-1----:R-:W-:Y:S01]  /*5ee0*/  FMUL.FTZ R6, R15, R4 ;  /* 0x000000040f067220 */ /* 0x002fe20000410000 */
[----:B0-----:R-:W-:-:S04]  /*5ef0*/  LEA R4, P1, R2, UR18, 0x1 ;  /* 0x0000001202047c11 */ /* 0x001fc8000f8208ff */
[----:B------:R-:W-:Y:S01]  /*5f00*/  LEA.HI.X R5, R2, UR19, R37, 0x1, P1 ;  /* 0x0000001302057c11 */ /* 0x000fe200088f0c25 */
[----:B--2---:R-:W-:-:S05]  /*5f10*/  FMUL.FTZ R11, R14, R7 ;  /* 0x000000070e0b7220 */ /* 0x004fca0000410000 */
[----:B------:R-:W-:-:S05]  /*5f20*/  F2FP.BF16.F32.PACK_AB R11, R11, R6 ;  /* 0x000000060b0b723e */ /* 0x000fca00000010ff */
[----:B------:R4:W-:Y:S02]  /*5f30*/  STG.E desc[UR12][R4.64], R11 ;  /* 0x0000000b04007986 */ /* 0x0009e4000c10190c */
.L_x_2017:
[----:B------:R-:W-:Y:S05]  /*5f40*/  BSYNC.RECONVERGENT B1 ;  /* 0x0000000000017941 */ /* 0x000fea0003800200 */
.L_x_2016:
[----:B------:R-:W-:Y:S01]  /*5f50*/  ISETP.GE.U32.AND P5, PT, R0, UR8, PT ;  /* 0x0000000800007c0c */ /* 0x000fe2000bfa6070 */
[----:B------:R-:W-:Y:S01]  /*5f60*/  BSSY.RECONVERGENT B1, `(.L_x_2018) ;  /* 0x000002c000017945 */ /* 0x000fe20003800200 */
[----:B---3--:R-:W-:Y:S02]  /*5f70*/  SHF.R.S32.HI R13, RZ, 0x1f, R0 ;  /* 0x0000001fff0d7819 */ /* 0x008fe40000011400 */
        /* <DEDUP_REMOVED lines=14> */
[----:B------:R-:W-:Y:S01]  /*6060*/  FADD.FTZ R21, R21, -UR5 ;  /* 0x8000000515157e21 */ /* 0x000fe20008010000 */
[----:B------:R-:W-:Y:S01]  /*6070*/  FADD.FTZ R20, R20, -UR5 ;  /* 0x8000000514147e21 */ /* 0x000fe20008010000 */
[----:B------:R-:W1:Y:S01]  /*6080*/  LDCU.64 UR16, c[0x0][0x3e0] ;  /* 0x00007c00ff1077ac */ /* 0x000e620008000a00 */
[----:B------:R-:W-:Y:S01]  /*6090*/  MOV R3, R57 ;  /* 0x0000003900037202 */ /* 0x000fe20000000f00 */
[----:B------:R-:W-:Y:S01]  /*60a0*/  FMUL.FTZ R21, R21, UR10 ;  /* 0x0000000a15157c20 */ /* 0x000fe20008410000 */
[----:B------:R-:W-:Y:S01]  /*60b0*/  FMUL.FTZ R20, R20, UR10 ;  /* 0x0000000a14147c20 */ /* 0x000fe20008410000 */
[----:B------:R-:W2:Y:S02]  /*60c0*/  LDCU.64 UR18, c[0x0][0x380] ;  /* 0x00007000ff1277ac */ /* 0x000ea40008000a00 */
[----:B-----5:R-:W-:Y:S01]  /*60d0*/  FFMA.FTZ R21, R16, R21, R18 ;  /* 0x0000001510157223 */ /* 0x020fe20000010012 */
[----:B----4-:R-:W-:-:S03]  /*60e0*/  FFMA.FTZ R11, R17, R20, R19 ;  /* 0x00000014110b7223 */ /* 0x010fc60000010013 */
[----:B------:R-:W-:Y:S01]  /*60f0*/  FMUL.FTZ R2, R21, -1.4426950216293334961 ;  /* 0xbfb8aa3b15027820 */ /* 0x000fe20000410000 */
[----:B------:R-:W-:-:S05]  /*6100*/  FMUL.FTZ R5, R11, -1.4426950216293334961 ;  /* 0xbfb8aa3b0b057820 */ /* 0x000fca0000410000 */
[----:B------:R-:W3:Y:S01]  /*6110*/  MUFU.EX2 R2, R2 ;  /* 0x0000000200027308 */ /* 0x000ee20000000800 */
[----:B-1----:R-:W-:-:S03]  /*6120*/  IMAD R13, R13, UR16, RZ ;  /* 0x000000100d0d7c24 */ /* 0x002fc6000f8e02ff */
[----:B------:R-:W1:Y:S01]  /*6130*/  MUFU.EX2 R5, R5 ;  /* 0x0000000500057308 */ /* 0x000e620000000800 */
[----:B------:R-:W-:Y:S02]  /*6140*/  IMAD R13, R0, UR17, R13 ;  /* 0x00000011000d7c24 */ /* 0x000fe4000f8e020d */
[----:B---3--:R-:W-:Y:S01]  /*6150*/  FADD.FTZ R4, R2, 1 ;  /* 0x3f80000002047421 */ /* 0x008fe20000010000 */
[----:B------:R-:W-:Y:S01]  /*6160*/  MOV R2, R58 ;  /* 0x0000003a00027202 */ /* 0x000fe20000000f00 */
[----:B-1----:R-:W-:-:S04]  /*6170*/  FADD.FTZ R10, R5, 1 ;  /* 0x3f800000050a7421 */ /* 0x002fc80000010000 */
[----:B------:R-:W1:Y:S01]  /*6180*/  MUFU.RCP R4, R4 ;  /* 0x0000000400047308 */ /* 0x000e620000001000 */
[----:B------:R-:W-:-:S05]  /*6190*/  IMAD.WIDE.U32 R2, R0, UR16, R2 ;  /* 0x0000001000027c25 */ /* 0x000fca000f8e0002 */
[----:B------:R-:W-:Y:S02]  /*61a0*/  IADD3 R13, PT, PT, R3, R13, RZ ;  /* 0x0000000d030d7210 */ /* 0x000fe40007ffe0ff */
[----:B------:R-:W3:Y:S01]  /*61b0*/  MUFU.RCP R10, R10 ;  /* 0x0000000a000a7308 */ /* 0x000ee20000001000 */
[----:B-1----:R-:W-:Y:S01]  /*61c0*/  FMUL.FTZ R0, R21, R4 ;  /* 0x0000000415007220 */ /* 0x002fe20000410000 */
[----:B--2---:R-:W-:-:S04]  /*61d0*/  LEA R4, P5, R2, UR18, 0x1 ;  /* 0x0000001202047c11 */ /* 0x004fc8000f8a08ff */
[----:B------:R-:W-:Y:S01]  /*61e0*/  LEA.HI.X R5, R2, UR19, R13, 0x1, P5 ;  /* 0x0000001302057c11 */ /* 0x000fe2000a8f0c0d */
[----:B---3--:R-:W-:-:S05]  /*61f0*/  FMUL.FTZ R11, R11, R10 ;  /* 0x0000000a0b0b7220 */ /* 0x008fca0000410000 */
[----:B------:R-:W-:-:S05]  /*6200*/  F2FP.BF16.F32.PACK_AB R11, R11, R0 ;  /* 0x000000000b0b723e */ /* 0x000fca00000010ff */
[----:B------:R1:W-:Y:S02]  /*6210*/  STG.E desc[UR12][R4.64], R11 ;  /* 0x0000000b04007986 */ /* 0x0003e4000c10190c */
.L_x_2019:
[----:B------:R-:W-:Y:S05]  /*6220*/  BSYNC.RECONVERGENT B1 ;  /* 0x0000000000017941 */ /* 0x000fea0003800200 */
.L_x_2018:
        /* <DEDUP_REMOVED lines=8> */
[----:B------:R-:W3:Y:S01]  /*62b0*/  LDCU.64 UR18, c[0x0][0x380] ;  /* 0x00007000ff1277ac */ /* 0x000ee20008000a00 */
[----:B------:R-:W-:Y:S01]  /*62c0*/  MOV R3, R57 ;  /* 0x0000003900037202 */ /* 0x000fe20000000f00 */
[----:B-----5:R-:W-:Y:S01]  /*62d0*/  FFMA.FTZ R23, R16, R23, R18 ;  /* 0x0000001710177223 */ /* 0x020fe20000010012 */
[----:B-1--4-:R-:W-:-:S03]  /*62e0*/  FFMA.FTZ R11, R17, R22, R19 ;  /* 0x00000016110b7223 */ /* 0x012fc60000010013 */
[----:B------:R-:W-:Y:S01]  /*62f0*/  FMUL.FTZ R0, R23, -1.4426950216293334961 ;  /* 0xbfb8aa3b17007820 */ /* 0x000fe20000410000 */
[----:B------:R-:W-:-:S05]  /*6300*/  FMUL.FTZ R5, R11, -1.4426950216293334961 ;  /* 0xbfb8aa3b0b057820 */ /* 0x000fca0000410000 */
[----:B------:R-:W1:Y:S01]  /*6310*/  MUFU.EX2 R0, R0 ;  /* 0x0000000000007308 */ /* 0x000e620000000800 */
[----:B--2---:R-:W-:-:S03]  /*6320*/  IMAD R7, R7, UR16, RZ ;  /* 0x0000001007077c24 */ /* 0x004fc6000f8e02ff */
[----:B------:R-:W2:Y:S01]  /*6330*/  MUFU.EX2 R5, R5 ;  /* 0x0000000500057308 */ /* 0x000ea20000000800 */
[----:B------:R-:W-:-:S04]  /*6340*/  IMAD.WIDE.U32 R2, R8, UR16, R2 ;  /* 0x0000001008027c25 */ /* 0x000fc8000f8e0002 */
[----:B------:R-:W-:-:S04]  /*6350*/  IMAD R13, R8, UR17, R7 ;  /* 0x00000011080d7c24 */ /* 0x000fc8000f8e0207 */
[----:B------:R-:W-:Y:S02]  /*6360*/  IMAD.IADD R13, R3, 0x1, R13 ;  /* 0x00000001030d7824 */ /* 0x000fe400078e020d */
[----:B-1----:R-:W-:Y:S01]  /*6370*/  FADD.FTZ R4, R0, 1 ;  /* 0x3f80000000047421 */ /* 0x002fe20000010000 */
[----:B--2---:R-:W-:-:S05]  /*6380*/  FADD.FTZ R10, R5, 1 ;  /* 0x3f800000050a7421 */ /* 0x004fca0000010000 */
[----:B------:R-:W1:Y:S08]  /*6390*/  MUFU.RCP R4, R4 ;  /* 0x0000000400047308 */ /* 0x000e700000001000 */
[----:B------:R-:W2:Y:S01]  /*63a0*/  MUFU.RCP R10, R10 ;  /* 0x0000000a000a7308 */ /* 0x000ea20000001000 */
[----:B-1----:R-:W-:Y:S01]  /*63b0*/  FMUL.FTZ R0, R23, R4 ;  /* 0x0000000417007220 */ /* 0x002fe20000410000 */
[----:B---3--:R-:W-:-:S04]  /*63c0*/  LEA R4, P2, R2, UR18, 0x1 ;  /* 0x0000001202047c11 */ /* 0x008fc8000f8408ff */
[----:B------:R-:W-:Y:S01]  /*63d0*/  LEA.HI.X R5, R2, UR19, R13, 0x1, P2 ;  /* 0x0000001302057c11 */ /* 0x000fe200090f0c0d */
[----:B--2---:R-:W-:-:S05]  /*63e0*/  FMUL.FTZ R7, R11, R10 ;  /* 0x0000000a0b077220 */ /* 0x004fca0000410000 */
[----:B------:R-:W-:-:S05]  /*63f0*/  F2FP.BF16.F32.PACK_AB R7, R7, R0 ;  /* 0x000000000707723e */ /* 0x000fca00000010ff */
[----:B------:R2:W-:Y:S02]  /*6400*/  STG.E desc[UR12][R4.64], R7 ;  /* 0x0000000704007986 */ /* 0x0005e4000c10190c */
.L_x_2021:
[----:B------:R-:W-:Y:S05]  /*6410*/  BSYNC.RECONVERGENT B1 ;  /* 0x0000000000017941 */ /* 0x000fea0003800200 */
.L_x_2020:
[----:B------:R-:W-:Y:S04]  /*6420*/  BSSY.RECONVERGENT B1, `(.L_x_2022) ;  /* 0x000001e000017945 */ /* 0x000fe80003800200 */
[----:B------:R-:W-:Y:S05]  /*6430*/  @P1 BRA `(.L_x_2023) ;  /* 0x0000000000701947 */ /* 0x000fea0003800000 */
[----:B------:R-:W-:Y:S01]  /*6440*/  FADD.FTZ R25, R25, -UR5 ;  /* 0x8000000519197e21 */ /* 0x000fe20008010000 */
[----:B------:R-:W-:Y:S01]  /*6450*/  FADD.FTZ R24, R24, -UR5 ;  /* 0x8000000518187e21 */ /* 0x000fe20008010000 */
[----:B------:R-:W3:Y:S01]  /*6460*/  LDCU.64 UR16, c[0x0][0x3e0] ;  /* 0x00007c00ff1077ac */ /* 0x000ee20008000a00 */
[----:B------:R-:W-:Y:S01]  /*6470*/  MOV R2, R58 ;  /* 0x0000003a00027202 */ /* 0x000fe20000000f00 */
[----:B------:R-:W-:Y:S01]  /*6480*/  FMUL.FTZ R25, R25, UR10 ;  /* 0x0000000a19197c20 */ /* 0x000fe20008410000 */
[----:B------:R-:W-:Y:S01]  /*6490*/  FMUL.FTZ R24, R24, UR10 ;  /* 0x0000000a18187c20 */ /* 0x000fe20008410000 */
[----:B------:R-:W0:Y:S01]  /*64a0*/  LDCU.64 UR18, c[0x0][0x380] ;  /* 0x00007000ff1277ac */ /* 0x000e220008000a00 */
[----:B------:R-:W-:Y:S01]  /*64b0*/  MOV R3, R57 ;  /* 0x0000003900037202 */ /* 0x000fe20000000f00 */
[----:B-----5:R-:W-:Y:S01]  /*64c0*/  FFMA.FTZ R25, R16, R25, R18 ;  /* 0x0000001910197223 */ /* 0x020fe20000010012 */
[----:B------:R-:W-:-:S03]  /*64d0*/  FFMA.FTZ R24, R17, R24, R19 ;  /* 0x0000001811187223 */ /* 0x000fc60000010013 */
[----:B------:R-:W-:Y:S01]  /*64e0*/  FMUL.FTZ R0, R25, -1.4426950216293334961 ;  /* 0xbfb8aa3b19007820 */ /* 0x000fe20000410000 */
[----:B-12-4-:R-:W-:-:S05]  /*64f0*/  FMUL.FTZ R5, R24, -1.4426950216293334961 ;  /* 0xbfb8aa3b18057820 */ /* 0x016fca0000410000 */
[----:B------:R-:W1:Y:S01]  /*6500*/  MUFU.EX2 R0, R0 ;  /* 0x0000000000007308 */ /* 0x000e620000000800 */
[----:B---3--:R-:W-:-:S03]  /*6510*/  IMAD R6, R6, UR16, RZ ;  /* 0x0000001006067c24 */ /* 0x008fc6000f8e02ff */
[----:B------:R-:W2:Y:S01]  /*6520*/  MUFU.EX2 R5, R5 ;  /* 0x0000000500057308 */ /* 0x000ea20000000800 */
[----:B------:R-:W-:-:S04]  /*6530*/  IMAD.WIDE.U32 R2, R9, UR16, R2 ;  /* 0x0000001009027c25 */ /* 0x000fc8000f8e0002 */
[----:B------:R-:W-:Y:S02]  /*6540*/  IMAD R11, R9, UR17, R6 ;  /* 0x00000011090b7c24 */ /* 0x000fe4000f8e0206 */
[----:B-1----:R-:W-:-:S03]  /*6550*/  FADD.FTZ R4, R0, 1 ;  /* 0x3f80000000047421 */ /* 0x002fc60000010000 */
[----:B------:R-:W-:Y:S01]  /*6560*/  IADD3 R11, PT, PT, R3, R11, RZ ;  /* 0x0000000b030b7210 */ /* 0x000fe20007ffe0ff */
[----:B--2---:R-:W-:Y:S02]  /*6570*/  FADD.FTZ R7, R5, 1 ;  /* 0x3f80000005077421 */ /* 0x004fe40000010000 */
[----:B------:R-:W1:Y:S08]  /*6580*/  MUFU.RCP R4, R4 ;  /* 0x0000000400047308 */ /* 0x000e700000001000 */
[----:B------:R-:W2:Y:S01]  /*6590*/  MUFU.RCP R7, R7 ;  /* 0x0000000700077308 */ /* 0x000ea20000001000 */
[----:B-1----:R-:W-:Y:S01]  /*65a0*/  FMUL.FTZ R0, R25, R4 ;  /* 0x0000000419007220 */ /* 0x002fe20000410000 */
[----:B0-----:R-:W-:-:S04]  /*65b0*/  LEA R4, P1, R2, UR18, 0x1 ;  /* 0x0000001202047c11 */ /* 0x001fc8000f8208ff */
[----:B------:R-:W-:Y:S01]  /*65c0*/  LEA.HI.X R5, R2, UR19, R11, 0x1, P1 ;  /* 0x0000001302057c11 */ /* 0x000fe200088f0c0b */
[----:B--2---:R-:W-:-:S05]  /*65d0*/  FMUL.FTZ R9, R24, R7 ;  /* 0x0000000718097220 */ /* 0x004fca0000410000 */
[----:B------:R-:W-:-:S05]  /*65e0*/  F2FP.BF16.F32.PACK_AB R9, R9, R0 ;  /* 0x000000000909723e */ /* 0x000fca00000010ff */
[----:B------:R3:W-:Y:S02]  /*65f0*/  STG.E desc[UR12][R4.64], R9 ;  /* 0x0000000904007986 */ /* 0x0007e4000c10190c */
.L_x_2023:
[----:B------:R-:W-:Y:S05]  /*6600*/  BSYNC.RECONVERGENT B1 ;  /* 0x0000000000017941 */ /* 0x000fea0003800200 */
.L_x_2022:
        /* <DEDUP_REMOVED lines=8> */
[----:B------:R-:W0:Y:S01]  /*6690*/  LDCU.64 UR18, c[0x0][0x380] ;  /* 0x00007000ff1277ac */ /* 0x000e220008000a00 */
[----:B------:R-:W-:Y:S01]  /*66a0*/  MOV R3, R57 ;  /* 0x0000003900037202 */ /* 0x000fe20000000f00 */
[----:B-----5:R-:W-:Y:S01]  /*66b0*/  FFMA.FTZ R27, R16, R27, R18 ;  /* 0x0000001b101b7223 */ /* 0x020fe20000010012 */
[----:B--2---:R-:W-:-:S03]  /*66c0*/  FFMA.FTZ R7, R17, R26, R19 ;  /* 0x0000001a11077223 */ /* 0x004fc60000010013 */
[----:B------:R-:W-:Y:S01]  /*66d0*/  FMUL.FTZ R0, R27, -1.4426950216293334961 ;  /* 0xbfb8aa3b1b007820 */ /* 0x000fe20000410000 */
[----:B-1-34-:R-:W-:-:S05]  /*66e0*/  FMUL.FTZ R5, R7, -1.4426950216293334961 ;  /* 0xbfb8aa3b07057820 */ /* 0x01afca0000410000 */
[----:B------:R-:W1:Y:S01]  /*66f0*/  MUFU.EX2 R0, R0 ;  /* 0x0000000000007308 */ /* 0x000e620000000800 */
[----:B0-----:R-:W-:-:S03]  /*6700*/  IMAD R9, R45, UR16, RZ ;  /* 0x000000102d097c24 */ /* 0x001fc6000f8e02ff */
[----:B------:R-:W0:Y:S01]  /*6710*/  MUFU.EX2 R5, R5 ;  /* 0x0000000500057308 */ /* 0x000e220000000800 */
[----:B------:R-:W-:-:S04]  /*6720*/  IMAD.WIDE.U32 R2, R48, UR16, R2 ;  /* 0x0000001030027c25 */ /* 0x000fc8000f8e0002 */
[----:B------:R-:W-:Y:S02]  /*6730*/  IMAD R9, R48, UR17, R9 ;  /* 0x0000001130097c24 */ /* 0x000fe4000f8e0209 */
[----:B-1----:R-:W-:-:S03]  /*6740*/  FADD.FTZ R4, R0, 1 ;  /* 0x3f80000000047421 */ /* 0x002fc60000010000 */
[----:B------:R-:W-:Y:S01]  /*6750*/  IADD3 R9, PT, PT, R3, R9, RZ ;  /* 0x0000000903097210 */ /* 0x000fe20007ffe0ff */
[----:B0-----:R-:W-:Y:S02]  /*6760*/  FADD.FTZ R6, R5, 1 ;  /* 0x3f80000005067421 */ /* 0x001fe40000010000 */
[----:B------:R-:W0:Y:S08]  /*6770*/  MUFU.RCP R4, R4 ;  /* 0x0000000400047308 */ /* 0x000e300000001000 */
[----:B------:R-:W1:Y:S01]  /*6780*/  MUFU.RCP R6, R6 ;  /* 0x0000000600067308 */ /* 0x000e620000001000 */
[----:B0-----:R-:W-:Y:S01]  /*6790*/  FMUL.FTZ R0, R27, R4 ;  /* 0x000000041b007220 */ /* 0x001fe20000410000 */
[----:B------:R-:W-:-:S04]  /*67a0*/  LEA R4, P1, R2, UR18, 0x1 ;  /* 0x0000001202047c11 */ /* 0x000fc8000f8208ff */
[----:B------:R-:W-:Y:S01]  /*67b0*/  LEA.HI.X R5, R2, UR19, R9, 0x1, P1 ;  /* 0x0000001302057c11 */ /* 0x000fe200088f0c09 */
[----:B-1----:R-:W-:-:S05]  /*67c0*/  FMUL.FTZ R7, R7, R6 ;  /* 0x0000000607077220 */ /* 0x002fca0000410000 */
[----:B------:R-:W-:-:S05]  /*67d0*/  F2FP.BF16.F32.PACK_AB R7, R7, R0 ;  /* 0x000000000707723e */ /* 0x000fca00000010ff */
[----:B------:R0:W-:Y:S02]  /*67e0*/  STG.E desc[UR12][R4.64], R7 ;  /* 0x0000000704007986 */ /* 0x0001e4000c10190c */
.L_x_2025:
[----:B------:R-:W-:Y:S05]  /*67f0*/  BSYNC.RECONVERGENT B1 ;  /* 0x0000000000017941 */ /* 0x000fea0003800200 */
.L_x_2024:
[----:B------:R-:W-:Y:S04]  /*6800*/  BSSY.RECONVERGENT B1, `(.L_x_2026) ;  /* 0x000001e000017945 */ /* 0x000fe80003800200 */
[----:B------:R-:W-:Y:S05]  /*6810*/  @P3 BRA `(.L_x_2027) ;  /* 0x0000000000703947 */ /* 0x000fea0003800000 */
[----:B------:R-:W-:Y:S01]  /*6820*/  FADD.FTZ R29, R29, -UR5 ;  /* 0x800000051d1d7e21 */ /* 0x000fe20008010000 */
[----:B------:R-:W-:Y:S01]  /*6830*/  FADD.FTZ R28, R28, -UR5 ;  /* 0x800000051c1c7e21 */ /* 0x000fe20008010000 */
[----:B------:R-:W1:Y:S01]  /*6840*/  LDCU.64 UR16, c[0x0][0x3e0] ;  /* 0x00007c00ff1077ac */ /* 0x000e620008000a00 */
[----:B------:R-:W-:Y:S01]  /*6850*/  MOV R2, R58 ;  /* 0x0000003a00027202 */ /* 0x000fe20000000f00 */
[----:B------:R-:W-:Y:S01]  /*6860*/  FMUL.FTZ R29, R29, UR10 ;  /* 0x0000000a1d1d7c20 */ /* 0x000fe20008410000 */
[----:B------:R-:W-:Y:S01]  /*6870*/  FMUL.FTZ R28, R28, UR10 ;  /* 0x0000000a1c1c7c20 */ /* 0x000fe20008410000 */
[----:B------:R-:W1:Y:S01]  /*6880*/  LDCU.64 UR18, c[0x0][0x380] ;  /* 0x00007000ff1277ac */ /* 0x000e620008000a00 */
[----:B------:R-:W-:Y:S01]  /*6890*/  MOV R3, R57 ;  /* 0x0000003900037202 */ /* 0x000fe20000000f00 */
[----:B-----5:R-:W-:Y:S01]  /*68a0*/  FFMA.FTZ R29, R16, R29, R18 ;  /* 0x0000001d101d7223 */ /* 0x020fe20000010012 */
[----:B0-2---:R-:W-:-:S03]  /*68b0*/  FFMA.FTZ R7, R17, R28, R19 ;  /* 0x0000001c11077223 */ /* 0x005fc60000010013 */
[----:B------:R-:W-:Y:S01]  /*68c0*/  FMUL.FTZ R0, R29, -1.4426950216293334961 ;  /* 0xbfb8aa3b1d007820 */ /* 0x000fe20000410000 */
[----:B-1-34-:R-:W-:-:S05]  /*68d0*/  FMUL.FTZ R5, R7, -1.4426950216293334961 ;  /* 0xbfb8aa3b07057820 */ /* 0x01afca0000410000 */
[----:B------:R-:W0:Y:S01]  /*68e0*/  MUFU.EX2 R0, R0 ;  /* 0x0000000000007308 */ /* 0x000e220000000800 */
[----:B------:R-:W-:-:S03]  /*68f0*/  IMAD R9, R43, UR16, RZ ;  /* 0x000000102b097c24 */ /* 0x000fc6000f8e02ff */
[----:B------:R-:W1:Y:S01]  /*6900*/  MUFU.EX2 R5, R5 ;  /* 0x0000000500057308 */ /* 0x000e620000000800 */
[----:B------:R-:W-:-:S04]  /*6910*/  IMAD.WIDE.U32 R2, R46, UR16, R2 ;  /* 0x000000102e027c25 */ /* 0x000fc8000f8e0002 */
[----:B------:R-:W-:Y:S02]  /*6920*/  IMAD R9, R46, UR17, R9 ;  /* 0x000000112e097c24 */ /* 0x000fe4000f8e0209 */
[----:B0-----:R-:W-:-:S03]  /*6930*/  FADD.FTZ R4, R0, 1 ;  /* 0x3f80000000047421 */ /* 0x001fc60000010000 */
[----:B------:R-:W-:Y:S01]  /*6940*/  IADD3 R9, PT, PT, R3, R9, RZ ;  /* 0x0000000903097210 */ /* 0x000fe20007ffe0ff */
[----:B-1----:R-:W-:Y:S02]  /*6950*/  FADD.FTZ R6, R5, 1 ;  /* 0x3f80000005067421 */ /* 0x002fe40000010000 */
        /* <DEDUP_REMOVED lines=8> */
.L_x_2027:
[----:B------:R-:W-:Y:S05]  /*69e0*/  BSYNC.RECONVERGENT B1 ;  /* 0x0000000000017941 */ /* 0x000fea0003800200 */
.L_x_2026:
[----:B------:R-:W-:Y:S05]  /*69f0*/  @P4 BRA `(.L_x_1997) ;  /* 0x00000000006c4947 */ /* 0x000fea0003800000 */
[----:B------:R-:W-:Y:S01]  /*6a00*/  FADD.FTZ R31, R31, -UR5 ;  /* 0x800000051f1f7e21 */ /* 0x000fe20008010000 */
[----:B------:R-:W-:Y:S01]  /*6a10*/  FADD.FTZ R30, R30, -UR5 ;  /* 0x800000051e1e7e21 */ /* 0x000fe20008010000 */
[----:B------:R-:W0:Y:S01]  /*6a20*/  LDCU.64 UR8, c[0x0][0x3e0] ;  /* 0x00007c00ff0877ac */ /* 0x000e220008000a00 */
[----:B------:R-:W-:Y:S01]  /*6a30*/  MOV R56, R58 ;  /* 0x0000003a00387202 */ /* 0x000fe20000000f00 */
[----:B------:R-:W-:Y:S01]  /*6a40*/  FMUL.FTZ R31, R31, UR10 ;  /* 0x0000000a1f1f7c20 */ /* 0x000fe20008410000 */
[----:B------:R-:W-:Y:S01]  /*6a50*/  FMUL.FTZ R30, R30, UR10 ;  /* 0x0000000a1e1e7c20 */ /* 0x000fe20008410000 */
[----:B------:R-:W0:Y:S02]  /*6a60*/  LDCU.64 UR16, c[0x0][0x380] ;  /* 0x00007000ff1077ac */ /* 0x000e240008000a00 */
[----:B-----5:R-:W-:Y:S01]  /*6a70*/  FFMA.FTZ R31, R16, R31, R18 ;  /* 0x0000001f101f7223 */ /* 0x020fe20000010012 */
[----:B01234-:R-:W-:-:S03]  /*6a80*/  FFMA.FTZ R5, R17, R30, R19 ;  /* 0x0000001e11057223 */ /* 0x01ffc60000010013 */
[----:B------:R-:W-:Y:S01]  /*6a90*/  FMUL.FTZ R0, R31, -1.4426950216293334961 ;  /* 0xbfb8aa3b1f007820 */ /* 0x000fe20000410000 */
[----:B------:R-:W-:-:S05]  /*6aa0*/  FMUL.FTZ R3, R5, -1.4426950216293334961 ;  /* 0xbfb8aa3b05037820 */ /* 0x000fca0000410000 */
        /* <DEDUP_REMOVED lines=16> */
.L_x_1997:
[----:B------:R-:W-:Y:S05]  /*6bb0*/  BSYNC.RECONVERGENT B0 ;  /* 0x0000000000007941 */ /* 0x000fea0003800200 */
.L_x_1965:
[----:B------:R-:W1:Y:S01]  /*6bc0*/  LDCU UR5, c[0x0][0x3f8] ;  /* 0x00007f00ff0577ac */ /* 0x000e620008000800 */
[----:B------:R-:W1:Y:S01]  /*6bd0*/  LDCU UR8, c[0x0][0x3c8] ;  /* 0x00007900ff0877ac */ /* 0x000e620008000800 */
[----:B------:R-:W-:Y:S02]  /*6be0*/  UIADD3 UR7, UPT, UPT, UR14, UR7, URZ ;  /* 0x000000070e077290 */ /* 0x000fe4000fffe0ff */
[----:B------:R-:W-:Y:S02]  /*6bf0*/  UIADD3 UR4, UPT, UPT, UR4, 0x1, URZ ;  /* 0x0000000104047890 */ /* 0x000fe4000fffe0ff */
[----:B-1----:R-:W-:-:S04]  /*6c00*/  UIMAD UR5, UR5, UR8, URZ ;  /* 0x00000008050572a4 */ /* 0x002fc8000f8e02ff */
[----:B------:R-:W-:-:S09]  /*6c10*/  UISETP.GE.AND UP0, UPT, UR7, UR5, UPT ;  /* 0x000000050700728c */ /* 0x000fd2000bf06270 */
[----:B------:R-:W-:Y:S05]  /*6c20*/  BRA.U !UP0, `(.L_x_2028) ;  /* 0xffffff9508887547 */ /* 0x000fea000b83ffff */
[----:B------:R-:W-:Y:S05]  /*6c30*/  EXIT ;  /* 0x000000000000794d */ /* 0x000fea0003800000 */
.L_x_2029:
        /* <DEDUP_REMOVED lines=12> */
.L_x_3446:


//--------------------- .text._Z35group_norm_nhwc_fwd_one_pass_kernelI11Bf16IOBf16WLi64ELi16ELi256EEv26Group_norm_nhwc_fwd_params --------------------------
	.section	.text._Z35group_norm_nhwc_fwd_one_pass_kernelI11Bf16IOBf16WLi64ELi16ELi256EEv26Group_norm_nhwc_fwd_params,"ax",@progbits
	.align	128
        .global         _Z35group_norm_nhwc_fwd_one_pass_kernelI11Bf16IOBf16WLi64ELi16ELi256EEv26Group_norm_nhwc_fwd_params
        .type           _Z35group_norm_nhwc_fwd_one_pass_kernelI11Bf16IOBf16WLi64ELi16ELi256EEv26Group_norm_nhwc_fwd_params,@function
        .size           _Z35group_norm_nhwc_fwd_one_pass_kernelI11Bf16IOBf16WLi64ELi16ELi256EEv26Group_norm_nhwc_fwd_params,(.L_x_3447 - _Z35group_norm_nhwc_fwd_one_pass_kernelI11Bf16IOBf16WLi64ELi16ELi256EEv26Group_norm_nhwc_fwd_params)
        .other          _Z35group_norm_nhwc_fwd_one_pass_kernelI11Bf16IOBf16WLi64ELi16ELi256EEv26Group_norm_nhwc_fwd_params,@"STO_CUDA_ENTRY STV_DEFAULT"
_Z35group_norm_nhwc_fwd_one_pass_kernelI11Bf16IOBf16WLi64ELi16ELi256EEv26Group_norm_nhwc_fwd_params:
.text._Z35group_norm_nhwc_fwd_one_pass_kernelI11Bf16IOBf16WLi64ELi16ELi256EEv26Group_norm_nhwc_fwd_params:
        /* <DEDUP_REMOVED lines=27> */
.L_x_2049:
[----:B01----:R-:W0:Y:S01]  /*01b0*/  LDC R4, c[0x0][0x3f8] ;  /* 0x0000fe00ff047b82 */ /* 0x003e220000000800 */
[----:B------:R-:W-:Y:S01]  /*01c0*/  IABS R10, UR8 ;  /* 0x00000008000a7c13 */ /* 0x000fe20008000000 */
[----:B------:R-:W1:Y:S01]  /*01d0*/  LDCU.64 UR10, c[0x0][0x3e8] ;  /* 0x00007d00ff0a77ac */ /* 0x000e620008000a00 */
[----:B--2---:R-:W2:Y:S01]  /*01e0*/  S2R R13, SR_TID.X ;  /* 0x00000000000d7919 */ /* 0x004ea20000002100 */
        /* <DEDUP_REMOVED lines=119> */
.L_x_2031:
[----:B------:R-:W-:Y:S05]  /*0960*/  BSYNC.RECONVERGENT B0 ;  /* 0x0000000000007941 */ /* 0x000fea0003800200 */
.L_x_2030:
        /* <DEDUP_REMOVED lines=26> */
.L_x_2033:
[----:B------:R-:W-:Y:S05]  /*0b10*/  BSYNC.RECONVERGENT B0 ;  /* 0x0000000000007941 */ /* 0x000fea0003800200 */
.L_x_2032:
        /* <DEDUP_REMOVED lines=33> */
.L_x_2036:
[----:B------:R-:W2:Y:S04]  /*0d30*/  LDG.E.STRONG.GPU R6, desc[UR14][R4.64] ;  /* 0x0000000e04067981 */ /* 0x000ea8000c1ef900 */
[----:B--2---:R-:W-:Y:S01]  /*0d40*/  CCTL.IVALL ;  /* 0x00000000ff00798f */ /* 0x004fe20002000000 */
[----:B------:R-:W-:Y:S05]  /*0d50*/  YIELD ;  /* 0x0000000000007946 */ /* 0x000fea0003800000 */
[----:B------:R-:W-:-:S13]  /*0d60*/  ISETP.NE.AND P4, PT, R6, R9, PT ;  /* 0x000000090600720c */ /* 0x000fda0003f85270 */
[----:B------:R-:W-:Y:S05]  /*0d70*/  @P4 BRA `(.L_x_2036) ;  /* 0xfffffffc00ec4947 */ /* 0x000fea000383ffff */
.L_x_2035:
        /* <DEDUP_REMOVED lines=14> */
.L_x_2038:
        /* <DEDUP_REMOVED lines=91> */
.L_x_2037:
        /* <DEDUP_REMOVED lines=53> */
.L_x_2039:
        /* <DEDUP_REMOVED lines=20> */
[----:B-1----:R-:W-:-:S05]  /*18a0*/  IMAD.U32 R8, RZ, RZ, UR5 ;  /* 0x00000005ff087e24 */ /* 0x002fca000f8e00ff */
[----:B------:R-:W-:-:S04]  /*18b0*/  IADD3 R8, PT, PT, R8, 0x2, RZ ;  /* 0x0000000208087810 */ /* 0x000fc80007ffe0ff */
[----:B------:R-:W-:Y:S01]  /*18c0*/  R2UR UR5, R8 ;  /* 0x00000000080572ca */ /* 0x000fe200000e0000 */
[----:B0-----:R-:W-:Y:S01]  /*18d0*/  @!P4 FADD.FTZ R20, R20, R4 ;  /* 0x000000041414c221 */ /* 0x001fe20000010000 */
[----:B------:R-:W-:-:S03]  /*18e0*/  @!P4 FADD.FTZ R21, R21, R5 ;  /* 0x000000051515c221 */ /* 0x000fc60000010000 */
[----:B---3--:R-:W-:Y:S01]  /*18f0*/  @!P2 FADD.FTZ R20, R20, R6 ;  /* 0x000000061414a221 */ /* 0x008fe20000010000 */
[----:B------:R-:W-:-:S09]  /*1900*/  @!P2 FADD.FTZ R21, R21, R7 ;  /* 0x000000071515a221 */ /* 0x000fd20000010000 */
.L_x_2040:
[----:B------:R-:W-:Y:S01]  /*1910*/  MOV R5, UR5 ;  /* 0x0000000500057c02 */ /* 0x000fe20008000f00 */
[----:B------:R-:W-:Y:S01]  /*1920*/  BSSY.RECONVERGENT B0, `(.L_x_2034) ;  /* 0x000000c000007945 */ /* 0x000fe20003800200 */
[----:B------:R-:W-:Y:S02]  /*1930*/  LOP3.LUT R4, R2, 0x1, RZ, 0xc0, !PT ;  /* 0x0000000102047812 */ /* 0x000fe400078ec0ff */
[----:B------:R-:W-:-:S04]  /*1940*/  ISETP.EQ.OR P2, PT, R5, UR18, P3 ;  /* 0x0000001205007c0c */ /* 0x000fc80009f42670 */
[----:B------:R-:W-:-:S13]  /*1950*/  ISETP.NE.U32.OR P2, PT, R4, 0x1, P2 ;  /* 0x000000010400780c */ /* 0x000fda0001745470 */
[----:B------:R-:W-:Y:S05]  /*1960*/  @P2 BRA `(.L_x_2041) ;  /* 0x00000000001c2947 */ /* 0x000fea0003800000 */
[----:B------:R-:W-:Y:S01]  /*1970*/  UIMAD UR9, UR19, UR5, UR6 ;  /* 0x00000005130972a4 */ /* 0x000fe2000f8e0206 */
[----:B------:R-:W-:-:S05]  /*1980*/  IMAD.MOV.U32 R5, RZ, RZ, 0x8 ;  /* 0x00000008ff057424 */ /* 0x000fca00078e00ff */
[----:B------:R-:W-:-:S05]  /*1990*/  MOV R4, UR9 ;  /* 0x0000000900047c02 */ /* 0x000fca0008000f00 */
[----:B------:R-:W-:-:S06]  /*19a0*/  IMAD.WIDE.U32 R4, R4, R5, UR16 ;  /* 0x0000001004047e25 */ /* 0x000fcc000f8e0005 */
[----:B------:R-:W0:Y:S02]  /*19b0*/  LDG.E.64 R4, desc[UR14][R4.64] ;  /* 0x0000000e04047981 */ /* 0x000e24000c1e1b00 */
[----:B0-----:R-:W-:Y:S01]  /*19c0*/  FADD.FTZ R20, R20, R4 ;  /* 0x0000000414147221 */ /* 0x001fe20000010000 */
[----:B------:R-:W-:-:S07]  /*19d0*/  FADD.FTZ R21, R21, R5 ;  /* 0x0000000515157221 */ /* 0x000fce0000010000 */
.L_x_2041:
[----:B------:R-:W-:Y:S05]  /*19e0*/  BSYNC.RECONVERGENT B0 ;  /* 0x0000000000007941 */ /* 0x000fea0003800200 */
.L_x_2034:
[----:B------:R-:W4:Y:S01]  /*19f0*/  S2R R10, SR_TID.X ;  /* 0x00000000000a7919 */ /* 0x000f220000002100 */
[----:B------:R-:W5:Y:S01]  /*1a00*/  S2UR UR9, SR_CgaCtaId ;  /* 0x00000000000979c3 */ /* 0x000f620000008800 */
[----:B------:R-:W0:Y:S01]  /*1a10*/  LDCU UR10, c[0x0][0x414] ;  /* 0x00008280ff0a77ac */ /* 0x000e220008000800 */
[----:B------:R-:W-:Y:S01]  /*1a20*/  IMAD.U32 R11, RZ, RZ, UR8 ;  /* 0x00000008ff0b7e24 */ /* 0x000fe2000f8e00ff */
[----:B------:R-:W-:-:S05]  /*1a30*/  UMOV UR5, 0x400 ;  /* 0x0000040000057882 */ /* 0x000fca0000000000 */
[----:B-12---:R-:W1:Y:S08]  /*1a40*/  @P0 LDC.64 R8, c[0x0][0x388] ;  /* 0x0000e200ff080b82 */ /* 0x006e700000000a00 */
[----:B---3--:R-:W2:Y:S01]  /*1a50*/  LDC.64 R4, c[0x0][0x398] ;  /* 0x0000e600ff047b82 */ /* 0x008ea20000000a00 */
[----:B-----5:R-:W-:-:S07]  /*1a60*/  ULEA UR5, UR9, UR5, 0x18 ;  /* 0x0000000509057291 */ /* 0x020fce000f8ec0ff */
[----:B------:R-:W3:Y:S01]  /*1a70*/  LDC.64 R6, c[0x0][0x3a0] ;  /* 0x0000e800ff067b82 */ /* 0x000ee20000000a00 */
[----:B----4-:R-:W-:Y:S01]  /*1a80*/  SHF.L.U32 R10, R10, 0x1, RZ ;  /* 0x000000010a0a7819 */ /* 0x010fe200000006ff */
[----:B------:R-:W-:Y:S03]  /*1a90*/  @!P3 STS.64 [UR5+0x50], R20 ;  /* 0x00005014ff00b988 */ /* 0x000fe60008000a05 */
[----:B------:R-:W-:-:S04]  /*1aa0*/  LOP3.LUT R10, R10, 0xe, RZ, 0xc0, !PT ;  /* 0x0000000e0a0a7812 */ /* 0x000fc800078ec0ff */
[----:B------:R-:W-:Y:S01]  /*1ab0*/  IADD3 R15, PT, PT, R10, R17, RZ ;  /* 0x000000110a0f7210 */ /* 0x000fe20007ffe0ff */
[----:B-1----:R-:W-:-:S04]  /*1ac0*/  @P0 IMAD.WIDE R10, R11, 0x8, R8 ;  /* 0x000000080b0a0825 */ /* 0x002fc800078e0208 */
[----:B0-----:R-:W-:Y:S01]  /*1ad0*/  @P0 FMUL.FTZ R8, R20, UR10 ;  /* 0x0000000a14080c20 */ /* 0x001fe20008410000 */
[----:B------:R-:W-:Y:S01]  /*1ae0*/  @P0 FMUL.FTZ R9, R21, UR10 ;  /* 0x0000000a15090c20 */ /* 0x000fe20008410000 */
[----:B--2---:R-:W-:-:S04]  /*1af0*/  IMAD.WIDE R12, R15, 0x2, R4 ;  /* 0x000000020f0c7825 */ /* 0x004fc800078e0204 */
[----:B------:R-:W-:Y:S01]  /*1b00*/  @P0 STG.E.64 desc[UR14][R10.64], R8 ;  /* 0x000000080a000986 */ /* 0x000fe2000c101b0e */
[----:B---3--:R-:W-:Y:S01]  /*1b10*/  IMAD.WIDE R14, R15, 0x2, R6 ;  /* 0x000000020f0e7825 */ /* 0x008fe200078e0206 */
[----:B------:R-:W-:Y:S06]  /*1b20*/  BAR.SYNC.DEFER_BLOCKING 0x0 ;  /* 0x0000000000007b1d */ /* 0x000fec0000010000 */
[----:B------:R-:W2:Y:S04]  /*1b30*/  LDG.E.U16 R7, desc[UR14][R12.64] ;  /* 0x0000000e0c077981 */ /* 0x000ea8000c1e1500 */
[----:B------:R-:W3:Y:S04]  /*1b40*/  LDG.E.U16 R17, desc[UR14][R12.64+0x2] ;  /* 0x0000020e0c117981 */ /* 0x000ee8000c1e1500 */
[----:B------:R-:W4:Y:S04]  /*1b50*/  LDG.E.U16 R28, desc[UR14][R14.64] ;  /* 0x0000000e0e1c7981 */ /* 0x000f28000c1e1500 */
[----:B------:R4:W5:Y:S01]  /*1b60*/  LDG.E.U16 R29, desc[UR14][R14.64+0x2] ;  /* 0x0000020e0e1d7981 */ /* 0x000962000c1e1500 */
[----:B------:R-:W-:Y:S03]  /*1b70*/  BSSY.RECONVERGENT B0, `(.L_x_2042) ;  /* 0x0000080000007945 */ /* 0x000fe60003800200 */
[----:B------:R-:W0:Y:S02]  /*1b80*/  LDS.64 R4, [UR5+0x50] ;  /* 0x00005005ff047984 */ /* 0x000e240008000a00 */
[----:B0-----:R-:W-:-:S04]  /*1b90*/  FMUL.FTZ R4, R4, UR10 ;  /* 0x0000000a04047c20 */ /* 0x001fc80008410000 */
[----:B------:R-:W-:-:S04]  /*1ba0*/  FMUL.FTZ R6, R4, R4 ;  /* 0x0000000404067220 */ /* 0x000fc80000410000 */
[----:B------:R-:W-:Y:S01]  /*1bb0*/  FFMA.FTZ R5, R5, UR10, -R6 ;  /* 0x0000000a05057c23 */ /* 0x000fe20008010806 */
[----:B------:R-:W-:-:S04]  /*1bc0*/  VIADD R6, R3, 0x20 ;  /* 0x0000002003067836 */ /* 0x000fc80000000000 */
[----:B------:R-:W-:-:S13]  /*1bd0*/  FSETP.GTU.FTZ.AND P2, PT, R5, RZ, PT ;  /* 0x000000ff0500720b */ /* 0x000fda0003f5c000 */
[----:B------:R-:W0:Y:S02]  /*1be0*/  @P2 LDC R8, c[0x0][0x3a8] ;  /* 0x0000ea00ff082b82 */ /* 0x000e240000000800 */
[----:B0-----:R-:W-:Y:S01]  /*1bf0*/  @P2 FADD.FTZ R8, R5, R8 ;  /* 0x0000000805082221 */ /* 0x001fe20000010000 */
[----:B------:R-:W-:-:S06]  /*1c00*/  HFMA2 R5, -RZ, RZ, 1.875, 0 ;  /* 0x3f800000ff057431 */ /* 0x000fcc00000001ff */
[----:B------:R0:W1:Y:S01]  /*1c10*/  @P2 MUFU.RSQ R5, R8 ;  /* 0x0000000800052308 */ /* 0x0000620000001400 */
[----:B--2---:R-:W-:Y:S02]  /*1c20*/  SHF.L.U32 R7, R7, 0x10, RZ ;  /* 0x0000001007077819 */ /* 0x004fe400000006ff */
[----:B---3--:R-:W-:Y:S02]  /*1c30*/  SHF.L.U32 R12, R17, 0x10, RZ ;  /* 0x00000010110c7819 */ /* 0x008fe400000006ff */
[----:B----4-:R-:W-:Y:S01]  /*1c40*/  SHF.L.U32 R14, R28, 0x10, RZ ;  /* 0x000000101c0e7819 */ /* 0x010fe200000006ff */
[----:B-----5:R-:W-:Y:S01]  /*1c50*/  IMAD.U32 R13, R29, 0x10000, RZ ;  /* 0x000100001d0d7824 */ /* 0x020fe200078e00ff */
[----:B01----:R-:W-:Y:S06]  /*1c60*/  BRA.U UP0, `(.L_x_2043) ;  /* 0x0000000100bc7547 */ /* 0x003fec000b800000 */
[----:B------:R-:W0:Y:S01]  /*1c70*/  LDCU.64 UR12, c[0x0][0x3e8] ;  /* 0x00007d00ff0c77ac */ /* 0x000e220008000a00 */
[----:B------:R-:W-:Y:S01]  /*1c80*/  SHF.R.S32.HI R20, RZ, 0x1f, R3 ;  /* 0x0000001fff147819 */ /* 0x000fe20000011403 */
[----:B------:R-:W-:Y:S01]  /*1c90*/  BSSY.RECONVERGENT B1, `(.L_x_2044) ;  /* 0x0000019000017945 */ /* 0x000fe20003800200 */
[----:B------:R-:W-:Y:S02]  /*1ca0*/  SHF.R.S32.HI R15, RZ, 0x1f, R6 ;  /* 0x0000001fff0f7819 */ /* 0x000fe40000011406 */
[----:B0-----:R-:W-:Y:S02]  /*1cb0*/  ISETP.GE.U32.AND P1, PT, R3, UR12, PT ;  /* 0x0000000c03007c0c */ /* 0x001fe4000bf26070 */
[----:B------:R-:W-:Y:S02]  /*1cc0*/  ISETP.GE.U32.AND P2, PT, R6, UR12, PT ;  /* 0x0000000c06007c0c */ /* 0x000fe4000bf46070 */
[----:B------:R-:W-:Y:S02]  /*1cd0*/  ISETP.GE.AND.EX P1, PT, R20, UR13, PT, P1 ;  /* 0x0000000d14007c0c */ /* 0x000fe4000bf26310 */
[----:B------:R-:W-:-:S11]  /*1ce0*/  ISETP.GE.AND.EX P2, PT, R15, UR13, PT, P2 ;  /* 0x0000000d0f007c0c */ /* 0x000fd6000bf46320 */
[----:B------:R-:W-:Y:S05]  /*1cf0*/  @P1 BRA `(.L_x_2045) ;  /* 0x0000000000481947 */ /* 0x000fea0003800000 */
[----:B------:R-:W0:Y:S01]  /*1d00*/  LDCU.64 UR16, c[0x0][0x3e0] ;  /* 0x00007c00ff1077ac */ /* 0x000e220008000a00 */
[----:B------:R-:W-:Y:S01]  /*1d10*/  MOV R8, R24 ;  /* 0x0000001800087202 */ /* 0x000fe20000000f00 */
[--C-:B------:R-:W-:Y:S01]  /*1d20*/  FADD.FTZ R10, R19, -R4.reuse ;  /* 0x80000004130a7221 */ /* 0x100fe20000010000 */
[----:B------:R-:W-:Y:S01]  /*1d30*/  MOV R9, R27 ;  /* 0x0000001b00097202 */ /* 0x000fe20000000f00 */
[----:B------:R-:W1:Y:S01]  /*1d40*/  LDCU.64 UR10, c[0x0][0x380] ;  /* 0x00007000ff0a77ac */ /* 0x000e620008000a00 */
[----:B------:R-:W-:Y:S01]  /*1d50*/  FADD.FTZ R18, R18, -R4 ;  /* 0x8000000412127221 */ /* 0x000fe20000010000 */
[----:B------:R-:W-:-:S03]  /*1d60*/  FMUL.FTZ R10, R10, R5 ;  /* 0x000000050a0a7220 */ /* 0x000fc60000410000 */
[----:B------:R-:W-:Y:S01]  /*1d70*/  FMUL.FTZ R18, R18, R5 ;  /* 0x0000000512127220 */ /* 0x000fe20000410000 */
[----:B------:R-:W-:-:S03]  /*1d80*/  FFMA.FTZ R17, R7, R10, R14 ;  /* 0x0000000a07117223 */ /* 0x000fc6000001000e */
        /* <DEDUP_REMOVED lines=9> */
.L_x_2045:
[----:B------:R-:W-:Y:S05]  /*1e20*/  BSYNC.RECONVERGENT B1 ;  /* 0x0000000000017941 */ /* 0x000fea0003800200 */
.L_x_2044:
[----:B------:R-:W-:Y:S05]  /*1e30*/  @P2 BRA `(.L_x_2046) ;  /* 0x00000004004c2947 */ /* 0x000fea0003800000 */
[----:B------:R-:W1:Y:S01]  /*1e40*/  LDCU.64 UR10, c[0x0][0x3e0] ;  /* 0x00007c00ff0a77ac */ /* 0x000e620008000a00 */
[--C-:B------:R-:W-:Y:S01]  /*1e50*/  FADD.FTZ R8, R23, -R4.reuse ;  /* 0x8000000417087221 */ /* 0x100fe20000010000 */
[----:B------:R-:W-:Y:S01]  /*1e60*/  FADD.FTZ R4, R22, -R4 ;  /* 0x8000000416047221 */ /* 0x000fe20000010000 */
[----:B------:R-:W-:Y:S01]  /*1e70*/  IMAD.MOV.U32 R25, RZ, RZ, R27 ;  /* 0x000000ffff197224 */ /* 0x000fe200078e001b */
[----:B------:R-:W2:Y:S01]  /*1e80*/  LDCU.64 UR12, c[0x0][0x380] ;  /* 0x00007000ff0c77ac */ /* 0x000ea20008000a00 */
[-C--:B------:R-:W-:Y:S01]  /*1e90*/  FMUL.FTZ R8, R8, R5.reuse ;  /* 0x0000000508087220 */ /* 0x080fe20000410000 */
[----:B------:R-:W-:-:S03]  /*1ea0*/  FMUL.FTZ R4, R4, R5 ;  /* 0x0000000504047220 */ /* 0x000fc60000410000 */
[----:B------:R-:W-:Y:S01]  /*1eb0*/  FFMA.FTZ R7, R7, R8, R14 ;  /* 0x0000000807077223 */ /* 0x000fe2000001000e */
[----:B------:R-:W-:-:S05]  /*1ec0*/  FFMA.FTZ R12, R12, R4, R13 ;  /* 0x000000040c0c7223 */ /* 0x000fca000001000d */
[----:B------:R-:W-:Y:S01]  /*1ed0*/  F2FP.BF16.F32.PACK_AB R7, R12, R7 ;  /* 0x000000070c07723e */ /* 0x000fe200000010ff */
[----:B-1----:R-:W-:Y:S02]  /*1ee0*/  IMAD R15, R15, UR10, RZ ;  /* 0x0000000a0f0f7c24 */ /* 0x002fe4000f8e02ff */
[----:B------:R-:W-:-:S04]  /*1ef0*/  IMAD.WIDE.U32 R24, R6, UR10, R24 ;  /* 0x0000000a06187c25 */ /* 0x000fc8000f8e0018 */
[----:B------:R-:W-:Y:S01]  /*1f00*/  IMAD R15, R6, UR11, R15 ;  /* 0x0000000b060f7c24 */ /* 0x000fe2000f8e020f */
[----:B--2---:R-:W-:-:S04]  /*1f10*/  LEA R4, P1, R24, UR12, 0x1 ;  /* 0x0000000c18047c11 */ /* 0x004fc8000f8208ff */
[----:B------:R-:W-:-:S04]  /*1f20*/  IADD3 R15, PT, PT, R25, R15, RZ ;  /* 0x0000000f190f7210 */ /* 0x000fc80007ffe0ff */
[----:B------:R-:W-:-:S05]  /*1f30*/  LEA.HI.X R5, R24, UR13, R15, 0x1, P1 ;  /* 0x0000000d18057c11 */ /* 0x000fca00088f0c0f */
[----:B------:R1:W-:Y:S01]  /*1f40*/  STG.E desc[UR14][R4.64], R7 ;  /* 0x0000000704007986 */ /* 0x0003e2000c10190e */
[----:B------:R-:W-:Y:S05]  /*1f50*/  BRA `(.L_x_2046) ;  /* 0x0000000400047947 */ /* 0x000fea0003800000 */
.L_x_2043:
[----:B------:R-:W-:Y:S04]  /*1f60*/  BSSY.RECONVERGENT B1, `(.L_x_2047) ;  /* 0x000001f000017945 */ /* 0x000fe80003800200 */
[----:B------:R-:W-:Y:S05]  /*1f70*/  @P1 BRA `(.L_x_2048) ;  /* 0x0000000000741947 */ /* 0x000fea0003800000 */
[--C-:B------:R-:W-:Y:S01]  /*1f80*/  FADD.FTZ R8, R19, -R4.reuse ;  /* 0x8000000413087221 */ /* 0x100fe20000010000 */
[----:B------:R-:W-:Y:S01]  /*1f90*/  FADD.FTZ R18, R18, -R4 ;  /* 0x8000000412127221 */ /* 0x000fe20000010000 */
[----:B------:R-:W0:Y:S01]  /*1fa0*/  LDCU.64 UR10, c[0x0][0x3e0] ;  /* 0x00007c00ff0a77ac */ /* 0x000e220008000a00 */
[----:B------:R-:W-:Y:S01]  /*1fb0*/  SHF.R.S32.HI R20, RZ, 0x1f, R3 ;  /* 0x0000001fff147819 */ /* 0x000fe20000011403 */
[-C--:B------:R-:W-:Y:S01]  /*1fc0*/  FMUL.FTZ R8, R8, R5.reuse ;  /* 0x0000000508087220 */ /* 0x080fe20000410000 */
[----:B------:R-:W-:Y:S01]  /*1fd0*/  FMUL.FTZ R10, R18, R5 ;  /* 0x00000005120a7220 */ /* 0x000fe20000410000 */
[----:B------:R-:W1:Y:S01]  /*1fe0*/  LDCU.64 UR12, c[0x0][0x380] ;  /* 0x00007000ff0c77ac */ /* 0x000e620008000a00 */
[----:B------:R-:W-:Y:S01]  /*1ff0*/  MOV R9, R27 ;  /* 0x0000001b00097202 */ /* 0x000fe20000000f00 */
[----:B------:R-:W-:Y:S01]  /*2000*/  FFMA.FTZ R11, R7, R8, R14 ;  /* 0x00000008070b7223 */ /* 0x000fe2000001000e */
        /* <DEDUP_REMOVED lines=11> */
[----:B------:R-:W-:-:S04]  /*20c0*/  IMAD.WIDE.U32 R8, R3, UR10, R8 ;  /* 0x0000000a03087c25 */ /* 0x000fc8000f8e0008 */
[----:B------:R-:W-:-:S03]  /*20d0*/  IMAD.IADD R19, R9, 0x1, R19 ;  /* 0x0000000109137824 */ /* 0x000fc600078e0213 */
[----:B------:R-:W2:Y:S01]  /*20e0*/  MUFU.RCP R17, R17 ;  /* 0x0000001100117308 */ /* 0x000ea20000001000 */
[----:B0-----:R-:W-:Y:S01]  /*20f0*/  FMUL.FTZ R15, R11, R18 ;  /* 0x000000120b0f7220 */ /* 0x001fe20000410000 */
[----:B--2---:R-:W-:Y:S01]  /*2100*/  FMUL.FTZ R18, R10, R17 ;  /* 0x000000110a127220 */ /* 0x004fe20000410000 */
[----:B-1----:R-:W-:-:S04]  /*2110*/  LEA R10, P1, R8, UR12, 0x1 ;  /* 0x0000000c080a7c11 */ /* 0x002fc8000f8208ff */
[----:B------:R-:W-:Y:S02]  /*2120*/  LEA.HI.X R11, R8, UR13, R19, 0x1, P1 ;  /* 0x0000000d080b7c11 */ /* 0x000fe400088f0c13 */
[----:B------:R-:W-:-:S05]  /*2130*/  F2FP.BF16.F32.PACK_AB R15, R18, R15 ;  /* 0x0000000f120f723e */ /* 0x000fca00000010ff */
[----:B------:R0:W-:Y:S02]  /*2140*/  STG.E desc[UR14][R10.64], R15 ;  /* 0x0000000f0a007986 */ /* 0x0001e4000c10190e */
.L_x_2048:
[----:B------:R-:W-:Y:S05]  /*2150*/  BSYNC.RECONVERGENT B1 ;  /* 0x0000000000017941 */ /* 0x000fea0003800200 */
.L_x_2047:
[----:B------:R-:W1:Y:S01]  /*2160*/  LDCU.64 UR10, c[0x0][0x3e8] ;  /* 0x00007d00ff0a77ac */ /* 0x000e620008000a00 */
[----:B------:R-:W-:Y:S02]  /*2170*/  SHF.R.S32.HI R8, RZ, 0x1f, R6 ;  /* 0x0000001fff087819 */ /* 0x000fe40000011406 */
[----:B-1----:R-:W-:-:S04]  /*2180*/  ISETP.GE.U32.AND P1, PT, R6, UR10, PT ;  /* 0x0000000a06007c0c */ /* 0x002fc8000bf26070 */
[----:B------:R-:W-:-:S13]  /*2190*/  ISETP.GE.AND.EX P1, PT, R8, UR11, PT, P1 ;  /* 0x0000000b08007c0c */ /* 0x000fda000bf26310 */
[----:B------:R-:W-:Y:S05]  /*21a0*/  @P1 BRA `(.L_x_2046) ;  /* 0x0000000000701947 */ /* 0x000fea0003800000 */
[--C-:B0-----:R-:W-:Y:S01]  /*21b0*/  FADD.FTZ R10, R23, -R4.reuse ;  /* 0x80000004170a7221 */ /* 0x101fe20000010000 */
[----:B------:R-:W-:Y:S01]  /*21c0*/  FADD.FTZ R4, R22, -R4 ;  /* 0x8000000416047221 */ /* 0x000fe20000010000 */
[----:B------:R-:W0:Y:S02]  /*21d0*/  LDCU.64 UR10, c[0x0][0x3e0] ;  /* 0x00007c00ff0a77ac */ /* 0x000e240008000a00 */
[-C--:B------:R-:W-:Y:S01]  /*21e0*/  FMUL.FTZ R10, R10, R5.reuse ;  /* 0x000000050a0a7220 */ /* 0x080fe20000410000 */
[----:B------:R-:W-:Y:S01]  /*21f0*/  FMUL.FTZ R5, R4, R5 ;  /* 0x0000000504057220 */ /* 0x000fe20000410000 */
[----:B------:R-:W1:Y:S02]  /*2200*/  LDCU.64 UR12, c[0x0][0x380] ;  /* 0x00007000ff0c77ac */ /* 0x000e640008000a00 */
[----:B------:R-:W-:Y:S01]  /*2210*/  FFMA.FTZ R7, R7, R10, R14 ;  /* 0x0000000a07077223 */ /* 0x000fe2000001000e */
        /* <DEDUP_REMOVED lines=10> */
[----:B0-----:R-:W-:Y:S02]  /*22c0*/  FADD.FTZ R12, R11, 1 ;  /* 0x3f8000000b0c7421 */ /* 0x001fe40000010000 */
[----:B------:R-:W0:Y:S02]  /*22d0*/  MUFU.RCP R10, R9 ;  /* 0x00000009000a7308 */ /* 0x000e240000001000 */
[----:B------:R-:W-:-:S03]  /*22e0*/  IMAD.WIDE.U32 R4, R6, UR10, R4 ;  /* 0x0000000a06047c25 */ /* 0x000fc6000f8e0004 */
[----:B-1----:R-:W-:-:S03]  /*22f0*/  LEA R6, P1, R4, UR12, 0x1 ;  /* 0x0000000c04067c11 */ /* 0x002fc6000f8208ff */
[----:B------:R-:W1:Y:S01]  /*2300*/  MUFU.RCP R12, R12 ;  /* 0x0000000c000c7308 */ /* 0x000e620000001000 */
[----:B------:R-:W-:Y:S01]  /*2310*/  IADD3 R15, PT, PT, R5, R15, RZ ;  /* 0x0000000f050f7210 */ /* 0x000fe20007ffe0ff */
[----:B0-----:R-:W-:-:S03]  /*2320*/  FMUL.FTZ R10, R7, R10 ;  /* 0x0000000a070a7220 */ /* 0x001fc60000410000 */
[----:B------:R-:W-:Y:S01]  /*2330*/  LEA.HI.X R7, R4, UR13, R15, 0x1, P1 ;  /* 0x0000000d04077c11 */ /* 0x000fe200088f0c0f */
[----:B-1----:R-:W-:-:S05]  /*2340*/  FMUL.FTZ R11, R13, R12 ;  /* 0x0000000c0d0b7220 */ /* 0x002fca0000410000 */
[----:B------:R-:W-:-:S05]  /*2350*/  F2FP.BF16.F32.PACK_AB R11, R11, R10 ;  /* 0x0000000a0b0b723e */ /* 0x000fca00000010ff */
[----:B------:R2:W-:Y:S02]  /*2360*/  STG.E desc[UR14][R6.64], R11 ;  /* 0x0000000b06007986 */ /* 0x0005e4000c10190e */
.L_x_2046:
[----:B------:R-:W-:Y:S05]  /*2370*/  BSYNC.RECONVERGENT B0 ;  /* 0x0000000000007941 */ /* 0x000fea0003800200 */
.L_x_2042:
[----:B------:R-:W-:Y:S02]  /*2380*/  UIADD3 UR8, UPT, UPT, UR19, UR8, URZ ;  /* 0x0000000813087290 */ /* 0x000fe4000fffe0ff */
[----:B------:R-:W-:Y:S02]  /*2390*/  UIADD3 UR4, UPT, UPT, UR4, 0x1, URZ ;  /* 0x0000000104047890 */ /* 0x000fe4000fffe0ff */
[----:B------:R-:W-:-:S09]  /*23a0*/  UISETP.GE.AND UP1, UPT, UR8, UR7, UPT ;  /* 0x000000070800728c */ /* 0x000fd2000bf26270 */
[----:B------:R-:W-:Y:S05]  /*23b0*/  BRA.U !UP1, `(.L_x_2049) ;  /* 0xffffffdd097c7547 */ /* 0x000fea000b83ffff */
[----:B------:R-:W-:Y:S05]  /*23c0*/  EXIT ;  /* 0x000000000000794d */ /* 0x000fea0003800000 */
.L_x_2050:
        /* <DEDUP_REMOVED lines=11> */
.L_x_3447:


//--------------------- .text._Z35group_norm_nhwc_fwd_one_pass_kernelI11Bf16IOBf16WLi128ELi16ELi256EEv26Group_norm_nhwc_fwd_params --------------------------
	.section	.text._Z35group_norm_nhwc_fwd_one_pass_kernelI11Bf16IOBf16WLi128ELi16ELi256EEv26Group_norm_nhwc_fwd_params,"ax",@progbits
	.align	128
        .global         _Z35group_norm_nhwc_fwd_one_pass_kernelI11Bf16IOBf16WLi128ELi16ELi256EEv26Group_norm_nhwc_fwd_params
        .type           _Z35group_norm_nhwc_fwd_one_pass_kernelI11Bf16IOBf16WLi128ELi16ELi256EEv26Group_norm_nhwc_fwd_params,@function
        .size           _Z35group_norm_nhwc_fwd_one_pass_kernelI11Bf16IOBf16WLi128ELi16ELi256EEv26Group_norm_nhwc_fwd_params,(.L_x_3448 - _Z35group_norm_nhwc_fwd_one_pass_kernelI11Bf16IOBf16WLi128ELi16ELi256EEv26Group_norm_nhwc_fwd_params)
        .other          _Z35group_norm_nhwc_fwd_one_pass_kernelI11Bf16IOBf16WLi128ELi16ELi256EEv26Group_norm_nhwc_fwd_params,@"STO_CUDA_ENTRY STV_DEFAULT"
_Z35group_norm_nhwc_fwd_one_pass_kernelI11Bf16IOBf16WLi128ELi16ELi256EEv26Group_norm_nhwc_fwd_params:
.text._Z35group_norm_nhwc_fwd_one_pass_kernelI11Bf16IOBf16WLi128ELi16ELi256EEv26Group_norm_nhwc_fwd_params:
        /* <DEDUP_REMOVED lines=23> */
.L_x_2078:
[----:B0-----:R-:W0:Y:S01]  /*0170*/  LDC R9, c[0x0][0x3f8] ;  /* 0x0000fe00ff097b82 */ /* 0x001e220000000800 */
[----:B-1----:R-:W1:Y:S01]  /*0180*/  LDCU.64 UR10, c[0x0][0x3e8] ;  /* 0x00007d00ff0a77ac */ /* 0x002e620008000a00 */
[----:B------:R-:W-:Y:S02]  /*0190*/  SHF.R.S32.HI R15, RZ, 0x1f, R23 ;  /* 0x0000001fff0f7819 */ /* 0x000fe40000011417 */
[C---:B------:R-:W-:Y:S01]  /*01a0*/  IADD3 R18, PT, PT, R23.reuse, 0x20, RZ ;  /* 0x0000002017127810 */ /* 0x040fe20007ffe0ff */
[----:B--2---:R-:W2:Y:S01]  /*01b0*/  LDCU.64 UR12, c[0x0][0x3f0] ;  /* 0x00007e00ff0c77ac */ /* 0x004ea20008000a00 */
[----:B------:R-:W-:Y:S02]  /*01c0*/  IADD3 R16, PT, PT, R23, 0x60, RZ ;  /* 0x0000006017107810 */ /* 0x000fe40007ffe0ff */
[----:B------:R-:W-:Y:S02]  /*01d0*/  SHF.R.S32.HI R17, RZ, 0x1f, R18 ;  /* 0x0000001fff117819 */ /* 0x000fe40000011412 */
[----:B-1----:R-:W-:-:S04]  /*01e0*/  ISETP.GE.U32.AND P3, PT, R18, UR10, PT ;  /* 0x0000000a12007c0c */ /* 0x002fc8000bf66070 */
[----:B------:R-:W-:Y:S02]  /*01f0*/  ISETP.GE.AND.EX P3, PT, R17, UR11, PT, P3 ;  /* 0x0000000b11007c0c */ /* 0x000fe4000bf66330 */
[----:B0--34-:R-:W-:-:S04]  /*0200*/  IABS R5, R9 ;  /* 0x0000000900057213 */ /* 0x019fc80000000000 */
        /* <DEDUP_REMOVED lines=161> */
.L_x_2052:
[----:B------:R-:W-:Y:S05]  /*0c20*/  BSYNC.RECONVERGENT B0 ;  /* 0x0000000000007941 */ /* 0x000fea0003800200 */
.L_x_2051:
        /* <DEDUP_REMOVED lines=26> */
.L_x_2054:
[----:B------:R-:W-:Y:S05]  /*0dd0*/  BSYNC.RECONVERGENT B0 ;  /* 0x0000000000007941 */ /* 0x000fea0003800200 */
.L_x_2053:
        /* <DEDUP_REMOVED lines=31> */
.L_x_2057:
[----:B---3--:R-:W3:Y:S04]  /*0fd0*/  LDG.E.STRONG.GPU R4, desc[UR16][R6.64] ;  /* 0x0000001006047981 */ /* 0x008ee8000c1ef900 */
[----:B---3--:R-:W-:Y:S01]  /*0fe0*/  CCTL.IVALL ;  /* 0x00000000ff00798f */ /* 0x008fe20002000000 */
[----:B------:R-:W-:Y:S05]  /*0ff0*/  YIELD ;  /* 0x0000000000007946 */ /* 0x000fea0003800000 */
[----:B------:R-:W-:-:S13]  /*1000*/  ISETP.NE.AND P2, PT, R4, R9, PT ;  /* 0x000000090400720c */ /* 0x000fda0003f45270 */
[----:B------:R-:W-:Y:S05]  /*1010*/  @P2 BRA `(.L_x_2057) ;  /* 0xfffffffc00ec2947 */ /* 0x000fea000383ffff */
.L_x_2056:
        /* <DEDUP_REMOVED lines=15> */
.L_x_2059:
        /* <DEDUP_REMOVED lines=91> */
.L_x_2058:
        /* <DEDUP_REMOVED lines=51> */
.L_x_2060:
        /* <DEDUP_REMOVED lines=21> */
[----:B------:R-:W-:-:S05]  /*1b40*/  MOV R8, UR5 ;  /* 0x0000000500087c02 */ /* 0x000fca0008000f00 */
[----:B------:R-:W-:-:S05]  /*1b50*/  VIADD R8, R8, 0x2 ;  /* 0x0000000208087836 */ /* 0x000fca0000000000 */
[----:B------:R-:W-:Y:S01]  /*1b60*/  R2UR UR5, R8 ;  /* 0x00000000080572ca */ /* 0x000fe200000e0000 */
[----:B0-----:R-:W-:Y:S01]  /*1b70*/  @!P4 FADD.FTZ R12, R12, R4 ;  /* 0x000000040c0cc221 */ /* 0x001fe20000010000 */
[----:B------:R-:W-:-:S03]  /*1b80*/  @!P4 FADD.FTZ R13, R13, R5 ;  /* 0x000000050d0dc221 */ /* 0x000fc60000010000 */
[----:B---3--:R-:W-:Y:S01]  /*1b90*/  @!P2 FADD.FTZ R12, R12, R6 ;  /* 0x000000060c0ca221 */ /* 0x008fe20000010000 */
[----:B------:R-:W-:-:S09]  /*1ba0*/  @!P2 FADD.FTZ R13, R13, R7 ;  /* 0x000000070d0da221 */ /* 0x000fd20000010000 */
.L_x_2061:
        /* <DEDUP_REMOVED lines=13> */
.L_x_2062:
[----:B------:R-:W-:Y:S05]  /*1c80*/  BSYNC.RECONVERGENT B0 ;  /* 0x0000000000007941 */ /* 0x000fea0003800200 */
.L_x_2055:
[----:B--2---:R-:W2:Y:S01]  /*1c90*/  S2R R10, SR_TID.X ;  /* 0x00000000000a7919 */ /* 0x004ea20000002100 */
[----:B------:R-:W4:Y:S01]  /*1ca0*/  S2UR UR9, SR_CgaCtaId ;  /* 0x00000000000979c3 */ /* 0x000f220000008800 */
[----:B------:R-:W5:Y:S01]  /*1cb0*/  LDCU UR10, c[0x0][0x414] ;  /* 0x00008280ff0a77ac */ /* 0x000f620008000800 */
[----:B-1----:R-:W-:Y:S01]  /*1cc0*/  MOV R11, UR8 ;  /* 0x00000008000b7c02 */ /* 0x002fe20008000f00 */
[----:B------:R-:W-:-:S05]  /*1cd0*/  UMOV UR5, 0x400 ;  /* 0x0000040000057882 */ /* 0x000fca0000000000 */
[----:B---3--:R-:W1:Y:S08]  /*1ce0*/  @P0 LDC.64 R4, c[0x0][0x388] ;  /* 0x0000e200ff040b82 */ /* 0x008e700000000a00 */
[----:B------:R-:W3:Y:S01]  /*1cf0*/  LDC.64 R8, c[0x0][0x398] ;  /* 0x0000e600ff087b82 */ /* 0x000ee20000000a00 */
[----:B----4-:R-:W-:-:S07]  /*1d00*/  ULEA UR5, UR9, UR5, 0x18 ;  /* 0x0000000509057291 */ /* 0x010fce000f8ec0ff */
[----:B------:R-:W4:Y:S01]  /*1d10*/  LDC.64 R6, c[0x0][0x3a0] ;  /* 0x0000e800ff067b82 */ /* 0x000f220000000a00 */
[----:B--2---:R-:W-:Y:S01]  /*1d20*/  IMAD.SHL.U32 R10, R10, 0x2, RZ ;  /* 0x000000020a0a7824 */ /* 0x004fe200078e00ff */
[----:B------:R-:W-:Y:S04]  /*1d30*/  @!P3 STS.64 [UR5+0x50], R12 ;  /* 0x0000500cff00b988 */ /* 0x000fe80008000a05 */
[----:B------:R-:W-:Y:S01]  /*1d40*/  LOP3.LUT R15, R10, 0xe, RZ, 0xc0, !PT ;  /* 0x0000000e0a0f7812 */ /* 0x000fe200078ec0ff */
[----:B-1----:R-:W-:-:S04]  /*1d50*/  @P0 IMAD.WIDE R10, R11, 0x8, R4 ;  /* 0x000000080b0a0825 */ /* 0x002fc800078e0204 */
[----:B-----5:R-:W-:Y:S01]  /*1d60*/  @P0 FMUL.FTZ R4, R12, UR10 ;  /* 0x0000000a0c040c20 */ /* 0x020fe20008410000 */
[----:B------:R-:W-:Y:S01]  /*1d70*/  @P0 FMUL.FTZ R5, R13, UR10 ;  /* 0x0000000a0d050c20 */ /* 0x000fe20008410000 */
[----:B------:R-:W-:-:S04]  /*1d80*/  IADD3 R15, PT, PT, R0, R15, RZ ;  /* 0x0000000f000f7210 */ /* 0x000fc80007ffe0ff */
[----:B------:R-:W-:Y:S01]  /*1d90*/  @P0 STG.E.64 desc[UR16][R10.64], R4 ;  /* 0x000000040a000986 */ /* 0x000fe2000c101b10 */
[C---:B---3--:R-:W-:Y:S01]  /*1da0*/  IMAD.WIDE R8, R15.reuse, 0x2, R8 ;  /* 0x000000020f087825 */ /* 0x048fe200078e0208 */
[----:B------:R-:W-:Y:S03]  /*1db0*/  BAR.SYNC.DEFER_BLOCKING 0x0 ;  /* 0x0000000000007b1d */ /* 0x000fe60000010000 */
[----:B----4-:R-:W-:-:S03]  /*1dc0*/  IMAD.WIDE R6, R15, 0x2, R6 ;  /* 0x000000020f067825 */ /* 0x010fc600078e0206 */
[----:B------:R-:W2:Y:S04]  /*1dd0*/  LDG.E.U16 R28, desc[UR16][R8.64] ;  /* 0x00000010081c7981 */ /* 0x000ea8000c1e1500 */
[----:B------:R-:W3:Y:S04]  /*1de0*/  LDG.E.U16 R29, desc[UR16][R6.64] ;  /* 0x00000010061d7981 */ /* 0x000ee8000c1e1500 */
[----:B------:R-:W1:Y:S01]  /*1df0*/  LDS.64 R14, [UR5+0x50] ;  /* 0x00005005ff0e7984 */ /* 0x000e620008000a00 */
[----:B------:R-:W4:Y:S03]  /*1e00*/  LDCU.U8 UR5, c[0x0][0x3fc] ;  /* 0x00007f80ff0577ac */ /* 0x000f260008000000 */
[----:B------:R-:W5:Y:S04]  /*1e10*/  LDG.E.U16 R8, desc[UR16][R8.64+0x2] ;  /* 0x0000021008087981 */ /* 0x000f68000c1e1500 */
[----:B------:R-:W5:Y:S01]  /*1e20*/  LDG.E.U16 R6, desc[UR16][R6.64+0x2] ;  /* 0x0000021006067981 */ /* 0x000f62000c1e1500 */
[----:B-1----:R-:W-:-:S04]  /*1e30*/  FMUL.FTZ R0, R14, UR10 ;  /* 0x0000000a0e007c20 */ /* 0x002fc80008410000 */
[----:B------:R-:W-:-:S04]  /*1e40*/  FMUL.FTZ R14, R0, R0 ;  /* 0x00000000000e7220 */ /* 0x000fc80000410000 */
[----:B------:R-:W-:-:S05]  /*1e50*/  FFMA.FTZ R14, R15, UR10, -R14 ;  /* 0x0000000a0f0e7c23 */ /* 0x000fca000801080e */
[----:B------:R-:W-:-:S13]  /*1e60*/  FSETP.GTU.FTZ.AND P2, PT, R14, RZ, PT ;  /* 0x000000ff0e00720b */ /* 0x000fda0003f5c000 */
[----:B------:R-:W1:Y:S01]  /*1e70*/  @P2 LDC R5, c[0x0][0x3a8] ;  /* 0x0000ea00ff052b82 */ /* 0x000e620000000800 */
[----:B------:R-:W-:Y:S01]  /*1e80*/  MOV R4, 0x3f800000 ;  /* 0x3f80000000047802 */ /* 0x000fe20000000f00 */
[----:B----4-:R-:W-:Y:S01]  /*1e90*/  UISETP.NE.AND UP0, UPT, UR5, URZ, UPT ;  /* 0x000000ff0500728c */ /* 0x010fe2000bf05270 */
[----:B------:R-:W-:Y:S01]  /*1ea0*/  BSSY.RECONVERGENT B0, `(.L_x_2063) ;  /* 0x00000f1000007945 */ /* 0x000fe20003800200 */
[----:B-1----:R-:W-:-:S04]  /*1eb0*/  @P2 FADD.FTZ R14, R14, R5 ;  /* 0x000000050e0e2221 */ /* 0x002fc80000010000 */
[----:B------:R1:W4:Y:S01]  /*1ec0*/  @P2 MUFU.RSQ R4, R14 ;  /* 0x0000000e00042308 */ /* 0x0003220000001400 */
[----:B--2---:R-:W-:Y:S01]  /*1ed0*/  IMAD.U32 R5, R28, 0x10000, RZ ;  /* 0x000100001c057824 */ /* 0x004fe200078e00ff */
[----:B---3--:R-:W-:Y:S02]  /*1ee0*/  SHF.L.U32 R10, R29, 0x10, RZ ;  /* 0x000000101d0a7819 */ /* 0x008fe400000006ff */
[----:B-----5:R-:W-:Y:S02]  /*1ef0*/  SHF.L.U32 R8, R8, 0x10, RZ ;  /* 0x0000001008087819 */ /* 0x020fe400000006ff */
[----:B------:R-:W-:Y:S01]  /*1f00*/  SHF.L.U32 R9, R6, 0x10, RZ ;  /* 0x0000001006097819 */ /* 0x000fe200000006ff */
[----:B-1--4-:R-:W-:Y:S06]  /*1f10*/  BRA.U UP0, `(.L_x_2064) ;  /* 0x0000000500887547 */ /* 0x012fec000b800000 */
[----:B------:R-:W1:Y:S01]  /*1f20*/  LDCU.64 UR12, c[0x0][0x3e8] ;  /* 0x00007d00ff0c77ac */ /* 0x000e620008000a00 */
[----:B------:R-:W-:Y:S01]  /*1f30*/  SHF.R.S32.HI R6, RZ, 0x1f, R23 ;  /* 0x0000001fff067819 */ /* 0x000fe20000011417 */
[----:B------:R-:W-:Y:S01]  /*1f40*/  BSSY.RECONVERGENT B1, `(.L_x_2065) ;  /* 0x0000019000017945 */ /* 0x000fe20003800200 */
[C---:B0-----:R-:W-:Y:S01]  /*1f50*/  VIADD R13, R23.reuse, 0x20 ;  /* 0x00000020170d7836 */ /* 0x041fe20000000000 */
[C---:B------:R-:W-:Y:S02]  /*1f60*/  IADD3 R11, PT, PT, R23.reuse, 0x40, RZ ;  /* 0x00000040170b7810 */ /* 0x040fe40007ffe0ff */
[C---:B------:R-:W-:Y:S02]  /*1f70*/  IADD3 R12, PT, PT, R23.reuse, 0x60, RZ ;  /* 0x00000060170c7810 */ /* 0x040fe40007ffe0ff */
[----:B-1----:R-:W-:-:S04]  /*1f80*/  ISETP.GE.U32.AND P1, PT, R23, UR12, PT ;  /* 0x0000000c17007c0c */ /* 0x002fc8000bf26070 */
[----:B------:R-:W-:-:S13]  /*1f90*/  ISETP.GE.AND.EX P1, PT, R6, UR13, PT, P1 ;  /* 0x0000000d06007c0c */ /* 0x000fda000bf26310 */
[----:B------:R-:W-:Y:S05]  /*1fa0*/  @P1 BRA `(.L_x_2066) ;  /* 0x0000000000481947 */ /* 0x000fea0003800000 */
[----:B------:R-:W0:Y:S01]  /*1fb0*/  LDCU.64 UR18, c[0x0][0x3e0] ;  /* 0x00007c00ff1277ac */ /* 0x000e220008000a00 */
[--C-:B------:R-:W-:Y:S01]  /*1fc0*/  FADD.FTZ R15, R2, -R0.reuse ;  /* 0x80000000020f7221 */ /* 0x100fe20000010000 */
[----:B------:R-:W-:Y:S01]  /*1fd0*/  FADD.FTZ R29, R3, -R0 ;  /* 0x80000000031d7221 */ /* 0x000fe20000010000 */
[----:B------:R-:W-:Y:S01]  /*1fe0*/  MOV R2, R24 ;  /* 0x0000001800027202 */ /* 0x000fe20000000f00 */
[----:B------:R-:W1:Y:S01]  /*1ff0*/  LDCU.64 UR10, c[0x0][0x380] ;  /* 0x00007000ff0a77ac */ /* 0x000e620008000a00 */
[----:B------:R-:W-:Y:S02]  /*2000*/  IMAD.MOV.U32 R3, RZ, RZ, R27 ;  /* 0x000000ffff037224 */ /* 0x000fe400078e001b */
[-C--:B------:R-:W-:Y:S01]  /*2010*/  FMUL.FTZ R14, R15, R4.reuse ;  /* 0x000000040f0e7220 */ /* 0x080fe20000410000 */
[----:B------:R-:W-:-:S03]  /*2020*/  FMUL.FTZ R29, R29, R4 ;  /* 0x000000041d1d7220 */ /* 0x000fc60000410000 */
[----:B------:R-:W-:Y:S01]  /*2030*/  FFMA.FTZ R14, R5, R14, R10 ;  /* 0x0000000e050e7223 */ /* 0x000fe2000001000a */
        /* <DEDUP_REMOVED lines=9> */
.L_x_2066:
[----:B------:R-:W-:Y:S05]  /*20d0*/  BSYNC.RECONVERGENT B1 ;  /* 0x0000000000017941 */ /* 0x000fea0003800200 */
.L_x_2065:
        /* <DEDUP_REMOVED lines=11> */
[----:B------:R-:W1:Y:S01]  /*2190*/  LDCU.64 UR10, c[0x0][0x3e0] ;  /* 0x00007c00ff0a77ac */ /* 0x000e620008000a00 */
[----:B0-----:R-:W-:Y:S01]  /*21a0*/  MOV R3, R27 ;  /* 0x0000001b00037202 */ /* 0x001fe20000000f00 */
[--C-:B------:R-:W-:Y:S01]  /*21b0*/  FADD.FTZ R29, R16, -R0.reuse ;  /* 0x80000000101d7221 */ /* 0x100fe20000010000 */
[----:B------:R-:W-:Y:S01]  /*21c0*/  FADD.FTZ R17, R17, -R0 ;  /* 0x8000000011117221 */ /* 0x000fe20000010000 */
[----:B------:R-:W0:Y:S02]  /*21d0*/  LDCU.64 UR18, c[0x0][0x380] ;  /* 0x00007000ff1277ac */ /* 0x000e240008000a00 */
[-C--:B------:R-:W-:Y:S01]  /*21e0*/  FMUL.FTZ R29, R29, R4.reuse ;  /* 0x000000041d1d7220 */ /* 0x080fe20000410000 */
[----:B------:R-:W-:-:S03]  /*21f0*/  FMUL.FTZ R17, R17, R4 ;  /* 0x0000000411117220 */ /* 0x000fc60000410000 */
[----:B------:R-:W-:Y:S01]  /*2200*/  FFMA.FTZ R29, R5, R29, R10 ;  /* 0x0000001d051d7223 */ /* 0x000fe2000001000a */
[----:B------:R-:W-:Y:S01]  /*2210*/  FFMA.FTZ R16, R8, R17, R9 ;  /* 0x0000001108107223 */ /* 0x000fe20000010009 */
[----:B-1----:R-:W-:-:S04]  /*2220*/  IMAD R2, R2, UR10, RZ ;  /* 0x0000000a02027c24 */ /* 0x002fc8000f8e02ff */
[----:B------:R-:W-:Y:S01]  /*2230*/  IMAD R7, R13, UR11, R2 ;  /* 0x0000000b0d077c24 */ /* 0x000fe2000f8e0202 */
[----:B------:R-:W-:-:S05]  /*2240*/  MOV R2, R24 ;  /* 0x0000001800027202 */ /* 0x000fca0000000f00 */
[----:B------:R-:W-:-:S04]  /*2250*/  IMAD.WIDE.U32 R2, R13, UR10, R2 ;  /* 0x0000000a0d027c25 */ /* 0x000fc8000f8e0002 */
[----:B------:R-:W-:Y:S01]  /*2260*/  IMAD.IADD R7, R3, 0x1, R7 ;  /* 0x0000000103077824 */ /* 0x000fe200078e0207 */
[----:B0-----:R-:W-:Y:S02]  /*2270*/  LEA R6, P1, R2, UR18, 0x1 ;  /* 0x0000001202067c11 */ /* 0x001fe4000f8208ff */
[----:B------:R-:W-:Y:S02]  /*2280*/  F2FP.BF16.F32.PACK_AB R3, R16, R29 ;  /* 0x0000001d1003723e */ /* 0x000fe400000010ff */
[----:B------:R-:W-:-:S05]  /*2290*/  LEA.HI.X R7, R2, UR19, R7, 0x1, P1 ;  /* 0x0000001302077c11 */ /* 0x000fca00088f0c07 */
[----:B------:R1:W-:Y:S04]  /*22a0*/  STG.E desc[UR16][R6.64], R3 ;  /* 0x0000000306007986 */ /* 0x0003e8000c101910 */
.L_x_2068:
[----:B------:R-:W-:Y:S05]  /*22b0*/  BSYNC.RECONVERGENT B1 ;  /* 0x0000000000017941 */ /* 0x000fea0003800200 */
.L_x_2067:
[----:B------:R-:W-:Y:S04]  /*22c0*/  BSSY.RECONVERGENT B1, `(.L_x_2069) ;  /* 0x0000014000017945 */ /* 0x000fe80003800200 */
[----:B------:R-:W-:Y:S05]  /*22d0*/  @P2 BRA `(.L_x_2070) ;  /* 0x0000000000482947 */ /* 0x000fea0003800000 */
[----:B------:R-:W2:Y:S01]  /*22e0*/  LDCU.64 UR10, c[0x0][0x3e0] ;  /* 0x00007c00ff0a77ac */ /* 0x000ea20008000a00 */
[----:B------:R-:W-:Y:S01]  /*22f0*/  MOV R2, R24 ;  /* 0x0000001800027202 */ /* 0x000fe20000000f00 */
[--C-:B------:R-:W-:Y:S01]  /*2300*/  FADD.FTZ R19, R19, -R0.reuse ;  /* 0x8000000013137221 */ /* 0x100fe20000010000 */
[----:B01----:R-:W-:Y:S01]  /*2310*/  MOV R3, R27 ;  /* 0x0000001b00037202 */ /* 0x003fe20000000f00 */
[----:B------:R-:W0:Y:S01]  /*2320*/  LDCU.64 UR18, c[0x0][0x380] ;  /* 0x00007000ff1277ac */ /* 0x000e220008000a00 */
[----:B------:R-:W-:Y:S01]  /*2330*/  FADD.FTZ R7, R18, -R0 ;  /* 0x8000000012077221 */ /* 0x000fe20000010000 */
[----:B------:R-:W-:-:S03]  /*2340*/  FMUL.FTZ R19, R19, R4 ;  /* 0x0000000413137220 */ /* 0x000fc60000410000 */
[----:B------:R-:W-:Y:S01]  /*2350*/  FMUL.FTZ R7, R7, R4 ;  /* 0x0000000407077220 */ /* 0x000fe20000410000 */
[----:B------:R-:W-:-:S03]  /*2360*/  FFMA.FTZ R19, R5, R19, R10 ;  /* 0x0000001305137223 */ /* 0x000fc6000001000a */
        /* <DEDUP_REMOVED lines=9> */
.L_x_2070:
[----:B------:R-:W-:Y:S05]  /*2400*/  BSYNC.RECONVERGENT B1 ;  /* 0x0000000000017941 */ /* 0x000fea0003800200 */
.L_x_2069:
[----:B------:R-:W-:Y:S05]  /*2410*/  @P3 BRA `(.L_x_2071) ;  /* 0x0000000800643947 */ /* 0x000fea0003800000 */
[----:B------:R-:W3:Y:S01]  /*2420*/  LDCU.64 UR10, c[0x0][0x3e0] ;  /* 0x00007c00ff0a77ac */ /* 0x000ee20008000a00 */
[----:B------:R-:W-:Y:S01]  /*2430*/  MOV R25, R27 ;  /* 0x0000001b00197202 */ /* 0x000fe20000000f00 */
[--C-:B------:R-:W-:Y:S01]  /*2440*/  FADD.FTZ R21, R21, -R0.reuse ;  /* 0x8000000015157221 */ /* 0x100fe20000010000 */
[----:B012---:R-:W-:Y:S01]  /*2450*/  FADD.FTZ R3, R20, -R0 ;  /* 0x8000000014037221 */ /* 0x007fe20000010000 */
[----:B------:R-:W0:Y:S02]  /*2460*/  LDCU.64 UR12, c[0x0][0x380] ;  /* 0x00007000ff0c77ac */ /* 0x000e240008000a00 */
[-C--:B------:R-:W-:Y:S01]  /*2470*/  FMUL.FTZ R21, R21, R4.reuse ;  /* 0x0000000415157220 */ /* 0x080fe20000410000 */
[----:B------:R-:W-:-:S03]  /*2480*/  FMUL.FTZ R3, R3, R4 ;  /* 0x0000000403037220 */ /* 0x000fc60000410000 */
[----:B------:R-:W-:Y:S01]  /*2490*/  FFMA.FTZ R5, R5, R21, R10 ;  /* 0x0000001505057223 */ /* 0x000fe2000001000a */
[----:B------:R-:W-:-:S05]  /*24a0*/  FFMA.FTZ R8, R8, R3, R9 ;  /* 0x0000000308087223 */ /* 0x000fca0000010009 */
[----:B------:R-:W-:Y:S01]  /*24b0*/  F2FP.BF16.F32.PACK_AB R5, R8, R5 ;  /* 0x000000050805723e */ /* 0x000fe200000010ff */
[----:B---3--:R-:W-:Y:S02]  /*24c0*/  IMAD R7, R14, UR10, RZ ;  /* 0x0000000a0e077c24 */ /* 0x008fe4000f8e02ff */
[----:B------:R-:W-:-:S04]  /*24d0*/  IMAD.WIDE.U32 R24, R12, UR10, R24 ;  /* 0x0000000a0c187c25 */ /* 0x000fc8000f8e0018 */
[----:B------:R-:W-:Y:S01]  /*24e0*/  IMAD R7, R12, UR11, R7 ;  /* 0x0000000b0c077c24 */ /* 0x000fe2000f8e0207 */
[----:B0-----:R-:W-:-:S03]  /*24f0*/  LEA R2, P1, R24, UR12, 0x1 ;  /* 0x0000000c18027c11 */ /* 0x001fc6000f8208ff */
[----:B------:R-:W-:-:S05]  /*2500*/  IMAD.IADD R7, R25, 0x1, R7 ;  /* 0x0000000119077824 */ /* 0x000fca00078e0207 */
[----:B------:R-:W-:-:S05]  /*2510*/  LEA.HI.X R3, R24, UR13, R7, 0x1, P1 ;  /* 0x0000000d18037c11 */ /* 0x000fca00088f0c07 */
[----:B------:R3:W-:Y:S01]  /*2520*/  STG.E desc[UR16][R2.64], R5 ;  /* 0x0000000502007986 */ /* 0x0007e2000c101910 */
[----:B------:R-:W-:Y:S05]  /*2530*/  BRA `(.L_x_2071) ;  /* 0x00000008001c7947 */ /* 0x000fea0003800000 */
.L_x_2064:
[----:B------:R-:W1:Y:S01]  /*2540*/  LDCU.64 UR10, c[0x0][0x3e8] ;  /* 0x00007d00ff0a77ac */ /* 0x000e620008000a00 */
[----:B------:R-:W-:Y:S01]  /*2550*/  SHF.R.S32.HI R6, RZ, 0x1f, R23 ;  /* 0x0000001fff067819 */ /* 0x000fe20000011417 */
[----:B------:R-:W-:Y:S01]  /*2560*/  BSSY.RECONVERGENT B1, `(.L_x_2072) ;  /* 0x0000028000017945 */ /* 0x000fe20003800200 */
[C---:B------:R-:W-:Y:S02]  /*2570*/  IADD3 R11, PT, PT, R23.reuse, 0x20, RZ ;  /* 0x00000020170b7810 */ /* 0x040fe40007ffe0ff */
[C---:B0-----:R-:W-:Y:S02]  /*2580*/  IADD3 R12, PT, PT, R23.reuse, 0x60, RZ ;  /* 0x00000060170c7810 */ /* 0x041fe40007ffe0ff */
[----:B------:R-:W-:Y:S02]  /*2590*/  SHF.R.S32.HI R13, RZ, 0x1f, R11 ;  /* 0x0000001fff0d7819 */ /* 0x000fe4000001140b */
[----:B------:R-:W-:Y:S02]  /*25a0*/  SHF.R.S32.HI R14, RZ, 0x1f, R12 ;  /* 0x0000001fff0e7819 */ /* 0x000fe4000001140c */
[----:B-1----:R-:W-:-:S02]  /*25b0*/  ISETP.GE.U32.AND P2, PT, R23, UR10, PT ;  /* 0x0000000a17007c0c */ /* 0x002fc4000bf46070 */
        /* <DEDUP_REMOVED lines=8> */
[----:B------:R-:W0:Y:S02]  /*2640*/  LDCU.64 UR12, c[0x0][0x3e0] ;  /* 0x00007c00ff0c77ac */ /* 0x000e240008000a00 */
[-C--:B------:R-:W-:Y:S01]  /*2650*/  FMUL.FTZ R7, R7, R4.reuse ;  /* 0x0000000407077220 */ /* 0x080fe20000410000 */
[----:B------:R-:W-:Y:S01]  /*2660*/  FMUL.FTZ R3, R3, R4 ;  /* 0x0000000403037220 */ /* 0x000fe20000410000 */
[----:B------:R-:W1:Y:S02]  /*2670*/  LDCU.64 UR18, c[0x0][0x380] ;  /* 0x00007000ff1277ac */ /* 0x000e640008000a00 */
        /* <DEDUP_REMOVED lines=10> */
[----:B0-----:R-:W-:Y:S01]  /*2720*/  FADD.FTZ R29, R3, 1 ;  /* 0x3f800000031d7421 */ /* 0x001fe20000010000 */
[----:B------:R-:W-:-:S03]  /*2730*/  MOV R3, R27 ;  /* 0x0000001b00037202 */ /* 0x000fc60000000f00 */
[----:B------:R-:W0:Y:S01]  /*2740*/  MUFU.RCP R7, R7 ;  /* 0x0000000700077308 */ /* 0x000e220000001000 */
[----:B------:R-:W-:-:S07]  /*2750*/  IMAD.WIDE.U32 R2, R23, UR12, R2 ;  /* 0x0000000c17027c25 */ /* 0x000fce000f8e0002 */
[----:B------:R-:W2:Y:S01]  /*2760*/  MUFU.RCP R29, R29 ;  /* 0x0000001d001d7308 */ /* 0x000ea20000001000 */
[----:B------:R-:W-:Y:S01]  /*2770*/  IMAD.IADD R3, R3, 0x1, R6 ;  /* 0x0000000103037824 */ /* 0x000fe200078e0206 */
[----:B-1----:R-:W-:Y:S01]  /*2780*/  LEA R6, P3, R2, UR18, 0x1 ;  /* 0x0000001202067c11 */ /* 0x002fe2000f8608ff */
[----:B0-----:R-:W-:-:S03]  /*2790*/  FMUL.FTZ R15, R15, R7 ;  /* 0x000000070f0f7220 */ /* 0x001fc60000410000 */
[----:B------:R-:W-:Y:S01]  /*27a0*/  LEA.HI.X R7, R2, UR19, R3, 0x1, P3 ;  /* 0x0000001302077c11 */ /* 0x000fe200098f0c03 */
[----:B--2---:R-:W-:-:S05]  /*27b0*/  FMUL.FTZ R28, R28, R29 ;  /* 0x0000001d1c1c7220 */ /* 0x004fca0000410000 */
[----:B------:R-:W-:-:S05]  /*27c0*/  F2FP.BF16.F32.PACK_AB R15, R28, R15 ;  /* 0x0000000f1c0f723e */ /* 0x000fca00000010ff */
[----:B------:R0:W-:Y:S02]  /*27d0*/  STG.E desc[UR16][R6.64], R15 ;  /* 0x0000000f06007986 */ /* 0x0001e4000c101910 */
.L_x_2073:
[----:B------:R-:W-:Y:S05]  /*27e0*/  BSYNC.RECONVERGENT B1 ;  /* 0x0000000000017941 */ /* 0x000fea0003800200 */
.L_x_2072:
[----:B------:R-:W-:Y:S04]  /*27f0*/  BSSY.RECONVERGENT B1, `(.L_x_2074) ;  /* 0x000001e000017945 */ /* 0x000fe80003800200 */
[----:B------:R-:W-:Y:S05]  /*2800*/  @P4 BRA `(.L_x_2075) ;  /* 0x0000000000704947 */ /* 0x000fea0003800000 */
[--C-:B------:R-:W-:Y:S01]  /*2810*/  FADD.FTZ R3, R16, -R0.reuse ;  /* 0x8000000010037221 */ /* 0x100fe20000010000 */
[----:B------:R-:W-:Y:S01]  /*2820*/  FADD.FTZ R17, R17, -R0 ;  /* 0x8000000011117221 */ /* 0x000fe20000010000 */
[----:B------:R-:W1:Y:S02]  /*2830*/  LDCU.64 UR12, c[0x0][0x3e0] ;  /* 0x00007c00ff0c77ac */ /* 0x000e640008000a00 */
[-C--:B------:R-:W-:Y:S01]  /*2840*/  FMUL.FTZ R3, R3, R4.reuse ;  /* 0x0000000403037220 */ /* 0x080fe20000410000 */
[----:B0-----:R-:W-:Y:S01]  /*2850*/  FMUL.FTZ R6, R17, R4 ;  /* 0x0000000411067220 */ /* 0x001fe20000410000 */
[----:B------:R-:W0:Y:S02]  /*2860*/  LDCU.64 UR18, c[0x0][0x380] ;  /* 0x00007000ff1277ac */ /* 0x000e240008000a00 */
[----:B------:R-:W-:Y:S01]  /*2870*/  FFMA.FTZ R7, R5, R3, R10 ;  /* 0x0000000305077223 */ /* 0x000fe2000001000a */
[----:B------:R-:W-:Y:S01]  /*2880*/  FFMA.FTZ R6, R8, R6, R9 ;  /* 0x0000000608067223 */ /* 0x000fe20000010009 */
[----:B------:R-:W-:-:S02]  /*2890*/  MOV R3, R27 ;  /* 0x0000001b00037202 */ /* 0x000fc40000000f00 */
        /* <DEDUP_REMOVED lines=19> */
.L_x_2075:
[----:B------:R-:W-:Y:S05]  /*29d0*/  BSYNC.RECONVERGENT B1 ;  /* 0x0000000000017941 */ /* 0x000fea0003800200 */
.L_x_2074:
[----:B------:R-:W-:Y:S04]  /*29e0*/  BSSY.RECONVERGENT B1, `(.L_x_2076) ;  /* 0x0000020000017945 */ /* 0x000fe80003800200 */
[----:B------:R-:W-:Y:S05]  /*29f0*/  @P1 BRA `(.L_x_2077) ;  /* 0x0000000000781947 */ /* 0x000fea0003800000 */
[--C-:B------:R-:W-:Y:S01]  /*2a00*/  FADD.FTZ R19, R19, -R0.reuse ;  /* 0x8000000013137221 */ /* 0x100fe20000010000 */
[----:B01----:R-:W-:Y:S01]  /*2a10*/  FADD.FTZ R7, R18, -R0 ;  /* 0x8000000012077221 */ /* 0x003fe20000010000 */
[----:B------:R-:W0:Y:S01]  /*2a20*/  LDCU.64 UR12, c[0x0][0x3e0] ;  /* 0x00007c00ff0c77ac */ /* 0x000e220008000a00 */
[----:B------:R-:W-:Y:S01]  /*2a30*/  IADD3 R15, PT, PT, R23, 0x40, RZ ;  /* 0x00000040170f7810 */ /* 0x000fe20007ffe0ff */
[-C--:B------:R-:W-:Y:S01]  /*2a40*/  FMUL.FTZ R3, R19, R4.reuse ;  /* 0x0000000413037220 */ /* 0x080fe20000410000 */
[----:B------:R-:W-:Y:S01]  /*2a50*/  FMUL.FTZ R2, R7, R4 ;  /* 0x0000000407027220 */ /* 0x000fe20000410000 */
[----:B------:R-:W1:Y:S01]  /*2a60*/  LDCU.64 UR18, c[0x0][0x380] ;  /* 0x00007000ff1277ac */ /* 0x000e620008000a00 */
[----:B------:R-:W-:Y:S01]  /*2a70*/  SHF.R.S32.HI R13, RZ, 0x1f, R15 ;  /* 0x0000001fff0d7819 */ /* 0x000fe2000001140f */
[----:B------:R-:W-:Y:S01]  /*2a80*/  FFMA.FTZ R3, R5, R3, R10 ;  /* 0x0000000305037223 */ /* 0x000fe2000001000a */
[----:B------:R-:W-:-:S03]  /*2a90*/  FFMA.FTZ R2, R8, R2, R9 ;  /* 0x0000000208027223 */ /* 0x000fc60000010009 */
[----:B------:R-:W-:Y:S01]  /*2aa0*/  FMUL.FTZ R6, R3, -1.4426950216293334961 ;  /* 0xbfb8aa3b03067820 */ /* 0x000fe20000410000 */
[----:B------:R-:W-:-:S05]  /*2ab0*/  FMUL.FTZ R7, R2, -1.4426950216293334961 ;  /* 0xbfb8aa3b02077820 */ /* 0x000fca0000410000 */
[----:B------:R-:W2:Y:S01]  /*2ac0*/  MUFU.EX2 R6, R6 ;  /* 0x0000000600067308 */ /* 0x000ea20000000800 */
[----:B0-----:R-:W-:-:S03]  /*2ad0*/  IMAD R13, R13, UR12, RZ ;  /* 0x0000000c0d0d7c24 */ /* 0x001fc6000f8e02ff */
[----:B------:R-:W0:Y:S01]  /*2ae0*/  MUFU.EX2 R7, R7 ;  /* 0x0000000700077308 */ /* 0x000e220000000800 */
[----:B--2---:R-:W-:Y:S01]  /*2af0*/  FADD.FTZ R16, R6, 1 ;  /* 0x3f80000006107421 */ /* 0x004fe20000010000 */
[----:B------:R-:W-:Y:S02]  /*2b00*/  IMAD.MOV.U32 R6, RZ, RZ, R24 ;  /* 0x000000ffff067224 */ /* 0x000fe400078e0018 */
[----:B0-----:R-:W-:Y:S01]  /*2b10*/  FADD.FTZ R11, R7, 1 ;  /* 0x3f800000070b7421 */ /* 0x001fe20000010000 */
[----:B------:R-:W-:Y:S02]  /*2b20*/  MOV R7, R27 ;  /* 0x0000001b00077202 */ /* 0x000fe40000000f00 */
[----:B------:R-:W0:Y:S01]  /*2b30*/  MUFU.RCP R16, R16 ;  /* 0x0000001000107308 */ /* 0x000e220000001000 */
[----:B------:R-:W-:-:S07]  /*2b40*/  IMAD.WIDE.U32 R6, R15, UR12, R6 ;  /* 0x0000000c0f067c25 */ /* 0x000fce000f8e0006 */
[----:B------:R-:W2:Y:S01]  /*2b50*/  MUFU.RCP R11, R11 ;  /* 0x0000000b000b7308 */ /* 0x000ea20000001000 */
[----:B------:R-:W-:-:S05]  /*2b60*/  IMAD R15, R15, UR13, R13 ;  /* 0x0000000d0f0f7c24 */ /* 0x000fca000f8e020d */
[----:B------:R-:W-:Y:S01]  /*2b70*/  IADD3 R15, PT, PT, R7, R15, RZ ;  /* 0x0000000f070f7210 */ /* 0x000fe20007ffe0ff */
[----:B0-----:R-:W-:Y:S01]  /*2b80*/  FMUL.FTZ R16, R3, R16 ;  /* 0x0000001003107220 */ /* 0x001fe20000410000 */
[----:B--2---:R-:W-:Y:S01]  /*2b90*/  FMUL.FTZ R13, R2, R11 ;  /* 0x0000000b020d7220 */ /* 0x004fe20000410000 */
[----:B-1----:R-:W-:-:S04]  /*2ba0*/  LEA R2, P1, R6, UR18, 0x1 ;  /* 0x0000001206027c11 */ /* 0x002fc8000f8208ff */
[----:B------:R-:W-:Y:S02]  /*2bb0*/  LEA.HI.X R3, R6, UR19, R15, 0x1, P1 ;  /* 0x0000001306037c11 */ /* 0x000fe400088f0c0f */
[----:B------:R-:W-:-:S05]  /*2bc0*/  F2FP.BF16.F32.PACK_AB R13, R13, R16 ;  /* 0x000000100d0d723e */ /* 0x000fca00000010ff */
[----:B------:R2:W-:Y:S02]  /*2bd0*/  STG.E desc[UR16][R2.64], R13 ;  /* 0x0000000d02007986 */ /* 0x0005e4000c101910 */
.L_x_2077:
[----:B------:R-:W-:Y:S05]  /*2be0*/  BSYNC.RECONVERGENT B1 ;  /* 0x0000000000017941 */ /* 0x000fea0003800200 */
.L_x_2076:
[----:B------:R-:W-:Y:S05]  /*2bf0*/  @P2 BRA `(.L_x_2071) ;  /* 0x00000000006c2947 */ /* 0x000fea0003800000 */
[--C-:B------:R-:W-:Y:S01]  /*2c00*/  FADD.FTZ R21, R21, -R0.reuse ;  /* 0x8000000015157221 */ /* 0x100fe20000010000 */
[----:B--2---:R-:W-:Y:S01]  /*2c10*/  FADD.FTZ R3, R20, -R0 ;  /* 0x8000000014037221 */ /* 0x004fe20000010000 */
[----:B------:R-:W0:Y:S01]  /*2c20*/  LDCU.64 UR10, c[0x0][0x3e0] ;  /* 0x00007c00ff0a77ac */ /* 0x000e220008000a00 */
[----:B------:R-:W-:Y:S01]  /*2c30*/  MOV R25, R27 ;  /* 0x0000001b00197202 */ /* 0x000fe20000000f00 */
[-C--:B------:R-:W-:Y:S01]  /*2c40*/  FMUL.FTZ R21, R21, R4.reuse ;  /* 0x0000000415157220 */ /* 0x080fe20000410000 */
[----:B------:R-:W-:Y:S01]  /*2c50*/  FMUL.FTZ R3, R3, R4 ;  /* 0x0000000403037220 */ /* 0x000fe20000410000 */
[----:B------:R-:W2:Y:S02]  /*2c60*/  LDCU.64 UR12, c[0x0][0x380] ;  /* 0x00007000ff0c77ac */ /* 0x000ea40008000a00 */
[----:B------:R-:W-:Y:S01]  /*2c70*/  FFMA.FTZ R21, R5, R21, R10 ;  /* 0x0000001505157223 */ /* 0x000fe2000001000a */
[----:B------:R-:W-:-:S03]  /*2c80*/  FFMA.FTZ R5, R8, R3, R9 ;  /* 0x0000000308057223 */ /* 0x000fc60000010009 */
[----:B------:R-:W-:Y:S01]  /*2c90*/  FMUL.FTZ R0, R21, -1.4426950216293334961 ;  /* 0xbfb8aa3b15007820 */ /* 0x000fe20000410000 */
[----:B------:R-:W-:-:S05]  /*2ca0*/  FMUL.FTZ R3, R5, -1.4426950216293334961 ;  /* 0xbfb8aa3b05037820 */ /* 0x000fca0000410000 */
[----:B------:R-:W3:Y:S01]  /*2cb0*/  MUFU.EX2 R0, R0 ;  /* 0x0000000000007308 */ /* 0x000ee20000000800 */
[----:B01----:R-:W-:-:S03]  /*2cc0*/  IMAD R7, R14, UR10, RZ ;  /* 0x0000000a0e077c24 */ /* 0x003fc6000f8e02ff */
[----:B------:R-:W0:Y:S01]  /*2cd0*/  MUFU.EX2 R3, R3 ;  /* 0x0000000300037308 */ /* 0x000e220000000800 */
[----:B------:R-:W-:-:S04]  /*2ce0*/  IMAD.WIDE.U32 R24, R12, UR10, R24 ;  /* 0x0000000a0c187c25 */ /* 0x000fc8000f8e0018 */
[----:B------:R-:W-:Y:S02]  /*2cf0*/  IMAD R7, R12, UR11, R7 ;  /* 0x0000000b0c077c24 */ /* 0x000fe4000f8e0207 */
[----:B---3--:R-:W-:-:S03]  /*2d00*/  FADD.FTZ R2, R0, 1 ;  /* 0x3f80000000027421 */ /* 0x008fc60000010000 */
[----:B------:R-:W-:Y:S01]  /*2d10*/  IADD3 R7, PT, PT, R25, R7, RZ ;  /* 0x0000000719077210 */ /* 0x000fe20007ffe0ff */
[----:B0-----:R-:W-:Y:S02]  /*2d20*/  FADD.FTZ R4, R3, 1 ;  /* 0x3f80000003047421 */ /* 0x001fe40000010000 */
[----:B------:R-:W0:Y:S08]  /*2d30*/  MUFU.RCP R2, R2 ;  /* 0x0000000200027308 */ /* 0x000e300000001000 */
[----:B------:R-:W1:Y:S01]  /*2d40*/  MUFU.RCP R4, R4 ;  /* 0x0000000400047308 */ /* 0x000e620000001000 */
[----:B0-----:R-:W-:Y:S01]  /*2d50*/  FMUL.FTZ R0, R21, R2 ;  /* 0x0000000215007220 */ /* 0x001fe20000410000 */
[----:B--2---:R-:W-:-:S04]  /*2d60*/  LEA R2, P1, R24, UR12, 0x1 ;  /* 0x0000000c18027c11 */ /* 0x004fc8000f8208ff */
[----:B------:R-:W-:Y:S01]  /*2d70*/  LEA.HI.X R3, R24, UR13, R7, 0x1, P1 ;  /* 0x0000000d18037c11 */ /* 0x000fe200088f0c07 */
[----:B-1----:R-:W-:-:S05]  /*2d80*/  FMUL.FTZ R5, R5, R4 ;  /* 0x0000000405057220 */ /* 0x002fca0000410000 */
[----:B------:R-:W-:-:S05]  /*2d90*/  F2FP.BF16.F32.PACK_AB R5, R5, R0 ;  /* 0x000000000505723e */ /* 0x000fca00000010ff */
[----:B------:R4:W-:Y:S02]  /*2da0*/  STG.E desc[UR16][R2.64], R5 ;  /* 0x0000000502007986 */ /* 0x0009e4000c101910 */
.L_x_2071:
[----:B------:R-:W-:Y:S05]  /*2db0*/  BSYNC.RECONVERGENT B0 ;  /* 0x0000000000007941 */ /* 0x000fea0003800200 */
.L_x_2063:
[----:B------:R-:W-:Y:S02]  /*2dc0*/  UIADD3 UR8, UPT, UPT, UR20, UR8, URZ ;  /* 0x0000000814087290 */ /* 0x000fe4000fffe0ff */
[----:B------:R-:W-:Y:S02]  /*2dd0*/  UIADD3 UR4, UPT, UPT, UR4, 0x1, URZ ;  /* 0x0000000104047890 */ /* 0x000fe4000fffe0ff */
[----:B------:R-:W-:-:S09]  /*2de0*/  UISETP.GE.AND UP0, UPT, UR8, UR7, UPT ;  /* 0x000000070800728c */ /* 0x000fd2000bf06270 */
[----:B------:R-:W-:Y:S05]  /*2df0*/  BRA.U !UP0, `(.L_x_2078) ;  /* 0xffffffd108dc7547 */ /* 0x000fea000b83ffff */
[----:B------:R-:W-:Y:S05]  /*2e00*/  EXIT ;  /* 0x000000000000794d */ /* 0x000fea0003800000 */
.L_x_2079:
        /* <DEDUP_REMOVED lines=15> */
.L_x_3448:


//--------------------- .text._Z35group_norm_nhwc_fwd_one_pass_kernelI11Bf16IOBf16WLi256ELi16ELi256EEv26Group_norm_nhwc_fwd_params --------------------------
	.section	.text._Z35group_norm_nhwc_fwd_one_pass_kernelI11Bf16IOBf16WLi256ELi16ELi256EEv26Group_norm_nhwc_fwd_params,"ax",@progbits
	.align	128
        .global         _Z35group_norm_nhwc_fwd_one_pass_kernelI11Bf16IOBf16WLi256ELi16ELi256EEv26Group_norm_nhwc_fwd_params
        .type           _Z35group_norm_nhwc_fwd_one_pass_kernelI11Bf16IOBf16WLi256ELi16ELi256EEv26Group_norm_nhwc_fwd_params,@function
        .size           _Z35group_norm_nhwc_fwd_one_pass_kernelI11Bf16IOBf16WLi256ELi16ELi256EEv26Group_norm_nhwc_fwd_params,(.L_x_3449 - _Z35group_norm_nhwc_fwd_one_pass_kernelI11Bf16IOBf16WLi256ELi16ELi256EEv26Group_norm_nhwc_fwd_params)
        .other          _Z35group_norm_nhwc_fwd_one_pass_kernelI11Bf16IOBf16WLi256ELi16ELi256EEv26Group_norm_nhwc_fwd_params,@"STO_CUDA_ENTRY STV_DEFAULT"
_Z35group_norm_nhwc_fwd_one_pass_kernelI11Bf16IOBf16WLi256ELi16ELi256EEv26Group_norm_nhwc_fwd_params:
.text._Z35group_norm_nhwc_fwd_one_pass_kernelI11Bf16IOBf16WLi256ELi16ELi256EEv26Group_norm_nhwc_fwd_params:
        /* <DEDUP_REMOVED lines=30> */
[C---:B------:R-:W-:Y:S01]  /*01e0*/  VIADD R30, R38.reuse, 0xe0 ;  /* 0x000000e0261e7836 */ /* 0x040fe20000000000 */
[C---:B------:R-:W-:Y:S01]  /*01f0*/  IADD3 R36, PT, PT, R38.reuse, 0x80, RZ ;  /* 0x0000008026247810 */ /* 0x040fe20007ffe0ff */
[----:B------:R-:W-:Y:S01]  /*0200*/  UMOV UR9, UR6 ;  /* 0x0000000600097c82 */ /* 0x000fe20008000000 */
[----:B------:R-:W-:-:S02]  /*0210*/  IADD3 R34, PT, PT, R38, 0xa0, RZ ;  /* 0x000000a026227810 */ /* 0x000fc40007ffe0ff */
[----:B------:R-:W-:Y:S02]  /*0220*/  IADD3 R32, PT, PT, R38, 0xc0, RZ ;  /* 0x000000c026207810 */ /* 0x000fe40007ffe0ff */
[----:B------:R-:W-:Y:S02]  /*0230*/  LOP3.LUT R39, R39, 0xe, RZ, 0xc0, !PT ;  /* 0x0000000e27277812 */ /* 0x000fe400078ec0ff */
[----:B------:R-:W-:Y:S02]  /*0240*/  LOP3.LUT R37, R37, 0xf8, RZ, 0xc0, !PT ;  /* 0x000000f825257812 */ /* 0x000fe400078ec0ff */
[----:B------:R-:W-:Y:S02]  /*0250*/  SHF.R.S32.HI R35, RZ, 0x1f, R38 ;  /* 0x0000001fff237819 */ /* 0x000fe40000011426 */
[----:B------:R-:W-:Y:S02]  /*0260*/  SHF.R.S32.HI R33, RZ, 0x1f, R36 ;  /* 0x0000001fff217819 */ /* 0x000fe40000011424 */
[----:B------:R-:W-:-:S02]  /*0270*/  SHF.R.S32.HI R31, RZ, 0x1f, R34 ;  /* 0x0000001fff1f7819 */ /* 0x000fc40000011422 */
[----:B------:R-:W-:Y:S02]  /*0280*/  SHF.R.S32.HI R3, RZ, 0x1f, R32 ;  /* 0x0000001fff037819 */ /* 0x000fe40000011420 */
[----:B------:R-:W-:-:S07]  /*0290*/  SHF.R.S32.HI R5, RZ, 0x1f, R30 ;  /* 0x0000001fff057819 */ /* 0x000fce000001141e */
.L_x_2123:
[----:B0-----:R-:W0:Y:S01]  /*02a0*/  LDCU UR5, c[0x0][0x3f8] ;  /* 0x00007f00ff0577ac */ /* 0x001e220008000800 */
[----:B------:R-:W-:Y:S01]  /*02b0*/  IABS R4, UR9 ;  /* 0x0000000900047c13 */ /* 0x000fe20008000000 */
[----:B------:R-:W-:Y:S01]  /*02c0*/  IMAD.MOV.U32 R18, RZ, RZ, RZ ;  /* 0x000000ffff127224 */ /* 0x000fe200078e00ff */
[C---:B------:R-:W-:Y:S01]  /*02d0*/  IADD3 R23, PT, PT, R38.reuse, 0x40, RZ ;  /* 0x0000004026177810 */ /* 0x040fe20007ffe0ff */
[----:B-1----:R-:W1:Y:S01]  /*02e0*/  LDCU.64 UR14, c[0x0][0x3e8] ;  /* 0x00007d00ff0e77ac */ /* 0x002e620008000a00 */
[----:B------:R-:W-:Y:S01]  /*02f0*/  IADD3 R25, PT, PT, R38, 0x20, RZ ;  /* 0x0000002026197810 */ /* 0x000fe20007ffe0ff */
[----:B---3--:R-:W3:Y:S03]  /*0300*/  LDCU.64 UR18, c[0x0][0x3f0] ;  /* 0x00007e00ff1277ac */ /* 0x008ee60008000a00 */
[----:B------:R-:W-:Y:S02]  /*0310*/  SHF.R.S32.HI R21, RZ, 0x1f, R25 ;  /* 0x0000001fff157819 */ /* 0x000fe40000011419 */
[----:B0-----:R-:W-:-:S04]  /*0320*/  MOV R0, UR5 ;  /* 0x0000000500007c02 */ /* 0x001fc80008000f00 */
[----:B--2-4-:R-:W-:Y:S02]  /*0330*/  IABS R9, R0 ;  /* 0x0000000000097213 */ /* 0x014fe40000000000 */
[----:B-1----:R-:W-:Y:S02]  /*0340*/  ISETP.GE.U32.AND P3, PT, R23, UR14, PT ;  /* 0x0000000e17007c0c */ /* 0x002fe4000bf66070 */
[----:B------:R-:W0:Y:S01]  /*0350*/  I2F.RP R0, R9 ;  /* 0x0000000900007306 */ /* 0x000e220000209400 */
[----:B------:R-:W-:-:S04]  /*0360*/  ISETP.GE.U32.AND P5, PT, R25, UR14, PT ;  /* 0x0000000e19007c0c */ /* 0x000fc8000bfa6070 */
[----:B------:R-:W-:-:S03]  /*0370*/  ISETP.GE.AND.EX P5, PT, R21, UR15, PT, P5 ;  /* 0x0000000f15007c0c */ /* 0x000fc6000bfa6350 */
[----:B0-----:R-:W0:Y:S10]  /*0380*/  MUFU.RCP R0, R0 ;  /* 0x0000000000007308 */ /* 0x001e340000001000 */
[----:B------:R-:W1:Y:S08]  /*0390*/  @!P5 LDC.64 R14, c[0x0][0x3e0] ;  /* 0x0000f800ff0edb82 */ /* 0x000e700000000a00 */
        /* <DEDUP_REMOVED lines=10> */
[----:B------:R-:W-:-:S04]  /*0440*/  IMAD.HI.U32 R11, R7, R11, UR10 ;  /* 0x0000000a070b7e27 */ /* 0x000fc8000f8e000b */
[----:B---3--:R-:W-:Y:S01]  /*0450*/  IMAD.U32 R7, RZ, RZ, UR18 ;  /* 0x00000012ff077e24 */ /* 0x008fe2000f8e00ff */
[----:B------:R-:W-:Y:S02]  /*0460*/  R2UR UR10, R11 ;  /* 0x000000000b0a72ca */ /* 0x000fe400000e0000 */
[----:B------:R-:W-:-:S04]  /*0470*/  SHF.R.S32.HI R11, RZ, 0x1f, R23 ;  /* 0x0000001fff0b7819 */ /* 0x000fc80000011417 */
[----:B------:R-:W-:-:S07]  /*0480*/  ISETP.GE.AND.EX P3, PT, R11, UR15, PT, P3 ;  /* 0x0000000f0b007c0c */ /* 0x000fce000bf66330 */
[----:B------:R-:W-:Y:S02]  /*0490*/  UIMAD.WIDE.U32 UR10, UR10, UR12, URZ ;  /* 0x0000000c0a0a72a5 */ /* 0x000fe4000f8e00ff */
[----:B------:R-:W-:-:S04]  /*04a0*/  ULOP3.LUT UR10, UR9, UR5, URZ, 0x3c, !UPT ;  /* 0x00000005090a7292 */ /* 0x000fc8000f8e3cff */
[----:B------:R-:W-:Y:S01]  /*04b0*/  IMAD R0, RZ, RZ, -UR11 ;  /* 0x8000000bff007e24 */ /* 0x000fe2000f8e02ff */
[----:B------:R-:W0:Y:S03]  /*04c0*/  @!P3 LDC.64 R16, c[0x0][0x390] ;  /* 0x0000e400ff10bb82 */ /* 0x000e260000000a00 */
[----:B------:R-:W-:-:S05]  /*04d0*/  IMAD R0, R9, R0, UR12 ;  /* 0x0000000c09007e24 */ /* 0x000fca000f8e0200 */
[----:B------:R-:W-:-:S13]  /*04e0*/  ISETP.GT.U32.AND P1, PT, R9, R0, PT ;  /* 0x000000000900720c */ /* 0x000fda0003f24070 */
[----:B------:R-:W-:Y:S01]  /*04f0*/  VOTEU.ANY UP1, P1 ;  /* 0x0000000000ff7886 */ /* 0x000fe20000820100 */
[----:B------:R-:W-:-:S04]  /*0500*/  PLOP3.LUT P1, PT, PT, PT, UP1, 0x80, 0x8 ;  /* 0x000000000008781c */ /* 0x000fc80003f2f018 */
[----:B------:R-:W-:Y:S02]  /*0510*/  @!UP1 UIADD3 UR11, UPT, UPT, UR11, 0x1, URZ ;  /* 0x000000010b0b9890 */ /* 0x000fe4000fffe0ff */
[----:B------:R-:W-:-:S07]  /*0520*/  UISETP.GE.AND UP1, UPT, UR10, URZ, UPT ;  /* 0x000000ff0a00728c */ /* 0x000fce000bf26270 */
[----:B------:R-:W-:-:S04]  /*0530*/  @!P1 IADD3 R0, PT, PT, R0, -R9, RZ ;  /* 0x8000000900009210 */ /* 0x000fc80007ffe0ff */
        /* <DEDUP_REMOVED lines=28> */
[----:B------:R-:W3:Y:S03]  /*0700*/  @!P2 LDC.64 R6, c[0x0][0x3e0] ;  /* 0x0000f800ff06ab82 */ /* 0x000ee60000000a00 */
[----:B------:R-:W-:Y:S02]  /*0710*/  IADD3 R41, PT, PT, R43, UR5, RZ ;  /* 0x000000052b297c10 */ /* 0x000fe4000fffe0ff */
[-C--:B------:R-:W-:Y:S02]  /*0720*/  @!P3 MOV R40, R42.reuse ;  /* 0x0000002a0028b202 */ /* 0x080fe40000000f00 */
[----:B------:R-:W-:Y:S02]  /*0730*/  @!P5 MOV R20, R42 ;  /* 0x0000002a0014d202 */ /* 0x000fe40000000f00 */
[----:B------:R-:W-:Y:S01]  /*0740*/  @!P5 MOV R21, R41 ;  /* 0x000000290015d202 */ /* 0x000fe20000000f00 */
[----:B------:R-:W-:-:S04]  /*0750*/  @!P3 IMAD.WIDE.U32 R22, R23, R8, R40 ;  /* 0x000000081716b225 */ /* 0x000fc800078e0028 */
[----:B------:R-:W-:Y:S01]  /*0760*/  @!P5 IMAD.WIDE.U32 R20, R25, R14, R20 ;  /* 0x0000000e1914d225 */ /* 0x000fe200078e0014 */
[----:B------:R-:W-:Y:S01]  /*0770*/  @!P3 IADD3 R2, PT, PT, R23, R9, RZ ;  /* 0x000000091702b210 */ /* 0x000fe20007ffe0ff */
[----:B------:R-:W5:Y:S01]  /*0780*/  @!P1 LDC.64 R14, c[0x0][0x390] ;  /* 0x0000e400ff0e9b82 */ /* 0x000f620000000a00 */
[C---:B0-----:R-:W-:Y:S02]  /*0790*/  @!P3 LEA R16, P4, R22.reuse, R16, 0x1 ;  /* 0x000000101610b211 */ /* 0x041fe400078808ff */
[----:B------:R-:W-:Y:S02]  /*07a0*/  @!P5 IADD3 R27, PT, PT, R21, R27, RZ ;  /* 0x0000001b151bd210 */ /* 0x000fe40007ffe0ff */
[----:B------:R-:W-:Y:S02]  /*07b0*/  @!P3 LEA.HI.X R17, R22, R17, R2, 0x1, P4 ;  /* 0x000000111611b211 */ /* 0x000fe400020f0c02 */
[----:B----4-:R-:W-:Y:S01]  /*07c0*/  @!P5 LEA R12, P6, R20, R12, 0x1 ;  /* 0x0000000c140cd211 */ /* 0x010fe200078c08ff */
[----:B------:R-:W0:Y:S01]  /*07d0*/  @!P2 LDC.64 R8, c[0x0][0x390] ;  /* 0x0000e400ff08ab82 */ /* 0x000e220000000a00 */
[----:B------:R-:W-:Y:S01]  /*07e0*/  ISETP.GE.U32.AND P4, PT, R36, UR14, PT ;  /* 0x0000000e24007c0c */ /* 0x000fe2000bf86070 */
[----:B--2---:R2:W4:Y:S01]  /*07f0*/  @!P3 LDG.E R18, desc[UR16][R16.64] ;  /* 0x000000101012b981 */ /* 0x004522000c1e1900 */
[----:B------:R-:W-:Y:S01]  /*0800*/  @!P5 LEA.HI.X R13, R20, R13, R27, 0x1, P6 ;  /* 0x0000000d140dd211 */ /* 0x000fe200030f0c1b */
[----:B---3--:R-:W-:Y:S01]  /*0810*/  @!P2 IMAD R19, R19, R6, RZ ;  /* 0x000000061313a224 */ /* 0x008fe200078e02ff */
[----:B------:R-:W-:-:S02]  /*0820*/  ISETP.GE.AND.EX P3, PT, R33, UR15, PT, P4 ;  /* 0x0000000f21007c0c */ /* 0x000fc4000bf66340 */
[----:B------:R-:W-:Y:S02]  /*0830*/  @!P2 MOV R20, R42 ;  /* 0x0000002a0014a202 */ /* 0x000fe40000000f00 */
        /* <DEDUP_REMOVED lines=9> */
[----:B------:R-:W-:Y:S01]  /*08d0*/  @!P1 IMAD R19, R38, R11, R2 ;  /* 0x0000000b26139224 */ /* 0x000fe200078e0202 */
[----:B------:R-:W-:Y:S01]  /*08e0*/  @!P2 IADD3 R0, PT, PT, R21, R23, RZ ;  /* 0x000000171500a210 */ /* 0x000fe20007ffe0ff */
[----:B------:R-:W-:Y:S01]  /*08f0*/  IMAD.MOV.U32 R2, RZ, RZ, RZ ;  /* 0x000000ffff027224 */ /* 0x000fe200078e00ff */
[----:B0-----:R-:W-:Y:S01]  /*0900*/  @!P2 LEA R22, P6, R20, R8, 0x1 ;  /* 0x000000081416a211 */ /* 0x001fe200078c08ff */
[----:B------:R-:W-:-:S02]  /*0910*/  @!P1 IMAD.WIDE.U32 R10, R38, R10, R6 ;  /* 0x0000000a260a9225 */ /* 0x000fc400078e0006 */
[----:B------:R-:W0:Y:S01]  /*0920*/  @!P3 LDC.64 R6, c[0x0][0x3e0] ;  /* 0x0000f800ff06bb82 */ /* 0x000e220000000a00 */
[----:B------:R-:W-:Y:S01]  /*0930*/  @!P2 LEA.HI.X R23, R20, R9, R0, 0x1, P6 ;  /* 0x000000091417a211 */ /* 0x000fe200030f0c00 */
[----:B------:R2:W3:Y:S01]  /*0940*/  @!P5 LDG.E R2, desc[UR16][R12.64] ;  /* 0x000000100c02d981 */ /* 0x0004e2000c1e1900 */
[----:B------:R-:W-:Y:S02]  /*0950*/  ISETP.GE.U32.AND P6, PT, R32, UR14, PT ;  /* 0x0000000e20007c0c */ /* 0x000fe4000bfc6070 */
[----:B------:R-:W-:Y:S02]  /*0960*/  @!P1 IADD3 R0, PT, PT, R11, R19, RZ ;  /* 0x000000130b009210 */ /* 0x000fe40007ffe0ff */
[C---:B-----5:R-:W-:Y:S01]  /*0970*/  @!P1 LEA R44, P5, R10.reuse, R14, 0x1 ;  /* 0x0000000e0a2c9211 */ /* 0x060fe200078a08ff */
[----:B------:R-:W5:Y:S01]  /*0980*/  @!P4 LDC.64 R8, c[0x0][0x3e0] ;  /* 0x0000f800ff08cb82 */ /* 0x000f620000000a00 */
[----:B------:R-:W-:Y:S02]  /*0990*/  ISETP.GE.AND.EX P6, PT, R3, UR15, PT, P6 ;  /* 0x0000000f03007c0c */ /* 0x000fe4000bfc6360 */
[----:B------:R-:W-:-:S02]  /*09a0*/  @!P1 LEA.HI.X R45, R10, R15, R0, 0x1, P5 ;  /* 0x0000000f0a2d9211 */ /* 0x000fc400028f0c00 */
[----:B------:R-:W-:Y:S01]  /*09b0*/  ISETP.GE.U32.AND P5, PT, R30, UR14, PT ;  /* 0x0000000e1e007c0c */ /* 0x000fe2000bfa6070 */
[----:B------:R-:W-:Y:S02]  /*09c0*/  HFMA2 R0, -RZ, RZ, 0, 0 ;  /* 0x00000000ff007431 */ /* 0x000fe400000001ff */
[----:B--2---:R-:W2:Y:S01]  /*09d0*/  @!P4 LDC.64 R12, c[0x0][0x390] ;  /* 0x0000e400ff0ccb82 */ /* 0x004ea20000000a00 */
[----:B------:R-:W-:Y:S02]  /*09e0*/  ISETP.GE.AND.EX P5, PT, R5, UR15, PT, P5 ;  /* 0x0000000f05007c0c */ /* 0x000fe4000bfa6350 */
[----:B------:R-:W-:Y:S01]  /*09f0*/  MOV R21, RZ ;  /* 0x000000ff00157202 */ /* 0x000fe20000000f00 */
[----:B------:R0:W3:Y:S04]  /*0a00*/  @!P1 LDG.E R0, desc[UR16][R44.64] ;  /* 0x000000102c009981 */ /* 0x0000e8000c1e1900 */
[----:B------:R-:W2:Y:S01]  /*0a10*/  @!P6 LDC.64 R14, c[0x0][0x3e0] ;  /* 0x0000f800ff0eeb82 */ /* 0x000ea20000000a00 */
[----:B0-----:R-:W-:Y:S01]  /*0a20*/  @!P3 IMAD R4, R33, R6, RZ ;  /* 0x000000062104b224 */ /* 0x001fe200078e02ff */
[----:B------:R0:W3:Y:S01]  /*0a30*/  @!P2 LDG.E R21, desc[UR16][R22.64] ;  /* 0x000000101615a981 */ /* 0x0000e2000c1e1900 */
[----:B------:R-:W-:Y:S01]  /*0a40*/  @!P3 MOV R44, R42 ;  /* 0x0000002a002cb202 */ /* 0x000fe20000000f00 */
[----:B------:R-:W-:-:S04]  /*0a50*/  @!P3 IMAD.MOV.U32 R45, RZ, RZ, R41 ;  /* 0x000000ffff2db224 */ /* 0x000fc800078e0029 */
[----:B------:R-:W2:Y:S01]  /*0a60*/  @!P5 LDC.64 R10, c[0x0][0x3e0] ;  /* 0x0000f800ff0adb82 */ /* 0x000ea20000000a00 */
[C---:B------:R-:W-:Y:S02]  /*0a70*/  @!P3 IMAD R19, R36.reuse, R7, R4 ;  /* 0x000000072413b224 */ /* 0x040fe400078e0204 */
[----:B------:R-:W-:Y:S01]  /*0a80*/  @!P3 IMAD.WIDE.U32 R44, R36, R6, R44 ;  /* 0x00000006242cb225 */ /* 0x000fe200078e002c */
[----:B0-----:R-:W-:Y:S02]  /*0a90*/  @!P4 MOV R22, R42 ;  /* 0x0000002a0016c202 */ /* 0x001fe40000000f00 */
[----:B------:R-:W-:Y:S01]  /*0aa0*/  @!P4 MOV R23, R41 ;  /* 0x000000290017c202 */ /* 0x000fe20000000f00 */
[----:B-----5:R-:W-:Y:S01]  /*0ab0*/  @!P4 IMAD R25, R31, R8, RZ ;  /* 0x000000081f19c224 */ /* 0x020fe200078e02ff */
[----:B------:R-:W0:Y:S01]  /*0ac0*/  @!P6 LDC.64 R6, c[0x0][0x390] ;  /* 0x0000e400ff06eb82 */ /* 0x000e220000000a00 */
[----:B------:R-:W-:Y:S02]  /*0ad0*/  @!P3 IADD3 R4, PT, PT, R45, R19, RZ ;  /* 0x000000132d04b210 */ /* 0x000fe40007ffe0ff */
[----:B------:R-:W-:Y:S01]  /*0ae0*/  @!P4 IMAD R25, R34, R9, R25 ;  /* 0x000000092219c224 */ /* 0x000fe200078e0219 */
[----:B-1----:R-:W-:Y:S01]  /*0af0*/  @!P3 LEA R16, P2, R44, R16, 0x1 ;  /* 0x000000102c10b211 */ /* 0x002fe200078408ff */
[----:B------:R-:W-:-:S03]  /*0b00*/  @!P4 IMAD.WIDE.U32 R22, R34, R8, R22 ;  /* 0x000000082216c225 */ /* 0x000fc600078e0016 */
[----:B------:R-:W1:Y:S01]  /*0b10*/  @!P5 LDC.64 R8, c[0x0][0x390] ;  /* 0x0000e400ff08db82 */ /* 0x000e620000000a00 */
[----:B------:R-:W-:Y:S02]  /*0b20*/  @!P3 LEA.HI.X R17, R44, R17, R4, 0x1, P2 ;  /* 0x000000112c11b211 */ /* 0x000fe400010f0c04 */
[----:B------:R-:W-:Y:S02]  /*0b30*/  @!P4 IADD3 R25, PT, PT, R23, R25, RZ ;  /* 0x000000191719c210 */ /* 0x000fe40007ffe0ff */
[C---:B--2---:R-:W-:Y:S01]  /*0b40*/  @!P4 LEA R12, P2, R22.reuse, R12, 0x1 ;  /* 0x0000000c160cc211 */ /* 0x044fe200078408ff */
[----:B------:R-:W-:Y:S01]  /*0b50*/  @!P6 IMAD R4, R3, R14, RZ ;  /* 0x0000000e0304e224 */ /* 0x000fe200078e02ff */
[----:B------:R-:W-:Y:S02]  /*0b60*/  @!P6 MOV R23, R41 ;  /* 0x000000290017e202 */ /* 0x000fe40000000f00 */
[----:B------:R-:W-:Y:S01]  /*0b70*/  @!P4 LEA.HI.X R13, R22, R13, R25, 0x1, P2 ;  /* 0x0000000d160dc211 */ /* 0x000fe200010f0c19 */
[----:B------:R-:W-:-:S02]  /*0b80*/  @!P6 IMAD.MOV.U32 R22, RZ, RZ, R42 ;  /* 0x000000ffff16e224 */ /* 0x000fc400078e002a */
[----:B------:R-:W-:Y:S02]  /*0b90*/  HFMA2 R19, -RZ, RZ, 0, 0 ;  /* 0x00000000ff137431 */ /* 0x000fe400000001ff */
[C---:B------:R-:W-:Y:S01]  /*0ba0*/  @!P6 IMAD R27, R32.reuse, R15, R4 ;  /* 0x0000000f201be224 */ /* 0x040fe200078e0204 */
[----:B------:R-:W-:Y:S01]  /*0bb0*/  @!P5 MOV R15, R41 ;  /* 0x00000029000fd202 */ /* 0x000fe20000000f00 */
[----:B------:R-:W-:Y:S01]  /*0bc0*/  @!P6 IMAD.WIDE.U32 R22, R32, R14, R22 ;  /* 0x0000000e2016e225 */ /* 0x000fe200078e0016 */
[----:B------:R-:W-:-:S03]  /*0bd0*/  @!P5 MOV R14, R42 ;  /* 0x0000002a000ed202 */ /* 0x000fc60000000f00 */
[-C--:B------:R-:W-:Y:S02]  /*0be0*/  @!P5 IMAD R20, R5, R10.reuse, RZ ;  /* 0x0000000a0514d224 */ /* 0x080fe400078e02ff */
[----:B------:R-:W-:Y:S02]  /*0bf0*/  HFMA2 R25, -RZ, RZ, 0, 0 ;  /* 0x00000000ff197431 */ /* 0x000fe400000001ff */
[C---:B------:R-:W-:Y:S01]  /*0c00*/  @!P5 IMAD.WIDE.U32 R14, R30.reuse, R10, R14 ;  /* 0x0000000a1e0ed225 */ /* 0x040fe200078e000e */
[----:B------:R1:W2:Y:S01]  /*0c10*/  @!P3 LDG.E R19, desc[UR16][R16.64] ;  /* 0x000000101013b981 */ /* 0x0002a2000c1e1900 */
[----:B------:R-:W-:Y:S02]  /*0c20*/  @!P6 IADD3 R4, PT, PT, R23, R27, RZ ;  /* 0x0000001b1704e210 */ /* 0x000fe40007ffe0ff */
[----:B------:R-:W-:Y:S01]  /*0c30*/  @!P5 IMAD R29, R30, R11, R20 ;  /* 0x0000000b1e1dd224 */ /* 0x000fe200078e0214 */
[C---:B0-----:R-:W-:Y:S01]  /*0c40*/  @!P6 LEA R10, P2, R22.reuse, R6, 0x1 ;  /* 0x00000006160ae211 */ /* 0x041fe200078408ff */
[----:B------:R-:W-:Y:S01]  /*0c50*/  IMAD.MOV.U32 R27, RZ, RZ, RZ ;  /* 0x000000ffff1b7224 */ /* 0x000fe200078e00ff */
[----:B------:R0:W5:Y:S02]  /*0c60*/  @!P4 LDG.E R25, desc[UR16][R12.64] ;  /* 0x000000100c19c981 */ /* 0x000164000c1e1900 */
[----:B------:R-:W-:-:S02]  /*0c70*/  @!P6 LEA.HI.X R11, R22, R7, R4, 0x1, P2 ;  /* 0x00000007160be211 */ /* 0x000fc400010f0c04 */
[----:B------:R-:W-:Y:S02]  /*0c80*/  @!P5 IADD3 R4, PT, PT, R15, R29, RZ ;  /* 0x0000001d0f04d210 */ /* 0x000fe40007ffe0ff */
[C---:B-1----:R-:W-:Y:S01]  /*0c90*/  @!P5 LEA R16, P2, R14.reuse, R8, 0x1 ;  /* 0x000000080e10d211 */ /* 0x042fe200078408ff */
[----:B------:R-:W-:Y:S01]  /*0ca0*/  HFMA2 R29, -RZ, RZ, 0, 0 ;  /* 0x00000000ff1d7431 */ /* 0x000fe200000001ff */
[----:B------:R1:W5:Y:S02]  /*0cb0*/  @!P6 LDG.E R27, desc[UR16][R10.64] ;  /* 0x000000100a1be981 */ /* 0x000364000c1e1900 */
[----:B------:R-:W-:-:S05]  /*0cc0*/  @!P5 LEA.HI.X R17, R14, R9, R4, 0x1, P2 ;  /* 0x000000090e11d211 */ /* 0x000fca00010f0c04 */
[----:B------:R5:W5:Y:S01]  /*0cd0*/  @!P5 LDG.E R29, desc[UR16][R16.64] ;  /* 0x00000010101dd981 */ /* 0x000b62000c1e1900 */
[C---:B------:R-:W-:Y:S02]  /*0ce0*/  ISETP.GT.AND P2, PT, R26.reuse, 0x1e, PT ;  /* 0x0000001e1a00780c */ /* 0x040fe40003f44270 */
[----:B------:R-:W-:Y:S01]  /*0cf0*/  ISETP.GT.AND P3, PT, R26, 0xf, PT ;  /* 0x0000000f1a00780c */ /* 0x000fe20003f64270 */
[----:B------:R-:W-:Y:S01]  /*0d00*/  BSSY.RECONVERGENT B0, `(.L_x_2080) ;  /* 0x000005d000007945 */ /* 0x000fe20003800200 */
[----:B----4-:R-:W-:-:S05]  /*0d10*/  PRMT R4, R18, 0x7632, R4 ;  /* 0x0000763212047816 */ /* 0x010fca0000000004 */
[----:B------:R-:W-:-:S04]  /*0d20*/  IMAD.U32 R4, R4, 0x10000, RZ ;  /* 0x0001000004047824 */ /* 0x000fc800078e00ff */
[----:B0-----:R-:W-:Y:S01]  /*0d30*/  FMUL.FTZ R12, R4, R4 ;  /* 0x00000004040c7220 */ /* 0x001fe20000410000 */
[C---:B---3--:R-:W-:Y:S02]  /*0d40*/  PRMT R9, R2.reuse, 0x7632, R9 ;  /* 0x0000763202097816 */ /* 0x048fe40000000009 */
[----:B------:R-:W-:Y:S02]  /*0d50*/  SHF.L.U32 R2, R2, 0x10, RZ ;  /* 0x0000001002027819 */ /* 0x000fe400000006ff */
[----:B------:R-:W-:Y:S02]  /*0d60*/  SHF.L.U32 R9, R9, 0x10, RZ ;  /* 0x0000001009097819 */ /* 0x000fe400000006ff */
[C---:B------:R-:W-:Y:S02]  /*0d70*/  PRMT R7, R0.reuse, 0x7632, R7 ;  /* 0x0000763200077816 */ /* 0x040fe40000000007 */
[----:B------:R-:W-:Y:S02]  /*0d80*/  SHF.L.U32 R0, R0, 0x10, RZ ;  /* 0x0000001000007819 */ /* 0x000fe400000006ff */
[----:B------:R-:W-:Y:S01]  /*0d90*/  SHF.L.U32 R7, R7, 0x10, RZ ;  /* 0x0000001007077819 */ /* 0x000fe200000006ff */
[----:B------:R-:W-:-:S04]  /*0da0*/  FADD.FTZ R13, R2, R9 ;  /* 0x00000009020d7221 */ /* 0x000fc80000010000 */
[----:B------:R-:W-:Y:S01]  /*0db0*/  FADD.FTZ R6, R0, R7 ;  /* 0x0000000700067221 */ /* 0x000fe20000010000 */
[----:B-1----:R-:W-:-:S03]  /*0dc0*/  FMUL.FTZ R11, R7, R7 ;  /* 0x00000007070b7220 */ /* 0x002fc60000410000 */
[----:B------:R-:W-:Y:S01]  /*0dd0*/  FADD.FTZ R6, RZ, R6 ;  /* 0x00000006ff067221 */ /* 0x000fe20000010000 */
[----:B------:R-:W-:Y:S01]  /*0de0*/  FFMA.FTZ R8, R0, R0, R11 ;  /* 0x0000000000087223 */ /* 0x000fe2000001000b */
[----:B------:R-:W-:Y:S01]  /*0df0*/  FMUL.FTZ R15, R9, R9 ;  /* 0x00000009090f7220 */ /* 0x000fe20000410000 */
[----:B------:R-:W-:Y:S01]  /*0e00*/  SHF.L.U32 R11, R18, 0x10, RZ ;  /* 0x00000010120b7819 */ /* 0x000fe200000006ff */
[----:B------:R-:W-:Y:S01]  /*0e10*/  FADD.FTZ R13, R6, R13 ;  /* 0x0000000d060d7221 */ /* 0x000fe20000010000 */
[----:B------:R-:W-:Y:S01]  /*0e20*/  PRMT R6, R21, 0x7632, R6 ;  /* 0x0000763215067816 */ /* 0x000fe20000000006 */
[----:B------:R-:W-:Y:S01]  /*0e30*/  FFMA.FTZ R15, R2, R2, R15 ;  /* 0x00000002020f7223 */ /* 0x000fe2000001000f */
[----:B------:R-:W-:Y:S01]  /*0e40*/  FADD.FTZ R8, RZ, R8 ;  /* 0x00000008ff087221 */ /* 0x000fe20000010000 */
[----:B------:R-:W-:Y:S01]  /*0e50*/  FADD.FTZ R10, R11, R4 ;  /* 0x000000040b0a7221 */ /* 0x000fe20000010000 */
[----:B------:R-:W-:Y:S02]  /*0e60*/  SHF.L.U32 R6, R6, 0x10, RZ ;  /* 0x0000001006067819 */ /* 0x000fe400000006ff */
[----:B------:R-:W-:Y:S01]  /*0e70*/  SHF.L.U32 R21, R21, 0x10, RZ ;  /* 0x0000001015157819 */ /* 0x000fe200000006ff */
[----:B------:R-:W-:Y:S01]  /*0e80*/  FADD.FTZ R8, R8, R15 ;  /* 0x0000000f08087221 */ /* 0x000fe20000010000 */
[----:B------:R-:W-:Y:S01]  /*0e90*/  FFMA.FTZ R15, R11, R11, R12 ;  /* 0x0000000b0b0f7223 */ /* 0x000fe2000001000c */
[----:B------:R-:W-:Y:S01]  /*0ea0*/  FADD.FTZ R10, R13, R10 ;  /* 0x0000000a0d0a7221 */ /* 0x000fe20000010000 */
[----:B------:R-:W-:Y:S01]  /*0eb0*/  FMUL.FTZ R12, R6, R6 ;  /* 0x00000006060c7220 */ /* 0x000fe20000410000 */
[----:B------:R-:W-:Y:S01]  /*0ec0*/  FADD.FTZ R13, R21, R6 ;  /* 0x00000006150d7221 */ /* 0x000fe20000010000 */
[----:B------:R-:W-:-:S02]  /*0ed0*/  FADD.FTZ R15, R8, R15 ;  /* 0x0000000f080f7221 */ /* 0x000fc40000010000 */
[----:B------:R-:W-:Y:S01]  /*0ee0*/  FFMA.FTZ R12, R21, R21, R12 ;  /* 0x00000015150c7223 */ /* 0x000fe2000001000c */
[----:B------:R-:W-:-:S03]  /*0ef0*/  FADD.FTZ R13, R10, R13 ;  /* 0x0000000d0a0d7221 */ /* 0x000fc60000010000 */
[----:B------:R-:W-:Y:S01]  /*0f00*/  FADD.FTZ R12, R15, R12 ;  /* 0x0000000c0f0c7221 */ /* 0x000fe20000010000 */
[C---:B--2---:R-:W-:Y:S02]  /*0f10*/  PRMT R23, R19.reuse, 0x7632, R23 ;  /* 0x0000763213177816 */ /* 0x044fe40000000017 */
[----:B------:R-:W-:Y:S02]  /*0f20*/  SHF.L.U32 R8, R19, 0x10, RZ ;  /* 0x0000001013087819 */ /* 0x000fe400000006ff */
[----:B------:R-:W-:Y:S02]  /*0f30*/  SHF.L.U32 R23, R23, 0x10, RZ ;  /* 0x0000001017177819 */ /* 0x000fe400000006ff */
[C---:B-----5:R-:W-:Y:S01]  /*0f40*/  PRMT R10, R25.reuse, 0x7632, R10 ;  /* 0x00007632190a7816 */ /* 0x060fe2000000000a */
[----:B------:R-:W-:Y:S02]  /*0f50*/  IMAD.U32 R25, R25, 0x10000, RZ ;  /* 0x0001000019197824 */ /* 0x000fe400078e00ff */
[----:B------:R-:W-:Y:S01]  /*0f60*/  FADD.FTZ R14, R8, R23 ;  /* 0x00000017080e7221 */ /* 0x000fe20000010000 */
[----:B------:R-:W-:Y:S01]  /*0f70*/  FMUL.FTZ R15, R23, R23 ;  /* 0x00000017170f7220 */ /* 0x000fe20000410000 */
[----:B------:R-:W-:-:S02]  /*0f80*/  SHF.L.U32 R10, R10, 0x10, RZ ;  /* 0x000000100a0a7819 */ /* 0x000fc400000006ff */
[----:B------:R-:W-:Y:S01]  /*0f90*/  PRMT R20, R27, 0x7632, R20 ;  /* 0x000076321b147816 */ /* 0x000fe20000000014 */
[----:B------:R-:W-:Y:S01]  /*0fa0*/  FADD.FTZ R13, R13, R14 ;  /* 0x0000000e0d0d7221 */ /* 0x000fe20000010000 */
[----:B------:R-:W-:Y:S01]  /*0fb0*/  FFMA.FTZ R15, R8, R8, R15 ;  /* 0x00000008080f7223 */ /* 0x000fe2000001000f */
[----:B------:R-:W-:Y:S01]  /*0fc0*/  FMUL.FTZ R16, R10, R10 ;  /* 0x0000000a0a107220 */ /* 0x000fe20000410000 */
[----:B------:R-:W-:Y:S01]  /*0fd0*/  FADD.FTZ R14, R25, R10 ;  /* 0x0000000a190e7221 */ /* 0x000fe20000010000 */
[----:B------:R-:W-:Y:S02]  /*0fe0*/  SHF.L.U32 R20, R20, 0x10, RZ ;  /* 0x0000001014147819 */ /* 0x000fe400000006ff */
        /* <DEDUP_REMOVED lines=8> */
[----:B------:R-:W-:Y:S01]  /*1070*/  SHF.L.U32 R29, R29, 0x10, RZ ;  /* 0x000000101d1d7819 */ /* 0x000fe200000006ff */
[C---:B------:R-:W-:Y:S01]  /*1080*/  FADD.FTZ R13, R27.reuse, R20 ;  /* 0x000000141b0d7221 */ /* 0x040fe20000010000 */
[----:B------:R-:W-:Y:S01]  /*1090*/  FFMA.FTZ R14, R27, R27, R14 ;  /* 0x0000001b1b0e7223 */ /* 0x000fe2000001000e */
[----:B------:R-:W-:-:S02]  /*10a0*/  FMUL.FTZ R16, R22, R22 ;  /* 0x0000001616107220 */ /* 0x000fc40000410000 */
[----:B------:R-:W-:Y:S01]  /*10b0*/  FADD.FTZ R12, R12, R13 ;  /* 0x0000000d0c0c7221 */ /* 0x000fe20000010000 */
[----:B------:R-:W-:Y:S01]  /*10c0*/  FADD.FTZ R15, R15, R14 ;  /* 0x0000000e0f0f7221 */ /* 0x000fe20000010000 */
[C---:B------:R-:W-:Y:S01]  /*10d0*/  FADD.FTZ R13, R29.reuse, R22 ;  /* 0x000000161d0d7221 */ /* 0x040fe20000010000 */
[----:B------:R-:W-:-:S03]  /*10e0*/  FFMA.FTZ R16, R29, R29, R16 ;  /* 0x0000001d1d107223 */ /* 0x000fc60000010010 */
[----:B------:R-:W-:Y:S01]  /*10f0*/  FADD.FTZ R14, R12, R13 ;  /* 0x0000000d0c0e7221 */ /* 0x000fe20000010000 */
[----:B------:R-:W-:-:S04]  /*1100*/  FADD.FTZ R15, R15, R16 ;  /* 0x000000100f0f7221 */ /* 0x000fc80000010000 */
        /* <DEDUP_REMOVED lines=28> */
.L_x_2081:
[----:B------:R-:W-:Y:S05]  /*12d0*/  BSYNC.RECONVERGENT B0 ;  /* 0x0000000000007941 */ /* 0x000fea0003800200 */
.L_x_2080:
        /* <DEDUP_REMOVED lines=26> */
.L_x_2083:
[----:B------:R-:W-:Y:S05]  /*1480*/  BSYNC.RECONVERGENT B0 ;  /* 0x0000000000007941 */ /* 0x000fea0003800200 */
.L_x_2082:
        /* <DEDUP_REMOVED lines=16> */
[----:B------:R-:W-:Y:S01]  /*1590*/  IMAD.U32 R16, RZ, RZ, UR14 ;  /* 0x0000000eff107e24 */ /* 0x000fe2000f8e00ff */
[----:B------:R-:W-:Y:S02]  /*15a0*/  UIMAD.WIDE.U32 UR12, UR12, 0x8, UR18 ;  /* 0x000000080c0c78a5 */ /* 0x000fe4000f8e0012 */
[----:B------:R-:W-:-:S06]  /*15b0*/  UIADD3 UR11, UPT, UPT, -UR11, 0x1, URZ ;  /* 0x000000010b0b7890 */ /* 0x000fcc000fffe1ff */
        /* <DEDUP_REMOVED lines=14> */
.L_x_2086:
[----:B----4-:R-:W2:Y:S04]  /*16a0*/  LDG.E.STRONG.GPU R16, desc[UR16][R14.64] ;  /* 0x000000100e107981 */ /* 0x010ea8000c1ef900 */
[----:B--2---:R-:W-:Y:S01]  /*16b0*/  CCTL.IVALL ;  /* 0x00000000ff00798f */ /* 0x004fe20002000000 */
[----:B------:R-:W-:Y:S05]  /*16c0*/  YIELD ;  /* 0x0000000000007946 */ /* 0x000fea0003800000 */
[----:B------:R-:W-:-:S13]  /*16d0*/  ISETP.NE.AND P4, PT, R16, R19, PT ;  /* 0x000000131000720c */ /* 0x000fda0003f85270 */
[----:B------:R-:W-:Y:S05]  /*16e0*/  @P4 BRA `(.L_x_2086) ;  /* 0xfffffffc00ec4947 */ /* 0x000fea000383ffff */
.L_x_2085:
[----:B------:R-:W-:Y:S05]  /*16f0*/  WARPSYNC.ALL ;  /* 0x0000000000007948 */ /* 0x000fea0003800000 */
[----:B------:R-:W-:Y:S06]  /*1700*/  BAR.SYNC.DEFER_BLOCKING 0x0 ;  /* 0x0000000000007b1d */ /* 0x000fec0000010000 */
[----:B------:R-:W-:Y:S01]  /*1710*/  UMOV UR5, URZ ;  /* 0x000000ff00057c82 */ /* 0x000fe20008000000 */
[----:B------:R-:W-:Y:S05]  /*1720*/  @!P2 BRA `(.L_x_2087) ;  /* 0x000000040098a947 */ /* 0x000fea0003800000 */
[----:B------:R-:W-:Y:S01]  /*1730*/  LOP3.LUT R44, R24, 0x7ffffff8, RZ, 0xc0, !PT ;  /* 0x7ffffff8182c7812 */ /* 0x000fe200078ec0ff */
        /* <DEDUP_REMOVED lines=8> */
[----:B------:R-:W-:Y:S01]  /*17c0*/  UMOV UR5, URZ ;  /* 0x000000ff00057c82 */ /* 0x000fe20008000000 */
[----:B------:R-:W-:-:S10]  /*17d0*/  UMOV UR11, UR6 ;  /* 0x00000006000b7c82 */ /* 0x000fd40008000000 */
.L_x_2088:
[----:B------:R-:W-:Y:S01]  /*17e0*/  UIADD3 UR26, UPT, UPT, UR5, 0x1, URZ ;  /* 0x00000001051a7890 */ /* 0x000fe2000fffe0ff */
[----:B------:R-:W-:-:S05]  /*17f0*/  ISETP.EQ.OR P2, PT, RZ, UR15, P3 ;  /* 0x0000000fff007c0c */ /* 0x000fca0009f42670 */
[----:B----4-:R-:W-:-:S04]  /*1800*/  MOV R14, UR26 ;  /* 0x0000001a000e7c02 */ /* 0x010fc80008000f00 */
[----:B------:R-:W-:-:S04]  /*1810*/  ISETP.EQ.OR P4, PT, R14, UR20, P3 ;  /* 0x000000140e007c0c */ /* 0x000fc80009f82670 */
[----:B------:R-:W-:-:S05]  /*1820*/  VOTEU.ALL UP1, P2 ;  /* 0x0000000000ff7886 */ /* 0x000fca0001020000 */
[----:B------:R-:W-:-:S04]  /*1830*/  @!UP1 UIMAD.WIDE.U32 UR26, UR11, 0x8, UR18 ;  /* 0x000000080b1a98a5 */ /* 0x000fc8000f8e0012 */
[----:B------:R-:W-:Y:S02]  /*1840*/  VOTEU.ALL UP1, P4 ;  /* 0x0000000000ff7886 */ /* 0x000fe40002020000 */
[----:B------:R-:W-:Y:S02]  /*1850*/  MOV R14, UR26 ;  /* 0x0000001a000e7c02 */ /* 0x000fe40008000f00 */
[----:B------:R-:W-:Y:S01]  /*1860*/  MOV R15, UR27 ;  /* 0x0000001b000f7c02 */ /* 0x000fe20008000f00 */
[----:B------:R-:W-:-:S05]  /*1870*/  @!UP1 UIMAD.WIDE.U32 UR26, UR14, 0x8, UR18 ;  /* 0x000000080e1a98a5 */ /* 0x000fca000f8e0012 */
[----:B------:R-:W0:Y:S01]  /*1880*/  @!P2 LDG.E.64 R14, desc[UR16][R14.64] ;  /* 0x000000100e0ea981 */ /* 0x000e22000c1e1b00 */
[----:B------:R-:W-:Y:S01]  /*1890*/  IMAD.U32 R16, RZ, RZ, UR26 ;  /* 0x0000001aff107e24 */ /* 0x000fe2000f8e00ff */
        /* <DEDUP_REMOVED lines=10> */
[----:B------:R-:W-:Y:S02]  /*1940*/  MOV R18, UR26 ;  /* 0x0000001a00127c02 */ /* 0x000fe40008000f00 */
[----:B--2---:R-:W-:-:S06]  /*1950*/  MOV R19, UR27 ;  /* 0x0000001b00137c02 */ /* 0x004fcc0008000f00 */
[----:B------:R-:W2:Y:S01]  /*1960*/  @!P5 LDG.E.64 R18, desc[UR16][R18.64] ;  /* 0x000000101212d981 */ /* 0x000ea2000c1e1b00 */
[----:B------:R-:W-:-:S05]  /*1970*/  VOTEU.ALL UP1, P6 ;  /* 0x0000000000ff7886 */ /* 0x000fca0003020000 */
[----:B------:R-:W-:Y:S01]  /*1980*/  @!UP1 UIMAD.WIDE.U32 UR26, UR23, 0x8, UR18 ;  /* 0x00000008171a98a5 */ /* 0x000fe2000f8e0012 */
[----:B0--3--:R-:W-:Y:S01]  /*1990*/  @!P2 FADD.FTZ R12, R12, R14 ;  /* 0x0000000e0c0ca221 */ /* 0x009fe20000010000 */
[----:B------:R-:W-:-:S04]  /*19a0*/  @!P2 FADD.FTZ R13, R13, R15 ;  /* 0x0000000f0d0da221 */ /* 0x000fc80000010000 */
[----:B------:R-:W-:Y:S01]  /*19b0*/  MOV R14, UR26 ;  /* 0x0000001a000e7c02 */ /* 0x000fe20008000f00 */
[----:B------:R-:W-:Y:S01]  /*19c0*/  IMAD.U32 R15, RZ, RZ, UR27 ;  /* 0x0000001bff0f7e24 */ /* 0x000fe2000f8e00ff */
[----:B------:R-:W-:-:S05]  /*19d0*/  UIADD3 UR26, UPT, UPT, UR5, 0x4, URZ ;  /* 0x00000004051a7890 */ /* 0x000fca000fffe0ff */
[----:B------:R-:W3:Y:S01]  /*19e0*/  @!P6 LDG.E.64 R14, desc[UR16][R14.64] ;  /* 0x000000100e0ee981 */ /* 0x000ee2000c1e1b00 */
[----:B----4-:R-:W-:Y:S01]  /*19f0*/  @!P4 FADD.FTZ R12, R12, R16 ;  /* 0x000000100c0cc221 */ /* 0x010fe20000010000 */
        /* <DEDUP_REMOVED lines=9> */
[----:B------:R-:W-:Y:S02]  /*1a90*/  MOV R18, UR26 ;  /* 0x0000001a00127c02 */ /* 0x000fe40008000f00 */
[----:B------:R-:W-:-:S06]  /*1aa0*/  MOV R19, UR27 ;  /* 0x0000001b00137c02 */ /* 0x000fcc0008000f00 */
        /* <DEDUP_REMOVED lines=9> */
[----:B------:R-:W-:Y:S01]  /*1b40*/  IMAD.U32 R14, RZ, RZ, UR26 ;  /* 0x0000001aff0e7e24 */ /* 0x000fe2000f8e00ff */
[----:B------:R-:W-:Y:S01]  /*1b50*/  UIADD3 UR26, UPT, UPT, UR5, 0x7, URZ ;  /* 0x00000007051a7890 */ /* 0x000fe2000fffe0ff */
[----:B------:R-:W-:-:S03]  /*1b60*/  @!P6 FADD.FTZ R13, R13, R15 ;  /* 0x0000000f0d0de221 */ /* 0x000fc60000010000 */
[----:B------:R-:W-:Y:S02]  /*1b70*/  ISETP.EQ.OR P6, PT, R14, UR20, P3 ;  /* 0x000000140e007c0c */ /* 0x000fe40009fc2670 */
[----:B------:R-:W-:-:S04]  /*1b80*/  MOV R14, UR26 ;  /* 0x0000001a000e7c02 */ /* 0x000fc80008000f00 */
[----:B------:R-:W-:-:S07]  /*1b90*/  ISETP.EQ.OR P5, PT, R14, UR20, P3 ;  /* 0x000000140e007c0c */ /* 0x000fce0009fa2670 */
[----:B------:R-:W-:-:S05]  /*1ba0*/  VOTEU.ALL UP1, P6 ;  /* 0x0000000000ff7886 */ /* 0x000fca0003020000 */
[----:B------:R-:W-:Y:S01]  /*1bb0*/  @!UP1 UIMAD.WIDE.U32 UR26, UR12, 0x8, UR18 ;  /* 0x000000080c1a98a5 */ /* 0x000fe2000f8e0012 */
[----:B------:R-:W-:-:S05]  /*1bc0*/  VOTEU.ALL UP1, P5 ;  /* 0x0000000000ff7886 */ /* 0x000fca0002820000 */
[----:B------:R-:W-:Y:S02]  /*1bd0*/  MOV R14, UR26 ;  /* 0x0000001a000e7c02 */ /* 0x000fe40008000f00 */
[----:B------:R-:W-:Y:S01]  /*1be0*/  MOV R15, UR27 ;  /* 0x0000001b000f7c02 */ /* 0x000fe20008000f00 */
[----:B------:R-:W-:-:S05]  /*1bf0*/  @!UP1 UIMAD.WIDE.U32 UR26, UR25, 0x8, UR18 ;  /* 0x00000008191a98a5 */ /* 0x000fca000f8e0012 */
[----:B------:R-:W3:Y:S01]  /*1c00*/  @!P6 LDG.E.64 R14, desc[UR16][R14.64] ;  /* 0x000000100e0ee981 */ /* 0x000ee2000c1e1b00 */
[----:B--2---:R-:W-:Y:S01]  /*1c10*/  @!P4 FADD.FTZ R12, R12, R18 ;  /* 0x000000120c0cc221 */ /* 0x004fe20000010000 */
[----:B------:R-:W-:Y:S01]  /*1c20*/  @!P4 FADD.FTZ R13, R13, R19 ;  /* 0x000000130d0dc221 */ /* 0x000fe20000010000 */
[----:B------:R-:W-:Y:S02]  /*1c30*/  MOV R18, UR26 ;  /* 0x0000001a00127c02 */ /* 0x000fe40008000f00 */
[----:B------:R-:W-:-:S06]  /*1c40*/  MOV R19, UR27 ;  /* 0x0000001b00137c02 */ /* 0x000fcc0008000f00 */
[----:B------:R-:W2:Y:S01]  /*1c50*/  @!P5 LDG.E.64 R18, desc[UR16][R18.64] ;  /* 0x000000101212d981 */ /* 0x000ea2000c1e1b00 */
[----:B------:R-:W-:Y:S02]  /*1c60*/  UIADD3 UR5, UPT, UPT, UR5, 0x8, URZ ;  /* 0x0000000805057890 */ /* 0x000fe4000fffe0ff */
[----:B------:R-:W-:Y:S02]  /*1c70*/  UIADD3 UR15, UPT, UPT, UR15, 0x8, URZ ;  /* 0x000000080f0f7890 */ /* 0x000fe4000fffe0ff */
        /* <DEDUP_REMOVED lines=17> */
.L_x_2087:
[----:B----4-:R-:W-:-:S04]  /*1d90*/  LOP3.LUT R14, R24, 0x7, RZ, 0xc0, !PT ;  /* 0x00000007180e7812 */ /* 0x010fc800078ec0ff */
[----:B------:R-:W-:-:S13]  /*1da0*/  ISETP.NE.AND P2, PT, R14, RZ, PT ;  /* 0x000000ff0e00720c */ /* 0x000fda0003f45270 */
[----:B------:R-:W-:Y:S05]  /*1db0*/  @!P2 BRA `(.L_x_2084) ;  /* 0x00000004006ca947 */ /* 0x000fea0003800000 */
[----:B------:R-:W-:-:S04]  /*1dc0*/  IADD3 R14, PT, PT, R14, -0x1, RZ ;  /* 0xffffffff0e0e7810 */ /* 0x000fc80007ffe0ff */
[----:B------:R-:W-:-:S13]  /*1dd0*/  ISETP.GE.U32.AND P2, PT, R14, 0x3, PT ;  /* 0x000000030e00780c */ /* 0x000fda0003f46070 */
[----:B------:R-:W-:Y:S05]  /*1de0*/  @!P2 BRA `(.L_x_2089) ;  /* 0x0000000000b8a947 */ /* 0x000fea0003800000 */
[----:B------:R-:W-:-:S05]  /*1df0*/  IMAD.U32 R14, RZ, RZ, UR5 ;  /* 0x00000005ff0e7e24 */ /* 0x000fca000f8e00ff */
        /* <DEDUP_REMOVED lines=11> */
[----:B------:R-:W-:Y:S02]  /*1eb0*/  ISETP.EQ.OR P4, PT, R14, UR20, P3 ;  /* 0x000000140e007c0c */ /* 0x000fe40009f82670 */
[----:B------:R-:W-:-:S04]  /*1ec0*/  MOV R14, UR11 ;  /* 0x0000000b000e7c02 */ /* 0x000fc80008000f00 */
        /* <DEDUP_REMOVED lines=9> */
[----:B------:R-:W-:Y:S01]  /*1f60*/  MOV R14, UR12 ;  /* 0x0000000c000e7c02 */ /* 0x000fe20008000f00 */
[----:B------:R-:W-:Y:S01]  /*1f70*/  IMAD.U32 R15, RZ, RZ, UR13 ;  /* 0x0000000dff0f7e24 */ /* 0x000fe2000f8e00ff */
[----:B------:R-:W-:Y:S02]  /*1f80*/  @!UP2 UIMAD UR14, UR14, UR21, UR6 ;  /* 0x000000150e0ea2a4 */ /* 0x000fe4000f8e0206 */
[----:B------:R-:W-:-:S03]  /*1f90*/  @!UP1 UIMAD.WIDE.U32 UR12, UR11, 0x8, UR18 ;  /* 0x000000080b0c98a5 */ /* 0x000fc6000f8e0012 */
[----:B------:R-:W4:Y:S01]  /*1fa0*/  @!P4 LDG.E.64 R14, desc[UR16][R14.64] ;  /* 0x000000100e0ec981 */ /* 0x000f22000c1e1b00 */
[----:B------:R-:W-:Y:S02]  /*1fb0*/  @!UP2 UIMAD.WIDE.U32 UR14, UR14, 0x8, UR18 ;  /* 0x000000080e0ea8a5 */ /* 0x000fe4000f8e0012 */
[----:B------:R-:W-:Y:S02]  /*1fc0*/  MOV R44, UR12 ;  /* 0x0000000c002c7c02 */ /* 0x000fe40008000f00 */
[----:B------:R-:W-:Y:S02]  /*1fd0*/  MOV R45, UR13 ;  /* 0x0000000d002d7c02 */ /* 0x000fe40008000f00 */
[----:B-1----:R-:W-:Y:S02]  /*1fe0*/  MOV R18, UR14 ;  /* 0x0000000e00127c02 */ /* 0x002fe40008000f00 */
[----:B--2---:R-:W-:-:S06]  /*1ff0*/  MOV R19, UR15 ;  /* 0x0000000f00137c02 */ /* 0x004fcc0008000f00 */
        /* <DEDUP_REMOVED lines=13> */
.L_x_2089:
[----:B------:R-:W-:-:S13]  /*20d0*/  LOP3.LUT P2, R14, R24, 0x3, RZ, 0xc0, !PT ;  /* 0x00000003180e7812 */ /* 0x000fda000784c0ff */
        /* <DEDUP_REMOVED lines=16> */
[----:B------:R-:W-:Y:S01]  /*21e0*/  MOV R16, UR12 ;  /* 0x0000000c00107c02 */ /* 0x000fe20008000f00 */
[----:B------:R-:W0:Y:S01]  /*21f0*/  @!P4 LDG.E.64 R14, desc[UR16][R14.64] ;  /* 0x000000100e0ec981 */ /* 0x000e22000c1e1b00 */
[----:B------:R-:W-:-:S06]  /*2200*/  MOV R17, UR13 ;  /* 0x0000000d00117c02 */ /* 0x000fcc0008000f00 */
[----:B------:R-:W4:Y:S01]  /*2210*/  @!P2 LDG.E.64 R16, desc[UR16][R16.64] ;  /* 0x000000101010a981 */ /* 0x000f22000c1e1b00 */
[----:B-1----:R-:W-:-:S05]  /*2220*/  MOV R18, UR5 ;  /* 0x0000000500127c02 */ /* 0x002fca0008000f00 */
[----:B------:R-:W-:-:S05]  /*2230*/  VIADD R18, R18, 0x2 ;  /* 0x0000000212127836 */ /* 0x000fca0000000000 */
[----:B------:R-:W-:Y:S01]  /*2240*/  R2UR UR5, R18 ;  /* 0x00000000120572ca */ /* 0x000fe200000e0000 */
[----:B0--3--:R-:W-:Y:S01]  /*2250*/  @!P4 FADD.FTZ R12, R12, R14 ;  /* 0x0000000e0c0cc221 */ /* 0x009fe20000010000 */
[----:B------:R-:W-:-:S03]  /*2260*/  @!P4 FADD.FTZ R13, R13, R15 ;  /* 0x0000000f0d0dc221 */ /* 0x000fc60000010000 */
[----:B----4-:R-:W-:Y:S01]  /*2270*/  @!P2 FADD.FTZ R12, R12, R16 ;  /* 0x000000100c0ca221 */ /* 0x010fe20000010000 */
[----:B------:R-:W-:-:S09]  /*2280*/  @!P2 FADD.FTZ R13, R13, R17 ;  /* 0x000000110d0da221 */ /* 0x000fd20000010000 */
.L_x_2090:
        /* <DEDUP_REMOVED lines=13> */
.L_x_2091:
[----:B------:R-:W-:Y:S05]  /*2360*/  BSYNC.RECONVERGENT B0 ;  /* 0x0000000000007941 */ /* 0x000fea0003800200 */
.L_x_2084:
[----:B------:R-:W4:Y:S01]  /*2370*/  S2UR UR11, SR_CgaCtaId ;  /* 0x00000000000b79c3 */ /* 0x000f220000008800 */
[----:B------:R-:W5:Y:S01]  /*2380*/  LDCU UR12, c[0x0][0x414] ;  /* 0x00008280ff0c77ac */ /* 0x000f620008000800 */
[----:B------:R-:W-:Y:S01]  /*2390*/  MOV R15, UR9 ;  /* 0x00000009000f7c02 */ /* 0x000fe20008000f00 */
[----:B------:R-:W-:-:S05]  /*23a0*/  UMOV UR5, 0x400 ;  /* 0x0000040000057882 */ /* 0x000fca0000000000 */
[----:B------:R-:W0:Y:S08]  /*23b0*/  @P0 LDC.64 R44, c[0x0][0x388] ;  /* 0x0000e200ff2c0b82 */ /* 0x000e300000000a00 */
[----:B------:R-:W3:Y:S01]  /*23c0*/  LDC.64 R16, c[0x0][0x3a0] ;  /* 0x0000e800ff107b82 */ /* 0x000ee20000000a00 */
[----:B-----5:R-:W-:Y:S01]  /*23d0*/  @P0 FMUL.FTZ R14, R12, UR12 ;  /* 0x0000000c0c0e0c20 */ /* 0x020fe20008410000 */
[----:B----4-:R-:W-:-:S06]  /*23e0*/  ULEA UR5, UR11, UR5, 0x18 ;  /* 0x000000050b057291 */ /* 0x010fcc000f8ec0ff */
[----:B-12---:R-:W1:Y:S01]  /*23f0*/  LDC.64 R18, c[0x0][0x398] ;  /* 0x0000e600ff127b82 */ /* 0x006e620000000a00 */
[----:B0-----:R-:W-:-:S04]  /*2400*/  @P0 IMAD.WIDE R44, R15, 0x8, R44 ;  /* 0x000000080f2c0825 */ /* 0x001fc800078e022c */
[----:B------:R-:W-:Y:S01]  /*2410*/  @P0 FMUL.FTZ R15, R13, UR12 ;  /* 0x0000000c0d0f0c20 */ /* 0x000fe20008410000 */
[----:B------:R-:W-:Y:S04]  /*2420*/  @!P3 STS.64 [UR5+0x50], R12 ;  /* 0x0000500cff00b988 */ /* 0x000fe80008000a05 */
[----:B------:R0:W-:Y:S02]  /*2430*/  @P0 STG.E.64 desc[UR16][R44.64], R14 ;  /* 0x0000000e2c000986 */ /* 0x0001e4000c101b10 */
[----:B0-----:R-:W-:-:S05]  /*2440*/  IADD3 R15, PT, PT, R39, UR10, RZ ;  /* 0x0000000a270f7c10 */ /* 0x001fca000fffe0ff */
[C---:B---3--:R-:W-:Y:S01]  /*2450*/  IMAD.WIDE R16, R15.reuse, 0x2, R16 ;  /* 0x000000020f107825 */ /* 0x048fe200078e0210 */
[----:B------:R-:W-:Y:S03]  /*2460*/  BAR.SYNC.DEFER_BLOCKING 0x0 ;  /* 0x0000000000007b1d */ /* 0x000fe60000010000 */
[----:B-1----:R-:W-:-:S03]  /*2470*/  IMAD.WIDE R18, R15, 0x2, R18 ;  /* 0x000000020f127825 */ /* 0x002fc600078e0212 */
[----:B------:R-:W2:Y:S04]  /*2480*/  LDG.E.U16 R44, desc[UR16][R16.64] ;  /* 0x00000010102c7981 */ /* 0x000ea8000c1e1500 */
[----:B------:R-:W3:Y:S04]  /*2490*/  LDG.E.U16 R12, desc[UR16][R18.64] ;  /* 0x00000010120c7981 */ /* 0x000ee8000c1e1500 */
[----:B------:R0:W4:Y:S04]  /*24a0*/  LDG.E.U16 R45, desc[UR16][R18.64+0x2] ;  /* 0x00000210122d7981 */ /* 0x000128000c1e1500 */
[----:B------:R2:W5:Y:S04]  /*24b0*/  LDG.E.U16 R16, desc[UR16][R16.64+0x2] ;  /* 0x0000021010107981 */ /* 0x000568000c1e1500 */
        /* <DEDUP_REMOVED lines=13> */
[----:B0-----:R-:W-:Y:S01]  /*2590*/  VIADD R19, R38, 0x20 ;  /* 0x0000002026137836 */ /* 0x001fe20000000000 */
[----:B------:R-:W-:Y:S01]  /*25a0*/  UMOV UR10, 0x3f800000 ;  /* 0x3f800000000a7882 */ /* 0x000fe20000000000 */
[----:B-1----:R-:W-:-:S13]  /*25b0*/  @P2 R2UR UR11, R13 ;  /* 0x000000000d0b22ca */ /* 0x002fda00000e0000 */
[----:B------:R-:W-:Y:S01]  /*25c0*/  @UP1 UMOV UR10, UR11 ;  /* 0x0000000b000a1c82 */ /* 0x000fe20008000000 */
[----:B--2---:R-:W-:Y:S02]  /*25d0*/  SHF.L.U32 R17, R44, 0x10, RZ ;  /* 0x000000102c117819 */ /* 0x004fe400000006ff */
[----:B---3--:R-:W-:Y:S02]  /*25e0*/  SHF.L.U32 R14, R12, 0x10, RZ ;  /* 0x000000100c0e7819 */ /* 0x008fe400000006ff */
[----:B----4-:R-:W-:Y:S02]  /*25f0*/  SHF.L.U32 R15, R45, 0x10, RZ ;  /* 0x000000102d0f7819 */ /* 0x010fe400000006ff */
[----:B-----5:R-:W-:Y:S01]  /*2600*/  SHF.L.U32 R16, R16, 0x10, RZ ;  /* 0x0000001010107819 */ /* 0x020fe200000006ff */
[----:B------:R-:W-:Y:S06]  /*2610*/  BRA.U UP0, `(.L_x_2093) ;  /* 0x0000000900f07547 */ /* 0x000fec000b800000 */
[----:B------:R-:W0:Y:S01]  /*2620*/  LDCU.64 UR14, c[0x0][0x3e8] ;  /* 0x00007d00ff0e77ac */ /* 0x000e220008000a00 */
[----:B------:R-:W-:Y:S01]  /*2630*/  BSSY.RECONVERGENT B1, `(.L_x_2094) ;  /* 0x0000016000017945 */ /* 0x000fe20003800200 */
[----:B0-----:R-:W-:-:S04]  /*2640*/  ISETP.GE.U32.AND P1, PT, R38, UR14, PT ;  /* 0x0000000e26007c0c */ /* 0x001fc8000bf26070 */
[----:B------:R-:W-:-:S13]  /*2650*/  ISETP.GE.AND.EX P1, PT, R35, UR15, PT, P1 ;  /* 0x0000000f23007c0c */ /* 0x000fda000bf26310 */
[----:B------:R-:W-:Y:S05]  /*2660*/  @P1 BRA `(.L_x_2095) ;  /* 0x0000000000481947 */ /* 0x000fea0003800000 */
        /* <DEDUP_REMOVED lines=8> */
[----:B------:R-:W-:-:S03]  /*26f0*/  FFMA.FTZ R0, R14, R0, R17 ;  /* 0x000000000e007223 */ /* 0x000fc60000010011 */
[----:B------:R-:W-:Y:S01]  /*2700*/  FFMA.FTZ R7, R15, R7, R16 ;  /* 0x000000070f077223 */ /* 0x000fe20000010010 */
[----:B0-----:R-:W-:-:S04]  /*2710*/  IMAD R45, R35, UR18, RZ ;  /* 0x00000012232d7c24 */ /* 0x001fc8000f8e02ff */
[----:B------:R-:W-:Y:S01]  /*2720*/  F2FP.BF16.F32.PACK_AB R7, R7, R0 ;  /* 0x000000000707723e */ /* 0x000fe200000010ff */
[----:B------:R-:W-:-:S04]  /*2730*/  IMAD.WIDE.U32 R12, R38, UR18, R12 ;  /* 0x00000012260c7c25 */ /* 0x000fc8000f8e000c */
[----:B------:R-:W-:Y:S01]  /*2740*/  IMAD R45, R38, UR19, R45 ;  /* 0x00000013262d7c24 */ /* 0x000fe2000f8e022d */
[----:B-1----:R-:W-:-:S03]  /*2750*/  LEA R44, P1, R12, UR12, 0x1 ;  /* 0x0000000c0c2c7c11 */ /* 0x002fc6000f8208ff */
[----:B------:R-:W-:-:S05]  /*2760*/  IMAD.IADD R45, R13, 0x1, R45 ;  /* 0x000000010d2d7824 */ /* 0x000fca00078e022d */
[----:B------:R-:W-:-:S05]  /*2770*/  LEA.HI.X R45, R12, UR13, R45, 0x1, P1 ;  /* 0x0000000d0c2d7c11 */ /* 0x000fca00088f0c2d */
[----:B------:R0:W-:Y:S02]  /*2780*/  STG.E desc[UR16][R44.64], R7 ;  /* 0x000000072c007986 */ /* 0x0001e4000c101910 */
.L_x_2095:
[----:B------:R-:W-:Y:S05]  /*2790*/  BSYNC.RECONVERGENT B1 ;  /* 0x0000000000017941 */ /* 0x000fea0003800200 */
.L_x_2094:
[----:B------:R-:W-:Y:S01]  /*27a0*/  SHF.R.S32.HI R12, RZ, 0x1f, R19 ;  /* 0x0000001fff0c7819 */ /* 0x000fe20000011413 */
[----:B------:R-:W-:Y:S01]  /*27b0*/  BSSY.RECONVERGENT B1, `(.L_x_2096) ;  /* 0x0000018000017945 */ /* 0x000fe20003800200 */
[----:B------:R-:W-:Y:S02]  /*27c0*/  ISETP.GE.U32.AND P1, PT, R19, UR14, PT ;  /* 0x0000000e13007c0c */ /* 0x000fe4000bf26070 */
[----:B------:R-:W-:Y:S02]  /*27d0*/  IADD3 R0, PT, PT, R38, 0x40, RZ ;  /* 0x0000004026007810 */ /* 0x000fe40007ffe0ff */
[----:B------:R-:W-:Y:S02]  /*27e0*/  ISETP.GE.AND.EX P1, PT, R12, UR15, PT, P1 ;  /* 0x0000000f0c007c0c */ /* 0x000fe4000bf26310 */
[----:B0-----:R-:W-:-:S11]  /*27f0*/  IADD3 R7, PT, PT, R38, 0x60, RZ ;  /* 0x0000006026077810 */ /* 0x001fd60007ffe0ff */
[----:B------:R-:W-:Y:S05]  /*2800*/  @P1 BRA `(.L_x_2097) ;  /* 0x0000000000481947 */ /* 0x000fea0003800000 */
[----:B------:R-:W0:Y:S01]  /*2810*/  LDCU.64 UR12, c[0x0][0x3e0] ;  /* 0x00007c00ff0c77ac */ /* 0x000e220008000a00 */
[----:B------:R-:W-:Y:S01]  /*2820*/  MOV R13, R41 ;  /* 0x00000029000d7202 */ /* 0x000fe20000000f00 */
[----:B------:R-:W-:Y:S01]  /*2830*/  FADD.FTZ R2, R2, -UR5 ;  /* 0x8000000502027e21 */ /* 0x000fe20008010000 */
[----:B------:R-:W-:Y:S01]  /*2840*/  FADD.FTZ R9, R9, -UR5 ;  /* 0x8000000509097e21 */ /* 0x000fe20008010000 */
[----:B------:R-:W1:Y:S02]  /*2850*/  LDCU.64 UR18, c[0x0][0x380] ;  /* 0x00007000ff1277ac */ /* 0x000e640008000a00 */
[----:B------:R-:W-:Y:S01]  /*2860*/  FMUL.FTZ R2, R2, UR10 ;  /* 0x0000000a02027c20 */ /* 0x000fe20008410000 */
[----:B------:R-:W-:-:S03]  /*2870*/  FMUL.FTZ R9, R9, UR10 ;  /* 0x0000000a09097c20 */ /* 0x000fc60008410000 */
[----:B------:R-:W-:Y:S01]  /*2880*/  FFMA.FTZ R2, R14, R2, R17 ;  /* 0x000000020e027223 */ /* 0x000fe20000010011 */
[----:B------:R-:W-:-:S05]  /*2890*/  FFMA.FTZ R9, R15, R9, R16 ;  /* 0x000000090f097223 */ /* 0x000fca0000010010 */
[----:B------:R-:W-:Y:S01]  /*28a0*/  F2FP.BF16.F32.PACK_AB R9, R9, R2 ;  /* 0x000000020909723e */ /* 0x000fe200000010ff */
[----:B0-----:R-:W-:-:S04]  /*28b0*/  IMAD R12, R12, UR12, RZ ;  /* 0x0000000c0c0c7c24 */ /* 0x001fc8000f8e02ff */
[----:B------:R-:W-:Y:S01]  /*28c0*/  IMAD R45, R19, UR13, R12 ;  /* 0x0000000d132d7c24 */ /* 0x000fe2000f8e020c */
[----:B------:R-:W-:-:S05]  /*28d0*/  MOV R12, R42 ;  /* 0x0000002a000c7202 */ /* 0x000fca0000000f00 */
[----:B------:R-:W-:-:S05]  /*28e0*/  IMAD.WIDE.U32 R12, R19, UR12, R12 ;  /* 0x0000000c130c7c25 */ /* 0x000fca000f8e000c */
[----:B------:R-:W-:Y:S02]  /*28f0*/  IADD3 R45, PT, PT, R13, R45, RZ ;  /* 0x0000002d0d2d7210 */ /* 0x000fe40007ffe0ff */
[----:B-1----:R-:W-:-:S04]  /*2900*/  LEA R18, P1, R12, UR18, 0x1 ;  /* 0x000000120c127c11 */ /* 0x002fc8000f8208ff */
[----:B------:R-:W-:-:S05]  /*2910*/  LEA.HI.X R19, R12, UR19, R45, 0x1, P1 ;  /* 0x000000130c137c11 */ /* 0x000fca00088f0c2d */
[----:B------:R0:W-:Y:S04]  /*2920*/  STG.E desc[UR16][R18.64], R9 ;  /* 0x0000000912007986 */ /* 0x0001e8000c101910 */
.L_x_2097:
[----:B------:R-:W-:Y:S05]  /*2930*/  BSYNC.RECONVERGENT B1 ;  /* 0x0000000000017941 */ /* 0x000fea0003800200 */
.L_x_2096:
        /* <DEDUP_REMOVED lines=18> */
[----:B------:R-:W-:Y:S02]  /*2a60*/  IMAD.MOV.U32 R13, RZ, RZ, R41 ;  /* 0x000000ffff0d7224 */ /* 0x000fe400078e0029 */
[----:B------:R-:W-:Y:S01]  /*2a70*/  FADD.FTZ R11, R11, -UR5 ;  /* 0x800000050b0b7e21 */ /* 0x000fe20008010000 */
[----:B------:R-:W1:Y:S01]  /*2a80*/  LDCU.64 UR18, c[0x0][0x380] ;  /* 0x00007000ff1277ac */ /* 0x000e620008000a00 */
[----:B------:R-:W-:Y:S02]  /*2a90*/  FADD.FTZ R4, R4, -UR5 ;  /* 0x8000000504047e21 */ /* 0x000fe40008010000 */
[----:B------:R-:W-:Y:S02]  /*2aa0*/  FMUL.FTZ R11, R11, UR10 ;  /* 0x0000000a0b0b7c20 */ /* 0x000fe40008410000 */
[----:B------:R-:W-:-:S02]  /*2ab0*/  FMUL.FTZ R4, R4, UR10 ;  /* 0x0000000a04047c20 */ /* 0x000fc40008410000 */
[----:B------:R-:W-:Y:S02]  /*2ac0*/  FFMA.FTZ R11, R14, R11, R17 ;  /* 0x0000000b0e0b7223 */ /* 0x000fe40000010011 */
[----:B------:R-:W-:Y:S01]  /*2ad0*/  FFMA.FTZ R4, R15, R4, R16 ;  /* 0x000000040f047223 */ /* 0x000fe20000010010 */
[----:B0-----:R-:W-:Y:S02]  /*2ae0*/  IMAD R9, R9, UR12, RZ ;  /* 0x0000000c09097c24 */ /* 0x001fe4000f8e02ff */
[----:B------:R-:W-:-:S04]  /*2af0*/  IMAD.WIDE.U32 R12, R0, UR12, R12 ;  /* 0x0000000c000c7c25 */ /* 0x000fc8000f8e000c */
[----:B------:R-:W-:Y:S01]  /*2b00*/  IMAD R9, R0, UR13, R9 ;  /* 0x0000000d00097c24 */ /* 0x000fe2000f8e0209 */
[----:B-1----:R-:W-:-:S04]  /*2b10*/  LEA R18, P5, R12, UR18, 0x1 ;  /* 0x000000120c127c11 */ /* 0x002fc8000f8a08ff */
[----:B------:R-:W-:-:S04]  /*2b20*/  IADD3 R9, PT, PT, R13, R9, RZ ;  /* 0x000000090d097210 */ /* 0x000fc80007ffe0ff */
[----:B------:R-:W-:Y:S02]  /*2b30*/  LEA.HI.X R19, R12, UR19, R9, 0x1, P5 ;  /* 0x000000130c137c11 */ /* 0x000fe4000a8f0c09 */
[----:B------:R-:W-:-:S05]  /*2b40*/  F2FP.BF16.F32.PACK_AB R9, R4, R11 ;  /* 0x0000000b0409723e */ /* 0x000fca00000010ff */
[----:B------:R0:W-:Y:S02]  /*2b50*/  STG.E desc[UR16][R18.64], R9 ;  /* 0x0000000912007986 */ /* 0x0001e4000c101910 */
.L_x_2099:
[----:B------:R-:W-:Y:S05]  /*2b60*/  BSYNC.RECONVERGENT B1 ;  /* 0x0000000000017941 */ /* 0x000fea0003800200 */
.L_x_2098:
        /* <DEDUP_REMOVED lines=10> */
[----:B0-----:R-:W-:-:S03]  /*2c10*/  FFMA.FTZ R9, R14, R21, R17 ;  /* 0x000000150e097223 */ /* 0x001fc60000010011 */
        /* <DEDUP_REMOVED lines=9> */
.L_x_2101:
[----:B------:R-:W-:Y:S05]  /*2cb0*/  BSYNC.RECONVERGENT B1 ;  /* 0x0000000000017941 */ /* 0x000fea0003800200 */
.L_x_2100:
[----:B------:R-:W-:Y:S04]  /*2cc0*/  BSSY.RECONVERGENT B1, `(.L_x_2102) ;  /* 0x0000014000017945 */ /* 0x000fe80003800200 */
[----:B------:R-:W-:Y:S05]  /*2cd0*/  @P1 BRA `(.L_x_2103) ;  /* 0x0000000000481947 */ /* 0x000fea0003800000 */
[----:B------:R-:W0:Y:S01]  /*2ce0*/  LDCU.64 UR12, c[0x0][0x3e0] ;  /* 0x00007c00ff0c77ac */ /* 0x000e220008000a00 */
[----:B-1----:R-:W-:Y:S01]  /*2cf0*/  MOV R6, R42 ;  /* 0x0000002a00067202 */ /* 0x002fe20000000f00 */
        /* <DEDUP_REMOVED lines=8> */
[----:B0-----:R-:W-:Y:S02]  /*2d80*/  IMAD R9, R33, UR12, RZ ;  /* 0x0000000c21097c24 */ /* 0x001fe4000f8e02ff */
[----:B------:R-:W-:-:S04]  /*2d90*/  IMAD.WIDE.U32 R6, R36, UR12, R6 ;  /* 0x0000000c24067c25 */ /* 0x000fc8000f8e0006 */
[----:B------:R-:W-:Y:S01]  /*2da0*/  IMAD R9, R36, UR13, R9 ;  /* 0x0000000d24097c24 */ /* 0x000fe2000f8e0209 */
[----:B-1----:R-:W-:-:S03]  /*2db0*/  LEA R8, P1, R6, UR18, 0x1 ;  /* 0x0000001206087c11 */ /* 0x002fc6000f8208ff */
[----:B------:R-:W-:Y:S01]  /*2dc0*/  IMAD.IADD R9, R7, 0x1, R9 ;  /* 0x0000000107097824 */ /* 0x000fe200078e0209 */
[----:B------:R-:W-:-:S04]  /*2dd0*/  F2FP.BF16.F32.PACK_AB R7, R23, R0 ;  /* 0x000000001707723e */ /* 0x000fc800000010ff */
[----:B------:R-:W-:-:S05]  /*2de0*/  LEA.HI.X R9, R6, UR19, R9, 0x1, P1 ;  /* 0x0000001306097c11 */ /* 0x000fca00088f0c09 */
[----:B------:R2:W-:Y:S02]  /*2df0*/  STG.E desc[UR16][R8.64], R7 ;  /* 0x0000000708007986 */ /* 0x0005e4000c101910 */
.L_x_2103:
[----:B------:R-:W-:Y:S05]  /*2e00*/  BSYNC.RECONVERGENT B1 ;  /* 0x0000000000017941 */ /* 0x000fea0003800200 */
.L_x_2102:
[----:B------:R-:W-:Y:S04]  /*2e10*/  BSSY.RECONVERGENT B1, `(.L_x_2104) ;  /* 0x0000014000017945 */ /* 0x000fe80003800200 */
[----:B------:R-:W-:Y:S05]  /*2e20*/  @P6 BRA `(.L_x_2105) ;  /* 0x0000000000486947 */ /* 0x000fea0003800000 */
[----:B------:R-:W0:Y:S01]  /*2e30*/  LDCU.64 UR12, c[0x0][0x3e0] ;  /* 0x00007c00ff0c77ac */ /* 0x000e220008000a00 */
[----:B-1----:R-:W-:Y:S01]  /*2e40*/  MOV R6, R42 ;  /* 0x0000002a00067202 */ /* 0x002fe20000000f00 */
[----:B------:R-:W-:Y:S01]  /*2e50*/  FADD.FTZ R25, R25, -UR5 ;  /* 0x8000000519197e21 */ /* 0x000fe20008010000 */
[----:B--2---:R-:W-:Y:S01]  /*2e60*/  MOV R7, R41 ;  /* 0x0000002900077202 */ /* 0x004fe20000000f00 */
        /* <DEDUP_REMOVED lines=14> */
.L_x_2105:
[----:B------:R-:W-:Y:S05]  /*2f50*/  BSYNC.RECONVERGENT B1 ;  /* 0x0000000000017941 */ /* 0x000fea0003800200 */
.L_x_2104:
        /* <DEDUP_REMOVED lines=20> */
.L_x_2107:
[----:B------:R-:W-:Y:S05]  /*30a0*/  BSYNC.RECONVERGENT B1 ;  /* 0x0000000000017941 */ /* 0x000fea0003800200 */
.L_x_2106:
[----:B------:R-:W-:Y:S05]  /*30b0*/  @P4 BRA `(.L_x_2108) ;  /* 0x0000001000704947 */ /* 0x000fea0003800000 */
[----:B------:R-:W5:Y:S01]  /*30c0*/  LDCU.64 UR12, c[0x0][0x3e0] ;  /* 0x00007c00ff0c77ac */ /* 0x000f620008000a00 */
[----:B------:R-:W-:Y:S01]  /*30d0*/  FADD.FTZ R29, R29, -UR5 ;  /* 0x800000051d1d7e21 */ /* 0x000fe20008010000 */
[----:B------:R-:W-:Y:S01]  /*30e0*/  FADD.FTZ R22, R22, -UR5 ;  /* 0x8000000516167e21 */ /* 0x000fe20008010000 */
[----:B------:R-:W-:Y:S01]  /*30f0*/  IMAD.MOV.U32 R40, RZ, RZ, R42 ;  /* 0x000000ffff287224 */ /* 0x000fe200078e002a */
[----:B------:R-:W5:Y:S01]  /*3100*/  LDCU.64 UR14, c[0x0][0x380] ;  /* 0x00007000ff0e77ac */ /* 0x000f620008000a00 */
[----:B------:R-:W-:Y:S01]  /*3110*/  FMUL.FTZ R29, R29, UR10 ;  /* 0x0000000a1d1d7c20 */ /* 0x000fe20008410000 */
[----:B------:R-:W-:-:S03]  /*3120*/  FMUL.FTZ R22, R22, UR10 ;  /* 0x0000000a16167c20 */ /* 0x000fc60008410000 */
[----:B01234-:R-:W-:Y:S01]  /*3130*/  FFMA.FTZ R9, R14, R29, R17 ;  /* 0x0000001d0e097223 */ /* 0x01ffe20000010011 */
[----:B------:R-:W-:-:S05]  /*3140*/  FFMA.FTZ R22, R15, R22, R16 ;  /* 0x000000160f167223 */ /* 0x000fca0000010010 */
[----:B------:R-:W-:Y:S01]  /*3150*/  F2FP.BF16.F32.PACK_AB R9, R22, R9 ;  /* 0x000000091609723e */ /* 0x000fe200000010ff */
[----:B-----5:R-:W-:Y:S02]  /*3160*/  IMAD R7, R5, UR12, RZ ;  /* 0x0000000c05077c24 */ /* 0x020fe4000f8e02ff */
[----:B------:R-:W-:-:S04]  /*3170*/  IMAD.WIDE.U32 R40, R30, UR12, R40 ;  /* 0x0000000c1e287c25 */ /* 0x000fc8000f8e0028 */
[----:B------:R-:W-:Y:S01]  /*3180*/  IMAD R7, R30, UR13, R7 ;  /* 0x0000000d1e077c24 */ /* 0x000fe2000f8e0207 */
[----:B------:R-:W-:-:S04]  /*3190*/  LEA R6, P1, R40, UR14, 0x1 ;  /* 0x0000000e28067c11 */ /* 0x000fc8000f8208ff */
[----:B------:R-:W-:-:S04]  /*31a0*/  IADD3 R7, PT, PT, R41, R7, RZ ;  /* 0x0000000729077210 */ /* 0x000fc80007ffe0ff */
[----:B------:R-:W-:-:S05]  /*31b0*/  LEA.HI.X R7, R40, UR15, R7, 0x1, P1 ;  /* 0x0000000f28077c11 */ /* 0x000fca00088f0c07 */
[----:B------:R0:W-:Y:S01]  /*31c0*/  STG.E desc[UR16][R6.64], R9 ;  /* 0x0000000906007986 */ /* 0x0001e2000c101910 */
[----:B------:R-:W-:Y:S05]  /*31d0*/  BRA `(.L_x_2108) ;  /* 0x0000001000287947 */ /* 0x000fea0003800000 */
.L_x_2093:
        /* <DEDUP_REMOVED lines=9> */
[----:B------:R-:W2:Y:S02]  /*3270*/  LDCU.64 UR14, c[0x0][0x380] ;  /* 0x00007000ff0e77ac */ /* 0x000ea40008000a00 */
[----:B------:R-:W-:Y:S01]  /*3280*/  FFMA.FTZ R7, R15, R7, R16 ;  /* 0x000000070f077223 */ /* 0x000fe20000010010 */
        /* <DEDUP_REMOVED lines=20> */
.L_x_2110:
[----:B0-----:R-:W-:Y:S05]  /*33d0*/  BSYNC.RECONVERGENT B1 ;  /* 0x0000000000017941 */ /* 0x001fea0003800200 */
.L_x_2109:
[----:B-1----:R-:W-:Y:S01]  /*33e0*/  SHF.R.S32.HI R12, RZ, 0x1f, R19 ;  /* 0x0000001fff0c7819 */ /* 0x002fe20000011413 */
        /* <DEDUP_REMOVED lines=12> */
[----:B------:R-:W-:Y:S01]  /*34b0*/  FFMA.FTZ R2, R14, R2, R17 ;  /* 0x000000020e027223 */ /* 0x000fe20000010011 */
        /* <DEDUP_REMOVED lines=21> */
.L_x_2112:
[----:B------:R-:W-:Y:S05]  /*3610*/  BSYNC.RECONVERGENT B1 ;  /* 0x0000000000017941 */ /* 0x000fea0003800200 */
.L_x_2111:
        /* <DEDUP_REMOVED lines=23> */
[----:B------:R-:W-:Y:S01]  /*3790*/  FFMA.FTZ R11, R14, R11, R17 ;  /* 0x0000000b0e0b7223 */ /* 0x000fe20000010011 */
        /* <DEDUP_REMOVED lines=20> */
.L_x_2114:
[----:B------:R-:W-:Y:S05]  /*38e0*/  BSYNC.RECONVERGENT B1 ;  /* 0x0000000000017941 */ /* 0x000fea0003800200 */
.L_x_2113:
        /* <DEDUP_REMOVED lines=10> */
[----:B------:R-:W-:Y:S01]  /*3990*/  FFMA.FTZ R4, R14, R4, R17 ;  /* 0x000000040e047223 */ /* 0x000fe20000010011 */
        /* <DEDUP_REMOVED lines=19> */
.L_x_2116:
[----:B------:R-:W-:Y:S05]  /*3ad0*/  BSYNC.RECONVERGENT B1 ;  /* 0x0000000000017941 */ /* 0x000fea0003800200 */
.L_x_2115:
        /* <DEDUP_REMOVED lines=8> */
[----:B------:R-:W3:Y:S01]  /*3b60*/  LDCU.64 UR14, c[0x0][0x380] ;  /* 0x00007000ff0e77ac */ /* 0x000ee20008000a00 */
[----:B------:R-:W-:Y:S01]  /*3b70*/  MOV R8, R42 ;  /* 0x0000002a00087202 */ /* 0x000fe20000000f00 */
[----:B------:R-:W-:Y:S01]  /*3b80*/  FFMA.FTZ R0, R14, R0, R17 ;  /* 0x000000000e007223 */ /* 0x000fe20000010011 */
[----:B------:R-:W-:-:S03]  /*3b90*/  FFMA.FTZ R2, R15, R2, R16 ;  /* 0x000000020f027223 */ /* 0x000fc60000010010 */
[----:B------:R-:W-:Y:S01]  /*3ba0*/  FMUL.FTZ R4, R0, -1.4426950216293334961 ;  /* 0xbfb8aa3b00047820 */ /* 0x000fe20000410000 */
[----:B-1----:R-:W-:-:S05]  /*3bb0*/  FMUL.FTZ R11, R2, -1.4426950216293334961 ;  /* 0xbfb8aa3b020b7820 */ /* 0x002fca0000410000 */
[----:B------:R-:W1:Y:S01]  /*3bc0*/  MUFU.EX2 R4, R4 ;  /* 0x0000000400047308 */ /* 0x000e620000000800 */
[----:B0-2---:R-:W-:-:S03]  /*3bd0*/  IMAD R19, R33, UR12, RZ ;  /* 0x0000000c21137c24 */ /* 0x005fc6000f8e02ff */
        /* <DEDUP_REMOVED lines=8> */
[----:B---3--:R-:W-:Y:S01]  /*3c60*/  LEA R6, P1, R8, UR14, 0x1 ;  /* 0x0000000e08067c11 */ /* 0x008fe2000f8208ff */
[----:B0-----:R-:W-:-:S03]  /*3c70*/  FMUL.FTZ R0, R0, R7 ;  /* 0x0000000700007220 */ /* 0x001fc60000410000 */
[----:B------:R-:W-:Y:S01]  /*3c80*/  LEA.HI.X R7, R8, UR15, R19, 0x1, P1 ;  /* 0x0000000f08077c11 */ /* 0x000fe200088f0c13 */
[----:B-1----:R-:W-:-:S05]  /*3c90*/  FMUL.FTZ R13, R2, R13 ;  /* 0x0000000d020d7220 */ /* 0x002fca0000410000 */
[----:B------:R-:W-:-:S05]  /*3ca0*/  F2FP.BF16.F32.PACK_AB R13, R13, R0 ;  /* 0x000000000d0d723e */ /* 0x000fca00000010ff */
[----:B------:R3:W-:Y:S02]  /*3cb0*/  STG.E desc[UR16][R6.64], R13 ;  /* 0x0000000d06007986 */ /* 0x0007e4000c101910 */
.L_x_2118:
[----:B------:R-:W-:Y:S05]  /*3cc0*/  BSYNC.RECONVERGENT B1 ;  /* 0x0000000000017941 */ /* 0x000fea0003800200 */
.L_x_2117:
        /* <DEDUP_REMOVED lines=10> */
[----:B------:R-:W-:Y:S01]  /*3d70*/  FFMA.FTZ R25, R14, R25, R17 ;  /* 0x000000190e197223 */ /* 0x000fe20000010011 */
        /* <DEDUP_REMOVED lines=19> */
.L_x_2120:
[----:B------:R-:W-:Y:S05]  /*3eb0*/  BSYNC.RECONVERGENT B1 ;  /* 0x0000000000017941 */ /* 0x000fea0003800200 */
.L_x_2119:
        /* <DEDUP_REMOVED lines=8> */
[----:B------:R-:W5:Y:S01]  /*3f40*/  LDCU.64 UR14, c[0x0][0x380] ;  /* 0x00007000ff0e77ac */ /* 0x000f620008000a00 */
[----:B------:R-:W-:Y:S01]  /*3f50*/  MOV R9, R41 ;  /* 0x0000002900097202 */ /* 0x000fe20000000f00 */
[----:B------:R-:W-:Y:S01]  /*3f60*/  FFMA.FTZ R27, R14, R27, R17 ;  /* 0x0000001b0e1b7223 */ /* 0x000fe20000010011 */
        /* <DEDUP_REMOVED lines=8> */
[----:B-----5:R-:W-:Y:S01]  /*3ff0*/  LEA R6, P1, R8, UR14, 0x1 ;  /* 0x0000000e08067c11 */ /* 0x020fe2000f8208ff */
[----:B-1----:R-:W-:-:S03]  /*4000*/  FADD.FTZ R2, R0, 1 ;  /* 0x3f80000000027421 */ /* 0x002fc60000010000 */
[----:B------:R-:W-:Y:S01]  /*4010*/  IADD3 R7, PT, PT, R9, R7, RZ ;  /* 0x0000000709077210 */ /* 0x000fe20007ffe0ff */
[----:B--2---:R-:W-:-:S03]  /*4020*/  FADD.FTZ R10, R4, 1 ;  /* 0x3f800000040a7421 */ /* 0x004fc60000010000 */
[----:B------:R-:W-:Y:S01]  /*4030*/  LEA.HI.X R7, R8, UR15, R7, 0x1, P1 ;  /* 0x0000000f08077c11 */ /* 0x000fe200088f0c07 */
[----:B------:R-:W1:Y:S08]  /*4040*/  MUFU.RCP R2, R2 ;  /* 0x0000000200027308 */ /* 0x000e700000001000 */
[----:B------:R-:W2:Y:S01]  /*4050*/  MUFU.RCP R10, R10 ;  /* 0x0000000a000a7308 */ /* 0x000ea20000001000 */
[----:B-1----:R-:W-:Y:S01]  /*4060*/  FMUL.FTZ R0, R27, R2 ;  /* 0x000000021b007220 */ /* 0x002fe20000410000 */
[----:B--2---:R-:W-:-:S05]  /*4070*/  FMUL.FTZ R11, R11, R10 ;  /* 0x0000000a0b0b7220 */ /* 0x004fca0000410000 */
[----:B------:R-:W-:-:S05]  /*4080*/  F2FP.BF16.F32.PACK_AB R11, R11, R0 ;  /* 0x000000000b0b723e */ /* 0x000fca00000010ff */
[----:B------:R1:W-:Y:S02]  /*4090*/  STG.E desc[UR16][R6.64], R11 ;  /* 0x0000000b06007986 */ /* 0x0003e4000c101910 */
.L_x_2122:
[----:B------:R-:W-:Y:S05]  /*40a0*/  BSYNC.RECONVERGENT B1 ;  /* 0x0000000000017941 */ /* 0x000fea0003800200 */
.L_x_2121:
[----:B------:R-:W-:Y:S05]  /*40b0*/  @P4 BRA `(.L_x_2108) ;  /* 0x0000000000704947 */ /* 0x000fea0003800000 */
[----:B------:R-:W-:Y:S01]  /*40c0*/  FADD.FTZ R29, R29, -UR5 ;  /* 0x800000051d1d7e21 */ /* 0x000fe20008010000 */
[----:B------:R-:W-:Y:S01]  /*40d0*/  FADD.FTZ R22, R22, -UR5 ;  /* 0x8000000516167e21 */ /* 0x000fe20008010000 */
[----:B------:R-:W5:Y:S01]  /*40e0*/  LDCU.64 UR12, c[0x0][0x3e0] ;  /* 0x00007c00ff0c77ac */ /* 0x000f620008000a00 */
[----:B-1234-:R-:W-:Y:S01]  /*40f0*/  MOV R6, R42 ;  /* 0x0000002a00067202 */ /* 0x01efe20000000f00 */
[----:B------:R-:W-:Y:S01]  /*4100*/  FMUL.FTZ R29, R29, UR10 ;  /* 0x0000000a1d1d7c20 */ /* 0x000fe20008410000 */
[----:B------:R-:W-:Y:S01]  /*4110*/  FMUL.FTZ R22, R22, UR10 ;  /* 0x0000000a16167c20 */ /* 0x000fe20008410000 */
[----:B------:R-:W1:Y:S01]  /*4120*/  LDCU.64 UR14, c[0x0][0x380] ;  /* 0x00007000ff0e77ac */ /* 0x000e620008000a00 */
[----:B------:R-:W-:Y:S01]  /*4130*/  MOV R7, R41 ;  /* 0x0000002900077202 */ /* 0x000fe20000000f00 */
[----:B------:R-:W-:Y:S01]  /*4140*/  FFMA.FTZ R29, R14, R29, R17 ;  /* 0x0000001d0e1d7223 */ /* 0x000fe20000010011 */
[----:B------:R-:W-:-:S03]  /*4150*/  FFMA.FTZ R11, R15, R22, R16 ;  /* 0x000000160f0b7223 */ /* 0x000fc60000010010 */
[----:B------:R-:W-:Y:S01]  /*4160*/  FMUL.FTZ R0, R29, -1.4426950216293334961 ;  /* 0xbfb8aa3b1d007820 */ /* 0x000fe20000410000 */
[----:B------:R-:W-:-:S05]  /*4170*/  FMUL.FTZ R4, R11, -1.4426950216293334961 ;  /* 0xbfb8aa3b0b047820 */ /* 0x000fca0000410000 */
[----:B------:R-:W2:Y:S01]  /*4180*/  MUFU.EX2 R0, R0 ;  /* 0x0000000000007308 */ /* 0x000ea20000000800 */
[----:B-----5:R-:W-:-:S03]  /*4190*/  IMAD R9, R5, UR12, RZ ;  /* 0x0000000c05097c24 */ /* 0x020fc6000f8e02ff */
[----:B------:R-:W3:Y:S01]  /*41a0*/  MUFU.EX2 R4, R4 ;  /* 0x0000000400047308 */ /* 0x000ee20000000800 */
[----:B------:R-:W-:-:S04]  /*41b0*/  IMAD.WIDE.U32 R6, R30, UR12, R6 ;  /* 0x0000000c1e067c25 */ /* 0x000fc8000f8e0006 */
[----:B------:R-:W-:Y:S01]  /*41c0*/  IMAD R9, R30, UR13, R9 ;  /* 0x0000000d1e097c24 */ /* 0x000fe2000f8e0209 */
[----:B-1----:R-:W-:Y:S01]  /*41d0*/  LEA R8, P1, R6, UR14, 0x1 ;  /* 0x0000000e06087c11 */ /* 0x002fe2000f8208ff */
[----:B--2---:R-:W-:-:S03]  /*41e0*/  FADD.FTZ R2, R0, 1 ;  /* 0x3f80000000027421 */ /* 0x004fc60000010000 */
[----:B------:R-:W-:Y:S01]  /*41f0*/  IADD3 R9, PT, PT, R7, R9, RZ ;  /* 0x0000000907097210 */ /* 0x000fe20007ffe0ff */
[----:B---3--:R-:W-:-:S03]  /*4200*/  FADD.FTZ R10, R4, 1 ;  /* 0x3f800000040a7421 */ /* 0x008fc60000010000 */
[----:B------:R-:W-:Y:S01]  /*4210*/  LEA.HI.X R9, R6, UR15, R9, 0x1, P1 ;  /* 0x0000000f06097c11 */ /* 0x000fe200088f0c09 */
[----:B------:R-:W1:Y:S08]  /*4220*/  MUFU.RCP R2, R2 ;  /* 0x0000000200027308 */ /* 0x000e700000001000 */
[----:B------:R-:W2:Y:S01]  /*4230*/  MUFU.RCP R10, R10 ;  /* 0x0000000a000a7308 */ /* 0x000ea20000001000 */
[----:B-1----:R-:W-:Y:S01]  /*4240*/  FMUL.FTZ R0, R29, R2 ;  /* 0x000000021d007220 */ /* 0x002fe20000410000 */
[----:B--2---:R-:W-:-:S05]  /*4250*/  FMUL.FTZ R11, R11, R10 ;  /* 0x0000000a0b0b7220 */ /* 0x004fca0000410000 */
[----:B------:R-:W-:-:S05]  /*4260*/  F2FP.BF16.F32.PACK_AB R11, R11, R0 ;  /* 0x000000000b0b723e */ /* 0x000fca00000010ff */
[----:B------:R1:W-:Y:S02]  /*4270*/  STG.E desc[UR16][R8.64], R11 ;  /* 0x0000000b08007986 */ /* 0x0003e4000c101910 */
.L_x_2108:
[----:B------:R-:W-:Y:S05]  /*4280*/  BSYNC.RECONVERGENT B0 ;  /* 0x0000000000007941 */ /* 0x000fea0003800200 */
.L_x_2092:
[----:B------:R-:W-:Y:S02]  /*4290*/  UIADD3 UR9, UPT, UPT, UR21, UR9, URZ ;  /* 0x0000000915097290 */ /* 0x000fe4000fffe0ff */
[----:B------:R-:W-:Y:S02]  /*42a0*/  UIADD3 UR4, UPT, UPT, UR4, 0x1, URZ ;  /* 0x0000000104047890 */ /* 0x000fe4000fffe0ff */
[----:B------:R-:W-:-:S09]  /*42b0*/  UISETP.GE.AND UP1, UPT, UR9, UR7, UPT ;  /* 0x000000070900728c */ /* 0x000fd2000bf26270 */
[----:B------:R-:W-:Y:S05]  /*42c0*/  BRA.U !UP1, `(.L_x_2123) ;  /* 0xffffffbd09f47547 */ /* 0x000fea000b83ffff */
[----:B------:R-:W-:Y:S05]  /*42d0*/  EXIT ;  /* 0x000000000000794d */ /* 0x000fea0003800000 */
.L_x_2124:
        /* <DEDUP_REMOVED lines=10> */
.L_x_3449:


//--------------------- .text._Z35group_norm_nhwc_fwd_one_pass_kernelI11Bf16IOBf16WLi512ELi16ELi256EEv26Group_norm_nhwc_fwd_params --------------------------
	.section	.text._Z35group_norm_nhwc_fwd_one_pass_kernelI11Bf16IOBf16WLi512ELi16ELi256EEv26Group_norm_nhwc_fwd_params,"ax",@progbits
	.align	128
        .global         _Z35group_norm_nhwc_fwd_one_pass_kernelI11Bf16IOBf16WLi512ELi16ELi256EEv26Group_norm_nhwc_fwd_params
        .type           _Z35group_norm_nhwc_fwd_one_pass_kernelI11Bf16IOBf16WLi512ELi16ELi256EEv26Group_norm_nhwc_fwd_params,@function
        .size           _Z35group_norm_nhwc_fwd_one_pass_kernelI11Bf16IOBf16WLi512ELi16ELi256EEv26Group_norm_nhwc_fwd_params,(.L_x_3450 - _Z35group_norm_nhwc_fwd_one_pass_kernelI11Bf16IOBf16WLi512ELi16ELi256EEv26Group_norm_nhwc_fwd_params)
        .other          _Z35group_norm_nhwc_fwd_one_pass_kernelI11Bf16IOBf16WLi512ELi16ELi256EEv26Group_norm_nhwc_fwd_params,@"STO_CUDA_ENTRY STV_DEFAULT"
_Z35group_norm_nhwc_fwd_one_pass_kernelI11Bf16IOBf16WLi512ELi16ELi256EEv26Group_norm_nhwc_fwd_params:
.text._Z35group_norm_nhwc_fwd_one_pass_kernelI11Bf16IOBf16WLi512ELi16ELi256EEv26Group_norm_nhwc_fwd_params:
        /* <DEDUP_REMOVED lines=37> */
.L_x_2200:
[----:B0-----:R-:W0:Y:S01]  /*0250*/  LDCU UR5, c[0x0][0x3f8] ;  /* 0x00007f00ff0577ac */ /* 0x001e220008000800 */
[----:B------:R-:W-:Y:S01]  /*0260*/  IABS R6, UR7 ;  /* 0x0000000700067c13 */ /* 0x000fe20008000000 */
[----:B------:R-:W-:Y:S01]  /*0270*/  HFMA2 R14, -RZ, RZ, 0, 0 ;  /* 0x00000000ff0e7431 */ /* 0x000fe200000001ff */
[C---:B-1--4-:R-:W-:Y:S01]  /*0280*/  IADD3 R11, PT, PT, R55.reuse, 0x180, RZ ;  /* 0x00000180370b7810 */ /* 0x052fe20007ffe0ff */
[----:B------:R-:W1:Y:S01]  /*0290*/  LDCU.64 UR18, c[0x0][0x3e8] ;  /* 0x00007d00ff1277ac */ /* 0x000e620008000a00 */
[C---:B------:R-:W-:Y:S02]  /*02a0*/  IADD3 R25, PT, PT, R55.reuse, 0x80, RZ ;  /* 0x0000008037197810 */ /* 0x040fe40007ffe0ff */
[----:B---3--:R-:W-:Y:S02]  /*02b0*/  SHF.R.S32.HI R9, RZ, 0x1f, R11 ;  /* 0x0000001fff097819 */ /* 0x008fe4000001140b */
[----:B------:R-:W-:Y:S02]  /*02c0*/  SHF.R.S32.HI R23, RZ, 0x1f, R25 ;  /* 0x0000001fff177819 */ /* 0x000fe40000011419 */
[----:B------:R-:W-:-:S02]  /*02d0*/  IADD3 R15, PT, PT, R55, 0xa0, RZ ;  /* 0x000000a0370f7810 */ /* 0x000fc40007ffe0ff */
[----:B------:R-:W-:Y:S02]  /*02e0*/  SHF.L.U32 R58, R42, 0x1, RZ ;  /* 0x000000012a3a7819 */ /* 0x000fe400000006ff */
[----:B------:R-:W-:Y:S02]  /*02f0*/  SHF.R.S32.HI R21, RZ, 0x1f, R15 ;  /* 0x0000001fff157819 */ /* 0x000fe4000001140f */
[C---:B------:R-:W-:Y:S02]  /*0300*/  IADD3 R13, PT, PT, R55.reuse, 0xc0, RZ ;  /* 0x000000c0370d7810 */ /* 0x040fe40007ffe0ff */
[----:B0-----:R-:W-:Y:S02]  /*0310*/  MOV R0, UR5 ;  /* 0x0000000500007c02 */ /* 0x001fe40008000f00 */
[----:B------:R-:W-:Y:S02]  /*0320*/  IADD3 R27, PT, PT, R55, 0xe0, RZ ;  /* 0x000000e0371b7810 */ /* 0x000fe40007ffe0ff */
        /* <DEDUP_REMOVED lines=12> */
[----:B------:R-:W-:-:S04]  /*03f0*/  SHF.R.S32.HI R31, RZ, 0x1f, R27 ;  /* 0x0000001fff1f7819 */ /* 0x000fc8000001141b */
[----:B------:R-:W-:-:S03]  /*0400*/  ISETP.GE.AND.EX P4, PT, R31, UR19, PT, P4 ;  /* 0x000000131f007c0c */ /* 0x000fc6000bf86340 */
[----:B------:R-:W2:Y:S01]  /*0410*/  @!P5 LDC.64 R18, c[0x0][0x390] ;  /* 0x0000e400ff12db82 */ /* 0x000ea20000000a00 */
        /* <DEDUP_REMOVED lines=19> */
[----:B------:R-:W-:Y:S01]  /*0550*/  PLOP3.LUT P1, PT, PT, PT, UP0, 0x80, 0x8 ;  /* 0x000000000008781c */ /* 0x000fe20003f2f008 */
[----:B---3--:R-:W-:-:S03]  /*0560*/  IMAD.U32 R7, RZ, RZ, UR10 ;  /* 0x0000000aff077e24 */ /* 0x008fc6000f8e00ff */
        /* <DEDUP_REMOVED lines=44> */
[----:B------:R-:W-:Y:S01]  /*0830*/  @!P5 LEA.HI.X R19, R2, R19, R0, 0x1, P1 ;  /* 0x000000130213d211 */ /* 0x000fe200008f0c00 */
[----:B------:R-:W-:Y:S01]  /*0840*/  @!P6 IMAD.MOV.U32 R2, RZ, RZ, R58 ;  /* 0x000000ffff02e224 */ /* 0x000fe200078e003a */
[----:B------:R-:W-:-:S02]  /*0850*/  ISETP.GE.U32.AND P1, PT, R21, UR18, PT ;  /* 0x0000001215007c0c */ /* 0x000fc4000bf26070 */
[----:B------:R-:W-:Y:S01]  /*0860*/  SHF.R.S32.HI R23, RZ, 0x1f, R21 ;  /* 0x0000001fff177819 */ /* 0x000fe20000011415 */
[----:B------:R-:W2:Y:S01]  /*0870*/  @!P4 LDC.64 R4, c[0x0][0x3e0] ;  /* 0x0000f800ff04cb82 */ /* 0x000ea20000000a00 */
[----:B------:R-:W-:Y:S01]  /*0880*/  @!P6 MOV R3, R57 ;  /* 0x000000390003e202 */ /* 0x000fe20000000f00 */
[----:B------:R3:W4:Y:S01]  /*0890*/  @!P5 LDG.E R14, desc[UR12][R18.64] ;  /* 0x0000000c120ed981 */ /* 0x000722000c1e1900 */
[----:B------:R-:W-:Y:S01]  /*08a0*/  ISETP.GE.AND.EX P1, PT, R23, UR19, PT, P1 ;  /* 0x0000001317007c0c */ /* 0x000fe2000bf26310 */
[----:B------:R-:W-:-:S04]  /*08b0*/  @!P6 IMAD.WIDE.U32 R6, R15, R6, R2 ;  /* 0x000000060f06e225 */ /* 0x000fc800078e0002 */
[----:B------:R-:W5:Y:S01]  /*08c0*/  @!P3 LDC.64 R2, c[0x0][0x390] ;  /* 0x0000e400ff02bb82 */ /* 0x000f620000000a00 */
[----:B-1----:R-:W-:Y:S01]  /*08d0*/  @!P3 IMAD R8, R9, R10, RZ ;  /* 0x0000000a0908b224 */ /* 0x002fe200078e02ff */
[----:B------:R-:W-:-:S03]  /*08e0*/  @!P6 IADD3 R0, PT, PT, R7, R25, RZ ;  /* 0x000000190700e210 */ /* 0x000fc60007ffe0ff */
[----:B------:R-:W-:-:S03]  /*08f0*/  @!P3 IMAD R25, R13, R11, R8 ;  /* 0x0000000b0d19b224 */ /* 0x000fc600078e0208 */
[----:B------:R-:W1:Y:S01]  /*0900*/  @!P1 LDC.64 R8, c[0x0][0x3e0] ;  /* 0x0000f800ff089b82 */ /* 0x000e620000000a00 */
[C---:B0-----:R-:W-:Y:S02]  /*0910*/  @!P6 LEA R16, P5, R6.reuse, R16, 0x1 ;  /* 0x000000100610e211 */ /* 0x041fe400078a08ff */
[----:B---3--:R-:W-:Y:S02]  /*0920*/  @!P3 MOV R18, R58 ;  /* 0x0000003a0012b202 */ /* 0x008fe40000000f00 */
[----:B------:R-:W-:Y:S02]  /*0930*/  @!P3 MOV R19, R57 ;  /* 0x000000390013b202 */ /* 0x000fe40000000f00 */
[----:B------:R-:W-:Y:S02]  /*0940*/  MOV R12, RZ ;  /* 0x000000ff000c7202 */ /* 0x000fe40000000f00 */
[----:B------:R-:W-:Y:S01]  /*0950*/  @!P6 LEA.HI.X R17, R6, R17, R0, 0x1, P5 ;  /* 0x000000110611e211 */ /* 0x000fe200028f0c00 */
[----:B------:R-:W-:Y:S01]  /*0960*/  @!P3 IMAD.WIDE.U32 R10, R13, R10, R18 ;  /* 0x0000000a0d0ab225 */ /* 0x000fe200078e0012 */
[----:B------:R-:W0:Y:S01]  /*0970*/  @!P4 LDC.64 R6, c[0x0][0x390] ;  /* 0x0000e400ff06cb82 */ /* 0x000e220000000a00 */
[----:B------:R-:W-:-:S02]  /*0980*/  IADD3 R15, PT, PT, R55, 0x120, RZ ;  /* 0x00000120370f7810 */ /* 0x000fc40007ffe0ff */
[----:B------:R3:W4:Y:S01]  /*0990*/  @!P6 LDG.E R12, desc[UR12][R16.64] ;  /* 0x0000000c100ce981 */ /* 0x000722000c1e1900 */
[----:B------:R-:W-:Y:S02]  /*09a0*/  @!P3 IADD3 R0, PT, PT, R11, R25, RZ ;  /* 0x000000190b00b210 */ /* 0x000fe40007ffe0ff */
[C---:B-----5:R-:W-:Y:S01]  /*09b0*/  @!P3 LEA R18, P6, R10.reuse, R2, 0x1 ;  /* 0x000000020a12b211 */ /* 0x060fe200078c08ff */
[----:B--2---:R-:W-:Y:S01]  /*09c0*/  @!P4 IMAD R2, R31, R4, RZ ;  /* 0x000000041f02c224 */ /* 0x004fe200078e02ff */
[----:B------:R-:W2:Y:S01]  /*09d0*/  @!P1 LDC.64 R24, c[0x0][0x390] ;  /* 0x0000e400ff189b82 */ /* 0x000ea20000000a00 */
[----:B------:R-:W-:Y:S02]  /*09e0*/  ISETP.GE.U32.AND P5, PT, R15, UR18, PT ;  /* 0x000000120f007c0c */ /* 0x000fe4000bfa6070 */
[----:B------:R-:W-:Y:S01]  /*09f0*/  SHF.R.S32.HI R13, RZ, 0x1f, R15 ;  /* 0x0000001fff0d7819 */ /* 0x000fe2000001140f */
[----:B------:R-:W-:Y:S01]  /*0a00*/  @!P4 IMAD R11, R27, R5, R2 ;  /* 0x000000051b0bc224 */ /* 0x000fe200078e0202 */
[----:B------:R-:W-:Y:S01]  /*0a10*/  @!P3 LEA.HI.X R19, R10, R3, R0, 0x1, P6 ;  /* 0x000000030a13b211 */ /* 0x000fe200030f0c00 */
[----:B------:R-:W-:Y:S01]  /*0a20*/  @!P4 IMAD.MOV.U32 R2, RZ, RZ, R58 ;  /* 0x000000ffff02c224 */ /* 0x000fe200078e003a */
[----:B------:R-:W-:-:S02]  /*0a30*/  @!P4 MOV R3, R57 ;  /* 0x000000390003c202 */ /* 0x000fc40000000f00 */
[----:B------:R-:W-:Y:S02]  /*0a40*/  ISETP.GE.AND.EX P5, PT, R13, UR19, PT, P5 ;  /* 0x000000130d007c0c */ /* 0x000fe4000bfa6350 */
[----:B------:R-:W-:Y:S01]  /*0a50*/  ISETP.GE.U32.AND P6, PT, R54, UR18, PT ;  /* 0x0000001236007c0c */ /* 0x000fe2000bfc6070 */
[----:B------:R-:W-:-:S04]  /*0a60*/  @!P4 IMAD.WIDE.U32 R4, R27, R4, R2 ;  /* 0x000000041b04c225 */ /* 0x000fc800078e0002 */
[----:B------:R-:W-:Y:S02]  /*0a70*/  HFMA2 R10, -RZ, RZ, 0, 0 ;  /* 0x00000000ff0a7431 */ /* 0x000fe400000001ff */
[----:B-1----:R-:W-:Y:S01]  /*0a80*/  @!P1 IMAD R2, R23, R8, RZ ;  /* 0x0000000817029224 */ /* 0x002fe200078e02ff */
[----:B------:R-:W-:Y:S02]  /*0a90*/  ISETP.GE.AND.EX P6, PT, R51, UR19, PT, P6 ;  /* 0x0000001333007c0c */ /* 0x000fe4000bfc6360 */
[----:B------:R-:W-:Y:S01]  /*0aa0*/  @!P1 MOV R3, R57 ;  /* 0x0000003900039202 */ /* 0x000fe20000000f00 */
[----:B------:R-:W-:Y:S01]  /*0ab0*/  @!P1 IMAD R9, R21, R9, R2 ;  /* 0x0000000915099224 */ /* 0x000fe200078e0202 */
[----:B------:R-:W-:Y:S01]  /*0ac0*/  @!P1 MOV R2, R58 ;  /* 0x0000003a00029202 */ /* 0x000fe20000000f00 */
[----:B------:R-:W5:Y:S01]  /*0ad0*/  @!P3 LDG.E R10, desc[UR12][R18.64] ;  /* 0x0000000c120ab981 */ /* 0x000f62000c1e1900 */
[----:B------:R-:W1:Y:S01]  /*0ae0*/  @!P5 LDC.64 R22, c[0x0][0x3e0] ;  /* 0x0000f800ff16db82 */ /* 0x000e620000000a00 */
[----:B------:R-:W-:-:S02]  /*0af0*/  @!P4 IADD3 R0, PT, PT, R5, R11, RZ ;  /* 0x0000000b0500c210 */ /* 0x000fc40007ffe0ff */
[----:B0-----:R-:W-:Y:S01]  /*0b00*/  @!P4 LEA R6, P3, R4, R6, 0x1 ;  /* 0x000000060406c211 */ /* 0x001fe200078608ff */
[----:B------:R-:W-:-:S04]  /*0b10*/  @!P1 IMAD.WIDE.U32 R2, R21, R8, R2 ;  /* 0x0000000815029225 */ /* 0x000fc800078e0002 */
[----:B------:R-:W-:Y:S01]  /*0b20*/  HFMA2 R11, -RZ, RZ, 0, 0 ;  /* 0x00000000ff0b7431 */ /* 0x000fe200000001ff */
[----:B------:R-:W-:Y:S01]  /*0b30*/  @!P4 LEA.HI.X R7, R4, R7, R0, 0x1, P3 ;  /* 0x000000070407c211 */ /* 0x000fe200018f0c00 */
[----:B---3--:R-:W0:Y:S01]  /*0b40*/  @!P6 LDC.64 R16, c[0x0][0x3e0] ;  /* 0x0000f800ff10eb82 */ /* 0x008e220000000a00 */
[----:B------:R-:W-:Y:S02]  /*0b50*/  @!P1 IADD3 R0, PT, PT, R3, R9, RZ ;  /* 0x0000000903009210 */ /* 0x000fe40007ffe0ff */
[----:B--2---:R-:W-:Y:S01]  /*0b60*/  @!P1 LEA R24, P3, R2, R24, 0x1 ;  /* 0x0000001802189211 */ /* 0x004fe200078608ff */
[----:B------:R2:W3:Y:S01]  /*0b70*/  @!P4 LDG.E R11, desc[UR12][R6.64] ;  /* 0x0000000c060bc981 */ /* 0x0004e2000c1e1900 */
[----:B------:R-:W-:Y:S02]  /*0b80*/  ISETP.GE.U32.AND P4, PT, R52, UR18, PT ;  /* 0x0000001234007c0c */ /* 0x000fe4000bf86070 */
[----:B------:R-:W-:Y:S01]  /*0b90*/  @!P1 LEA.HI.X R25, R2, R25, R0, 0x1, P3 ;  /* 0x0000001902199211 */ /* 0x000fe200018f0c00 */
[----:B------:R-:W0:Y:S01]  /*0ba0*/  @!P6 LDC.64 R4, c[0x0][0x390] ;  /* 0x0000e400ff04eb82 */ /* 0x000e220000000a00 */
[----:B------:R-:W-:-:S07]  /*0bb0*/  ISETP.GE.AND.EX P4, PT, R49, UR19, PT, P4 ;  /* 0x0000001331007c0c */ /* 0x000fce000bf86340 */
[----:B------:R-:W0:Y:S01]  /*0bc0*/  @!P5 LDC.64 R2, c[0x0][0x390] ;  /* 0x0000e400ff02db82 */ /* 0x000e220000000a00 */
[----:B------:R-:W-:-:S04]  /*0bd0*/  ISETP.GE.U32.AND P3, PT, R55, UR18, PT ;  /* 0x0000001237007c0c */ /* 0x000fc8000bf66070 */
[----:B------:R-:W-:Y:S01]  /*0be0*/  ISETP.GE.AND.EX P3, PT, R53, UR19, PT, P3 ;  /* 0x0000001335007c0c */ /* 0x000fe2000bf66330 */
[----:B-1----:R-:W-:Y:S01]  /*0bf0*/  @!P5 IMAD R0, R13, R22, RZ ;  /* 0x000000160d00d224 */ /* 0x002fe200078e02ff */
[----:B------:R-:W-:Y:S01]  /*0c00*/  @!P5 MOV R8, R58 ;  /* 0x0000003a0008d202 */ /* 0x000fe20000000f00 */
[----:B--2---:R-:W1:Y:S01]  /*0c10*/  @!P4 LDC.64 R6, c[0x0][0x3e0] ;  /* 0x0000f800ff06cb82 */ /* 0x004e620000000a00 */
[----:B------:R-:W-:Y:S01]  /*0c20*/  @!P5 MOV R9, R57 ;  /* 0x000000390009d202 */ /* 0x000fe20000000f00 */
[----:B------:R-:W-:Y:S01]  /*0c30*/  @!P5 IMAD R19, R15, R23, R0 ;  /* 0x000000170f13d224 */ /* 0x000fe200078e0200 */
[----:B------:R-:W-:Y:S01]  /*0c40*/  MOV R13, RZ ;  /* 0x000000ff000d7202 */ /* 0x000fe20000000f00 */
[----:B0-----:R-:W-:Y:S01]  /*0c50*/  @!P6 IMAD R0, R51, R16, RZ ;  /* 0x000000103300e224 */ /* 0x001fe200078e02ff */
[----:B------:R-:W-:Y:S01]  /*0c60*/  @!P6 MOV R21, R57 ;  /* 0x000000390015e202 */ /* 0x000fe20000000f00 */
[----:B------:R-:W-:-:S03]  /*0c70*/  @!P5 IMAD.WIDE.U32 R22, R15, R22, R8 ;  /* 0x000000160f16d225 */ /* 0x000fc600078e0008 */
[----:B------:R-:W2:Y:S01]  /*0c80*/  @!P1 LDG.E R13, desc[UR12][R24.64] ;  /* 0x0000000c180d9981 */ /* 0x000ea2000c1e1900 */
[----:B------:R-:W-:Y:S01]  /*0c90*/  @!P6 IMAD.MOV.U32 R20, RZ, RZ, R58 ;  /* 0x000000ffff14e224 */ /* 0x000fe200078e003a */
[----:B------:R-:W0:Y:S01]  /*0ca0*/  @!P3 LDC.64 R8, c[0x0][0x3e0] ;  /* 0x0000f800ff08bb82 */ /* 0x000e220000000a00 */
[C---:B------:R-:W-:Y:S01]  /*0cb0*/  @!P6 IMAD R17, R54.reuse, R17, R0 ;  /* 0x000000113611e224 */ /* 0x040fe200078e0200 */
[----:B------:R-:W-:Y:S01]  /*0cc0*/  @!P5 IADD3 R0, PT, PT, R23, R19, RZ ;  /* 0x000000131700d210 */ /* 0x000fe20007ffe0ff */
[----:B------:R-:W-:Y:S01]  /*0cd0*/  @!P6 IMAD.WIDE.U32 R20, R54, R16, R20 ;  /* 0x000000103614e225 */ /* 0x000fe200078e0014 */
[----:B------:R-:W-:-:S04]  /*0ce0*/  @!P5 LEA R18, P1, R22, R2, 0x1 ;  /* 0x000000021612d211 */ /* 0x000fc800078208ff */
[----:B------:R-:W-:Y:S02]  /*0cf0*/  @!P5 LEA.HI.X R19, R22, R3, R0, 0x1, P1 ;  /* 0x000000031613d211 */ /* 0x000fe400008f0c00 */
[----:B------:R-:W-:Y:S01]  /*0d00*/  @!P6 IADD3 R0, PT, PT, R21, R17, RZ ;  /* 0x000000111500e210 */ /* 0x000fe20007ffe0ff */
[----:B------:R-:W0:Y:S01]  /*0d10*/  @!P4 LDC.64 R2, c[0x0][0x390] ;  /* 0x0000e400ff02cb82 */ /* 0x000e220000000a00 */
[C---:B------:R-:W-:Y:S02]  /*0d20*/  @!P6 LEA R16, P1, R20.reuse, R4, 0x1 ;  /* 0x000000041410e211 */ /* 0x040fe400078208ff */
[----:B------:R-:W-:Y:S02]  /*0d30*/  MOV R37, RZ ;  /* 0x000000ff00257202 */ /* 0x000fe40000000f00 */
[----:B------:R-:W-:-:S03]  /*0d40*/  @!P6 LEA.HI.X R17, R20, R5, R0, 0x1, P1 ;  /* 0x000000051411e211 */ /* 0x000fc600008f0c00 */
[----:B------:R-:W0:Y:S01]  /*0d50*/  @!P3 LDC.64 R4, c[0x0][0x390] ;  /* 0x0000e400ff04bb82 */ /* 0x000e220000000a00 */
[----:B------:R-:W-:Y:S01]  /*0d60*/  ISETP.GE.U32.AND P1, PT, R50, UR18, PT ;  /* 0x0000001232007c0c */ /* 0x000fe2000bf26070 */
[----:B------:R1:W3:Y:S02]  /*0d70*/  @!P6 LDG.E R37, desc[UR12][R16.64] ;  /* 0x0000000c1025e981 */ /* 0x0002e4000c1e1900 */
[----:B-1----:R-:W-:Y:S01]  /*0d80*/  @!P4 IMAD R0, R49, R6, RZ ;  /* 0x000000063100c224 */ /* 0x002fe200078e02ff */
[----:B------:R-:W-:Y:S01]  /*0d90*/  ISETP.GE.AND.EX P1, PT, R47, UR19, PT, P1 ;  /* 0x000000132f007c0c */ /* 0x000fe2000bf26310 */
[----:B------:R-:W-:Y:S02]  /*0da0*/  HFMA2 R15, -RZ, RZ, 0, 0 ;  /* 0x00000000ff0f7431 */ /* 0x000fe400000001ff */
[C---:B------:R-:W-:Y:S01]  /*0db0*/  @!P4 IMAD R21, R52.reuse, R7, R0 ;  /* 0x000000073415c224 */ /* 0x040fe200078e0200 */
[----:B------:R-:W-:Y:S02]  /*0dc0*/  @!P4 MOV R16, R58 ;  /* 0x0000003a0010c202 */ /* 0x000fe40000000f00 */
[----:B------:R-:W-:Y:S01]  /*0dd0*/  @!P4 MOV R17, R57 ;  /* 0x000000390011c202 */ /* 0x000fe20000000f00 */
[----:B0-----:R-:W-:Y:S01]  /*0de0*/  @!P3 IMAD R0, R53, R8, RZ ;  /* 0x000000083500b224 */ /* 0x001fe200078e02ff */
[----:B------:R-:W-:Y:S01]  /*0df0*/  IADD3 R23, PT, PT, R55, 0x140, RZ ;  /* 0x0000014037177810 */ /* 0x000fe20007ffe0ff */
[----:B------:R0:W2:Y:S01]  /*0e00*/  @!P5 LDG.E R15, desc[UR12][R18.64] ;  /* 0x0000000c120fd981 */ /* 0x0000a2000c1e1900 */
[----:B------:R-:W-:Y:S01]  /*0e10*/  @!P4 IMAD.WIDE.U32 R6, R52, R6, R16 ;  /* 0x000000063406c225 */ /* 0x000fe200078e0010 */
[----:B------:R-:W-:-:S03]  /*0e20*/  @!P3 MOV R16, R58 ;  /* 0x0000003a0010b202 */ /* 0x000fc60000000f00 */
[----:B------:R-:W-:Y:S01]  /*0e30*/  @!P3 IMAD.MOV.U32 R17, RZ, RZ, R57 ;  /* 0x000000ffff11b224 */ /* 0x000fe200078e0039 */
[----:B------:R-:W-:Y:S02]  /*0e40*/  ISETP.GE.U32.AND P6, PT, R23, UR18, PT ;  /* 0x0000001217007c0c */ /* 0x000fe4000bfc6070 */
[----:B------:R-:W-:Y:S01]  /*0e50*/  SHF.R.S32.HI R31, RZ, 0x1f, R23 ;  /* 0x0000001fff1f7819 */ /* 0x000fe20000011417 */
[----:B0-----:R-:W-:Y:S01]  /*0e60*/  @!P3 IMAD R19, R55, R9, R0 ;  /* 0x000000093713b224 */ /* 0x001fe200078e0200 */
[----:B------:R-:W-:Y:S01]  /*0e70*/  @!P4 IADD3 R0, PT, PT, R7, R21, RZ ;  /* 0x000000150700c210 */ /* 0x000fe20007ffe0ff */
[----:B------:R-:W-:Y:S01]  /*0e80*/  @!P3 IMAD.WIDE.U32 R8, R55, R8, R16 ;  /* 0x000000083708b225 */ /* 0x000fe200078e0010 */
[C---:B------:R-:W-:Y:S01]  /*0e90*/  @!P4 LEA R20, P5, R6.reuse, R2, 0x1 ;  /* 0x000000020614c211 */ /* 0x040fe200078a08ff */
[----:B------:R-:W0:Y:S01]  /*0ea0*/  @!P1 LDC.64 R16, c[0x0][0x3e0] ;  /* 0x0000f800ff109b82 */ /* 0x000e220000000a00 */
[----:B------:R-:W-:Y:S02]  /*0eb0*/  ISETP.GE.AND.EX P6, PT, R31, UR19, PT, P6 ;  /* 0x000000131f007c0c */ /* 0x000fe4000bfc6360 */
[----:B------:R-:W-:-:S02]  /*0ec0*/  @!P4 LEA.HI.X R21, R6, R3, R0, 0x1, P5 ;  /* 0x000000030615c211 */ /* 0x000fc400028f0c00 */
[----:B------:R-:W-:Y:S02]  /*0ed0*/  @!P3 IADD3 R2, PT, PT, R9, R19, RZ ;  /* 0x000000130902b210 */ /* 0x000fe40007ffe0ff */
[C---:B------:R-:W-:Y:S02]  /*0ee0*/  @!P3 LEA R26, P5, R8.reuse, R4, 0x1 ;  /* 0x00000004081ab211 */ /* 0x040fe400078a08ff */
[----:B------:R-:W-:Y:S02]  /*0ef0*/  IADD3 R0, PT, PT, R55, 0x160, RZ ;  /* 0x0000016037007810 */ /* 0x000fe40007ffe0ff */
[----:B------:R-:W-:Y:S02]  /*0f00*/  @!P3 LEA.HI.X R27, R8, R5, R2, 0x1, P5 ;  /* 0x00000005081bb211 */ /* 0x000fe400028f0c02 */
[----:B------:R-:W1:Y:S01]  /*0f10*/  @!P1 LDC.64 R8, c[0x0][0x390] ;  /* 0x0000e400ff089b82 */ /* 0x000e620000000a00 */
[----:B------:R-:W-:Y:S02]  /*0f20*/  ISETP.GE.U32.AND P5, PT, R0, UR18, PT ;  /* 0x0000001200007c0c */ /* 0x000fe4000bfa6070 */
[----:B------:R-:W-:-:S05]  /*0f30*/  SHF.R.S32.HI R25, RZ, 0x1f, R0 ;  /* 0x0000001fff197819 */ /* 0x000fca0000011400 */
[----:B------:R-:W1:Y:S01]  /*0f40*/  @!P6 LDC.64 R4, c[0x0][0x3e0] ;  /* 0x0000f800ff04eb82 */ /* 0x000e620000000a00 */
[----:B------:R-:W-:Y:S01]  /*0f50*/  ISETP.GE.AND.EX P5, PT, R25, UR19, PT, P5 ;  /* 0x0000001319007c0c */ /* 0x000fe2000bfa6350 */
[----:B0-----:R-:W-:Y:S01]  /*0f60*/  @!P1 IMAD R2, R47, R16, RZ ;  /* 0x000000102f029224 */ /* 0x001fe200078e02ff */
[----:B------:R-:W-:Y:S02]  /*0f70*/  @!P1 MOV R18, R58 ;  /* 0x0000003a00129202 */ /* 0x000fe40000000f00 */
[----:B------:R-:W-:-:S03]  /*0f80*/  @!P1 MOV R19, R57 ;  /* 0x0000003900139202 */ /* 0x000fc60000000f00 */
[----:B------:R-:W0:Y:S01]  /*0f90*/  @!P6 LDC.64 R6, c[0x0][0x390] ;  /* 0x0000e400ff06eb82 */ /* 0x000e220000000a00 */
[----:B------:R-:W-:Y:S01]  /*0fa0*/  MOV R35, RZ ;  /* 0x000000ff00237202 */ /* 0x000fe20000000f00 */
        /* <DEDUP_REMOVED lines=9> */
[----:B------:R-:W-:Y:S01]  /*1040*/  @!P1 LEA.HI.X R17, R18, R9, R17, 0x1, P4 ;  /* 0x0000000912119211 */ /* 0x000fe200020f0c11 */
[----:B------:R-:W-:Y:S01]  /*1050*/  @!P6 IMAD.MOV.U32 R20, RZ, RZ, R58 ;  /* 0x000000ffff14e224 */ /* 0x000fe200078e003a */
[----:B------:R-:W-:Y:S01]  /*1060*/  @!P6 MOV R21, R57 ;  /* 0x000000390015e202 */ /* 0x000fe20000000f00 */
[----:B------:R-:W1:Y:S01]  /*1070*/  @!P5 LDC.64 R8, c[0x0][0x390] ;  /* 0x0000e400ff08db82 */ /* 0x000e620000000a00 */
        /* <DEDUP_REMOVED lines=13> */
[----:B------:R-:W-:Y:S02]  /*1150*/  ISETP.GE.AND.EX P1, PT, R45, UR19, PT, P1 ;  /* 0x000000132d007c0c */ /* 0x000fe4000bf26310 */
[----:B------:R-:W-:Y:S02]  /*1160*/  @!P5 IADD3 R0, PT, PT, R7, R3, RZ ;  /* 0x000000030700d210 */ /* 0x000fe40007ffe0ff */
[----:B-1----:R-:W-:-:S04]  /*1170*/  @!P5 LEA R26, P4, R6, R8, 0x1 ;  /* 0x00000008061ad211 */ /* 0x002fc800078808ff */
[----:B------:R-:W-:Y:S02]  /*1180*/  @!P5 LEA.HI.X R27, R6, R9, R0, 0x1, P4 ;  /* 0x00000009061bd211 */ /* 0x000fe400020f0c00 */
[----:B------:R-:W-:-:S03]  /*1190*/  ISETP.GE.U32.AND P4, PT, R46, UR18, PT ;  /* 0x000000122e007c0c */ /* 0x000fc6000bf86070 */
[----:B------:R-:W0:Y:S01]  /*11a0*/  @!P1 LDC.64 R6, c[0x0][0x3e0] ;  /* 0x0000f800ff069b82 */ /* 0x000e220000000a00 */
[----:B------:R-:W-:Y:S01]  /*11b0*/  ISETP.GE.AND.EX P4, PT, R43, UR19, PT, P4 ;  /* 0x000000132b007c0c */ /* 0x000fe2000bf86340 */
[----:B------:R-:W-:Y:S02]  /*11c0*/  HFMA2 R23, -RZ, RZ, 0, 0 ;  /* 0x00000000ff177431 */ /* 0x000fe400000001ff */
[----:B------:R-:W-:-:S04]  /*11d0*/  HFMA2 R21, -RZ, RZ, 0, 0 ;  /* 0x00000000ff157431 */ /* 0x000fc800000001ff */
[----:B------:R-:W1:Y:S01]  /*11e0*/  @!P1 LDC.64 R16, c[0x0][0x390] ;  /* 0x0000e400ff109b82 */ /* 0x000e620000000a00 */
[----:B------:R-:W2:Y:S01]  /*11f0*/  @!P5 LDG.E R23, desc[UR12][R26.64] ;  /* 0x0000000c1a17d981 */ /* 0x000ea2000c1e1900 */
[----:B------:R-:W-:-:S03]  /*1200*/  ISETP.GE.U32.AND P5, PT, R44, UR18, PT ;  /* 0x000000122c007c0c */ /* 0x000fc6000bfa6070 */
[----:B------:R4:W2:Y:S03]  /*1210*/  @!P6 LDG.E R21, desc[UR12][R4.64] ;  /* 0x0000000c0415e981 */ /* 0x0008a6000c1e1900 */
[----:B------:R-:W5:Y:S01]  /*1220*/  @!P4 LDC.64 R8, c[0x0][0x3e0] ;  /* 0x0000f800ff08cb82 */ /* 0x000f620000000a00 */
[----:B------:R-:W-:-:S07]  /*1230*/  ISETP.GE.AND.EX P5, PT, R41, UR19, PT, P5 ;  /* 0x0000001329007c0c */ /* 0x000fce000bfa6350 */
[----:B----4-:R-:W4:Y:S01]  /*1240*/  @!P4 LDC.64 R4, c[0x0][0x390] ;  /* 0x0000e400ff04cb82 */ /* 0x010f220000000a00 */
[----:B0-----:R-:W-:Y:S01]  /*1250*/  @!P1 IMAD R0, R45, R6, RZ ;  /* 0x000000062d009224 */ /* 0x001fe200078e02ff */
[----:B------:R-:W-:Y:S01]  /*1260*/  @!P1 MOV R26, R58 ;  /* 0x0000003a001a9202 */ /* 0x000fe20000000f00 */
[----:B------:R-:W-:Y:S01]  /*1270*/  @!P1 IMAD.MOV.U32 R27, RZ, RZ, R57 ;  /* 0x000000ffff1b9224 */ /* 0x000fe200078e0039 */
        /* <DEDUP_REMOVED lines=23> */
[----:B0-----:R-:W-:Y:S02]  /*13f0*/  @!P5 MOV R4, R58 ;  /* 0x0000003a0004d202 */ /* 0x001fe40000000f00 */
[----:B------:R-:W-:-:S03]  /*1400*/  @!P5 MOV R5, R57 ;  /* 0x000000390005d202 */ /* 0x000fc60000000f00 */
[----:B------:R-:W-:-:S05]  /*1410*/  @!P5 IMAD.WIDE.U32 R2, R44, R2, R4 ;  /* 0x000000022c02d225 */ /* 0x000fca00078e0004 */
[----:B------:R-:W-:Y:S02]  /*1420*/  @!P5 IADD3 R0, PT, PT, R3, R9, RZ ;  /* 0x000000090300d210 */ /* 0x000fe40007ffe0ff */
[----:B-1----:R-:W-:Y:S01]  /*1430*/  @!P5 LEA R6, P1, R2, R6, 0x1 ;  /* 0x000000060206d211 */ /* 0x002fe200078208ff */
[----:B------:R-:W-:-:S03]  /*1440*/  IMAD.MOV.U32 R31, RZ, RZ, RZ ;  /* 0x000000ffff1f7224 */ /* 0x000fc600078e00ff */
        /* <DEDUP_REMOVED lines=25> */
[----:B------:R-:W-:Y:S01]  /*15e0*/  FMUL.FTZ R8, R0, R0 ;  /* 0x0000000000087220 */ /* 0x000fe20000410000 */
[----:B------:R-:W-:Y:S02]  /*15f0*/  SHF.L.U32 R3, R3, 0x10, RZ ;  /* 0x0000001003037819 */ /* 0x000fe400000006ff */
[----:B------:R-:W-:Y:S01]  /*1600*/  SHF.L.U32 R2, R18, 0x10, RZ ;  /* 0x0000001012027819 */ /* 0x000fe200000006ff */
[----:B------:R-:W-:Y:S01]  /*1610*/  FADD.FTZ R7, R5, R4 ;  /* 0x0000000405077221 */ /* 0x000fe20000010000 */
[----:B------:R-:W-:Y:S02]  /*1620*/  IMAD.U32 R5, R9, 0x10000, RZ ;  /* 0x0001000009057824 */ /* 0x000fe400078e00ff */
        /* <DEDUP_REMOVED lines=38> */
[----:B------:R-:W-:Y:S01]  /*1890*/  SHF.L.U32 R14, R19, 0x10, RZ ;  /* 0x00000010130e7819 */ /* 0x000fe200000006ff */
[----:B------:R-:W-:Y:S01]  /*18a0*/  FADD.FTZ R17, R17, R18 ;  /* 0x0000001211117221 */ /* 0x000fe20000010000 */
[----:B------:R-:W-:Y:S01]  /*18b0*/  PRMT R19, R21, 0x7632, R19 ;  /* 0x0000763215137816 */ /* 0x000fe20000000013 */
[----:B------:R-:W-:Y:S01]  /*18c0*/  FFMA.FTZ R18, R13, R13, R20 ;  /* 0x0000000d0d127223 */ /* 0x000fe20000010014 */
[----:B------:R-:W-:Y:S01]  /*18d0*/  SHF.L.U32 R15, R15, 0x10, RZ ;  /* 0x000000100f0f7819 */ /* 0x000fe200000006ff */
[----:B------:R-:W-:Y:S01]  /*18e0*/  FMUL.FTZ R22, R14, R14 ;  /* 0x0000000e0e167220 */ /* 0x000fe20000410000 */
[----:B------:R-:W-:Y:S01]  /*18f0*/  PRMT R24, R23, 0x7632, R24 ;  /* 0x0000763217187816 */ /* 0x000fe20000000018 */
[----:B------:R-:W-:-:S02]  /*1900*/  IMAD.U32 R20, R19, 0x10000, RZ ;  /* 0x0001000013147824 */ /* 0x000fc400078e00ff */
        /* <DEDUP_REMOVED lines=16> */
[----:B----4-:R-:W-:Y:S01]  /*1a10*/  PRMT R28, R27, 0x7632, R28 ;  /* 0x000076321b1c7816 */ /* 0x010fe2000000001c */
[----:B------:R-:W-:Y:S01]  /*1a20*/  FADD.FTZ R16, R16, R17 ;  /* 0x0000001110107221 */ /* 0x000fe20000010000 */
        /* <DEDUP_REMOVED lines=13> */
[----:B------:R-:W-:-:S02]  /*1b00*/  SHF.L.U32 R28, R30, 0x10, RZ ;  /* 0x000000101e1c7819 */ /* 0x000fc400000006ff */
[----:B------:R-:W-:Y:S01]  /*1b10*/  SHF.L.U32 R29, R29, 0x10, RZ ;  /* 0x000000101d1d7819 */ /* 0x000fe200000006ff */
        /* <DEDUP_REMOVED lines=14> */
[----:B------:R-:W-:-:S03]  /*1c00*/  IMAD.U32 R31, R31, 0x10000, RZ ;  /* 0x000100001f1f7824 */ /* 0x000fc600078e00ff */
        /* <DEDUP_REMOVED lines=43> */
.L_x_2126:
[----:B------:R-:W-:Y:S05]  /*1ec0*/  BSYNC.RECONVERGENT B0 ;  /* 0x0000000000007941 */ /* 0x000fea0003800200 */
.L_x_2125:
        /* <DEDUP_REMOVED lines=26> */
.L_x_2128:
[----:B------:R-:W-:Y:S05]  /*2070*/  BSYNC.RECONVERGENT B0 ;  /* 0x0000000000007941 */ /* 0x000fea0003800200 */
.L_x_2127:
        /* <DEDUP_REMOVED lines=31> */
.L_x_2131:
[----:B---3--:R-:W2:Y:S04]  /*2270*/  LDG.E.STRONG.GPU R16, desc[UR12][R18.64] ;  /* 0x0000000c12107981 */ /* 0x008ea8000c1ef900 */
[----:B--2---:R-:W-:Y:S01]  /*2280*/  CCTL.IVALL ;  /* 0x00000000ff00798f */ /* 0x004fe20002000000 */
[----:B------:R-:W-:Y:S05]  /*2290*/  YIELD ;  /* 0x0000000000007946 */ /* 0x000fea0003800000 */
[----:B------:R-:W-:-:S13]  /*22a0*/  ISETP.NE.AND P1, PT, R16, R61, PT ;  /* 0x0000003d1000720c */ /* 0x000fda0003f25270 */
[----:B------:R-:W-:Y:S05]  /*22b0*/  @P1 BRA `(.L_x_2131) ;  /* 0xfffffffc00ec1947 */ /* 0x000fea000383ffff */
.L_x_2130:
        /* <DEDUP_REMOVED lines=15> */
.L_x_2133:
[----:B------:R-:W-:-:S13]  /*23b0*/  ISETP.EQ.OR P1, PT, RZ, UR23, P2 ;  /* 0x00000017ff007c0c */ /* 0x000fda0009722670 */
[----:B------:R-:W-:-:S05]  /*23c0*/  VOTEU.ALL UP0, P1 ;  /* 0x0000000000ff7886 */ /* 0x000fca0000800000 */
[----:B------:R-:W-:-:S06]  /*23d0*/  @!UP0 UIMAD.WIDE.U32 UR24, UR9, 0x8, UR16 ;  /* 0x00000008091888a5 */ /* 0x000fcc000f8e0010 */
[----:B------:R-:W-:Y:S01]  /*23e0*/  MOV R18, UR24 ;  /* 0x0000001800127c02 */ /* 0x000fe20008000f00 */
[----:B------:R-:W-:Y:S01]  /*23f0*/  UIADD3 UR24, UPT, UPT, UR5, 0x1, URZ ;  /* 0x0000000105187890 */ /* 0x000fe2000fffe0ff */
[----:B------:R-:W-:-:S05]  /*2400*/  MOV R19, UR25 ;  /* 0x0000001900137c02 */ /* 0x000fca0008000f00 */
[----:B------:R-:W-:Y:S01]  /*2410*/  MOV R16, UR24 ;  /* 0x0000001800107c02 */ /* 0x000fe20008000f00 */
[----:B------:R-:W0:Y:S03]  /*2420*/  @!P1 LDG.E.64 R18, desc[UR12][R18.64] ;  /* 0x0000000c12129981 */ /* 0x000e26000c1e1b00 */
[----:B------:R-:W-:-:S13]  /*2430*/  ISETP.EQ.OR P4, PT, R16, UR15, P2 ;  /* 0x0000000f10007c0c */ /* 0x000fda0009782670 */
[----:B------:R-:W-:-:S05]  /*2440*/  VOTEU.ALL UP0, P4 ;  /* 0x0000000000ff7886 */ /* 0x000fca0002000000 */
[----:B------:R-:W-:-:S06]  /*2450*/  @!UP0 UIMAD.WIDE.U32 UR24, UR22, 0x8, UR16 ;  /* 0x00000008161888a5 */ /* 0x000fcc000f8e0010 */
[----:B------:R-:W-:Y:S01]  /*2460*/  MOV R16, UR24 ;  /* 0x0000001800107c02 */ /* 0x000fe20008000f00 */
[----:B------:R-:W-:-:S06]  /*2470*/  IMAD.U32 R17, RZ, RZ, UR25 ;  /* 0x00000019ff117e24 */ /* 0x000fcc000f8e00ff */
        /* <DEDUP_REMOVED lines=11> */
[----:B--2---:R-:W-:-:S04]  /*2530*/  @!P4 FADD.FTZ R32, R32, R16 ;  /* 0x000000102020c221 */ /* 0x004fc80000010000 */
[----:B------:R-:W-:Y:S01]  /*2540*/  MOV R16, UR24 ;  /* 0x0000001800107c02 */ /* 0x000fe20008000f00 */
[----:B------:R-:W2:Y:S01]  /*2550*/  @!P1 LDG.E.64 R18, desc[UR12][R18.64] ;  /* 0x0000000c12129981 */ /* 0x000ea2000c1e1b00 */
[----:B------:R-:W-:Y:S02]  /*2560*/  @!P4 FADD.FTZ R33, R33, R17 ;  /* 0x000000112121c221 */ /* 0x000fe40000010000 */
        /* <DEDUP_REMOVED lines=16> */
[----:B---3--:R-:W-:-:S04]  /*2670*/  @!P4 FADD.FTZ R32, R32, R16 ;  /* 0x000000102020c221 */ /* 0x008fc80000010000 */
[----:B------:R-:W-:Y:S01]  /*2680*/  MOV R16, UR24 ;  /* 0x0000001800107c02 */ /* 0x000fe20008000f00 */
[----:B------:R-:W2:Y:S01]  /*2690*/  @!P1 LDG.E.64 R18, desc[UR12][R18.64] ;  /* 0x0000000c12129981 */ /* 0x000ea2000c1e1b00 */
[----:B------:R-:W-:Y:S02]  /*26a0*/  @!P4 FADD.FTZ R33, R33, R17 ;  /* 0x000000112121c221 */ /* 0x000fe40000010000 */
[----:B------:R-:W-:-:S13]  /*26b0*/  ISETP.EQ.OR P4, PT, R16, UR15, P2 ;  /* 0x0000000f10007c0c */ /* 0x000fda0009782670 */
[----:B------:R-:W-:-:S05]  /*26c0*/  VOTEU.ALL UP0, P4 ;  /* 0x0000000000ff7886 */ /* 0x000fca0002000000 */
[----:B------:R-:W-:-:S06]  /*26d0*/  @!UP0 UIMAD.WIDE.U32 UR24, UR11, 0x8, UR16 ;  /* 0x000000080b1888a5 */ /* 0x000fcc000f8e0010 */
[----:B------:R-:W-:Y:S01]  /*26e0*/  IMAD.U32 R16, RZ, RZ, UR24 ;  /* 0x00000018ff107e24 */ /* 0x000fe2000f8e00ff */
        /* <DEDUP_REMOVED lines=39> */
.L_x_2132:
[----:B------:R-:W-:-:S13]  /*2960*/  LOP3.LUT P1, RZ, R38, 0x7, RZ, 0xc0, !PT ;  /* 0x0000000726ff7812 */ /* 0x000fda000782c0ff */
[----:B------:R-:W-:Y:S05]  /*2970*/  @!P1 BRA `(.L_x_2129) ;  /* 0x0000000400709947 */ /* 0x000fea0003800000 */
[----:B---3--:R-:W-:-:S04]  /*2980*/  LOP3.LUT R16, R38, 0x7, RZ, 0xc0, !PT ;  /* 0x0000000726107812 */ /* 0x008fc800078ec0ff */
[----:B------:R-:W-:-:S04]  /*2990*/  IADD3 R16, PT, PT, R16, -0x1, RZ ;  /* 0xffffffff10107810 */ /* 0x000fc80007ffe0ff */
[----:B------:R-:W-:-:S13]  /*29a0*/  ISETP.GE.U32.AND P1, PT, R16, 0x3, PT ;  /* 0x000000031000780c */ /* 0x000fda0003f26070 */
        /* <DEDUP_REMOVED lines=8> */
[----:B------:R-:W-:-:S06]  /*2a30*/  @!UP0 UIMAD.WIDE.U32 UR10, UR10, 0x8, UR16 ;  /* 0x000000080a0a88a5 */ /* 0x000fcc000f8e0010 */
[----:B------:R-:W-:Y:S01]  /*2a40*/  IMAD.U32 R18, RZ, RZ, UR10 ;  /* 0x0000000aff127e24 */ /* 0x000fe2000f8e00ff */
        /* <DEDUP_REMOVED lines=27> */
[----:B------:R-:W-:Y:S02]  /*2c00*/  MOV R16, UR10 ;  /* 0x0000000a00107c02 */ /* 0x000fe40008000f00 */
[----:B------:R-:W-:-:S06]  /*2c10*/  MOV R17, UR11 ;  /* 0x0000000b00117c02 */ /* 0x000fcc0008000f00 */
[----:B------:R-:W2:Y:S01]  /*2c20*/  @!P6 LDG.E.64 R16, desc[UR12][R16.64] ;  /* 0x0000000c1010e981 */ /* 0x000ea2000c1e1b00 */
[----:B------:R-:W-:-:S05]  /*2c30*/  MOV R60, UR5 ;  /* 0x00000005003c7c02 */ /* 0x000fca0008000f00 */
[----:B------:R-:W-:-:S05]  /*2c40*/  VIADD R60, R60, 0x4 ;  /* 0x000000043c3c7836 */ /* 0x000fca0000000000 */
[----:B------:R-:W-:Y:S01]  /*2c50*/  R2UR UR5, R60 ;  /* 0x000000003c0572ca */ /* 0x000fe200000e0000 */
[----:B---3--:R-:W-:Y:S01]  /*2c60*/  @!P5 FADD.FTZ R32, R32, R18 ;  /* 0x000000122020d221 */ /* 0x008fe20000010000 */
[----:B------:R-:W-:-:S03]  /*2c70*/  @!P5 FADD.FTZ R33, R33, R19 ;  /* 0x000000132121d221 */ /* 0x000fc60000010000 */
[----:B--2---:R-:W-:Y:S01]  /*2c80*/  @!P6 FADD.FTZ R32, R32, R16 ;  /* 0x000000102020e221 */ /* 0x004fe20000010000 */
[----:B------:R-:W-:-:S09]  /*2c90*/  @!P6 FADD.FTZ R33, R33, R17 ;  /* 0x000000112121e221 */ /* 0x000fd20000010000 */
.L_x_2134:
        /* <DEDUP_REMOVED lines=28> */
.L_x_2135:
[----:B------:R-:W-:Y:S01]  /*2e60*/  MOV R16, UR5 ;  /* 0x0000000500107c02 */ /* 0x000fe20008000f00 */
[----:B------:R-:W-:Y:S03]  /*2e70*/  BSSY.RECONVERGENT B0, `(.L_x_2129) ;  /* 0x000000c000007945 */ /* 0x000fe60003800200 */
[----:B------:R-:W-:Y:S02]  /*2e80*/  ISETP.EQ.OR P1, PT, R16, UR15, P2 ;  /* 0x0000000f10007c0c */ /* 0x000fe40009722670 */
[----:B------:R-:W-:-:S04]  /*2e90*/  LOP3.LUT R16, R38, 0x1, RZ, 0xc0, !PT ;  /* 0x0000000126107812 */ /* 0x000fc800078ec0ff */
[----:B------:R-:W-:-:S13]  /*2ea0*/  ISETP.NE.U32.OR P1, PT, R16, 0x1, P1 ;  /* 0x000000011000780c */ /* 0x000fda0000f25470 */
[----:B------:R-:W-:Y:S05]  /*2eb0*/  @P1 BRA `(.L_x_2136) ;  /* 0x00000000001c1947 */ /* 0x000fea0003800000 */
[----:B------:R-:W-:Y:S01]  /*2ec0*/  UIMAD UR9, UR14, UR5, UR6 ;  /* 0x000000050e0972a4 */ /* 0x000fe2000f8e0206 */
[----:B------:R-:W-:-:S05]  /*2ed0*/  HFMA2 R17, -RZ, RZ, 0, 4.76837158203125e-07 ;  /* 0x00000008ff117431 */ /* 0x000fca00000001ff */
[----:B------:R-:W-:-:S04]  /*2ee0*/  IMAD.U32 R16, RZ, RZ, UR9 ;  /* 0x00000009ff107e24 */ /* 0x000fc8000f8e00ff */
[----:B------:R-:W-:-:S06]  /*2ef0*/  IMAD.WIDE.U32 R16, R16, R17, UR16 ;  /* 0x0000001010107e25 */ /* 0x000fcc000f8e0011 */
[----:B------:R-:W0:Y:S02]  /*2f00*/  LDG.E.64 R16, desc[UR12][R16.64] ;  /* 0x0000000c10107981 */ /* 0x000e24000c1e1b00 */
[----:B0-----:R-:W-:Y:S01]  /*2f10*/  FADD.FTZ R32, R32, R16 ;  /* 0x0000001020207221 */ /* 0x001fe20000010000 */
[----:B------:R-:W-:-:S07]  /*2f20*/  FADD.FTZ R33, R33, R17 ;  /* 0x0000001121217221 */ /* 0x000fce0000010000 */
.L_x_2136:
[----:B------:R-:W-:Y:S05]  /*2f30*/  BSYNC.RECONVERGENT B0 ;  /* 0x0000000000007941 */ /* 0x000fea0003800200 */
.L_x_2129:
[----:B------:R-:W4:Y:S01]  /*2f40*/  S2UR UR9, SR_CgaCtaId ;  /* 0x00000000000979c3 */ /* 0x000f220000008800 */
[----:B------:R-:W5:Y:S01]  /*2f50*/  LDCU UR10, c[0x0][0x414] ;  /* 0x00008280ff0a77ac */ /* 0x000f620008000800 */
[----:B---3--:R-:W-:Y:S01]  /*2f60*/  MOV R17, UR7 ;  /* 0x0000000700117c02 */ /* 0x008fe20008000f00 */
[----:B------:R-:W-:-:S05]  /*2f70*/  UMOV UR5, 0x400 ;  /* 0x0000040000057882 */ /* 0x000fca0000000000 */
[----:B--2---:R-:W2:Y:S08]  /*2f80*/  @P0 LDC.64 R18, c[0x0][0x388] ;  /* 0x0000e200ff120b82 */ /* 0x004eb00000000a00 */
[----:B-1----:R-:W1:Y:S01]  /*2f90*/  LDC.64 R60, c[0x0][0x398] ;  /* 0x0000e600ff3c7b82 */ /* 0x002e620000000a00 */
[----:B-----5:R-:W-:Y:S01]  /*2fa0*/  @P0 FMUL.FTZ R16, R32, UR10 ;  /* 0x0000000a20100c20 */ /* 0x020fe20008410000 */
[----:B----4-:R-:W-:Y:S01]  /*2fb0*/  ULEA UR5, UR9, UR5, 0x18 ;  /* 0x0000000509057291 */ /* 0x010fe2000f8ec0ff */
[----:B------:R-:W3:Y:S01]  /*2fc0*/  LDCU.U8 UR9, c[0x0][0x3fc] ;  /* 0x00007f80ff0977ac */ /* 0x000ee20008000000 */
[----:B--2---:R-:W-:-:S04]  /*2fd0*/  @P0 IMAD.WIDE R18, R17, 0x8, R18 ;  /* 0x0000000811120825 */ /* 0x004fc800078e0212 */
[----:B------:R-:W-:-:S03]  /*2fe0*/  @P0 FMUL.FTZ R17, R33, UR10 ;  /* 0x0000000a21110c20 */ /* 0x000fc60008410000 */
[----:B------:R-:W-:Y:S04]  /*2ff0*/  @!P2 STS.64 [UR5+0x50], R32 ;  /* 0x00005020ff00a988 */ /* 0x000fe80008000a05 */
[----:B------:R2:W-:Y:S01]  /*3000*/  @P0 STG.E.64 desc[UR12][R18.64], R16 ;  /* 0x0000001012000986 */ /* 0x0005e2000c101b0c */
[----:B------:R-:W-:Y:S01]  /*3010*/  BAR.SYNC.DEFER_BLOCKING 0x0 ;  /* 0x0000000000007b1d */ /* 0x000fe20000010000 */
[----:B--2---:R-:W-:-:S04]  /*3020*/  SHF.L.U32 R16, R42, 0x1, RZ ;  /* 0x000000012a107819 */ /* 0x004fc800000006ff */
[----:B------:R-:W-:-:S04]  /*3030*/  LOP3.LUT R16, R16, 0xe, RZ, 0xc0, !PT ;  /* 0x0000000e10107812 */ /* 0x000fc800078ec0ff */
[----:B0-----:R-:W-:-:S05]  /*3040*/  IADD3 R33, PT, PT, R16, UR8, RZ ;  /* 0x0000000810217c10 */ /* 0x001fca000fffe0ff */
[----:B-1----:R-:W-:Y:S01]  /*3050*/  IMAD.WIDE R60, R33, 0x2, R60 ;  /* 0x00000002213c7825 */ /* 0x002fe200078e023c */
[----:B------:R-:W0:Y:S03]  /*3060*/  LDS.64 R18, [UR5+0x50] ;  /* 0x00005005ff127984 */ /* 0x000e260008000a00 */
[----:B0-----:R-:W-:-:S05]  /*3070*/  FMUL.FTZ R18, R18, UR10 ;  /* 0x0000000a12127c20 */ /* 0x001fca0008410000 */
[----:B------:R-:W-:Y:S02]  /*3080*/  R2UR UR5, R18 ;  /* 0x00000000120572ca */ /* 0x000fe400000e0000 */
[----:B------:R-:W2:Y:S11]  /*3090*/  LDG.E.U16 R18, desc[UR12][R60.64] ;  /* 0x0000000c3c127981 */ /* 0x000eb6000c1e1500 */
[----:B------:R-:W-:-:S05]  /*30a0*/  MOV R32, UR5 ;  /* 0x0000000500207c02 */ /* 0x000fca0008000f00 */
[----:B------:R-:W-:Y:S02]  /*30b0*/  FMUL.FTZ R16, R32, UR5 ;  /* 0x0000000520107c20 */ /* 0x000fe40008410000 */
[----:B------:R-:W4:Y:S02]  /*30c0*/  LDG.E.U16 R32, desc[UR12][R60.64+0x2] ;  /* 0x0000020c3c207981 */ /* 0x000f24000c1e1500 */
[----:B------:R-:W-:Y:S02]  /*30d0*/  FFMA.FTZ R19, R19, UR10, -R16 ;  /* 0x0000000a13137c23 */ /* 0x000fe40008010810 */
[----:B------:R-:W0:Y:S02]  /*30e0*/  LDC.64 R16, c[0x0][0x3a0] ;  /* 0x0000e800ff107b82 */ /* 0x000e240000000a00 */
[----:B0-----:R-:W-:-:S05]  /*30f0*/  IMAD.WIDE R16, R33, 0x2, R16 ;  /* 0x0000000221107825 */ /* 0x001fca00078e0210 */
[----:B------:R-:W5:Y:S04]  /*3100*/  LDG.E.U16 R33, desc[UR12][R16.64] ;  /* 0x0000000c10217981 */ /* 0x000f68000c1e1500 */
[----:B------:R5:W5:Y:S01]  /*3110*/  LDG.E.U16 R16, desc[UR12][R16.64+0x2] ;  /* 0x0000020c10107981 */ /* 0x000b62000c1e1500 */
[----:B------:R-:W-:-:S13]  /*3120*/  FSETP.GTU.FTZ.AND P1, PT, R19, RZ, PT ;  /* 0x000000ff1300720b */ /* 0x000fda0003f3c000 */
[----:B------:R-:W-:-:S05]  /*3130*/  VOTEU.ANY UP0, P1 ;  /* 0x0000000000ff7886 */ /* 0x000fca0000800100 */
[----:B------:R-:W0:Y:S01]  /*3140*/  @UP0 LDCU UR8, c[0x0][0x3a8] ;  /* 0x00007500ff0807ac */ /* 0x000e220008000800 */
[----:B------:R-:W-:-:S13]  /*3150*/  PLOP3.LUT P1, PT, PT, PT, UP0, 0x80, 0x8 ;  /* 0x000000000008781c */ /* 0x000fda0003f2f008 */
[----:B0-----:R-:W-:-:S06]  /*3160*/  @P1 FADD.FTZ R19, R19, UR8 ;  /* 0x0000000813131e21 */ /* 0x001fcc0008010000 */
[----:B------:R-:W0:Y:S01]  /*3170*/  @P1 MUFU.RSQ R19, R19 ;  /* 0x0000001300131308 */ /* 0x000e220000001400 */
[----:B---3--:R-:W-:Y:S01]  /*3180*/  UISETP.NE.AND UP1, UPT, UR9, URZ, UPT ;  /* 0x000000ff0900728c */ /* 0x008fe2000bf25270 */
[----:B------:R-:W-:Y:S01]  /*3190*/  BSSY.RECONVERGENT B0, `(.L_x_2137) ;  /* 0x00003a8000007945 */ /* 0x000fe20003800200 */
[----:B------:R-:W-:Y:S01]  /*31a0*/  UMOV UR10, 0x3f800000 ;  /* 0x3f800000000a7882 */ /* 0x000fe20000000000 */
[----:B0-----:R-:W-:-:S13]  /*31b0*/  @P1 R2UR UR8, R19 ;  /* 0x00000000130812ca */ /* 0x001fda00000e0000 */
[----:B------:R-:W-:Y:S01]  /*31c0*/  @UP0 UMOV UR10, UR8 ;  /* 0x00000008000a0c82 */ /* 0x000fe20008000000 */
[----:B--2---:R-:W-:Y:S02]  /*31d0*/  SHF.L.U32 R18, R18, 0x10, RZ ;  /* 0x0000001012127819 */ /* 0x004fe400000006ff */
[----:B----4-:R-:W-:Y:S02]  /*31e0*/  SHF.L.U32 R19, R32, 0x10, RZ ;  /* 0x0000001020137819 */ /* 0x010fe400000006ff */
[----:B-----5:R-:W-:Y:S02]  /*31f0*/  SHF.L.U32 R17, R33, 0x10, RZ ;  /* 0x0000001021117819 */ /* 0x020fe400000006ff */
[----:B------:R-:W-:Y:S01]  /*3200*/  SHF.L.U32 R16, R16, 0x10, RZ ;  /* 0x0000001010107819 */ /* 0x000fe200000006ff */
[----:B------:R-:W-:Y:S06]  /*3210*/  BRA.U UP1, `(.L_x_2138) ;  /* 0x0000001901047547 */ /* 0x000fec000b800000 */
        /* <DEDUP_REMOVED lines=15> */
[----:B------:R-:W-:Y:S01]  /*3310*/  FFMA.FTZ R39, R18, R39, R17 ;  /* 0x0000002712277223 */ /* 0x000fe20000010011 */
[----:B------:R-:W-:-:S05]  /*3320*/  FFMA.FTZ R36, R19, R36, R16 ;  /* 0x0000002413247223 */ /* 0x000fca0000010010 */
[----:B------:R-:W-:Y:S01]  /*3330*/  F2FP.BF16.F32.PACK_AB R39, R36, R39 ;  /* 0x000000272427723e */ /* 0x000fe200000010ff */
[----:B0-----:R-:W-:Y:S02]  /*3340*/  IMAD R36, R53, UR18, RZ ;  /* 0x0000001235247c24 */ /* 0x001fe4000f8e02ff */
[----:B------:R-:W-:-:S04]  /*3350*/  IMAD.WIDE.U32 R32, R55, UR18, R32 ;  /* 0x0000001237207c25 */ /* 0x000fc8000f8e0020 */
[----:B------:R-:W-:Y:S01]  /*3360*/  IMAD R61, R55, UR19, R36 ;  /* 0x00000013373d7c24 */ /* 0x000fe2000f8e0224 */
[----:B-1----:R-:W-:-:S03]  /*3370*/  LEA R60, P1, R32, UR16, 0x1 ;  /* 0x00000010203c7c11 */ /* 0x002fc6000f8208ff */
[----:B------:R-:W-:-:S05]  /*3380*/  IMAD.IADD R61, R33, 0x1, R61 ;  /* 0x00000001213d7824 */ /* 0x000fca00078e023d */
[----:B------:R-:W-:-:S05]  /*3390*/  LEA.HI.X R61, R32, UR17, R61, 0x1, P1 ;  /* 0x00000011203d7c11 */ /* 0x000fca00088f0c3d */
[----:B------:R0:W-:Y:S02]  /*33a0*/  STG.E desc[UR12][R60.64], R39 ;  /* 0x000000273c007986 */ /* 0x0001e4000c10190c */
.L_x_2140:
[----:B------:R-:W-:Y:S05]  /*33b0*/  BSYNC.RECONVERGENT B1 ;  /* 0x0000000000017941 */ /* 0x000fea0003800200 */
.L_x_2139:
[----:B------:R-:W-:Y:S04]  /*33c0*/  BSSY.RECONVERGENT B1, `(.L_x_2141) ;  /* 0x0000014000017945 */ /* 0x000fe80003800200 */
        /* <DEDUP_REMOVED lines=8> */
[----:B------:R-:W-:-:S04]  /*3450*/  FMUL.FTZ R34, R34, UR10 ;  /* 0x0000000a22227c20 */ /* 0x000fc80008410000 */
[----:B------:R-:W-:Y:S01]  /*3460*/  FFMA.FTZ R34, R19, R34, R16 ;  /* 0x0000002213227223 */ /* 0x000fe20000010010 */
        /* <DEDUP_REMOVED lines=9> */
.L_x_2142:
[----:B------:R-:W-:Y:S05]  /*3500*/  BSYNC.RECONVERGENT B1 ;  /* 0x0000000000017941 */ /* 0x000fea0003800200 */
.L_x_2141:
        /* <DEDUP_REMOVED lines=18> */
[----:B------:R-:W-:Y:S01]  /*3630*/  FFMA.FTZ R0, R19, R0, R16 ;  /* 0x0000000013007223 */ /* 0x000fe20000010010 */
        /* <DEDUP_REMOVED lines=9> */
.L_x_2144:
[----:B------:R-:W-:Y:S05]  /*36d0*/  BSYNC.RECONVERGENT B1 ;  /* 0x0000000000017941 */ /* 0x000fea0003800200 */
.L_x_2143:
[----:B------:R-:W-:Y:S01]  /*36e0*/  BSSY.RECONVERGENT B1, `(.L_x_2145) ;  /* 0x0000016000017945 */ /* 0x000fe20003800200 */
[C---:B01----:R-:W-:Y:S02]  /*36f0*/  IADD3 R33, PT, PT, R55.reuse, 0xa0, RZ ;  /* 0x000000a037217810 */ /* 0x043fe40007ffe0ff */
[----:B------:R-:W-:Y:S01]  /*3700*/  IADD3 R0, PT, PT, R55, 0xc0, RZ ;  /* 0x000000c037007810 */ /* 0x000fe20007ffe0ff */
[----:B------:R-:W-:Y:S06]  /*3710*/  @P2 BRA `(.L_x_2146) ;  /* 0x0000000000482947 */ /* 0x000fec0003800000 */
        /* <DEDUP_REMOVED lines=10> */
[----:B0-----:R-:W-:-:S04]  /*37c0*/  IMAD R37, R47, UR16, RZ ;  /* 0x000000102f257c24 */ /* 0x001fc8000f8e02ff */
[----:B------:R-:W-:Y:S01]  /*37d0*/  F2FP.BF16.F32.PACK_AB R3, R3, R2 ;  /* 0x000000020303723e */ /* 0x000fe200000010ff */
[----:B------:R-:W-:-:S04]  /*37e0*/  IMAD.WIDE.U32 R34, R50, UR16, R34 ;  /* 0x0000001032227c25 */ /* 0x000fc8000f8e0022 */
[----:B------:R-:W-:Y:S01]  /*37f0*/  IMAD R37, R50, UR17, R37 ;  /* 0x0000001132257c24 */ /* 0x000fe2000f8e0225 */
[----:B-1----:R-:W-:-:S04]  /*3800*/  LEA R36, P1, R34, UR18, 0x1 ;  /* 0x0000001222247c11 */ /* 0x002fc8000f8208ff */
[----:B------:R-:W-:-:S04]  /*3810*/  IADD3 R37, PT, PT, R35, R37, RZ ;  /* 0x0000002523257210 */ /* 0x000fc80007ffe0ff */
[----:B------:R-:W-:-:S05]  /*3820*/  LEA.HI.X R37, R34, UR19, R37, 0x1, P1 ;  /* 0x0000001322257c11 */ /* 0x000fca00088f0c25 */
[----:B------:R0:W-:Y:S02]  /*3830*/  STG.E desc[UR12][R36.64], R3 ;  /* 0x0000000324007986 */ /* 0x0001e4000c10190c */
.L_x_2146:
[----:B------:R-:W-:Y:S05]  /*3840*/  BSYNC.RECONVERGENT B1 ;  /* 0x0000000000017941 */ /* 0x000fea0003800200 */
.L_x_2145:
        /* <DEDUP_REMOVED lines=10> */
[----:B------:R-:W-:Y:S01]  /*38f0*/  FFMA.FTZ R35, R19, R5, R16 ;  /* 0x0000000513237223 */ /* 0x000fe20000010010 */
        /* <DEDUP_REMOVED lines=9> */
.L_x_2148:
[----:B------:R-:W-:Y:S05]  /*3990*/  BSYNC.RECONVERGENT B1 ;  /* 0x0000000000017941 */ /* 0x000fea0003800200 */
.L_x_2147:
        /* <DEDUP_REMOVED lines=27> */
[----:B------:R-:W-:Y:S01]  /*3b50*/  FFMA.FTZ R6, R19, R6, R16 ;  /* 0x0000000613067223 */ /* 0x000fe20000010010 */
        /* <DEDUP_REMOVED lines=10> */
.L_x_2150:
[----:B------:R-:W-:Y:S05]  /*3c00*/  BSYNC.RECONVERGENT B1 ;  /* 0x0000000000017941 */ /* 0x000fea0003800200 */
.L_x_2149:
[----:B------:R-:W-:Y:S04]  /*3c10*/  BSSY.RECONVERGENT B1, `(.L_x_2151) ;  /* 0x0000014000017945 */ /* 0x000fe80003800200 */
[----:B------:R-:W-:Y:S05]  /*3c20*/  @P1 BRA `(.L_x_2152) ;  /* 0x0000000000481947 */ /* 0x000fea0003800000 */
[----:B------:R-:W1:Y:S01]  /*3c30*/  LDCU.64 UR16, c[0x0][0x3e0] ;  /* 0x00007c00ff1077ac */ /* 0x000e620008000a00 */
[----:B0-----:R-:W-:Y:S01]  /*3c40*/  MOV R3, R57 ;  /* 0x0000003900037202 */ /* 0x001fe20000000f00 */
[----:B------:R-:W-:Y:S01]  /*3c50*/  FADD.FTZ R8, R8, -UR5 ;  /* 0x8000000508087e21 */ /* 0x000fe20008010000 */
[----:B------:R-:W-:Y:S01]  /*3c60*/  FADD.FTZ R9, R9, -UR5 ;  /* 0x8000000509097e21 */ /* 0x000fe20008010000 */
[----:B------:R-:W0:Y:S01]  /*3c70*/  LDCU.64 UR18, c[0x0][0x380] ;  /* 0x00007000ff1277ac */ /* 0x000e220008000a00 */
[----:B------:R-:W-:Y:S02]  /*3c80*/  IMAD.MOV.U32 R2, RZ, RZ, R58 ;  /* 0x000000ffff027224 */ /* 0x000fe400078e003a */
[----:B------:R-:W-:Y:S01]  /*3c90*/  FMUL.FTZ R8, R8, UR10 ;  /* 0x0000000a08087c20 */ /* 0x000fe20008410000 */
[----:B------:R-:W-:-:S03]  /*3ca0*/  FMUL.FTZ R9, R9, UR10 ;  /* 0x0000000a09097c20 */ /* 0x000fc60008410000 */
[----:B------:R-:W-:Y:S01]  /*3cb0*/  FFMA.FTZ R8, R18, R8, R17 ;  /* 0x0000000812087223 */ /* 0x000fe20000010011 */
[----:B------:R-:W-:Y:S01]  /*3cc0*/  FFMA.FTZ R9, R19, R9, R16 ;  /* 0x0000000913097223 */ /* 0x000fe20000010010 */
        /* <DEDUP_REMOVED lines=8> */
.L_x_2152:
[----:B------:R-:W-:Y:S05]  /*3d50*/  BSYNC.RECONVERGENT B1 ;  /* 0x0000000000017941 */ /* 0x000fea0003800200 */
.L_x_2151:
[----:B------:R-:W-:Y:S01]  /*3d60*/  BSSY.RECONVERGENT B1, `(.L_x_2153) ;  /* 0x0000017000017945 */ /* 0x000fe20003800200 */
[C---:B------:R-:W-:Y:S02]  /*3d70*/  IADD3 R0, PT, PT, R55.reuse, 0x140, RZ ;  /* 0x0000014037007810 */ /* 0x040fe40007ffe0ff */
[C---:B------:R-:W-:Y:S02]  /*3d80*/  IADD3 R8, PT, PT, R55.reuse, 0x160, RZ ;  /* 0x0000016037087810 */ /* 0x040fe40007ffe0ff */
        /* <DEDUP_REMOVED lines=20> */
.L_x_2154:
[----:B------:R-:W-:Y:S05]  /*3ed0*/  BSYNC.RECONVERGENT B1 ;  /* 0x0000000000017941 */ /* 0x000fea0003800200 */
.L_x_2153:
        /* <DEDUP_REMOVED lines=10> */
[----:B------:R-:W-:-:S03]  /*3f80*/  FFMA.FTZ R13, R18, R13, R17 ;  /* 0x0000000d120d7223 */ /* 0x000fc60000010011 */
[----:B------:R-:W-:Y:S01]  /*3f90*/  FFMA.FTZ R12, R19, R12, R16 ;  /* 0x0000000c130c7223 */ /* 0x000fe20000010010 */
[----:B---3--:R-:W-:Y:S02]  /*3fa0*/  IMAD R36, R36, UR16, RZ ;  /* 0x0000001024247c24 */ /* 0x008fe4000f8e02ff */
[----:B------:R-:W-:-:S04]  /*3fb0*/  IMAD.WIDE.U32 R2, R5, UR16, R2 ;  /* 0x0000001005027c25 */ /* 0x000fc8000f8e0002 */
[----:B------:R-:W-:Y:S01]  /*3fc0*/  IMAD R5, R5, UR17, R36 ;  /* 0x0000001105057c24 */ /* 0x000fe2000f8e0224 */
[----:B0-----:R-:W-:-:S03]  /*3fd0*/  LEA R4, P1, R2, UR18, 0x1 ;  /* 0x0000001202047c11 */ /* 0x001fc6000f8208ff */
[----:B------:R-:W-:Y:S01]  /*3fe0*/  IMAD.IADD R5, R3, 0x1, R5 ;  /* 0x0000000103057824 */ /* 0x000fe200078e0205 */
[----:B------:R-:W-:-:S04]  /*3ff0*/  F2FP.BF16.F32.PACK_AB R3, R12, R13 ;  /* 0x0000000d0c03723e */ /* 0x000fc800000010ff */
[----:B------:R-:W-:-:S05]  /*4000*/  LEA.HI.X R5, R2, UR19, R5, 0x1, P1 ;  /* 0x0000001302057c11 */ /* 0x000fca00088f0c05 */
[----:B------:R3:W-:Y:S02]  /*4010*/  STG.E desc[UR12][R4.64], R3 ;  /* 0x0000000304007986 */ /* 0x0007e4000c10190c */
.L_x_2156:
[----:B------:R-:W-:Y:S05]  /*4020*/  BSYNC.RECONVERGENT B1 ;  /* 0x0000000000017941 */ /* 0x000fea0003800200 */
.L_x_2155:
        /* <DEDUP_REMOVED lines=10> */
[----:B------:R-:W-:-:S03]  /*40d0*/  FFMA.FTZ R15, R18, R15, R17 ;  /* 0x0000000f120f7223 */ /* 0x000fc60000010011 */
        /* <DEDUP_REMOVED lines=9> */
.L_x_2158:
[----:B------:R-:W-:Y:S05]  /*4170*/  BSYNC.RECONVERGENT B1 ;  /* 0x0000000000017941 */ /* 0x000fea0003800200 */
.L_x_2157:
        /* <DEDUP_REMOVED lines=20> */
[----:B0-----:R-:W-:Y:S01]  /*42c0*/  MOV R3, R57 ;  /* 0x0000003900037202 */ /* 0x001fe20000000f00 */
[----:B------:R-:W0:Y:S01]  /*42d0*/  LDCU.64 UR18, c[0x0][0x380] ;  /* 0x00007000ff1277ac */ /* 0x000e220008000a00 */
[----:B------:R-:W-:Y:S01]  /*42e0*/  FADD.FTZ R20, R20, -UR5 ;  /* 0x8000000514147e21 */ /* 0x000fe20008010000 */
[----:B------:R-:W-:-:S03]  /*42f0*/  FMUL.FTZ R21, R21, UR10 ;  /* 0x0000000a15157c20 */ /* 0x000fc60008410000 */
[----:B------:R-:W-:Y:S01]  /*4300*/  FMUL.FTZ R20, R20, UR10 ;  /* 0x0000000a14147c20 */ /* 0x000fe20008410000 */
[----:B------:R-:W-:-:S03]  /*4310*/  FFMA.FTZ R21, R18, R21, R17 ;  /* 0x0000001512157223 */ /* 0x000fc60000010011 */
        /* <DEDUP_REMOVED lines=9> */
.L_x_2160:
[----:B------:R-:W-:Y:S05]  /*43b0*/  BSYNC.RECONVERGENT B1 ;  /* 0x0000000000017941 */ /* 0x000fea0003800200 */
.L_x_2159:
        /* <DEDUP_REMOVED lines=20> */
.L_x_2162:
[----:B------:R-:W-:Y:S05]  /*4500*/  BSYNC.RECONVERGENT B1 ;  /* 0x0000000000017941 */ /* 0x000fea0003800200 */
.L_x_2161:
[----:B------:R-:W-:Y:S04]  /*4510*/  BSSY.RECONVERGENT B1, `(.L_x_2163) ;  /* 0x0000014000017945 */ /* 0x000fe80003800200 */
[----:B------:R-:W-:Y:S05]  /*4520*/  @P1 BRA `(.L_x_2164) ;  /* 0x0000000000481947 */ /* 0x000fea0003800000 */
[----:B------:R-:W3:Y:S01]  /*4530*/  LDCU.64 UR16, c[0x0][0x3e0] ;  /* 0x00007c00ff1077ac */ /* 0x000ee20008000a00 */
[----:B------:R-:W-:Y:S01]  /*4540*/  MOV R2, R58 ;  /* 0x0000003a00027202 */ /* 0x000fe20000000f00 */
[----:B012---:R-:W-:Y:S02]  /*4550*/  IMAD.MOV.U32 R3, RZ, RZ, R57 ;  /* 0x000000ffff037224 */ /* 0x007fe400078e0039 */
[----:B------:R-:W-:Y:S01]  /*4560*/  FADD.FTZ R25, R25, -UR5 ;  /* 0x8000000519197e21 */ /* 0x000fe20008010000 */
[----:B------:R-:W0:Y:S01]  /*4570*/  LDCU.64 UR18, c[0x0][0x380] ;  /* 0x00007000ff1277ac */ /* 0x000e220008000a00 */
[----:B------:R-:W-:Y:S02]  /*4580*/  FADD.FTZ R24, R24, -UR5 ;  /* 0x8000000518187e21 */ /* 0x000fe40008010000 */
[----:B------:R-:W-:Y:S02]  /*4590*/  FMUL.FTZ R25, R25, UR10 ;  /* 0x0000000a19197c20 */ /* 0x000fe40008410000 */
[----:B------:R-:W-:-:S02]  /*45a0*/  FMUL.FTZ R24, R24, UR10 ;  /* 0x0000000a18187c20 */ /* 0x000fc40008410000 */
[----:B------:R-:W-:Y:S02]  /*45b0*/  FFMA.FTZ R25, R18, R25, R17 ;  /* 0x0000001912197223 */ /* 0x000fe40000010011 */
        /* <DEDUP_REMOVED lines=9> */
.L_x_2164:
[----:B------:R-:W-:Y:S05]  /*4650*/  BSYNC.RECONVERGENT B1 ;  /* 0x0000000000017941 */ /* 0x000fea0003800200 */
.L_x_2163:
        /* <DEDUP_REMOVED lines=20> */
.L_x_2166:
[----:B------:R-:W-:Y:S05]  /*47a0*/  BSYNC.RECONVERGENT B1 ;  /* 0x0000000000017941 */ /* 0x000fea0003800200 */
.L_x_2165:
[----:B------:R-:W-:Y:S04]  /*47b0*/  BSSY.RECONVERGENT B1, `(.L_x_2167) ;  /* 0x0000014000017945 */ /* 0x000fe80003800200 */
[----:B------:R-:W-:Y:S05]  /*47c0*/  @P3 BRA `(.L_x_2168) ;  /* 0x0000000000483947 */ /* 0x000fea0003800000 */
[----:B------:R-:W5:Y:S01]  /*47d0*/  LDCU.64 UR16, c[0x0][0x3e0] ;  /* 0x00007c00ff1077ac */ /* 0x000f620008000a00 */
[----:B------:R-:W-:Y:S01]  /*47e0*/  MOV R2, R58 ;  /* 0x0000003a00027202 */ /* 0x000fe20000000f00 */
[----:B------:R-:W-:Y:S01]  /*47f0*/  FADD.FTZ R29, R29, -UR5 ;  /* 0x800000051d1d7e21 */ /* 0x000fe20008010000 */
[----:B01234-:R-:W-:Y:S01]  /*4800*/  MOV R3, R57 ;  /* 0x0000003900037202 */ /* 0x01ffe20000000f00 */
[----:B------:R-:W0:Y:S01]  /*4810*/  LDCU.64 UR18, c[0x0][0x380] ;  /* 0x00007000ff1277ac */ /* 0x000e220008000a00 */
[----:B------:R-:W-:Y:S01]  /*4820*/  FADD.FTZ R28, R28, -UR5 ;  /* 0x800000051c1c7e21 */ /* 0x000fe20008010000 */
[----:B------:R-:W-:-:S03]  /*4830*/  FMUL.FTZ R29, R29, UR10 ;  /* 0x0000000a1d1d7c20 */ /* 0x000fc60008410000 */
[----:B------:R-:W-:Y:S01]  /*4840*/  FMUL.FTZ R28, R28, UR10 ;  /* 0x0000000a1c1c7c20 */ /* 0x000fe20008410000 */
[----:B------:R-:W-:-:S03]  /*4850*/  FFMA.FTZ R29, R18, R29, R17 ;  /* 0x0000001d121d7223 */ /* 0x000fc60000010011 */
[----:B------:R-:W-:Y:S01]  /*4860*/  FFMA.FTZ R28, R19, R28, R16 ;  /* 0x0000001c131c7223 */ /* 0x000fe20000010010 */
[----:B-----5:R-:W-:Y:S02]  /*4870*/  IMAD R5, R43, UR16, RZ ;  /* 0x000000102b057c24 */ /* 0x020fe4000f8e02ff */
[----:B------:R-:W-:-:S04]  /*4880*/  IMAD.WIDE.U32 R2, R46, UR16, R2 ;  /* 0x000000102e027c25 */ /* 0x000fc8000f8e0002 */
[----:B------:R-:W-:Y:S01]  /*4890*/  IMAD R5, R46, UR17, R5 ;  /* 0x000000112e057c24 */ /* 0x000fe2000f8e0205 */
[----:B0-----:R-:W-:-:S04]  /*48a0*/  LEA R4, P1, R2, UR18, 0x1 ;  /* 0x0000001202047c11 */ /* 0x001fc8000f8208ff */
[----:B------:R-:W-:Y:S02]  /*48b0*/  IADD3 R5, PT, PT, R3, R5, RZ ;  /* 0x0000000503057210 */ /* 0x000fe40007ffe0ff */
[----:B------:R-:W-:Y:S02]  /*48c0*/  F2FP.BF16.F32.PACK_AB R3, R28, R29 ;  /* 0x0000001d1c03723e */ /* 0x000fe400000010ff */
[----:B------:R-:W-:-:S05]  /*48d0*/  LEA.HI.X R5, R2, UR19, R5, 0x1, P1 ;  /* 0x0000001302057c11 */ /* 0x000fca00088f0c05 */
[----:B------:R0:W-:Y:S02]  /*48e0*/  STG.E desc[UR12][R4.64], R3 ;  /* 0x0000000304007986 */ /* 0x0001e4000c10190c */
.L_x_2168:
[----:B------:R-:W-:Y:S05]  /*48f0*/  BSYNC.RECONVERGENT B1 ;  /* 0x0000000000017941 */ /* 0x000fea0003800200 */
.L_x_2167:
[----:B------:R-:W-:Y:S05]  /*4900*/  @P4 BRA `(.L_x_2169) ;  /* 0x0000002000c04947 */ /* 0x000fea0003800000 */
[----:B------:R-:W5:Y:S01]  /*4910*/  LDCU.64 UR8, c[0x0][0x3e0] ;  /* 0x00007c00ff0877ac */ /* 0x000f620008000a00 */
[----:B------:R-:W-:Y:S01]  /*4920*/  MOV R56, R58 ;  /* 0x0000003a00387202 */ /* 0x000fe20000000f00 */
[----:B------:R-:W-:Y:S01]  /*4930*/  FADD.FTZ R31, R31, -UR5 ;  /* 0x800000051f1f7e21 */ /* 0x000fe20008010000 */
[----:B------:R-:W-:Y:S01]  /*4940*/  FADD.FTZ R30, R30, -UR5 ;  /* 0x800000051e1e7e21 */ /* 0x000fe20008010000 */
[----:B------:R-:W5:Y:S02]  /*4950*/  LDCU.64 UR16, c[0x0][0x380] ;  /* 0x00007000ff1077ac */ /* 0x000f640008000a00 */
        /* <DEDUP_REMOVED lines=13> */
.L_x_2138:
        /* <DEDUP_REMOVED lines=22> */
[----:B------:R-:W-:-:S02]  /*4b90*/  IMAD.MOV.U32 R61, RZ, RZ, R57 ;  /* 0x000000ffff3d7224 */ /* 0x000fc400078e0039 */
        /* <DEDUP_REMOVED lines=10> */
.L_x_2171:
[----:B------:R-:W-:Y:S05]  /*4c40*/  BSYNC.RECONVERGENT B1 ;  /* 0x0000000000017941 */ /* 0x000fea0003800200 */
.L_x_2170:
        /* <DEDUP_REMOVED lines=8> */
[----:B------:R-:W-:Y:S01]  /*4cd0*/  FFMA.FTZ R36, R18, R36, R17 ;  /* 0x0000002412247223 */ /* 0x000fe20000010011 */
        /* <DEDUP_REMOVED lines=21> */
.L_x_2173:
[----:B------:R-:W-:Y:S05]  /*4e30*/  BSYNC.RECONVERGENT B1 ;  /* 0x0000000000017941 */ /* 0x000fea0003800200 */
.L_x_2172:
        /* <DEDUP_REMOVED lines=38> */
.L_x_2175:
[----:B------:R-:W-:Y:S05]  /*50a0*/  BSYNC.RECONVERGENT B1 ;  /* 0x0000000000017941 */ /* 0x000fea0003800200 */
.L_x_2174:
        /* <DEDUP_REMOVED lines=9> */
[----:B------:R-:W1:Y:S03]  /*5140*/  LDCU.64 UR18, c[0x0][0x380] ;  /* 0x00007000ff1277ac */ /* 0x000e660008000a00 */
[----:B------:R-:W-:Y:S01]  /*5150*/  FFMA.FTZ R37, R18, R2, R17 ;  /* 0x0000000212257223 */ /* 0x000fe20000010011 */
[----:B------:R-:W-:-:S03]  /*5160*/  FMUL.FTZ R2, R3, UR10 ;  /* 0x0000000a03027c20 */ /* 0x000fc60008410000 */
[----:B------:R-:W-:Y:S01]  /*5170*/  FMUL.FTZ R34, R37, -1.4426950216293334961 ;  /* 0xbfb8aa3b25227820 */ /* 0x000fe20000410000 */
[----:B------:R-:W-:-:S04]  /*5180*/  FFMA.FTZ R2, R19, R2, R16 ;  /* 0x0000000213027223 */ /* 0x000fc80000010010 */
[----:B------:R-:W-:Y:S01]  /*5190*/  FMUL.FTZ R61, R2, -1.4426950216293334961 ;  /* 0xbfb8aa3b023d7820 */ /* 0x000fe20000410000 */
[----:B------:R-:W2:Y:S05]  /*51a0*/  MUFU.EX2 R34, R34 ;  /* 0x0000002200227308 */ /* 0x000eaa0000000800 */
[----:B------:R-:W3:Y:S01]  /*51b0*/  MUFU.EX2 R61, R61 ;  /* 0x0000003d003d7308 */ /* 0x000ee20000000800 */
[----:B--2---:R-:W-:Y:S01]  /*51c0*/  FADD.FTZ R39, R34, 1 ;  /* 0x3f80000022277421 */ /* 0x004fe20000010000 */
[----:B------:R-:W-:-:S03]  /*51d0*/  IMAD.MOV.U32 R34, RZ, RZ, R58 ;  /* 0x000000ffff227224 */ /* 0x000fc600078e003a */
        /* <DEDUP_REMOVED lines=13> */
.L_x_2177:
[----:B------:R-:W-:Y:S05]  /*52b0*/  BSYNC.RECONVERGENT B1 ;  /* 0x0000000000017941 */ /* 0x000fea0003800200 */
.L_x_2176:
[----:B------:R-:W-:Y:S04]  /*52c0*/  BSSY.RECONVERGENT B1, `(.L_x_2178) ;  /* 0x000001e000017945 */ /* 0x000fe80003800200 */
[----:B------:R-:W-:Y:S05]  /*52d0*/  @P3 BRA `(.L_x_2179) ;  /* 0x0000000000703947 */ /* 0x000fea0003800000 */
[----:B------:R-:W-:Y:S01]  /*52e0*/  FADD.FTZ R4, R4, -UR5 ;  /* 0x8000000504047e21 */ /* 0x000fe20008010000 */
[----:B0-----:R-:W-:Y:S01]  /*52f0*/  FADD.FTZ R2, R5, -UR5 ;  /* 0x8000000505027e21 */ /* 0x001fe20008010000 */
        /* <DEDUP_REMOVED lines=9> */
[----:B------:R-:W2:Y:S01]  /*5390*/  MUFU.EX2 R2, R2 ;  /* 0x0000000200027308 */ /* 0x000ea20000000800 */
[----:B0-----:R-:W-:-:S04]  /*53a0*/  IMAD R39, R36, UR16, RZ ;  /* 0x0000001024277c24 */ /* 0x001fc8000f8e02ff */
        /* <DEDUP_REMOVED lines=15> */
.L_x_2179:
[----:B------:R-:W-:Y:S05]  /*54a0*/  BSYNC.RECONVERGENT B1 ;  /* 0x0000000000017941 */ /* 0x000fea0003800200 */
.L_x_2178:
[----:B------:R-:W-:Y:S01]  /*54b0*/  ISETP.GE.U32.AND P3, PT, R33, UR8, PT ;  /* 0x0000000821007c0c */ /* 0x000fe2000bf66070 */
[----:B------:R-:W-:Y:S01]  /*54c0*/  BSSY.RECONVERGENT B1, `(.L_x_2180) ;  /* 0x000002f000017945 */ /* 0x000fe20003800200 */
[----:B0-----:R-:W-:Y:S02]  /*54d0*/  SHF.R.S32.HI R2, RZ, 0x1f, R33 ;  /* 0x0000001fff027819 */ /* 0x001fe40000011421 */
        /* <DEDUP_REMOVED lines=10> */
[----:B------:R-:W-:Y:S02]  /*5580*/  SHF.R.S32.HI R36, RZ, 0x1f, R5 ;  /* 0x0000001fff247819 */ /* 0x000fe40000011405 */
        /* <DEDUP_REMOVED lines=29> */
[----:B------:R-:W-:-:S04]  /*5760*/  IMAD.WIDE.U32 R2, R33, UR16, R2 ;  /* 0x0000001021027c25 */ /* 0x000fc8000f8e0002 */
[----:B------:R-:W-:Y:S01]  /*5770*/  IMAD.IADD R7, R3, 0x1, R7 ;  /* 0x0000000103077824 */ /* 0x000fe200078e0207 */
[----:B-1----:R-:W-:-:S04]  /*5780*/  LEA R60, P3, R2, UR18, 0x1 ;  /* 0x00000012023c7c11 */ /* 0x002fc8000f8608ff */
[----:B------:R-:W-:-:S05]  /*5790*/  LEA.HI.X R61, R2, UR19, R7, 0x1, P3 ;  /* 0x00000013023d7c11 */ /* 0x000fca00098f0c07 */
[----:B------:R0:W-:Y:S04]  /*57a0*/  STG.E desc[UR12][R60.64], R39 ;  /* 0x000000273c007986 */ /* 0x0001e8000c10190c */
.L_x_2181:
[----:B------:R-:W-:Y:S05]  /*57b0*/  BSYNC.RECONVERGENT B1 ;  /* 0x0000000000017941 */ /* 0x000fea0003800200 */
.L_x_2180:
        /* <DEDUP_REMOVED lines=30> */
.L_x_2183:
[----:B------:R-:W-:Y:S05]  /*59a0*/  BSYNC.RECONVERGENT B1 ;  /* 0x0000000000017941 */ /* 0x000fea0003800200 */
.L_x_2182:
        /* <DEDUP_REMOVED lines=12> */
[----:B------:R-:W-:Y:S01]  /*5a70*/  FFMA.FTZ R7, R18, R7, R17 ;  /* 0x0000000712077223 */ /* 0x000fe20000010011 */
        /* <DEDUP_REMOVED lines=15> */
[----:B---3--:R-:W-:Y:S01]  /*5b70*/  FMUL.FTZ R11, R6, R33 ;  /* 0x00000021060b7220 */ /* 0x008fe20000410000 */
[----:B-1----:R-:W-:-:S04]  /*5b80*/  LEA R6, P1, R2, UR18, 0x1 ;  /* 0x0000001202067c11 */ /* 0x002fc8000f8208ff */
[----:B------:R-:W-:Y:S02]  /*5b90*/  LEA.HI.X R7, R2, UR19, R35, 0x1, P1 ;  /* 0x0000001302077c11 */ /* 0x000fe400088f0c23 */
[----:B------:R-:W-:-:S05]  /*5ba0*/  F2FP.BF16.F32.PACK_AB R11, R11, R4 ;  /* 0x000000040b0b723e */ /* 0x000fca00000010ff */
[----:B------:R2:W-:Y:S02]  /*5bb0*/  STG.E desc[UR12][R6.64], R11 ;  /* 0x0000000b06007986 */ /* 0x0005e4000c10190c */
.L_x_2185:
[----:B------:R-:W-:Y:S05]  /*5bc0*/  BSYNC.RECONVERGENT B1 ;  /* 0x0000000000017941 */ /* 0x000fea0003800200 */
.L_x_2184:
[----:B------:R-:W-:Y:S04]  /*5bd0*/  BSSY.RECONVERGENT B1, `(.L_x_2186) ;  /* 0x000001e000017945 */ /* 0x000fe80003800200 */
[----:B------:R-:W-:Y:S05]  /*5be0*/  @P5 BRA `(.L_x_2187) ;  /* 0x0000000000705947 */ /* 0x000fea0003800000 */
[----:B------:R-:W-:Y:S01]  /*5bf0*/  FADD.FTZ R13, R13, -UR5 ;  /* 0x800000050d0d7e21 */ /* 0x000fe20008010000 */
[----:B------:R-:W-:Y:S01]  /*5c00*/  FADD.FTZ R12, R12, -UR5 ;  /* 0x800000050c0c7e21 */ /* 0x000fe20008010000 */
[----:B------:R-:W3:Y:S01]  /*5c10*/  LDCU.64 UR16, c[0x0][0x3e0] ;  /* 0x00007c00ff1077ac */ /* 0x000ee20008000a00 */
[----:B------:R-:W-:Y:S02]  /*5c20*/  IMAD.MOV.U32 R3, RZ, RZ, R57 ;  /* 0x000000ffff037224 */ /* 0x000fe400078e0039 */
[----:B------:R-:W-:Y:S01]  /*5c30*/  FMUL.FTZ R4, R13, UR10 ;  /* 0x0000000a0d047c20 */ /* 0x000fe20008410000 */
[----:B-12---:R-:W-:Y:S01]  /*5c40*/  FMUL.FTZ R6, R12, UR10 ;  /* 0x0000000a0c067c20 */ /* 0x006fe20008410000 */
[----:B------:R-:W1:Y:S02]  /*5c50*/  LDCU.64 UR18, c[0x0][0x380] ;  /* 0x00007000ff1277ac */ /* 0x000e640008000a00 */
[----:B------:R-:W-:Y:S01]  /*5c60*/  FFMA.FTZ R4, R18, R4, R17 ;  /* 0x0000000412047223 */ /* 0x000fe20000010011 */
        /* <DEDUP_REMOVED lines=20> */
.L_x_2187:
[----:B------:R-:W-:Y:S05]  /*5db0*/  BSYNC.RECONVERGENT B1 ;  /* 0x0000000000017941 */ /* 0x000fea0003800200 */
.L_x_2186:
        /* <DEDUP_REMOVED lines=8> */
[----:B------:R-:W5:Y:S02]  /*5e40*/  LDCU.64 UR18, c[0x0][0x380] ;  /* 0x00007000ff1277ac */ /* 0x000f640008000a00 */
[----:B------:R-:W-:Y:S01]  /*5e50*/  FFMA.FTZ R15, R18, R15, R17 ;  /* 0x0000000f120f7223 */ /* 0x000fe20000010011 */
        /* <DEDUP_REMOVED lines=15> */
[----:B-----5:R-:W-:-:S04]  /*5f50*/  LEA R4, P1, R2, UR18, 0x1 ;  /* 0x0000001202047c11 */ /* 0x020fc8000f8208ff */
[----:B------:R-:W-:Y:S01]  /*5f60*/  LEA.HI.X R5, R2, UR19, R37, 0x1, P1 ;  /* 0x0000001302057c11 */ /* 0x000fe200088f0c25 */
[----:B--2---:R-:W-:-:S05]  /*5f70*/  FMUL.FTZ R11, R14, R7 ;  /* 0x000000070e0b7220 */ /* 0x004fca0000410000 */
[----:B------:R-:W-:-:S05]  /*5f80*/  F2FP.BF16.F32.PACK_AB R11, R11, R6 ;  /* 0x000000060b0b723e */ /* 0x000fca00000010ff */
[----:B------:R4:W-:Y:S02]  /*5f90*/  STG.E desc[UR12][R4.64], R11 ;  /* 0x0000000b04007986 */ /* 0x0009e4000c10190c */
.L_x_2189:
[----:B------:R-:W-:Y:S05]  /*5fa0*/  BSYNC.RECONVERGENT B1 ;  /* 0x0000000000017941 */ /* 0x000fea0003800200 */
.L_x_2188:
        /* <DEDUP_REMOVED lines=45> */
.L_x_2191:
[----:B------:R-:W-:Y:S05]  /*6280*/  BSYNC.RECONVERGENT B1 ;  /* 0x0000000000017941 */ /* 0x000fea0003800200 */
.L_x_2190:
        /* <DEDUP_REMOVED lines=10> */
[----:B------:R-:W-:Y:S01]  /*6330*/  FFMA.FTZ R23, R18, R23, R17 ;  /* 0x0000001712177223 */ /* 0x000fe20000010011 */
[----:B-1--4-:R-:W-:-:S03]  /*6340*/  FFMA.FTZ R11, R19, R22, R16 ;  /* 0x00000016130b7223 */ /* 0x012fc60000010010 */
[----:B------:R-:W-:Y:S01]  /*6350*/  FMUL.FTZ R0, R23, -1.4426950216293334961 ;  /* 0xbfb8aa3b17007820 */ /* 0x000fe20000410000 */
[----:B------:R-:W-:-:S05]  /*6360*/  FMUL.FTZ R5, R11, -1.4426950216293334961 ;  /* 0xbfb8aa3b0b057820 */ /* 0x000fca0000410000 */
[----:B------:R-:W1:Y:S01]  /*6370*/  MUFU.EX2 R0, R0 ;  /* 0x0000000000007308 */ /* 0x000e620000000800 */
[----:B--2---:R-:W-:-:S03]  /*6380*/  IMAD R7, R7, UR16, RZ ;  /* 0x0000001007077c24 */ /* 0x004fc6000f8e02ff */
        /* <DEDUP_REMOVED lines=14> */
.L_x_2193:
[----:B------:R-:W-:Y:S05]  /*6470*/  BSYNC.RECONVERGENT B1 ;  /* 0x0000000000017941 */ /* 0x000fea0003800200 */
.L_x_2192:
        /* <DEDUP_REMOVED lines=8> */
[----:B------:R-:W5:Y:S01]  /*6500*/  LDCU.64 UR18, c[0x0][0x380] ;  /* 0x00007000ff1277ac */ /* 0x000f620008000a00 */
[----:B------:R-:W-:Y:S02]  /*6510*/  IMAD.MOV.U32 R2, RZ, RZ, R58 ;  /* 0x000000ffff027224 */ /* 0x000fe400078e003a */
[----:B------:R-:W-:Y:S01]  /*6520*/  FFMA.FTZ R25, R18, R25, R17 ;  /* 0x0000001912197223 */ /* 0x000fe20000010011 */
        /* <DEDUP_REMOVED lines=14> */
[----:B-----5:R-:W-:-:S04]  /*6610*/  LEA R4, P1, R2, UR18, 0x1 ;  /* 0x0000001202047c11 */ /* 0x020fc8000f8208ff */
[----:B------:R-:W-:Y:S01]  /*6620*/  LEA.HI.X R5, R2, UR19, R11, 0x1, P1 ;  /* 0x0000001302057c11 */ /* 0x000fe200088f0c0b */
[----:B--2---:R-:W-:-:S05]  /*6630*/  FMUL.FTZ R9, R24, R7 ;  /* 0x0000000718097220 */ /* 0x004fca0000410000 */
[----:B------:R-:W-:-:S05]  /*6640*/  F2FP.BF16.F32.PACK_AB R9, R9, R0 ;  /* 0x000000000909723e */ /* 0x000fca00000010ff */
[----:B------:R3:W-:Y:S02]  /*6650*/  STG.E desc[UR12][R4.64], R9 ;  /* 0x0000000904007986 */ /* 0x0007e4000c10190c */
.L_x_2195:
[----:B------:R-:W-:Y:S05]  /*6660*/  BSYNC.RECONVERGENT B1 ;  /* 0x0000000000017941 */ /* 0x000fea0003800200 */
.L_x_2194:
[----:B------:R-:W-:Y:S04]  /*6670*/  BSSY.RECONVERGENT B1, `(.L_x_2196) ;  /* 0x000001e000017945 */ /* 0x000fe80003800200 */
[----:B------:R-:W-:Y:S05]  /*6680*/  @P6 BRA `(.L_x_2197) ;  /* 0x0000000000706947 */ /* 0x000fea0003800000 */
[----:B------:R-:W-:Y:S01]  /*6690*/  FADD.FTZ R27, R27, -UR5 ;  /* 0x800000051b1b7e21 */ /* 0x000fe20008010000 */
[----:B------:R-:W-:Y:S01]  /*66a0*/  FADD.FTZ R26, R26, -UR5 ;  /* 0x800000051a1a7e21 */ /* 0x000fe20008010000 */
[----:B------:R-:W5:Y:S01]  /*66b0*/  LDCU.64 UR16, c[0x0][0x3e0] ;  /* 0x00007c00ff1077ac */ /* 0x000f620008000a00 */
[----:B------:R-:W-:Y:S01]  /*66c0*/  MOV R2, R58 ;  /* 0x0000003a00027202 */ /* 0x000fe20000000f00 */
[----:B------:R-:W-:Y:S01]  /*66d0*/  FMUL.FTZ R27, R27, UR10 ;  /* 0x0000000a1b1b7c20 */ /* 0x000fe20008410000 */
[----:B------:R-:W-:Y:S01]  /*66e0*/  FMUL.FTZ R26, R26, UR10 ;  /* 0x0000000a1a1a7c20 */ /* 0x000fe20008410000 */
[----:B------:R-:W0:Y:S01]  /*66f0*/  LDCU.64 UR18, c[0x0][0x380] ;  /* 0x00007000ff1277ac */ /* 0x000e220008000a00 */
[----:B------:R-:W-:Y:S01]  /*6700*/  MOV R3, R57 ;  /* 0x0000003900037202 */ /* 0x000fe20000000f00 */
[----:B------:R-:W-:Y:S01]  /*6710*/  FFMA.FTZ R27, R18, R27, R17 ;  /* 0x0000001b121b7223 */ /* 0x000fe20000010011 */
[----:B--2---:R-:W-:-:S03]  /*6720*/  FFMA.FTZ R7, R19, R26, R16 ;  /* 0x0000001a13077223 */ /* 0x004fc60000010010 */
[----:B------:R-:W-:Y:S01]  /*6730*/  FMUL.FTZ R0, R27, -1.4426950216293334961 ;  /* 0xbfb8aa3b1b007820 */ /* 0x000fe20000410000 */
[----:B-1-34-:R-:W-:-:S05]  /*6740*/  FMUL.FTZ R5, R7, -1.4426950216293334961 ;  /* 0xbfb8aa3b07057820 */ /* 0x01afca0000410000 */
[----:B------:R-:W1:Y:S01]  /*6750*/  MUFU.EX2 R0, R0 ;  /* 0x0000000000007308 */ /* 0x000e620000000800 */
[----:B-----5:R-:W-:-:S03]  /*6760*/  IMAD R9, R45, UR16, RZ ;  /* 0x000000102d097c24 */ /* 0x020fc6000f8e02ff */
        /* <DEDUP_REMOVED lines=14> */
.L_x_2197:
[----:B------:R-:W-:Y:S05]  /*6850*/  BSYNC.RECONVERGENT B1 ;  /* 0x0000000000017941 */ /* 0x000fea0003800200 */
.L_x_2196:
        /* <DEDUP_REMOVED lines=8> */
[----:B------:R-:W5:Y:S01]  /*68e0*/  LDCU.64 UR18, c[0x0][0x380] ;  /* 0x00007000ff1277ac */ /* 0x000f620008000a00 */
[----:B------:R-:W-:Y:S01]  /*68f0*/  MOV R3, R57 ;  /* 0x0000003900037202 */ /* 0x000fe20000000f00 */
[----:B------:R-:W-:Y:S01]  /*6900*/  FFMA.FTZ R29, R18, R29, R17 ;  /* 0x0000001d121d7223 */ /* 0x000fe20000010011 */
[----:B0-2---:R-:W-:-:S03]  /*6910*/  FFMA.FTZ R7, R19, R28, R16 ;  /* 0x0000001c13077223 */ /* 0x005fc60000010010 */
[----:B------:R-:W-:Y:S01]  /*6920*/  FMUL.FTZ R0, R29, -1.4426950216293334961 ;  /* 0xbfb8aa3b1d007820 */ /* 0x000fe20000410000 */
[----:B-1-34-:R-:W-:-:S05]  /*6930*/  FMUL.FTZ R5, R7, -1.4426950216293334961 ;  /* 0xbfb8aa3b07057820 */ /* 0x01afca0000410000 */
[----:B------:R-:W0:Y:S01]  /*6940*/  MUFU.EX2 R0, R0 ;  /* 0x0000000000007308 */ /* 0x000e220000000800 */
[----:B-----5:R-:W-:-:S03]  /*6950*/  IMAD R9, R43, UR16, RZ ;  /* 0x000000102b097c24 */ /* 0x020fc6000f8e02ff */
        /* <DEDUP_REMOVED lines=14> */
.L_x_2199:
[----:B------:R-:W-:Y:S05]  /*6a40*/  BSYNC.RECONVERGENT B1 ;  /* 0x0000000000017941 */ /* 0x000fea0003800200 */
.L_x_2198:
[----:B------:R-:W-:Y:S05]  /*6a50*/  @P4 BRA `(.L_x_2169) ;  /* 0x00000000006c4947 */ /* 0x000fea0003800000 */
[----:B------:R-:W-:Y:S01]  /*6a60*/  FADD.FTZ R31, R31, -UR5 ;  /* 0x800000051f1f7e21 */ /* 0x000fe20008010000 */
[----:B------:R-:W-:Y:S01]  /*6a70*/  FADD.FTZ R30, R30, -UR5 ;  /* 0x800000051e1e7e21 */ /* 0x000fe20008010000 */
[----:B------:R-:W5:Y:S01]  /*6a80*/  LDCU.64 UR8, c[0x0][0x3e0] ;  /* 0x00007c00ff0877ac */ /* 0x000f620008000a00 */
[----:B------:R-:W-:Y:S01]  /*6a90*/  MOV R56, R58 ;  /* 0x0000003a00387202 */ /* 0x000fe20000000f00 */
[----:B------:R-:W-:Y:S01]  /*6aa0*/  FMUL.FTZ R31, R31, UR10 ;  /* 0x0000000a1f1f7c20 */ /* 0x000fe20008410000 */
[----:B------:R-:W-:Y:S01]  /*6ab0*/  FMUL.FTZ R30, R30, UR10 ;  /* 0x0000000a1e1e7c20 */ /* 0x000fe20008410000 */
[----:B------:R-:W5:Y:S02]  /*6ac0*/  LDCU.64 UR16, c[0x0][0x380] ;  /* 0x00007000ff1077ac */ /* 0x000f640008000a00 */
[----:B------:R-:W-:Y:S01]  /*6ad0*/  FFMA.FTZ R31, R18, R31, R17 ;  /* 0x0000001f121f7223 */ /* 0x000fe20000010011 */
[----:B01234-:R-:W-:-:S03]  /*6ae0*/  FFMA.FTZ R5, R19, R30, R16 ;  /* 0x0000001e13057223 */ /* 0x01ffc60000010010 */
[----:B------:R-:W-:Y:S01]  /*6af0*/  FMUL.FTZ R0, R31, -1.4426950216293334961 ;  /* 0xbfb8aa3b1f007820 */ /* 0x000fe20000410000 */
[----:B------:R-:W-:-:S05]  /*6b00*/  FMUL.FTZ R3, R5, -1.4426950216293334961 ;  /* 0xbfb8aa3b05037820 */ /* 0x000fca0000410000 */
        /* <DEDUP_REMOVED lines=16> */
.L_x_2169:
[----:B------:R-:W-:Y:S05]  /*6c10*/  BSYNC.RECONVERGENT B0 ;  /* 0x0000000000007941 */ /* 0x000fea0003800200 */
.L_x_2137:
[----:B------:R-:W5:Y:S01]  /*6c20*/  LDCU UR5, c[0x0][0x3f8] ;  /* 0x00007f00ff0577ac */ /* 0x000f620008000800 */
[----:B------:R-:W5:Y:S01]  /*6c30*/  LDCU UR8, c[0x0][0x3c8] ;  /* 0x00007900ff0877ac */ /* 0x000f620008000800 */
[----:B------:R-:W-:Y:S02]  /*6c40*/  UIADD3 UR7, UPT, UPT, UR14, UR7, URZ ;  /* 0x000000070e077290 */ /* 0x000fe4000fffe0ff */
[----:B------:R-:W-:Y:S02]  /*6c50*/  UIADD3 UR4, UPT, UPT, UR4, 0x1, URZ ;  /* 0x0000000104047890 */ /* 0x000fe4000fffe0ff */
[----:B-----5:R-:W-:-:S04]  /*6c60*/  UIMAD UR5, UR5, UR8, URZ ;  /* 0x00000008050572a4 */ /* 0x020fc8000f8e02ff */
[----:B------:R-:W-:-:S09]  /*6c70*/  UISETP.GE.AND UP0, UPT, UR7, UR5, UPT ;  /* 0x000000050700728c */ /* 0x000fd2000bf06270 */
[----:B------:R-:W-:Y:S05]  /*6c80*/  BRA.U !UP0, `(.L_x_2200) ;  /* 0xffffff9508707547 */ /* 0x000fea000b83ffff */
[----:B------:R-:W-:Y:S05]  /*6c90*/  EXIT ;  /* 0x000000000000794d */ /* 0x000fea0003800000 */
.L_x_2201:
        /* <DEDUP_REMOVED lines=14> */
.L_x_3450:


//--------------------- .text._Z35group_norm_nhwc_fwd_one_pass_kernelI11Bf16IOFp16WLi64ELi16ELi256EEv26Group_norm_nhwc_fwd_params --------------------------
	.section	.text._Z35group_norm_nhwc_fwd_one_pass_kernelI11Bf16IOFp16WLi64ELi16ELi256EEv26Group_norm_nhwc_fwd_params,"ax",@progbits
	.align	128
        .global         _Z35group_norm_nhwc_fwd_one_pass_kernelI11Bf16IOFp16WLi64ELi16ELi256EEv26Group_norm_nhwc_fwd_params
        .type           _Z35group_norm_nhwc_fwd_one_pass_kernelI11Bf16IOFp16WLi64ELi16ELi256EEv26Group_norm_nhwc_fwd_params,@function
        .size           _Z35group_norm_nhwc_fwd_one_pass_kernelI11Bf16IOFp16WLi64ELi16ELi256EEv26Group_norm_nhwc_fwd_params,(.L_x_3451 - _Z35group_norm_nhwc_fwd_one_pass_kernelI11Bf16IOFp16WLi64ELi16ELi256EEv26Group_norm_nhwc_fwd_params)
        .other          _Z35group_norm_nhwc_fwd_one_pass_kernelI11Bf16IOFp16WLi64ELi16ELi256EEv26Group_norm_nhwc_fwd_params,@"STO_CUDA_ENTRY STV_DEFAULT"
_Z35group_norm_nhwc_fwd_one_pass_kernelI11Bf16IOFp16WLi64ELi16ELi256EEv26Group_norm_nhwc_fwd_params:
.text._Z35group_norm_nhwc_fwd_one_pass_kernelI11Bf16IOFp16WLi64ELi16ELi256EEv26Group_norm_nhwc_fwd_params:
        /* <DEDUP_REMOVED lines=27> */
.L_x_2221:
        /* <DEDUP_REMOVED lines=123> */
.L_x_2203:
[----:B------:R-:W-:Y:S05]  /*0960*/  BSYNC.RECONVERGENT B0 ;  /* 0x0000000000007941 */ /* 0x000fea0003800200 */
.L_x_2202:
        /* <DEDUP_REMOVED lines=26> */
.L_x_2205:
[----:B------:R-:W-:Y:S05]  /*0b10*/  BSYNC.RECONVERGENT B0 ;  /* 0x0000000000007941 */ /* 0x000fea0003800200 */
.L_x_2204:
        /* <DEDUP_REMOVED lines=33> */
.L_x_2208:
[----:B------:R-:W2:Y:S04]  /*0d30*/  LDG.E.STRONG.GPU R6, desc[UR14][R4.64] ;  /* 0x0000000e04067981 */ /* 0x000ea8000c1ef900 */
[----:B--2---:R-:W-:Y:S01]  /*0d40*/  CCTL.IVALL ;  /* 0x00000000ff00798f */ /* 0x004fe20002000000 */
[----:B------:R-:W-:Y:S05]  /*0d50*/  YIELD ;  /* 0x0000000000007946 */ /* 0x000fea0003800000 */
[----:B------:R-:W-:-:S13]  /*0d60*/  ISETP.NE.AND P4, PT, R6, R9, PT ;  /* 0x000000090600720c */ /* 0x000fda0003f85270 */
[----:B------:R-:W-:Y:S05]  /*0d70*/  @P4 BRA `(.L_x_2208) ;  /* 0xfffffffc00ec4947 */ /* 0x000fea000383ffff */
.L_x_2207:
        /* <DEDUP_REMOVED lines=14> */
.L_x_2210:
        /* <DEDUP_REMOVED lines=63> */
[----:B------:R-:W-:Y:S02]  /*1250*/  MOV R8, UR24 ;  /* 0x0000001800087c02 */ /* 0x000fe40008000f00 */
[----:B------:R-:W-:Y:S01]  /*1260*/  MOV R9, UR25 ;  /* 0x0000001900097c02 */ /* 0x000fe20008000f00 */
[----:B------:R-:W3:Y:S01]  /*1270*/  @!P4 LDG.E.64 R6, desc[UR14][R6.64] ;  /* 0x0000000e0606c981 */ /* 0x000ee2000c1e1b00 */
[----:B------:R-:W-:Y:S01]  /*1280*/  IMAD.U32 R10, RZ, RZ, UR26 ;  /* 0x0000001aff0a7e24 */ /* 0x000fe2000f8e00ff */
[----:B------:R-:W-:-:S03]  /*1290*/  MOV R11, UR27 ;  /* 0x0000001b000b7c02 */ /* 0x000fc60008000f00 */
[----:B------:R-:W4:Y:S04]  /*12a0*/  @!P6 LDG.E.64 R8, desc[UR14][R8.64] ;  /* 0x0000000e0808e981 */ /* 0x000f28000c1e1b00 */
[----:B------:R-:W5:Y:S01]  /*12b0*/  @!P5 LDG.E.64 R10, desc[UR14][R10.64] ;  /* 0x0000000e0a0ad981 */ /* 0x000f62000c1e1b00 */
[----:B------:R-:W-:Y:S02]  /*12c0*/  UIADD3 UR5, UPT, UPT, UR5, 0x8, URZ ;  /* 0x0000000805057890 */ /* 0x000fe4000fffe0ff */
[----:B------:R-:W-:Y:S02]  /*12d0*/  UIADD3 UR21, UPT, UPT, UR21, 0x8, URZ ;  /* 0x0000000815157890 */ /* 0x000fe4000fffe0ff */
[----:B------:R-:W-:Y:S02]  /*12e0*/  ULEA UR9, UR19, UR9, 0x3 ;  /* 0x0000000913097291 */ /* 0x000fe4000f8e18ff */
[----:B------:R-:W-:-:S02]  /*12f0*/  ULEA UR20, UR19, UR20, 0x3 ;  /* 0x0000001413147291 */ /* 0x000fc4000f8e18ff */
[----:B------:R-:W-:Y:S02]  /*1300*/  ULEA UR22, UR19, UR22, 0x3 ;  /* 0x0000001613167291 */ /* 0x000fe4000f8e18ff */
[----:B------:R-:W-:Y:S02]  /*1310*/  ULEA UR23, UR19, UR23, 0x3 ;  /* 0x0000001713177291 */ /* 0x000fe4000f8e18ff */
[----:B------:R-:W-:Y:S02]  /*1320*/  ULEA UR13, UR19, UR13, 0x3 ;  /* 0x0000000d130d7291 */ /* 0x000fe4000f8e18ff */
[----:B------:R-:W-:Y:S02]  /*1330*/  ULEA UR10, UR19, UR10, 0x3 ;  /* 0x0000000a130a7291 */ /* 0x000fe4000f8e18ff */
[----:B------:R-:W-:Y:S02]  /*1340*/  ULEA UR12, UR19, UR12, 0x3 ;  /* 0x0000000c130c7291 */ /* 0x000fe4000f8e18ff */
[----:B------:R-:W-:Y:S01]  /*1350*/  ULEA UR11, UR19, UR11, 0x3 ;  /* 0x0000000b130b7291 */ /* 0x000fe2000f8e18ff */
[----:B--2---:R-:W-:Y:S01]  /*1360*/  @!P2 FADD.FTZ R20, R20, R4 ;  /* 0x000000041414a221 */ /* 0x004fe20000010000 */
[----:B------:R-:W-:Y:S01]  /*1370*/  @!P2 FADD.FTZ R21, R21, R5 ;  /* 0x000000051515a221 */ /* 0x000fe20000010000 */
[----:B------:R-:W-:-:S02]  /*1380*/  ISETP.NE.AND P2, PT, R16, UR5, PT ;  /* 0x0000000510007c0c */ /* 0x000fc4000bf45270 */
        /* <DEDUP_REMOVED lines=8> */
.L_x_2209:
[----:B------:R-:W-:-:S04]  /*1410*/  LOP3.LUT R4, R2, 0x7, RZ, 0xc0, !PT ;  /* 0x0000000702047812 */ /* 0x000fc800078ec0ff */
[----:B------:R-:W-:-:S13]  /*1420*/  ISETP.NE.AND P2, PT, R4, RZ, PT ;  /* 0x000000ff0400720c */ /* 0x000fda0003f45270 */
[----:B------:R-:W-:Y:S05]  /*1430*/  @!P2 BRA `(.L_x_2206) ;  /* 0x00000004006ca947 */ /* 0x000fea0003800000 */
[----:B------:R-:W-:Y:S02]  /*1440*/  IADD3 R4, PT, PT, R4, -0x1, RZ ;  /* 0xffffffff04047810 */ /* 0x000fe40007ffe0ff */
[----:B------:R-:W-:Y:S02]  /*1450*/  LOP3.LUT P2, R10, R2, 0x3, RZ, 0xc0, !PT ;  /* 0x00000003020a7812 */ /* 0x000fe4000784c0ff */
[----:B------:R-:W-:-:S13]  /*1460*/  ISETP.GE.U32.AND P4, PT, R4, 0x3, PT ;  /* 0x000000030400780c */ /* 0x000fda0003f86070 */
[----:B------:R-:W-:Y:S05]  /*1470*/  @!P4 BRA `(.L_x_2211) ;  /* 0x0000000000b8c947 */ /* 0x000fea0003800000 */
[----:B------:R-:W-:-:S04]  /*1480*/  MOV R4, UR5 ;  /* 0x0000000500047c02 */ /* 0x000fc80008000f00 */
[----:B------:R-:W-:-:S13]  /*1490*/  ISETP.EQ.OR P6, PT, R4, UR18, P3 ;  /* 0x0000001204007c0c */ /* 0x000fda0009fc2670 */
[----:B------:R-:W-:-:S05]  /*14a0*/  VOTEU.ALL UP1, P6 ;  /* 0x0000000000ff7886 */ /* 0x000fca0003020000 */
[----:B------:R-:W-:-:S04]  /*14b0*/  @!UP1 UIMAD UR10, UR5, UR19, UR6 ;  /* 0x00000013050a92a4 */ /* 0x000fc8000f8e0206 */
[----:B------:R-:W-:-:S06]  /*14c0*/  @!UP1 UIMAD.WIDE.U32 UR10, UR10, 0x8, UR16 ;  /* 0x000000080a0a98a5 */ /* 0x000fcc000f8e0010 */
[----:B------:R-:W-:Y:S01]  /*14d0*/  IMAD.U32 R4, RZ, RZ, UR10 ;  /* 0x0000000aff047e24 */ /* 0x000fe2000f8e00ff */
[----:B------:R-:W-:-:S06]  /*14e0*/  MOV R5, UR11 ;  /* 0x0000000b00057c02 */ /* 0x000fcc0008000f00 */
        /* <DEDUP_REMOVED lines=15> */
[----:B------:R-:W-:Y:S02]  /*15e0*/  IMAD.U32 R7, RZ, RZ, UR13 ;  /* 0x0000000dff077e24 */ /* 0x000fe4000f8e00ff */
[----:B0-----:R-:W-:Y:S01]  /*15f0*/  @!P6 FADD.FTZ R20, R20, R4 ;  /* 0x000000041414e221 */ /* 0x001fe20000010000 */
[----:B------:R-:W-:Y:S01]  /*1600*/  @!P6 FADD.FTZ R21, R21, R5 ;  /* 0x000000051515e221 */ /* 0x000fe20000010000 */
[----:B------:R-:W-:Y:S02]  /*1610*/  ISETP.EQ.OR P6, PT, R6, UR18, P3 ;  /* 0x0000001206007c0c */ /* 0x000fe40009fc2670 */
[----:B------:R-:W-:Y:S02]  /*1620*/  MOV R4, UR10 ;  /* 0x0000000a00047c02 */ /* 0x000fe40008000f00 */
[----:B------:R-:W-:Y:S02]  /*1630*/  MOV R5, UR11 ;  /* 0x0000000b00057c02 */ /* 0x000fe40008000f00 */
[----:B------:R-:W-:-:S04]  /*1640*/  MOV R6, UR12 ;  /* 0x0000000c00067c02 */ /* 0x000fc80008000f00 */
[----:B------:R-:W3:Y:S03]  /*1650*/  @!P5 LDG.E.64 R4, desc[UR14][R4.64] ;  /* 0x0000000e0404d981 */ /* 0x000ee6000c1e1b00 */
[----:B------:R-:W-:Y:S01]  /*1660*/  VOTEU.ALL UP3, P6 ;  /* 0x0000000000ff7886 */ /* 0x000fe20003060000 */
[----:B------:R-:W4:Y:S04]  /*1670*/  @!P4 LDG.E.64 R6, desc[UR14][R6.64] ;  /* 0x0000000e0606c981 */ /* 0x000f28000c1e1b00 */
[----:B------:R-:W-:-:S04]  /*1680*/  @!UP3 UIMAD UR9, UR9, UR19, UR6 ;  /* 0x000000130909b2a4 */ /* 0x000fc8000f8e0206 */
[----:B------:R-:W-:-:S06]  /*1690*/  @!UP3 UIMAD.WIDE.U32 UR10, UR9, 0x8, UR16 ;  /* 0x00000008090ab8a5 */ /* 0x000fcc000f8e0010 */
[----:B-1----:R-:W-:Y:S02]  /*16a0*/  MOV R8, UR10 ;  /* 0x0000000a00087c02 */ /* 0x002fe40008000f00 */
[----:B--2---:R-:W-:-:S06]  /*16b0*/  MOV R9, UR11 ;  /* 0x0000000b00097c02 */ /* 0x004fcc0008000f00 */
[----:B------:R-:W2:Y:S01]  /*16c0*/  @!P6 LDG.E.64 R8, desc[UR14][R8.64] ;  /* 0x0000000e0808e981 */ /* 0x000ea2000c1e1b00 */
[----:B------:R-:W-:-:S05]  /*16d0*/  MOV R11, UR5 ;  /* 0x00000005000b7c02 */ /* 0x000fca0008000f00 */
[----:B------:R-:W-:-:S05]  /*16e0*/  VIADD R11, R11, 0x4 ;  /* 0x000000040b0b7836 */ /* 0x000fca0000000000 */
[----:B------:R-:W-:Y:S01]  /*16f0*/  R2UR UR5, R11 ;  /* 0x000000000b0572ca */ /* 0x000fe200000e0000 */
[----:B---3--:R-:W-:Y:S01]  /*1700*/  @!P5 FADD.FTZ R20, R20, R4 ;  /* 0x000000041414d221 */ /* 0x008fe20000010000 */
[----:B------:R-:W-:-:S03]  /*1710*/  @!P5 FADD.FTZ R21, R21, R5 ;  /* 0x000000051515d221 */ /* 0x000fc60000010000 */
[----:B----4-:R-:W-:Y:S01]  /*1720*/  @!P4 FADD.FTZ R20, R20, R6 ;  /* 0x000000061414c221 */ /* 0x010fe20000010000 */
[----:B------:R-:W-:-:S03]  /*1730*/  @!P4 FADD.FTZ R21, R21, R7 ;  /* 0x000000071515c221 */ /* 0x000fc60000010000 */
[----:B--2---:R-:W-:Y:S01]  /*1740*/  @!P6 FADD.FTZ R20, R20, R8 ;  /* 0x000000081414e221 */ /* 0x004fe20000010000 */
[----:B------:R-:W-:-:S07]  /*1750*/  @!P6 FADD.FTZ R21, R21, R9 ;  /* 0x000000091515e221 */ /* 0x000fce0000010000 */
.L_x_2211:
        /* <DEDUP_REMOVED lines=20> */
[----:B-1----:R-:W-:-:S05]  /*18a0*/  MOV R8, UR5 ;  /* 0x0000000500087c02 */ /* 0x002fca0008000f00 */
[----:B------:R-:W-:-:S05]  /*18b0*/  VIADD R8, R8, 0x2 ;  /* 0x0000000208087836 */ /* 0x000fca0000000000 */
[----:B------:R-:W-:Y:S01]  /*18c0*/  R2UR UR5, R8 ;  /* 0x00000000080572ca */ /* 0x000fe200000e0000 */
[----:B0-----:R-:W-:Y:S01]  /*18d0*/  @!P4 FADD.FTZ R20, R20, R4 ;  /* 0x000000041414c221 */ /* 0x001fe20000010000 */
[----:B------:R-:W-:-:S03]  /*18e0*/  @!P4 FADD.FTZ R21, R21, R5 ;  /* 0x000000051515c221 */ /* 0x000fc60000010000 */
[----:B---3--:R-:W-:Y:S01]  /*18f0*/  @!P2 FADD.FTZ R20, R20, R6 ;  /* 0x000000061414a221 */ /* 0x008fe20000010000 */
[----:B------:R-:W-:-:S09]  /*1900*/  @!P2 FADD.FTZ R21, R21, R7 ;  /* 0x000000071515a221 */ /* 0x000fd20000010000 */
.L_x_2212:
        /* <DEDUP_REMOVED lines=13> */
.L_x_2213:
[----:B------:R-:W-:Y:S05]  /*19e0*/  BSYNC.RECONVERGENT B0 ;  /* 0x0000000000007941 */ /* 0x000fea0003800200 */
.L_x_2206:
[----:B------:R-:W4:Y:S01]  /*19f0*/  S2R R10, SR_TID.X ;  /* 0x00000000000a7919 */ /* 0x000f220000002100 */
[----:B------:R-:W5:Y:S01]  /*1a00*/  S2UR UR9, SR_CgaCtaId ;  /* 0x00000000000979c3 */ /* 0x000f620000008800 */
[----:B------:R-:W0:Y:S01]  /*1a10*/  LDCU UR10, c[0x0][0x414] ;  /* 0x00008280ff0a77ac */ /* 0x000e220008000800 */
[----:B------:R-:W-:Y:S01]  /*1a20*/  MOV R11, UR8 ;  /* 0x00000008000b7c02 */ /* 0x000fe20008000f00 */
[----:B------:R-:W-:-:S05]  /*1a30*/  UMOV UR5, 0x400 ;  /* 0x0000040000057882 */ /* 0x000fca0000000000 */
[----:B-12---:R-:W1:Y:S08]  /*1a40*/  @P0 LDC.64 R8, c[0x0][0x388] ;  /* 0x0000e200ff080b82 */ /* 0x006e700000000a00 */
[----:B---3--:R-:W2:Y:S01]  /*1a50*/  LDC.64 R4, c[0x0][0x398] ;  /* 0x0000e600ff047b82 */ /* 0x008ea20000000a00 */
[----:B-----5:R-:W-:-:S07]  /*1a60*/  ULEA UR5, UR9, UR5, 0x18 ;  /* 0x0000000509057291 */ /* 0x020fce000f8ec0ff */
[----:B------:R-:W3:Y:S01]  /*1a70*/  LDC.64 R6, c[0x0][0x3a0] ;  /* 0x0000e800ff067b82 */ /* 0x000ee20000000a00 */
[----:B----4-:R-:W-:Y:S01]  /*1a80*/  IMAD.SHL.U32 R10, R10, 0x2, RZ ;  /* 0x000000020a0a7824 */ /* 0x010fe200078e00ff */
[----:B------:R-:W-:Y:S04]  /*1a90*/  @!P3 STS.64 [UR5+0x50], R20 ;  /* 0x00005014ff00b988 */ /* 0x000fe80008000a05 */
        /* <DEDUP_REMOVED lines=22> */
[----:B------:R-:W-:-:S06]  /*1c00*/  MOV R5, 0x3f800000 ;  /* 0x3f80000000057802 */ /* 0x000fcc0000000f00 */
[----:B------:R0:W1:Y:S01]  /*1c10*/  @P2 MUFU.RSQ R5, R8 ;  /* 0x0000000800052308 */ /* 0x0000620000001400 */
[----:B--2---:R-:W-:Y:S02]  /*1c20*/  HADD2.F32 R7, -RZ, R7.H0_H0 ;  /* 0x20000007ff077230 */ /* 0x004fe40000004100 */
[----:B---3--:R-:W-:Y:S02]  /*1c30*/  HADD2.F32 R12, -RZ, R17.H0_H0 ;  /* 0x20000011ff0c7230 */ /* 0x008fe40000004100 */
[----:B----4-:R-:W-:Y:S02]  /*1c40*/  HADD2.F32 R14, -RZ, R28.H0_H0 ;  /* 0x2000001cff0e7230 */ /* 0x010fe40000004100 */
[----:B-----5:R-:W-:Y:S01]  /*1c50*/  HADD2.F32 R13, -RZ, R29.H0_H0 ;  /* 0x2000001dff0d7230 */ /* 0x020fe20000004100 */
        /* <DEDUP_REMOVED lines=28> */
.L_x_2217:
[----:B------:R-:W-:Y:S05]  /*1e20*/  BSYNC.RECONVERGENT B1 ;  /* 0x0000000000017941 */ /* 0x000fea0003800200 */
.L_x_2216:
        /* <DEDUP_REMOVED lines=19> */
.L_x_2215:
        /* <DEDUP_REMOVED lines=31> */
.L_x_2220:
[----:B------:R-:W-:Y:S05]  /*2150*/  BSYNC.RECONVERGENT B1 ;  /* 0x0000000000017941 */ /* 0x000fea0003800200 */
.L_x_2219:
        /* <DEDUP_REMOVED lines=33> */
.L_x_2218:
[----:B------:R-:W-:Y:S05]  /*2370*/  BSYNC.RECONVERGENT B0 ;  /* 0x0000000000007941 */ /* 0x000fea0003800200 */
.L_x_2214:
[----:B------:R-:W-:Y:S02]  /*2380*/  UIADD3 UR8, UPT, UPT, UR19, UR8, URZ ;  /* 0x0000000813087290 */ /* 0x000fe4000fffe0ff */
[----:B------:R-:W-:Y:S02]  /*2390*/  UIADD3 UR4, UPT, UPT, UR4, 0x1, URZ ;  /* 0x0000000104047890 */ /* 0x000fe4000fffe0ff */
[----:B------:R-:W-:-:S09]  /*23a0*/  UISETP.GE.AND UP1, UPT, UR8, UR7, UPT ;  /* 0x000000070800728c */ /* 0x000fd2000bf26270 */
[----:B------:R-:W-:Y:S05]  /*23b0*/  BRA.U !UP1, `(.L_x_2221) ;  /* 0xffffffdd097c7547 */ /* 0x000fea000b83ffff */
[----:B------:R-:W-:Y:S05]  /*23c0*/  EXIT ;  /* 0x000000000000794d */ /* 0x000fea0003800000 */
.L_x_2222:
        /* <DEDUP_REMOVED lines=11> */
.L_x_3451:


//--------------------- .text._Z35group_norm_nhwc_fwd_one_pass_kernelI11Bf16IOFp16WLi128ELi16ELi256EEv26Group_norm_nhwc_fwd_params --------------------------
	.section	.text._Z35group_norm_nhwc_fwd_one_pass_kernelI11Bf16IOFp16WLi128ELi16ELi256EEv26Group_norm_nhwc_fwd_params,"ax",@progbits
	.align	128
        .global         _Z35group_norm_nhwc_fwd_one_pass_kernelI11Bf16IOFp16WLi128ELi16ELi256EEv26Group_norm_nhwc_fwd_params
        .type           _Z35group_norm_nhwc_fwd_one_pass_kernelI11Bf16IOFp16WLi128ELi16ELi256EEv26Group_norm_nhwc_fwd_params,@function
        .size           _Z35group_norm_nhwc_fwd_one_pass_kernelI11Bf16IOFp16WLi128ELi16ELi256EEv26Group_norm_nhwc_fwd_params,(.L_x_3452 - _Z35group_norm_nhwc_fwd_one_pass_kernelI11Bf16IOFp16WLi128ELi16ELi256EEv26Group_norm_nhwc_fwd_params)
        .other          _Z35group_norm_nhwc_fwd_one_pass_kernelI11Bf16IOFp16WLi128ELi16ELi256EEv26Group_norm_nhwc_fwd_params,@"STO_CUDA_ENTRY STV_DEFAULT"
_Z35group_norm_nhwc_fwd_one_pass_kernelI11Bf16IOFp16WLi128ELi16ELi256EEv26Group_norm_nhwc_fwd_params:
.text._Z35group_norm_nhwc_fwd_one_pass_kernelI11Bf16IOFp16WLi128ELi16ELi256EEv26Group_norm_nhwc_fwd_params:
        /* <DEDUP_REMOVED lines=23> */
.L_x_2250:
        /* <DEDUP_REMOVED lines=171> */
.L_x_2224:
[----:B------:R-:W-:Y:S05]  /*0c20*/  BSYNC.RECONVERGENT B0 ;  /* 0x0000000000007941 */ /* 0x000fea0003800200 */
.L_x_2223:
        /* <DEDUP_REMOVED lines=26> */
.L_x_2226:
[----:B------:R-:W-:Y:S05]  /*0dd0*/  BSYNC.RECONVERGENT B0 ;  /* 0x0000000000007941 */ /* 0x000fea0003800200 */
.L_x_2225:
        /* <DEDUP_REMOVED lines=31> */
.L_x_2229:
[----:B---3--:R-:W3:Y:S04]  /*0fd0*/  LDG.E.STRONG.GPU R4, desc[UR16][R6.64] ;  /* 0x0000001006047981 */ /* 0x008ee8000c1ef900 */
[----:B---3--:R-:W-:Y:S01]  /*0fe0*/  CCTL.IVALL ;  /* 0x00000000ff00798f */ /* 0x008fe20002000000 */
[----:B------:R-:W-:Y:S05]  /*0ff0*/  YIELD ;  /* 0x0000000000007946 */ /* 0x000fea0003800000 */
[----:B------:R-:W-:-:S13]  /*1000*/  ISETP.NE.AND P2, PT, R4, R9, PT ;  /* 0x000000090400720c */ /* 0x000fda0003f45270 */
[----:B------:R-:W-:Y:S05]  /*1010*/  @P2 BRA `(.L_x_2229) ;  /* 0xfffffffc00ec2947 */ /* 0x000fea000383ffff */
.L_x_2228:
        /* <DEDUP_REMOVED lines=15> */
.L_x_2231:
        /* <DEDUP_REMOVED lines=20> */
[----:B------:R-:W-:Y:S01]  /*1250*/  MOV R6, UR24 ;  /* 0x0000001800067c02 */ /* 0x000fe20008000f00 */
[----:B------:R-:W-:Y:S01]  /*1260*/  IMAD.U32 R7, RZ, RZ, UR25 ;  /* 0x00000019ff077e24 */ /* 0x000fe2000f8e00ff */
[----:B------:R-:W-:Y:S02]  /*1270*/  @!UP0 UIMAD.WIDE.U32 UR24, UR21, 0x8, UR18 ;  /* 0x00000008151888a5 */ /* 0x000fe4000f8e0012 */
[----:B------:R-:W-:-:S02]  /*1280*/  MOV R8, UR26 ;  /* 0x0000001a00087c02 */ /* 0x000fc40008000f00 */
[----:B------:R-:W-:Y:S01]  /*1290*/  MOV R9, UR27 ;  /* 0x0000001b00097c02 */ /* 0x000fe20008000f00 */
[----:B------:R-:W3:Y:S01]  /*12a0*/  @!P4 LDG.E.64 R6, desc[UR16][R6.64] ;  /* 0x000000100606c981 */ /* 0x000ee2000c1e1b00 */
[----:B--2---:R-:W-:Y:S02]  /*12b0*/  MOV R10, UR24 ;  /* 0x00000018000a7c02 */ /* 0x004fe40008000f00 */
[----:B-1----:R-:W-:Y:S02]  /*12c0*/  MOV R11, UR25 ;  /* 0x00000019000b7c02 */ /* 0x002fe40008000f00 */
[----:B------:R-:W2:Y:S04]  /*12d0*/  @!P6 LDG.E.64 R8, desc[UR16][R8.64] ;  /* 0x000000100808e981 */ /* 0x000ea8000c1e1b00 */
[----:B------:R-:W4:Y:S01]  /*12e0*/  @!P5 LDG.E.64 R10, desc[UR16][R10.64] ;  /* 0x000000100a0ad981 */ /* 0x000f22000c1e1b00 */
[----:B------:R-:W-:-:S02]  /*12f0*/  UIADD3 UR24, UPT, UPT, UR5, 0x4, URZ ;  /* 0x0000000405187890 */ /* 0x000fc4000fffe0ff */
[----:B------:R-:W-:Y:S01]  /*1300*/  UIADD3 UR25, UPT, UPT, UR5, 0x6, URZ ;  /* 0x0000000605197890 */ /* 0x000fe2000fffe0ff */
[----:B0-----:R-:W-:-:S03]  /*1310*/  @!P2 FADD.FTZ R12, R12, R4 ;  /* 0x000000040c0ca221 */ /* 0x001fc60000010000 */
[----:B------:R-:W-:Y:S01]  /*1320*/  IMAD.U32 R4, RZ, RZ, UR24 ;  /* 0x00000018ff047e24 */ /* 0x000fe2000f8e00ff */
[----:B------:R-:W-:Y:S01]  /*1330*/  UIADD3 UR24, UPT, UPT, UR5, 0x5, URZ ;  /* 0x0000000505187890 */ /* 0x000fe2000fffe0ff */
[----:B------:R-:W-:Y:S01]  /*1340*/  @!P2 FADD.FTZ R13, R13, R5 ;  /* 0x000000050d0da221 */ /* 0x000fe20000010000 */
[----:B------:R-:W-:Y:S02]  /*1350*/  MOV R5, UR25 ;  /* 0x0000001900057c02 */ /* 0x000fe40008000f00 */
[----:B------:R-:W-:Y:S02]  /*1360*/  ISETP.EQ.OR P2, PT, R4, UR15, P3 ;  /* 0x0000000f04007c0c */ /* 0x000fe40009f42670 */
        /* <DEDUP_REMOVED lines=16> */
[----:B------:R-:W-:Y:S01]  /*1470*/  IMAD.U32 R5, RZ, RZ, UR25 ;  /* 0x00000019ff057e24 */ /* 0x000fe2000f8e00ff */
[----:B------:R-:W-:Y:S01]  /*1480*/  VOTEU.ALL UP1, P6 ;  /* 0x0000000000ff7886 */ /* 0x000fe20003020000 */
[----:B------:R-:W-:Y:S02]  /*1490*/  @!UP0 UIMAD.WIDE.U32 UR24, UR14, 0x8, UR18 ;  /* 0x000000080e1888a5 */ /* 0x000fe4000f8e0012 */
[----:B------:R-:W-:Y:S02]  /*14a0*/  VOTEU.ALL UP0, P5 ;  /* 0x0000000000ff7886 */ /* 0x000fe40002800000 */
[----:B------:R-:W2:Y:S01]  /*14b0*/  @!P2 LDG.E.64 R4, desc[UR16][R4.64] ;  /* 0x000000100404a981 */ /* 0x000ea2000c1e1b00 */
[----:B------:R-:W-:Y:S01]  /*14c0*/  @!UP1 UIMAD.WIDE.U32 UR26, UR13, 0x8, UR18 ;  /* 0x000000080d1a98a5 */ /* 0x000fe2000f8e0012 */
[----:B------:R-:W-:Y:S02]  /*14d0*/  MOV R6, UR24 ;  /* 0x0000001800067c02 */ /* 0x000fe40008000f00 */
        /* <DEDUP_REMOVED lines=30> */
.L_x_2230:
        /* <DEDUP_REMOVED lines=9> */
[----:B------:R-:W-:Y:S02]  /*1750*/  ISETP.EQ.OR P2, PT, R4, UR15, P3 ;  /* 0x0000000f04007c0c */ /* 0x000fe40009f42670 */
[----:B------:R-:W-:Y:S01]  /*1760*/  MOV R4, UR12 ;  /* 0x0000000c00047c02 */ /* 0x000fe20008000f00 */
[----:B------:R-:W-:-:S03]  /*1770*/  IMAD.U32 R5, RZ, RZ, UR9 ;  /* 0x00000009ff057e24 */ /* 0x000fc6000f8e00ff */
        /* <DEDUP_REMOVED lines=13> */
[----:B------:R-:W-:Y:S01]  /*1850*/  MOV R5, UR11 ;  /* 0x0000000b00057c02 */ /* 0x000fe20008000f00 */
[----:B------:R-:W-:Y:S02]  /*1860*/  @!UP1 UIMAD.WIDE.U32 UR12, UR12, 0x8, UR18 ;  /* 0x000000080c0c98a5 */ /* 0x000fe4000f8e0012 */
[----:B------:R-:W-:Y:S02]  /*1870*/  @!UP2 UIMAD UR14, UR14, UR20, UR6 ;  /* 0x000000140e0ea2a4 */ /* 0x000fe4000f8e0206 */
[----:B------:R-:W-:Y:S01]  /*1880*/  @!UP0 UIMAD.WIDE.U32 UR10, UR9, 0x8, UR18 ;  /* 0x00000008090a88a5 */ /* 0x000fe2000f8e0012 */
[----:B------:R-:W0:Y:S01]  /*1890*/  @!P2 LDG.E.64 R4, desc[UR16][R4.64] ;  /* 0x000000100404a981 */ /* 0x000e22000c1e1b00 */
[----:B------:R-:W-:Y:S01]  /*18a0*/  MOV R6, UR12 ;  /* 0x0000000c00067c02 */ /* 0x000fe20008000f00 */
[----:B------:R-:W-:Y:S01]  /*18b0*/  IMAD.U32 R7, RZ, RZ, UR13 ;  /* 0x0000000dff077e24 */ /* 0x000fe2000f8e00ff */
[----:B------:R-:W-:-:S02]  /*18c0*/  @!UP2 UIMAD.WIDE.U32 UR12, UR14, 0x8, UR18 ;  /* 0x000000080e0ca8a5 */ /* 0x000fc4000f8e0012 */
[----:B------:R-:W-:Y:S02]  /*18d0*/  MOV R8, UR10 ;  /* 0x0000000a00087c02 */ /* 0x000fe40008000f00 */
[----:B------:R-:W-:Y:S01]  /*18e0*/  MOV R9, UR11 ;  /* 0x0000000b00097c02 */ /* 0x000fe20008000f00 */
[----:B------:R-:W3:Y:S01]  /*18f0*/  @!P4 LDG.E.64 R6, desc[UR16][R6.64] ;  /* 0x000000100606c981 */ /* 0x000ee2000c1e1b00 */
[----:B--2---:R-:W-:Y:S02]  /*1900*/  MOV R10, UR12 ;  /* 0x0000000c000a7c02 */ /* 0x004fe40008000f00 */
[----:B-1----:R-:W-:Y:S02]  /*1910*/  MOV R11, UR13 ;  /* 0x0000000d000b7c02 */ /* 0x002fe40008000f00 */
[----:B------:R-:W2:Y:S04]  /*1920*/  @!P5 LDG.E.64 R8, desc[UR16][R8.64] ;  /* 0x000000100808d981 */ /* 0x000ea8000c1e1b00 */
[----:B------:R-:W4:Y:S01]  /*1930*/  @!P6 LDG.E.64 R10, desc[UR16][R10.64] ;  /* 0x000000100a0ae981 */ /* 0x000f22000c1e1b00 */
[----:B------:R-:W-:-:S05]  /*1940*/  IMAD.U32 R14, RZ, RZ, UR5 ;  /* 0x00000005ff0e7e24 */ /* 0x000fca000f8e00ff */
[----:B------:R-:W-:-:S04]  /*1950*/  IADD3 R14, PT, PT, R14, 0x4, RZ ;  /* 0x000000040e0e7810 */ /* 0x000fc80007ffe0ff */
        /* <DEDUP_REMOVED lines=9> */
.L_x_2232:
        /* <DEDUP_REMOVED lines=28> */
.L_x_2233:
        /* <DEDUP_REMOVED lines=13> */
.L_x_2234:
[----:B------:R-:W-:Y:S05]  /*1c80*/  BSYNC.RECONVERGENT B0 ;  /* 0x0000000000007941 */ /* 0x000fea0003800200 */
.L_x_2227:
        /* <DEDUP_REMOVED lines=9> */
[----:B--2---:R-:W-:Y:S01]  /*1d20*/  SHF.L.U32 R10, R10, 0x1, RZ ;  /* 0x000000010a0a7819 */ /* 0x004fe200000006ff */
[----:B------:R-:W-:Y:S03]  /*1d30*/  @!P3 STS.64 [UR5+0x50], R12 ;  /* 0x0000500cff00b988 */ /* 0x000fe60008000a05 */
[----:B------:R-:W-:Y:S01]  /*1d40*/  LOP3.LUT R15, R10, 0xe, RZ, 0xc0, !PT ;  /* 0x0000000e0a0f7812 */ /* 0x000fe200078ec0ff */
[----:B-1----:R-:W-:-:S04]  /*1d50*/  @P0 IMAD.WIDE R10, R11, 0x8, R4 ;  /* 0x000000080b0a0825 */ /* 0x002fc800078e0204 */
[----:B-----5:R-:W-:Y:S01]  /*1d60*/  @P0 FMUL.FTZ R4, R12, UR10 ;  /* 0x0000000a0c040c20 */ /* 0x020fe20008410000 */
[----:B------:R-:W-:Y:S01]  /*1d70*/  @P0 FMUL.FTZ R5, R13, UR10 ;  /* 0x0000000a0d050c20 */ /* 0x000fe20008410000 */
[----:B------:R-:W-:-:S04]  /*1d80*/  IMAD.IADD R15, R0, 0x1, R15 ;  /* 0x00000001000f7824 */ /* 0x000fc800078e020f */
        /* <DEDUP_REMOVED lines=20> */
[----:B--2---:R-:W-:Y:S02]  /*1ed0*/  HADD2.F32 R5, -RZ, R28.H0_H0 ;  /* 0x2000001cff057230 */ /* 0x004fe40000004100 */
[----:B---3--:R-:W-:Y:S02]  /*1ee0*/  HADD2.F32 R10, -RZ, R29.H0_H0 ;  /* 0x2000001dff0a7230 */ /* 0x008fe40000004100 */
[----:B-----5:R-:W-:Y:S02]  /*1ef0*/  HADD2.F32 R8, -RZ, R8.H0_H0 ;  /* 0x20000008ff087230 */ /* 0x020fe40000004100 */
[----:B------:R-:W-:Y:S01]  /*1f00*/  HADD2.F32 R9, -RZ, R6.H0_H0 ;  /* 0x20000006ff097230 */ /* 0x000fe20000004100 */
[----:B-1--4-:R-:W-:Y:S06]  /*1f10*/  BRA.U UP0, `(.L_x_2236) ;  /* 0x0000000500887547 */ /* 0x012fec000b800000 */
[----:B------:R-:W1:Y:S01]  /*1f20*/  LDCU.64 UR12, c[0x0][0x3e8] ;  /* 0x00007d00ff0c77ac */ /* 0x000e620008000a00 */
[----:B------:R-:W-:Y:S01]  /*1f30*/  SHF.R.S32.HI R6, RZ, 0x1f, R23 ;  /* 0x0000001fff067819 */ /* 0x000fe20000011417 */
[----:B------:R-:W-:Y:S01]  /*1f40*/  BSSY.RECONVERGENT B1, `(.L_x_2237) ;  /* 0x0000019000017945 */ /* 0x000fe20003800200 */
[C---:B0-----:R-:W-:Y:S02]  /*1f50*/  IADD3 R13, PT, PT, R23.reuse, 0x20, RZ ;  /* 0x00000020170d7810 */ /* 0x041fe40007ffe0ff */
        /* <DEDUP_REMOVED lines=23> */
.L_x_2238:
[----:B------:R-:W-:Y:S05]  /*20d0*/  BSYNC.RECONVERGENT B1 ;  /* 0x0000000000017941 */ /* 0x000fea0003800200 */
.L_x_2237:
        /* <DEDUP_REMOVED lines=29> */
.L_x_2240:
[----:B------:R-:W-:Y:S05]  /*22b0*/  BSYNC.RECONVERGENT B1 ;  /* 0x0000000000017941 */ /* 0x000fea0003800200 */
.L_x_2239:
        /* <DEDUP_REMOVED lines=20> */
.L_x_2242:
[----:B------:R-:W-:Y:S05]  /*2400*/  BSYNC.RECONVERGENT B1 ;  /* 0x0000000000017941 */ /* 0x000fea0003800200 */
.L_x_2241:
        /* <DEDUP_REMOVED lines=19> */
.L_x_2236:
        /* <DEDUP_REMOVED lines=42> */
.L_x_2245:
[----:B------:R-:W-:Y:S05]  /*27e0*/  BSYNC.RECONVERGENT B1 ;  /* 0x0000000000017941 */ /* 0x000fea0003800200 */
.L_x_2244:
        /* <DEDUP_REMOVED lines=30> */
.L_x_2247:
[----:B------:R-:W-:Y:S05]  /*29d0*/  BSYNC.RECONVERGENT B1 ;  /* 0x0000000000017941 */ /* 0x000fea0003800200 */
.L_x_2246:
        /* <DEDUP_REMOVED lines=32> */
.L_x_2249:
[----:B------:R-:W-:Y:S05]  /*2be0*/  BSYNC.RECONVERGENT B1 ;  /* 0x0000000000017941 */ /* 0x000fea0003800200 */
.L_x_2248:
        /* <DEDUP_REMOVED lines=28> */
.L_x_2243:
[----:B------:R-:W-:Y:S05]  /*2db0*/  BSYNC.RECONVERGENT B0 ;  /* 0x0000000000007941 */ /* 0x000fea0003800200 */
.L_x_2235:
[----:B------:R-:W-:Y:S02]  /*2dc0*/  UIADD3 UR8, UPT, UPT, UR20, UR8, URZ ;  /* 0x0000000814087290 */ /* 0x000fe4000fffe0ff */
[----:B------:R-:W-:Y:S02]  /*2dd0*/  UIADD3 UR4, UPT, UPT, UR4, 0x1, URZ ;  /* 0x0000000104047890 */ /* 0x000fe4000fffe0ff */
[----:B------:R-:W-:-:S09]  /*2de0*/  UISETP.GE.AND UP0, UPT, UR8, UR7, UPT ;  /* 0x000000070800728c */ /* 0x000fd2000bf06270 */
[----:B------:R-:W-:Y:S05]  /*2df0*/  BRA.U !UP0, `(.L_x_2250) ;  /* 0xffffffd108dc7547 */ /* 0x000fea000b83ffff */
[----:B------:R-:W-:Y:S05]  /*2e00*/  EXIT ;  /* 0x000000000000794d */ /* 0x000fea0003800000 */
.L_x_2251:
        /* <DEDUP_REMOVED lines=15> */
.L_x_3452:


//--------------------- .text._Z35group_norm_nhwc_fwd_one_pass_kernelI11Bf16IOFp16WLi256ELi16ELi256EEv26Group_norm_nhwc_fwd_params --------------------------
	.section	.text._Z35group_norm_nhwc_fwd_one_pass_kernelI11Bf16IOFp16WLi256ELi16ELi256EEv26Group_norm_nhwc_fwd_params,"ax",@progbits
	.align	128
        .global         _Z35group_norm_nhwc_fwd_one_pass_kernelI11Bf16IOFp16WLi256ELi16ELi256EEv26Group_norm_nhwc_fwd_params
        .type           _Z35group_norm_nhwc_fwd_one_pass_kernelI11Bf16IOFp16WLi256ELi16ELi256EEv26Group_norm_nhwc_fwd_params,@function
        .size           _Z35group_norm_nhwc_fwd_one_pass_kernelI11Bf16IOFp16WLi256ELi16ELi256EEv26Group_norm_nhwc_fwd_params,(.L_x_3453 - _Z35group_norm_nhwc_fwd_one_pass_kernelI11Bf16IOFp16WLi256ELi16ELi256EEv26Group_norm_nhwc_fwd_params)
        .other          _Z35group_norm_nhwc_fwd_one_pass_kernelI11Bf16IOFp16WLi256ELi16ELi256EEv26Group_norm_nhwc_fwd_params,@"STO_CUDA_ENTRY STV_DEFAULT"
_Z35group_norm_nhwc_fwd_one_pass_kernelI11Bf16IOFp16WLi256ELi16ELi256EEv26Group_norm_nhwc_fwd_params:
.text._Z35group_norm_nhwc_fwd_one_pass_kernelI11Bf16IOFp16WLi256ELi16ELi256EEv26Group_norm_nhwc_fwd_params:
        /* <DEDUP_REMOVED lines=42> */
.L_x_2295:
[----:B0-----:R-:W0:Y:S01]  /*02a0*/  LDCU UR5, c[0x0][0x3f8] ;  /* 0x00007f00ff0577ac */ /* 0x001e220008000800 */
[----:B------:R-:W-:Y:S01]  /*02b0*/  IABS R4, UR9 ;  /* 0x0000000900047c13 */ /* 0x000fe20008000000 */
[C---:B------:R-:W-:Y:S01]  /*02c0*/  VIADD R25, R38.reuse, 0x20 ;  /* 0x0000002026197836 */ /* 0x040fe20000000000 */
[----:B------:R-:W-:Y:S01]  /*02d0*/  IADD3 R23, PT, PT, R38, 0x40, RZ ;  /* 0x0000004026177810 */ /* 0x000fe20007ffe0ff */
[----:B-1----:R-:W1:Y:S01]  /*02e0*/  LDCU.64 UR14, c[0x0][0x3e8] ;  /* 0x00007d00ff0e77ac */ /* 0x002e620008000a00 */
[----:B------:R-:W-:Y:S02]  /*02f0*/  HFMA2 R18, -RZ, RZ, 0, 0 ;  /* 0x00000000ff127431 */ /* 0x000fe400000001ff */
[----:B------:R-:W-:Y:S01]  /*0300*/  SHF.R.S32.HI R21, RZ, 0x1f, R25 ;  /* 0x0000001fff157819 */ /* 0x000fe20000011419 */
[----:B---3--:R-:W3:Y:S01]  /*0310*/  LDCU.64 UR18, c[0x0][0x3f0] ;  /* 0x00007e00ff1277ac */ /* 0x008ee20008000a00 */
        /* <DEDUP_REMOVED lines=9> */
[----:B0-----:R-:W-:-:S04]  /*03b0*/  VIADD R6, R0, 0xffffffe ;  /* 0x0ffffffe00067836 */ /* 0x001fc80000000000 */
        /* <DEDUP_REMOVED lines=53> */
[----:B------:R-:W-:Y:S01]  /*0710*/  @!P5 IMAD.MOV.U32 R20, RZ, RZ, R42 ;  /* 0x000000ffff14d224 */ /* 0x000fe200078e002a */
[----:B------:R-:W-:Y:S02]  /*0720*/  IADD3 R41, PT, PT, R43, UR5, RZ ;  /* 0x000000052b297c10 */ /* 0x000fe4000fffe0ff */
[----:B------:R-:W-:Y:S02]  /*0730*/  @!P3 MOV R40, R42 ;  /* 0x0000002a0028b202 */ /* 0x000fe40000000f00 */
[----:B------:R-:W-:-:S03]  /*0740*/  @!P5 MOV R21, R41 ;  /* 0x000000290015d202 */ /* 0x000fc60000000f00 */
[----:B------:R-:W-:-:S04]  /*0750*/  @!P3 IMAD.WIDE.U32 R22, R23, R8, R40 ;  /* 0x000000081716b225 */ /* 0x000fc800078e0028 */
[----:B------:R-:W-:Y:S01]  /*0760*/  @!P5 IMAD.WIDE.U32 R20, R25, R14, R20 ;  /* 0x0000000e1914d225 */ /* 0x000fe200078e0014 */
[----:B------:R-:W-:Y:S01]  /*0770*/  @!P3 IADD3 R2, PT, PT, R23, R9, RZ ;  /* 0x000000091702b210 */ /* 0x000fe20007ffe0ff */
[----:B------:R-:W5:Y:S01]  /*0780*/  @!P1 LDC.64 R14, c[0x0][0x390] ;  /* 0x0000e400ff0e9b82 */ /* 0x000f620000000a00 */
[C---:B0-----:R-:W-:Y:S02]  /*0790*/  @!P3 LEA R16, P4, R22.reuse, R16, 0x1 ;  /* 0x000000101610b211 */ /* 0x041fe400078808ff */
[----:B------:R-:W-:Y:S02]  /*07a0*/  @!P5 IADD3 R27, PT, PT, R21, R27, RZ ;  /* 0x0000001b151bd210 */ /* 0x000fe40007ffe0ff */
[----:B------:R-:W-:Y:S02]  /*07b0*/  @!P3 LEA.HI.X R17, R22, R17, R2, 0x1, P4 ;  /* 0x000000111611b211 */ /* 0x000fe400020f0c02 */
[----:B------:R-:W-:Y:S01]  /*07c0*/  ISETP.GE.U32.AND P4, PT, R36, UR14, PT ;  /* 0x0000000e24007c0c */ /* 0x000fe2000bf86070 */
[----:B------:R-:W0:Y:S01]  /*07d0*/  @!P2 LDC.64 R8, c[0x0][0x390] ;  /* 0x0000e400ff08ab82 */ /* 0x000e220000000a00 */
[C---:B----4-:R-:W-:Y:S01]  /*07e0*/  @!P5 LEA R12, P6, R20.reuse, R12, 0x1 ;  /* 0x0000000c140cd211 */ /* 0x050fe200078c08ff */
[----:B--2---:R2:W4:Y:S01]  /*07f0*/  @!P3 LDG.E R18, desc[UR16][R16.64] ;  /* 0x000000101012b981 */ /* 0x004522000c1e1900 */
[----:B------:R-:W-:Y:S01]  /*0800*/  ISETP.GE.AND.EX P3, PT, R33, UR15, PT, P4 ;  /* 0x0000000f21007c0c */ /* 0x000fe2000bf66340 */
[----:B---3--:R-:W-:Y:S01]  /*0810*/  @!P2 IMAD R19, R19, R6, RZ ;  /* 0x000000061313a224 */ /* 0x008fe200078e02ff */
[----:B------:R-:W-:-:S02]  /*0820*/  @!P5 LEA.HI.X R13, R20, R13, R27, 0x1, P6 ;  /* 0x0000000d140dd211 */ /* 0x000fc400030f0c1b */
[----:B------:R-:W-:Y:S02]  /*0830*/  ISETP.GE.U32.AND P4, PT, R34, UR14, PT ;  /* 0x0000000e22007c0c */ /* 0x000fe4000bf86070 */
[----:B------:R-:W-:Y:S02]  /*0840*/  @!P2 MOV R20, R42 ;  /* 0x0000002a0014a202 */ /* 0x000fe40000000f00 */
[----:B------:R-:W-:Y:S01]  /*0850*/  @!P2 MOV R21, R41 ;  /* 0x000000290015a202 */ /* 0x000fe20000000f00 */
[C---:B------:R-:W-:Y:S01]  /*0860*/  @!P2 IMAD R23, R0.reuse, R7, R19 ;  /* 0x000000070017a224 */ /* 0x040fe200078e0213 */
[----:B------:R-:W-:Y:S01]  /*0870*/  ISETP.GE.AND.EX P4, PT, R31, UR15, PT, P4 ;  /* 0x0000000f1f007c0c */ /* 0x000fe2000bf86340 */
[----:B-1----:R-:W-:Y:S02]  /*0880*/  @!P1 IMAD R2, R35, R10, RZ ;  /* 0x0000000a23029224 */ /* 0x002fe400078e02ff */
[----:B------:R-:W-:Y:S01]  /*0890*/  @!P2 IMAD.WIDE.U32 R20, R0, R6, R20 ;  /* 0x000000060014a225 */ /* 0x000fe200078e0014 */
[----:B------:R-:W-:Y:S01]  /*08a0*/  @!P1 MOV R6, R42 ;  /* 0x0000002a00069202 */ /* 0x000fe20000000f00 */
[----:B--2---:R-:W1:Y:S02]  /*08b0*/  @!P3 LDC.64 R16, c[0x0][0x390] ;  /* 0x0000e400ff10bb82 */ /* 0x004e640000000a00 */
[----:B------:R-:W-:Y:S01]  /*08c0*/  @!P1 IMAD.MOV.U32 R7, RZ, RZ, R41 ;  /* 0x000000ffff079224 */ /* 0x000fe200078e0029 */
[----:B------:R-:W-:Y:S01]  /*08d0*/  @!P2 IADD3 R0, PT, PT, R21, R23, RZ ;  /* 0x000000171500a210 */ /* 0x000fe20007ffe0ff */
[----:B------:R-:W-:-:S02]  /*08e0*/  @!P1 IMAD R19, R38, R11, R2 ;  /* 0x0000000b26139224 */ /* 0x000fc400078e0202 */
[----:B------:R-:W-:Y:S01]  /*08f0*/  HFMA2 R2, -RZ, RZ, 0, 0 ;  /* 0x00000000ff027431 */ /* 0x000fe200000001ff */
[----:B0-----:R-:W-:Y:S01]  /*0900*/  @!P2 LEA R22, P6, R20, R8, 0x1 ;  /* 0x000000081416a211 */ /* 0x001fe200078c08ff */
[----:B------:R-:W-:Y:S02]  /*0910*/  @!P1 IMAD.WIDE.U32 R10, R38, R10, R6 ;  /* 0x0000000a260a9225 */ /* 0x000fe400078e0006 */
[----:B------:R-:W0:Y:S01]  /*0920*/  @!P3 LDC.64 R6, c[0x0][0x3e0] ;  /* 0x0000f800ff06bb82 */ /* 0x000e220000000a00 */
[----:B------:R-:W-:Y:S01]  /*0930*/  @!P2 LEA.HI.X R23, R20, R9, R0, 0x1, P6 ;  /* 0x000000091417a211 */ /* 0x000fe200030f0c00 */
[----:B------:R2:W3:Y:S01]  /*0940*/  @!P5 LDG.E R2, desc[UR16][R12.64] ;  /* 0x000000100c02d981 */ /* 0x0004e2000c1e1900 */
[----:B------:R-:W-:Y:S02]  /*0950*/  ISETP.GE.U32.AND P6, PT, R32, UR14, PT ;  /* 0x0000000e20007c0c */ /* 0x000fe4000bfc6070 */
[----:B------:R-:W-:Y:S02]  /*0960*/  @!P1 IADD3 R0, PT, PT, R11, R19, RZ ;  /* 0x000000130b009210 */ /* 0x000fe40007ffe0ff */
[----:B-----5:R-:W-:Y:S01]  /*0970*/  @!P1 LEA R44, P5, R10, R14, 0x1 ;  /* 0x0000000e0a2c9211 */ /* 0x020fe200078a08ff */
[----:B------:R-:W5:Y:S01]  /*0980*/  @!P4 LDC.64 R8, c[0x0][0x3e0] ;  /* 0x0000f800ff08cb82 */ /* 0x000f620000000a00 */
[----:B------:R-:W-:-:S02]  /*0990*/  ISETP.GE.AND.EX P6, PT, R3, UR15, PT, P6 ;  /* 0x0000000f03007c0c */ /* 0x000fc4000bfc6360 */
[----:B------:R-:W-:Y:S02]  /*09a0*/  @!P1 LEA.HI.X R45, R10, R15, R0, 0x1, P5 ;  /* 0x0000000f0a2d9211 */ /* 0x000fe400028f0c00 */
[----:B------:R-:W-:-:S03]  /*09b0*/  ISETP.GE.U32.AND P5, PT, R30, UR14, PT ;  /* 0x0000000e1e007c0c */ /* 0x000fc6000bfa6070 */
[----:B--2---:R-:W2:Y:S01]  /*09c0*/  @!P4 LDC.64 R12, c[0x0][0x390] ;  /* 0x0000e400ff0ccb82 */ /* 0x004ea20000000a00 */
[----:B------:R-:W-:Y:S02]  /*09d0*/  ISETP.GE.AND.EX P5, PT, R5, UR15, PT, P5 ;  /* 0x0000000f05007c0c */ /* 0x000fe4000bfa6350 */
[----:B------:R-:W-:Y:S01]  /*09e0*/  MOV R0, RZ ;  /* 0x000000ff00007202 */ /* 0x000fe20000000f00 */
[----:B------:R-:W-:-:S04]  /*09f0*/  HFMA2 R21, -RZ, RZ, 0, 0 ;  /* 0x00000000ff157431 */ /* 0x000fc800000001ff */
[----:B------:R-:W2:Y:S01]  /*0a00*/  @!P6 LDC.64 R14, c[0x0][0x3e0] ;  /* 0x0000f800ff0eeb82 */ /* 0x000ea20000000a00 */
[----:B------:R1:W3:Y:S01]  /*0a10*/  @!P1 LDG.E R0, desc[UR16][R44.64] ;  /* 0x000000102c009981 */ /* 0x0002e2000c1e1900 */
[----:B0-----:R-:W-:-:S03]  /*0a20*/  @!P3 IMAD R4, R33, R6, RZ ;  /* 0x000000062104b224 */ /* 0x001fc600078e02ff */
[----:B------:R0:W3:Y:S01]  /*0a30*/  @!P2 LDG.E R21, desc[UR16][R22.64] ;  /* 0x000000101615a981 */ /* 0x0000e2000c1e1900 */
[C---:B------:R-:W-:Y:S02]  /*0a40*/  @!P3 IMAD R19, R36.reuse, R7, R4 ;  /* 0x000000072413b224 */ /* 0x040fe400078e0204 */
[----:B------:R-:W2:Y:S01]  /*0a50*/  @!P5 LDC.64 R10, c[0x0][0x3e0] ;  /* 0x0000f800ff0adb82 */ /* 0x000ea20000000a00 */
[----:B-1----:R-:W-:Y:S01]  /*0a60*/  @!P3 MOV R44, R42 ;  /* 0x0000002a002cb202 */ /* 0x002fe20000000f00 */
[----:B------:R-:W-:Y:S02]  /*0a70*/  @!P3 IMAD.MOV.U32 R45, RZ, RZ, R41 ;  /* 0x000000ffff2db224 */ /* 0x000fe400078e0029 */
[----:B-----5:R-:W-:Y:S01]  /*0a80*/  @!P4 IMAD R25, R31, R8, RZ ;  /* 0x000000081f19c224 */ /* 0x020fe200078e02ff */
[----:B0-----:R-:W-:Y:S01]  /*0a90*/  @!P4 MOV R22, R42 ;  /* 0x0000002a0016c202 */ /* 0x001fe20000000f00 */
[----:B------:R-:W-:Y:S01]  /*0aa0*/  @!P3 IMAD.WIDE.U32 R44, R36, R6, R44 ;  /* 0x00000006242cb225 */ /* 0x000fe200078e002c */
[----:B------:R-:W-:Y:S01]  /*0ab0*/  @!P4 MOV R23, R41 ;  /* 0x000000290017c202 */ /* 0x000fe20000000f00 */
        /* <DEDUP_REMOVED lines=8> */
[----:B--2---:R-:W-:Y:S01]  /*0b40*/  @!P4 LEA R12, P2, R22, R12, 0x1 ;  /* 0x0000000c160cc211 */ /* 0x004fe200078408ff */
[----:B------:R-:W-:-:S03]  /*0b50*/  @!P6 IMAD R4, R3, R14, RZ ;  /* 0x0000000e0304e224 */ /* 0x000fc600078e02ff */
[----:B------:R-:W-:Y:S01]  /*0b60*/  @!P4 LEA.HI.X R13, R22, R13, R25, 0x1, P2 ;  /* 0x0000000d160dc211 */ /* 0x000fe200010f0c19 */
[----:B------:R-:W-:Y:S01]  /*0b70*/  @!P6 IMAD.MOV.U32 R23, RZ, RZ, R41 ;  /* 0x000000ffff17e224 */ /* 0x000fe200078e0029 */
[----:B------:R-:W-:Y:S01]  /*0b80*/  @!P6 MOV R22, R42 ;  /* 0x0000002a0016e202 */ /* 0x000fe20000000f00 */
[C---:B------:R-:W-:Y:S02]  /*0b90*/  @!P6 IMAD R27, R32.reuse, R15, R4 ;  /* 0x0000000f201be224 */ /* 0x040fe400078e0204 */
[----:B------:R-:W-:Y:S01]  /*0ba0*/  HFMA2 R19, -RZ, RZ, 0, 0 ;  /* 0x00000000ff137431 */ /* 0x000fe200000001ff */
        /* <DEDUP_REMOVED lines=10> */
[----:B------:R-:W-:Y:S01]  /*0c50*/  HFMA2 R27, -RZ, RZ, 0, 0 ;  /* 0x00000000ff1b7431 */ /* 0x000fe200000001ff */
[----:B------:R0:W5:Y:S02]  /*0c60*/  @!P4 LDG.E R25, desc[UR16][R12.64] ;  /* 0x000000100c19c981 */ /* 0x000164000c1e1900 */
[----:B------:R-:W-:-:S02]  /*0c70*/  @!P6 LEA.HI.X R11, R22, R7, R4, 0x1, P2 ;  /* 0x00000007160be211 */ /* 0x000fc400010f0c04 */
[----:B------:R-:W-:Y:S02]  /*0c80*/  @!P5 IADD3 R4, PT, PT, R15, R29, RZ ;  /* 0x0000001d0f04d210 */ /* 0x000fe40007ffe0ff */
[C---:B-1----:R-:W-:Y:S01]  /*0c90*/  @!P5 LEA R16, P2, R14.reuse, R8, 0x1 ;  /* 0x000000080e10d211 */ /* 0x042fe200078408ff */
[----:B------:R-:W-:Y:S01]  /*0ca0*/  IMAD.MOV.U32 R29, RZ, RZ, RZ ;  /* 0x000000ffff1d7224 */ /* 0x000fe200078e00ff */
[----:B------:R1:W5:Y:S02]  /*0cb0*/  @!P6 LDG.E R27, desc[UR16][R10.64] ;  /* 0x000000100a1be981 */ /* 0x000364000c1e1900 */
[----:B------:R-:W-:-:S05]  /*0cc0*/  @!P5 LEA.HI.X R17, R14, R9, R4, 0x1, P2 ;  /* 0x000000090e11d211 */ /* 0x000fca00010f0c04 */
[----:B------:R5:W5:Y:S01]  /*0cd0*/  @!P5 LDG.E R29, desc[UR16][R16.64] ;  /* 0x00000010101dd981 */ /* 0x000b62000c1e1900 */
[C---:B------:R-:W-:Y:S02]  /*0ce0*/  ISETP.GT.AND P2, PT, R26.reuse, 0x1e, PT ;  /* 0x0000001e1a00780c */ /* 0x040fe40003f44270 */
[----:B------:R-:W-:Y:S01]  /*0cf0*/  ISETP.GT.AND P3, PT, R26, 0xf, PT ;  /* 0x0000000f1a00780c */ /* 0x000fe20003f64270 */
[----:B------:R-:W-:Y:S01]  /*0d00*/  BSSY.RECONVERGENT B0, `(.L_x_2252) ;  /* 0x000005d000007945 */ /* 0x000fe20003800200 */
[----:B----4-:R-:W-:-:S04]  /*0d10*/  PRMT R4, R18, 0x7632, R4 ;  /* 0x0000763212047816 */ /* 0x010fc80000000004 */
[----:B------:R-:W-:-:S05]  /*0d20*/  SHF.L.U32 R4, R4, 0x10, RZ ;  /* 0x0000001004047819 */ /* 0x000fca00000006ff */
[----:B0-----:R-:W-:Y:S01]  /*0d30*/  FMUL.FTZ R12, R4, R4 ;  /* 0x00000004040c7220 */ /* 0x001fe20000410000 */
[C---:B---3--:R-:W-:Y:S02]  /*0d40*/  PRMT R9, R2.reuse, 0x7632, R9 ;  /* 0x0000763202097816 */ /* 0x048fe40000000009 */
[----:B------:R-:W-:Y:S02]  /*0d50*/  SHF.L.U32 R2, R2, 0x10, RZ ;  /* 0x0000001002027819 */ /* 0x000fe400000006ff */
[----:B------:R-:W-:-:S05]  /*0d60*/  SHF.L.U32 R9, R9, 0x10, RZ ;  /* 0x0000001009097819 */ /* 0x000fca00000006ff */
[----:B------:R-:W-:Y:S01]  /*0d70*/  FADD.FTZ R13, R2, R9 ;  /* 0x00000009020d7221 */ /* 0x000fe20000010000 */
[C---:B------:R-:W-:Y:S02]  /*0d80*/  PRMT R7, R0.reuse, 0x7632, R7 ;  /* 0x0000763200077816 */ /* 0x040fe40000000007 */
[----:B------:R-:W-:Y:S02]  /*0d90*/  SHF.L.U32 R0, R0, 0x10, RZ ;  /* 0x0000001000007819 */ /* 0x000fe400000006ff */
[----:B------:R-:W-:-:S05]  /*0da0*/  SHF.L.U32 R7, R7, 0x10, RZ ;  /* 0x0000001007077819 */ /* 0x000fca00000006ff */
        /* <DEDUP_REMOVED lines=11> */
[----:B------:R-:W-:Y:S01]  /*0e60*/  SHF.L.U32 R21, R21, 0x10, RZ ;  /* 0x0000001015157819 */ /* 0x000fe200000006ff */
[----:B------:R-:W-:-:S02]  /*0e70*/  IMAD.U32 R6, R6, 0x10000, RZ ;  /* 0x0001000006067824 */ /* 0x000fc400078e00ff */
[----:B------:R-:W-:Y:S01]  /*0e80*/  FADD.FTZ R8, R8, R15 ;  /* 0x0000000f08087221 */ /* 0x000fe20000010000 */
[----:B------:R-:W-:Y:S01]  /*0e90*/  FFMA.FTZ R15, R11, R11, R12 ;  /* 0x0000000b0b0f7223 */ /* 0x000fe2000001000c */
[----:B------:R-:W-:Y:S01]  /*0ea0*/  FADD.FTZ R10, R13, R10 ;  /* 0x0000000a0d0a7221 */ /* 0x000fe20000010000 */
[----:B------:R-:W-:Y:S01]  /*0eb0*/  FMUL.FTZ R12, R6, R6 ;  /* 0x00000006060c7220 */ /* 0x000fe20000410000 */
[C---:B------:R-:W-:Y:S01]  /*0ec0*/  FADD.FTZ R13, R21.reuse, R6 ;  /* 0x00000006150d7221 */ /* 0x040fe20000010000 */
[----:B------:R-:W-:Y:S02]  /*0ed0*/  FADD.FTZ R15, R8, R15 ;  /* 0x0000000f080f7221 */ /* 0x000fe40000010000 */
[----:B------:R-:W-:Y:S01]  /*0ee0*/  FFMA.FTZ R12, R21, R21, R12 ;  /* 0x00000015150c7223 */ /* 0x000fe2000001000c */
[----:B------:R-:W-:-:S03]  /*0ef0*/  FADD.FTZ R13, R10, R13 ;  /* 0x0000000d0a0d7221 */ /* 0x000fc60000010000 */
[----:B------:R-:W-:Y:S01]  /*0f00*/  FADD.FTZ R12, R15, R12 ;  /* 0x0000000c0f0c7221 */ /* 0x000fe20000010000 */
[C---:B--2---:R-:W-:Y:S02]  /*0f10*/  PRMT R23, R19.reuse, 0x7632, R23 ;  /* 0x0000763213177816 */ /* 0x044fe40000000017 */
[----:B------:R-:W-:Y:S02]  /*0f20*/  SHF.L.U32 R8, R19, 0x10, RZ ;  /* 0x0000001013087819 */ /* 0x000fe400000006ff */
[----:B------:R-:W-:Y:S02]  /*0f30*/  SHF.L.U32 R23, R23, 0x10, RZ ;  /* 0x0000001017177819 */ /* 0x000fe400000006ff */
[C---:B-----5:R-:W-:Y:S02]  /*0f40*/  PRMT R10, R25.reuse, 0x7632, R10 ;  /* 0x00007632190a7816 */ /* 0x060fe4000000000a */
[----:B------:R-:W-:Y:S01]  /*0f50*/  SHF.L.U32 R25, R25, 0x10, RZ ;  /* 0x0000001019197819 */ /* 0x000fe200000006ff */
        /* <DEDUP_REMOVED lines=14> */
[----:B------:R-:W-:Y:S01]  /*1040*/  FMUL.FTZ R14, R20, R20 ;  /* 0x00000014140e7220 */ /* 0x000fe20000410000 */
[----:B------:R-:W-:-:S02]  /*1050*/  IMAD.U32 R22, R22, 0x10000, RZ ;  /* 0x0001000016167824 */ /* 0x000fc400078e00ff */
[----:B------:R-:W-:Y:S01]  /*1060*/  FADD.FTZ R15, R15, R16 ;  /* 0x000000100f0f7221 */ /* 0x000fe20000010000 */
[----:B------:R-:W-:Y:S01]  /*1070*/  SHF.L.U32 R29, R29, 0x10, RZ ;  /* 0x000000101d1d7819 */ /* 0x000fe200000006ff */
[C---:B------:R-:W-:Y:S01]  /*1080*/  FADD.FTZ R13, R27.reuse, R20 ;  /* 0x000000141b0d7221 */ /* 0x040fe20000010000 */
[----:B------:R-:W-:Y:S01]  /*1090*/  FFMA.FTZ R14, R27, R27, R14 ;  /* 0x0000001b1b0e7223 */ /* 0x000fe2000001000e */
[----:B------:R-:W-:Y:S02]  /*10a0*/  FMUL.FTZ R16, R22, R22 ;  /* 0x0000001616107220 */ /* 0x000fe40000410000 */
        /* <DEDUP_REMOVED lines=34> */
.L_x_2253:
[----:B------:R-:W-:Y:S05]  /*12d0*/  BSYNC.RECONVERGENT B0 ;  /* 0x0000000000007941 */ /* 0x000fea0003800200 */
.L_x_2252:
        /* <DEDUP_REMOVED lines=26> */
.L_x_2255:
[----:B------:R-:W-:Y:S05]  /*1480*/  BSYNC.RECONVERGENT B0 ;  /* 0x0000000000007941 */ /* 0x000fea0003800200 */
.L_x_2254:
        /* <DEDUP_REMOVED lines=33> */
.L_x_2258:
[----:B----4-:R-:W2:Y:S04]  /*16a0*/  LDG.E.STRONG.GPU R16, desc[UR16][R14.64] ;  /* 0x000000100e107981 */ /* 0x010ea8000c1ef900 */
[----:B--2---:R-:W-:Y:S01]  /*16b0*/  CCTL.IVALL ;  /* 0x00000000ff00798f */ /* 0x004fe20002000000 */
[----:B------:R-:W-:Y:S05]  /*16c0*/  YIELD ;  /* 0x0000000000007946 */ /* 0x000fea0003800000 */
[----:B------:R-:W-:-:S13]  /*16d0*/  ISETP.NE.AND P4, PT, R16, R19, PT ;  /* 0x000000131000720c */ /* 0x000fda0003f85270 */
[----:B------:R-:W-:Y:S05]  /*16e0*/  @P4 BRA `(.L_x_2258) ;  /* 0xfffffffc00ec4947 */ /* 0x000fea000383ffff */
.L_x_2257:
        /* <DEDUP_REMOVED lines=15> */
.L_x_2260:
        /* <DEDUP_REMOVED lines=22> */
[----:B------:R-:W-:Y:S01]  /*1940*/  MOV R18, UR26 ;  /* 0x0000001a00127c02 */ /* 0x000fe20008000f00 */
[----:B--2---:R-:W-:-:S06]  /*1950*/  IMAD.U32 R19, RZ, RZ, UR27 ;  /* 0x0000001bff137e24 */ /* 0x004fcc000f8e00ff */
        /* <DEDUP_REMOVED lines=27> */
[----:B------:R-:W-:-:S06]  /*1b10*/  IMAD.U32 R17, RZ, RZ, UR27 ;  /* 0x0000001bff117e24 */ /* 0x000fcc000f8e00ff */
        /* <DEDUP_REMOVED lines=39> */
.L_x_2259:
        /* <DEDUP_REMOVED lines=35> */
[----:B------:R-:W-:Y:S01]  /*1fc0*/  IMAD.U32 R44, RZ, RZ, UR12 ;  /* 0x0000000cff2c7e24 */ /* 0x000fe2000f8e00ff */
[----:B------:R-:W-:-:S03]  /*1fd0*/  MOV R45, UR13 ;  /* 0x0000000d002d7c02 */ /* 0x000fc60008000f00 */
        /* <DEDUP_REMOVED lines=15> */
.L_x_2261:
        /* <DEDUP_REMOVED lines=14> */
[----:B------:R-:W-:Y:S01]  /*21b0*/  IMAD.U32 R14, RZ, RZ, UR14 ;  /* 0x0000000eff0e7e24 */ /* 0x000fe2000f8e00ff */
[----:B------:R-:W-:Y:S01]  /*21c0*/  @!UP2 UIMAD.WIDE.U32 UR12, UR12, 0x8, UR18 ;  /* 0x000000080c0ca8a5 */ /* 0x000fe2000f8e0012 */
[----:B------:R-:W-:-:S05]  /*21d0*/  MOV R15, UR15 ;  /* 0x0000000f000f7c02 */ /* 0x000fca0008000f00 */
[----:B------:R-:W-:Y:S01]  /*21e0*/  MOV R16, UR12 ;  /* 0x0000000c00107c02 */ /* 0x000fe20008000f00 */
[----:B------:R-:W0:Y:S01]  /*21f0*/  @!P4 LDG.E.64 R14, desc[UR16][R14.64] ;  /* 0x000000100e0ec981 */ /* 0x000e22000c1e1b00 */
[----:B------:R-:W-:-:S06]  /*2200*/  MOV R17, UR13 ;  /* 0x0000000d00117c02 */ /* 0x000fcc0008000f00 */
        /* <DEDUP_REMOVED lines=8> */
.L_x_2262:
        /* <DEDUP_REMOVED lines=8> */
[----:B------:R-:W-:-:S04]  /*2310*/  IMAD.U32 R14, RZ, RZ, UR11 ;  /* 0x0000000bff0e7e24 */ /* 0x000fc8000f8e00ff */
[----:B------:R-:W-:-:S06]  /*2320*/  IMAD.WIDE.U32 R14, R14, R15, UR18 ;  /* 0x000000120e0e7e25 */ /* 0x000fcc000f8e000f */
[----:B------:R-:W0:Y:S02]  /*2330*/  LDG.E.64 R14, desc[UR16][R14.64] ;  /* 0x000000100e0e7981 */ /* 0x000e24000c1e1b00 */
[----:B0--3--:R-:W-:Y:S01]  /*2340*/  FADD.FTZ R12, R12, R14 ;  /* 0x0000000e0c0c7221 */ /* 0x009fe20000010000 */
[----:B------:R-:W-:-:S07]  /*2350*/  FADD.FTZ R13, R13, R15 ;  /* 0x0000000f0d0d7221 */ /* 0x000fce0000010000 */
.L_x_2263:
[----:B------:R-:W-:Y:S05]  /*2360*/  BSYNC.RECONVERGENT B0 ;  /* 0x0000000000007941 */ /* 0x000fea0003800200 */
.L_x_2256:
        /* <DEDUP_REMOVED lines=34> */
[----:B0-----:R-:W-:Y:S01]  /*2590*/  IADD3 R19, PT, PT, R38, 0x20, RZ ;  /* 0x0000002026137810 */ /* 0x001fe20007ffe0ff */
[----:B------:R-:W-:Y:S01]  /*25a0*/  UMOV UR10, 0x3f800000 ;  /* 0x3f800000000a7882 */ /* 0x000fe20000000000 */
[----:B-1----:R-:W-:-:S13]  /*25b0*/  @P2 R2UR UR11, R13 ;  /* 0x000000000d0b22ca */ /* 0x002fda00000e0000 */
[----:B------:R-:W-:Y:S01]  /*25c0*/  @UP1 UMOV UR10, UR11 ;  /* 0x0000000b000a1c82 */ /* 0x000fe20008000000 */
[----:B--2---:R-:W-:Y:S02]  /*25d0*/  HADD2.F32 R17, -RZ, R44.H0_H0 ;  /* 0x2000002cff117230 */ /* 0x004fe40000004100 */
[----:B---3--:R-:W-:Y:S02]  /*25e0*/  HADD2.F32 R14, -RZ, R12.H0_H0 ;  /* 0x2000000cff0e7230 */ /* 0x008fe40000004100 */
[----:B----4-:R-:W-:Y:S02]  /*25f0*/  HADD2.F32 R15, -RZ, R45.H0_H0 ;  /* 0x2000002dff0f7230 */ /* 0x010fe40000004100 */
[----:B-----5:R-:W-:Y:S01]  /*2600*/  HADD2.F32 R16, -RZ, R16.H0_H0 ;  /* 0x20000010ff107230 */ /* 0x020fe20000004100 */
        /* <DEDUP_REMOVED lines=24> */
.L_x_2267:
[----:B------:R-:W-:Y:S05]  /*2790*/  BSYNC.RECONVERGENT B1 ;  /* 0x0000000000017941 */ /* 0x000fea0003800200 */
.L_x_2266:
[----:B------:R-:W-:Y:S01]  /*27a0*/  SHF.R.S32.HI R12, RZ, 0x1f, R19 ;  /* 0x0000001fff0c7819 */ /* 0x000fe20000011413 */
        /* <DEDUP_REMOVED lines=24> */
.L_x_2269:
[----:B------:R-:W-:Y:S05]  /*2930*/  BSYNC.RECONVERGENT B1 ;  /* 0x0000000000017941 */ /* 0x000fea0003800200 */
.L_x_2268:
        /* <DEDUP_REMOVED lines=34> */
.L_x_2271:
[----:B------:R-:W-:Y:S05]  /*2b60*/  BSYNC.RECONVERGENT B1 ;  /* 0x0000000000017941 */ /* 0x000fea0003800200 */
.L_x_2270:
[----:B------:R-:W-:Y:S04]  /*2b70*/  BSSY.RECONVERGENT B1, `(.L_x_2272) ;  /* 0x0000014000017945 */ /* 0x000fe80003800200 */
[----:B------:R-:W-:Y:S05]  /*2b80*/  @P2 BRA `(.L_x_2273) ;  /* 0x0000000000482947 */ /* 0x000fea0003800000 */
[----:B------:R-:W1:Y:S01]  /*2b90*/  LDCU.64 UR12, c[0x0][0x3e0] ;  /* 0x00007c00ff0c77ac */ /* 0x000e620008000a00 */
[----:B------:R-:W-:Y:S01]  /*2ba0*/  MOV R13, R41 ;  /* 0x00000029000d7202 */ /* 0x000fe20000000f00 */
[----:B------:R-:W-:Y:S02]  /*2bb0*/  IMAD.MOV.U32 R12, RZ, RZ, R42 ;  /* 0x000000ffff0c7224 */ /* 0x000fe400078e002a */
[----:B------:R-:W-:Y:S01]  /*2bc0*/  FADD.FTZ R21, R21, -UR5 ;  /* 0x8000000515157e21 */ /* 0x000fe20008010000 */
[----:B------:R-:W2:Y:S01]  /*2bd0*/  LDCU.64 UR18, c[0x0][0x380] ;  /* 0x00007000ff1277ac */ /* 0x000ea20008000a00 */
[----:B------:R-:W-:Y:S02]  /*2be0*/  FADD.FTZ R6, R6, -UR5 ;  /* 0x8000000506067e21 */ /* 0x000fe40008010000 */
[----:B------:R-:W-:Y:S02]  /*2bf0*/  FMUL.FTZ R21, R21, UR10 ;  /* 0x0000000a15157c20 */ /* 0x000fe40008410000 */
[----:B------:R-:W-:-:S02]  /*2c00*/  FMUL.FTZ R6, R6, UR10 ;  /* 0x0000000a06067c20 */ /* 0x000fc40008410000 */
[----:B0-----:R-:W-:Y:S02]  /*2c10*/  FFMA.FTZ R9, R14, R21, R17 ;  /* 0x000000150e097223 */ /* 0x001fe40000010011 */
        /* <DEDUP_REMOVED lines=9> */
.L_x_2273:
[----:B------:R-:W-:Y:S05]  /*2cb0*/  BSYNC.RECONVERGENT B1 ;  /* 0x0000000000017941 */ /* 0x000fea0003800200 */
.L_x_2272:
        /* <DEDUP_REMOVED lines=20> */
.L_x_2275:
[----:B------:R-:W-:Y:S05]  /*2e00*/  BSYNC.RECONVERGENT B1 ;  /* 0x0000000000017941 */ /* 0x000fea0003800200 */
.L_x_2274:
        /* <DEDUP_REMOVED lines=20> */
.L_x_2277:
[----:B------:R-:W-:Y:S05]  /*2f50*/  BSYNC.RECONVERGENT B1 ;  /* 0x0000000000017941 */ /* 0x000fea0003800200 */
.L_x_2276:
        /* <DEDUP_REMOVED lines=20> */
.L_x_2279:
[----:B------:R-:W-:Y:S05]  /*30a0*/  BSYNC.RECONVERGENT B1 ;  /* 0x0000000000017941 */ /* 0x000fea0003800200 */
.L_x_2278:
        /* <DEDUP_REMOVED lines=19> */
.L_x_2265:
        /* <DEDUP_REMOVED lines=26> */
[----:B------:R-:W-:Y:S01]  /*3380*/  IMAD.IADD R13, R45, 0x1, R12 ;  /* 0x000000012d0d7824 */ /* 0x000fe200078e020c */
[----:B--2---:R-:W-:-:S03]  /*3390*/  LEA R12, P1, R44, UR14, 0x1 ;  /* 0x0000000e2c0c7c11 */ /* 0x004fc6000f8208ff */
[----:B------:R-:W-:Y:S02]  /*33a0*/  F2FP.BF16.F32.PACK_AB R7, R7, R0 ;  /* 0x000000000707723e */ /* 0x000fe400000010ff */
[----:B------:R-:W-:-:S05]  /*33b0*/  LEA.HI.X R13, R44, UR15, R13, 0x1, P1 ;  /* 0x0000000f2c0d7c11 */ /* 0x000fca00088f0c0d */
[----:B------:R1:W-:Y:S03]  /*33c0*/  STG.E desc[UR16][R12.64], R7 ;  /* 0x000000070c007986 */ /* 0x0003e6000c101910 */
.L_x_2282:
[----:B0-----:R-:W-:Y:S05]  /*33d0*/  BSYNC.RECONVERGENT B1 ;  /* 0x0000000000017941 */ /* 0x001fea0003800200 */
.L_x_2281:
        /* <DEDUP_REMOVED lines=27> */
[----:B------:R-:W-:Y:S01]  /*3590*/  IMAD R9, R19, UR13, R12 ;  /* 0x0000000d13097c24 */ /* 0x000fe2000f8e020c */
[----:B------:R-:W-:-:S03]  /*35a0*/  MOV R12, R42 ;  /* 0x0000002a000c7202 */ /* 0x000fc60000000f00 */
[----:B------:R-:W-:Y:S02]  /*35b0*/  F2FP.BF16.F32.PACK_AB R45, R45, R2 ;  /* 0x000000022d2d723e */ /* 0x000fe400000010ff */
[----:B------:R-:W-:-:S05]  /*35c0*/  IMAD.WIDE.U32 R12, R19, UR12, R12 ;  /* 0x0000000c130c7c25 */ /* 0x000fca000f8e000c */
[----:B------:R-:W-:Y:S02]  /*35d0*/  IADD3 R9, PT, PT, R13, R9, RZ ;  /* 0x000000090d097210 */ /* 0x000fe40007ffe0ff */
[----:B-1----:R-:W-:-:S04]  /*35e0*/  LEA R18, P1, R12, UR14, 0x1 ;  /* 0x0000000e0c127c11 */ /* 0x002fc8000f8208ff */
[----:B------:R-:W-:-:S05]  /*35f0*/  LEA.HI.X R19, R12, UR15, R9, 0x1, P1 ;  /* 0x0000000f0c137c11 */ /* 0x000fca00088f0c09 */
[----:B------:R0:W-:Y:S04]  /*3600*/  STG.E desc[UR16][R18.64], R45 ;  /* 0x0000002d12007986 */ /* 0x0001e8000c101910 */
.L_x_2284:
[----:B------:R-:W-:Y:S05]  /*3610*/  BSYNC.RECONVERGENT B1 ;  /* 0x0000000000017941 */ /* 0x000fea0003800200 */
.L_x_2283:
        /* <DEDUP_REMOVED lines=35> */
[----:B------:R-:W-:-:S04]  /*3850*/  IMAD.WIDE.U32 R18, R0, UR12, R18 ;  /* 0x0000000c00127c25 */ /* 0x000fc8000f8e0012 */
[----:B------:R-:W-:-:S03]  /*3860*/  IMAD.IADD R13, R19, 0x1, R13 ;  /* 0x00000001130d7824 */ /* 0x000fc600078e020d */
[----:B------:R-:W2:Y:S01]  /*3870*/  MUFU.RCP R9, R9 ;  /* 0x0000000900097308 */ /* 0x000ea20000001000 */
[----:B-1----:R-:W-:Y:S01]  /*3880*/  FMUL.FTZ R11, R11, R4 ;  /* 0x000000040b0b7220 */ /* 0x002fe20000410000 */
[----:B--2---:R-:W-:Y:S01]  /*3890*/  FMUL.FTZ R0, R12, R9 ;  /* 0x000000090c007220 */ /* 0x004fe20000410000 */
[----:B0-----:R-:W-:-:S04]  /*38a0*/  LEA R12, P5, R18, UR14, 0x1 ;  /* 0x0000000e120c7c11 */ /* 0x001fc8000f8a08ff */
[----:B------:R-:W-:Y:S02]  /*38b0*/  LEA.HI.X R13, R18, UR15, R13, 0x1, P5 ;  /* 0x0000000f120d7c11 */ /* 0x000fe4000a8f0c0d */
[----:B------:R-:W-:-:S05]  /*38c0*/  F2FP.BF16.F32.PACK_AB R11, R0, R11 ;  /* 0x0000000b000b723e */ /* 0x000fca00000010ff */
[----:B------:R1:W-:Y:S02]  /*38d0*/  STG.E desc[UR16][R12.64], R11 ;  /* 0x0000000b0c007986 */ /* 0x0003e4000c101910 */
.L_x_2286:
[----:B------:R-:W-:Y:S05]  /*38e0*/  BSYNC.RECONVERGENT B1 ;  /* 0x0000000000017941 */ /* 0x000fea0003800200 */
.L_x_2285:
        /* <DEDUP_REMOVED lines=30> */
.L_x_2288:
[----:B------:R-:W-:Y:S05]  /*3ad0*/  BSYNC.RECONVERGENT B1 ;  /* 0x0000000000017941 */ /* 0x000fea0003800200 */
.L_x_2287:
        /* <DEDUP_REMOVED lines=30> */
.L_x_2290:
[----:B------:R-:W-:Y:S05]  /*3cc0*/  BSYNC.RECONVERGENT B1 ;  /* 0x0000000000017941 */ /* 0x000fea0003800200 */
.L_x_2289:
        /* <DEDUP_REMOVED lines=9> */
[----:B------:R-:W-:Y:S02]  /*3d60*/  IMAD.MOV.U32 R9, RZ, RZ, R41 ;  /* 0x000000ffff097224 */ /* 0x000fe400078e0029 */
        /* <DEDUP_REMOVED lines=9> */
[----:B----4-:R-:W-:Y:S01]  /*3e00*/  LEA R6, P1, R8, UR14, 0x1 ;  /* 0x0000000e08067c11 */ /* 0x010fe2000f8208ff */
        /* <DEDUP_REMOVED lines=10> */
.L_x_2292:
[----:B------:R-:W-:Y:S05]  /*3eb0*/  BSYNC.RECONVERGENT B1 ;  /* 0x0000000000017941 */ /* 0x000fea0003800200 */
.L_x_2291:
        /* <DEDUP_REMOVED lines=30> */
.L_x_2294:
[----:B------:R-:W-:Y:S05]  /*40a0*/  BSYNC.RECONVERGENT B1 ;  /* 0x0000000000017941 */ /* 0x000fea0003800200 */
.L_x_2293:
        /* <DEDUP_REMOVED lines=29> */
.L_x_2280:
[----:B------:R-:W-:Y:S05]  /*4280*/  BSYNC.RECONVERGENT B0 ;  /* 0x0000000000007941 */ /* 0x000fea0003800200 */
.L_x_2264:
[----:B------:R-:W-:Y:S02]  /*4290*/  UIADD3 UR9, UPT, UPT, UR21, UR9, URZ ;  /* 0x0000000915097290 */ /* 0x000fe4000fffe0ff */
[----:B------:R-:W-:Y:S02]  /*42a0*/  UIADD3 UR4, UPT, UPT, UR4, 0x1, URZ ;  /* 0x0000000104047890 */ /* 0x000fe4000fffe0ff */
[----:B------:R-:W-:-:S09]  /*42b0*/  UISETP.GE.AND UP1, UPT, UR9, UR7, UPT ;  /* 0x000000070900728c */ /* 0x000fd2000bf26270 */
[----:B------:R-:W-:Y:S05]  /*42c0*/  BRA.U !UP1, `(.L_x_2295) ;  /* 0xffffffbd09f47547 */ /* 0x000fea000b83ffff */
[----:B------:R-:W-:Y:S05]  /*42d0*/  EXIT ;  /* 0x000000000000794d */ /* 0x000fea0003800000 */
.L_x_2296:
        /* <DEDUP_REMOVED lines=10> */
.L_x_3453:


//--------------------- .text._Z35group_norm_nhwc_fwd_one_pass_kernelI11Bf16IOFp16WLi512ELi16ELi256EEv26Group_norm_nhwc_fwd_params --------------------------
	.section	.text._Z35group_norm_nhwc_fwd_one_pass_kernelI11Bf16IOFp16WLi512ELi16ELi256EEv26Group_norm_nhwc_fwd_params,"ax",@progbits
	.align	128
        .global         _Z35group_norm_nhwc_fwd_one_pass_kernelI11Bf16IOFp16WLi512ELi16ELi256EEv26Group_norm_nhwc_fwd_params
        .type           _Z35group_norm_nhwc_fwd_one_pass_kernelI11Bf16IOFp16WLi512ELi16ELi256EEv26Group_norm_nhwc_fwd_params,@function
        .size           _Z35group_norm_nhwc_fwd_one_pass_kernelI11Bf16IOFp16WLi512ELi16ELi256EEv26Group_norm_nhwc_fwd_params,(.L_x_3454 - _Z35group_norm_nhwc_fwd_one_pass_kernelI11Bf16IOFp16WLi512ELi16ELi256EEv26Group_norm_nhwc_fwd_params)
        .other          _Z35group_norm_nhwc_fwd_one_pass_kernelI11Bf16IOFp16WLi512ELi16ELi256EEv26Group_norm_nhwc_fwd_params,@"STO_CUDA_ENTRY STV_DEFAULT"
_Z35group_norm_nhwc_fwd_one_pass_kernelI11Bf16IOFp16WLi512ELi16ELi256EEv26Group_norm_nhwc_fwd_params:
.text._Z35group_norm_nhwc_fwd_one_pass_kernelI11Bf16IOFp16WLi512ELi16ELi256EEv26Group_norm_nhwc_fwd_params:
        /* <DEDUP_REMOVED lines=37> */
.L_x_2372:
        /* <DEDUP_REMOVED lines=31> */
[----:B0-----:R-:W-:-:S05]  /*0440*/  HFMA2 R2, -RZ, RZ, 0, 0 ;  /* 0x00000000ff027431 */ /* 0x001fca00000001ff */
[----:B------:R-:W-:Y:S02]  /*0450*/  R2UR UR8, R2 ;  /* 0x00000000020872ca */ /* 0x000fe400000e0000 */
[----:B---3--:R-:W-:Y:S02]  /*0460*/  R2UR UR9, R3 ;  /* 0x00000000030972ca */ /* 0x008fe400000e0000 */
[----:B------:R-:W-:-:S05]  /*0470*/  IADD3 R4, PT, PT, RZ, -R3, RZ ;  /* 0x80000003ff047210 */ /* 0x000fca0007ffe0ff */
[----:B------:R-:W-:Y:S02]  /*0480*/  IMAD R7, R4, R5, RZ ;  /* 0x0000000504077224 */ /* 0x000fe400078e02ff */
[----:B------:R-:W-:-:S04]  /*0490*/  IMAD.MOV.U32 R4, RZ, RZ, R6 ;  /* 0x000000ffff047224 */ /* 0x000fc800078e0006 */
[----:B------:R-:W-:Y:S01]  /*04a0*/  IMAD.HI.U32 R7, R3, R7, UR8 ;  /* 0x0000000803077e27 */ /* 0x000fe2000f8e0007 */
[----:B------:R-:W-:Y:S01]  /*04b0*/  R2UR UR10, R4 ;  /* 0x00000000040a72ca */ /* 0x000fe200000e0000 */
        /* <DEDUP_REMOVED lines=38> */
[----:B------:R-:W0:Y:S02]  /*0720*/  @!P6 LDC.64 R6, c[0x0][0x3e0] ;  /* 0x0000f800ff06eb82 */ /* 0x000e240000000a00 */
[----:B------:R-:W-:Y:S01]  /*0730*/  @!P2 IMAD.MOV.U32 R56, RZ, RZ, R58 ;  /* 0x000000ffff38a224 */ /* 0x000fe200078e003a */
[----:B------:R-:W-:Y:S02]  /*0740*/  IADD3 R57, PT, PT, R59, UR5, RZ ;  /* 0x000000053b397c10 */ /* 0x000fe4000fffe0ff */
[----:B------:R-:W-:Y:S01]  /*0750*/  @!P5 MOV R10, R58 ;  /* 0x0000003a000ad202 */ /* 0x000fe20000000f00 */
[----:B------:R-:W-:Y:S01]  /*0760*/  @!P2 IMAD.WIDE.U32 R4, R11, R4, R56 ;  /* 0x000000040b04a225 */ /* 0x000fe200078e0038 */
[----:B------:R-:W-:-:S04]  /*0770*/  @!P5 MOV R11, R57 ;  /* 0x00000039000bd202 */ /* 0x000fc80000000f00 */
[----:B------:R-:W-:Y:S01]  /*0780*/  @!P2 IADD3 R0, PT, PT, R5, R17, RZ ;  /* 0x000000110500a210 */ /* 0x000fe20007ffe0ff */
[----:B------:R-:W-:Y:S01]  /*0790*/  @!P5 IMAD.WIDE.U32 R2, R25, R2, R10 ;  /* 0x000000021902d225 */ /* 0x000fe200078e000a */
[C---:B-1----:R-:W-:Y:S01]  /*07a0*/  @!P2 LEA R28, P1, R4.reuse, R28, 0x1 ;  /* 0x0000001c041ca211 */ /* 0x042fe200078208ff */
[----:B------:R-:W1:Y:S03]  /*07b0*/  @!P3 LDC.64 R10, c[0x0][0x3e0] ;  /* 0x0000f800ff0abb82 */ /* 0x000e660000000a00 */
[----:B------:R-:W-:Y:S02]  /*07c0*/  @!P2 LEA.HI.X R29, R4, R29, R0, 0x1, P1 ;  /* 0x0000001d041da211 */ /* 0x000fe400008f0c00 */
[----:B------:R-:W-:Y:S02]  /*07d0*/  @!P5 IADD3 R0, PT, PT, R3, R23, RZ ;  /* 0x000000170300d210 */ /* 0x000fe40007ffe0ff */
[----:B--2---:R-:W-:Y:S01]  /*07e0*/  @!P5 LEA R18, P1, R2, R18, 0x1 ;  /* 0x000000120212d211 */ /* 0x004fe200078208ff */
[----:B------:R-:W2:Y:S01]  /*07f0*/  @!P6 LDC.64 R16, c[0x0][0x390] ;  /* 0x0000e400ff10eb82 */ /* 0x000ea20000000a00 */
[----:B0-----:R-:W-:Y:S01]  /*0800*/  @!P6 IMAD R4, R21, R6, RZ ;  /* 0x000000061504e224 */ /* 0x001fe200078e02ff */
[----:B------:R-:W-:-:S02]  /*0810*/  IADD3 R21, PT, PT, R55, 0x100, RZ ;  /* 0x0000010037157810 */ /* 0x000fc40007ffe0ff */
[----:B------:R-:W-:Y:S01]  /*0820*/  @!P5 LEA.HI.X R19, R2, R19, R0, 0x1, P1 ;  /* 0x000000130213d211 */ /* 0x000fe200008f0c00 */
[----:B------:R-:W-:Y:S01]  /*0830*/  @!P6 IMAD R25, R15, R7, R4 ;  /* 0x000000070f19e224 */ /* 0x000fe200078e0204 */
[----:B------:R-:W-:Y:S02]  /*0840*/  @!P6 MOV R2, R58 ;  /* 0x0000003a0002e202 */ /* 0x000fe40000000f00 */
[----:B------:R-:W-:Y:S01]  /*0850*/  @!P6 MOV R3, R57 ;  /* 0x000000390003e202 */ /* 0x000fe20000000f00 */
[----:B------:R-:W0:Y:S01]  /*0860*/  @!P4 LDC.64 R4, c[0x0][0x3e0] ;  /* 0x0000f800ff04cb82 */ /* 0x000e220000000a00 */
        /* <DEDUP_REMOVED lines=10> */
[C---:B--2---:R-:W-:Y:S02]  /*0910*/  @!P6 LEA R16, P5, R6.reuse, R16, 0x1 ;  /* 0x000000100610e211 */ /* 0x044fe400078a08ff */
[----:B------:R-:W-:Y:S02]  /*0920*/  @!P3 MOV R19, R57 ;  /* 0x000000390013b202 */ /* 0x000fe40000000f00 */
[----:B------:R-:W1:Y:S01]  /*0930*/  @!P1 LDC.64 R8, c[0x0][0x3e0] ;  /* 0x0000f800ff089b82 */ /* 0x000e620000000a00 */
[----:B------:R-:W-:Y:S02]  /*0940*/  MOV R12, RZ ;  /* 0x000000ff000c7202 */ /* 0x000fe40000000f00 */
[----:B------:R-:W-:Y:S01]  /*0950*/  @!P6 LEA.HI.X R17, R6, R17, R0, 0x1, P5 ;  /* 0x000000110611e211 */ /* 0x000fe200028f0c00 */
[----:B------:R-:W-:-:S04]  /*0960*/  @!P3 IMAD.WIDE.U32 R10, R13, R10, R18 ;  /* 0x0000000a0d0ab225 */ /* 0x000fc800078e0012 */
[----:B------:R-:W2:Y:S01]  /*0970*/  @!P4 LDC.64 R6, c[0x0][0x390] ;  /* 0x0000e400ff06cb82 */ /* 0x000ea20000000a00 */
[----:B------:R3:W4:Y:S01]  /*0980*/  @!P6 LDG.E R12, desc[UR12][R16.64] ;  /* 0x0000000c100ce981 */ /* 0x000722000c1e1900 */
[----:B------:R-:W-:Y:S01]  /*0990*/  VIADD R15, R55, 0x120 ;  /* 0x00000120370f7836 */ /* 0x000fe20000000000 */
[----:B------:R-:W-:Y:S02]  /*09a0*/  @!P3 IADD3 R0, PT, PT, R11, R25, RZ ;  /* 0x000000190b00b210 */ /* 0x000fe40007ffe0ff */
[----:B-----5:R-:W-:Y:S01]  /*09b0*/  @!P3 LEA R18, P6, R10, R2, 0x1 ;  /* 0x000000020a12b211 */ /* 0x020fe200078c08ff */
[----:B0-----:R-:W-:Y:S02]  /*09c0*/  @!P4 IMAD R2, R31, R4, RZ ;  /* 0x000000041f02c224 */ /* 0x001fe400078e02ff */
[----:B------:R-:W0:Y:S01]  /*09d0*/  @!P1 LDC.64 R24, c[0x0][0x390] ;  /* 0x0000e400ff189b82 */ /* 0x000e220000000a00 */
[----:B------:R-:W-:Y:S01]  /*09e0*/  ISETP.GE.U32.AND P5, PT, R15, UR18, PT ;  /* 0x000000120f007c0c */ /* 0x000fe2000bfa6070 */
[----:B------:R-:W-:Y:S01]  /*09f0*/  @!P4 IMAD R11, R27, R5, R2 ;  /* 0x000000051b0bc224 */ /* 0x000fe200078e0202 */
[----:B------:R-:W-:-:S02]  /*0a00*/  SHF.R.S32.HI R13, RZ, 0x1f, R15 ;  /* 0x0000001fff0d7819 */ /* 0x000fc4000001140f */
[----:B------:R-:W-:Y:S02]  /*0a10*/  @!P3 LEA.HI.X R19, R10, R3, R0, 0x1, P6 ;  /* 0x000000030a13b211 */ /* 0x000fe400030f0c00 */
[----:B------:R-:W-:Y:S02]  /*0a20*/  @!P4 MOV R2, R58 ;  /* 0x0000003a0002c202 */ /* 0x000fe40000000f00 */
[----:B------:R-:W-:Y:S02]  /*0a30*/  @!P4 MOV R3, R57 ;  /* 0x000000390003c202 */ /* 0x000fe40000000f00 */
        /* <DEDUP_REMOVED lines=12> */
[----:B--2---:R-:W-:Y:S01]  /*0b00*/  @!P4 LEA R6, P3, R4, R6, 0x1 ;  /* 0x000000060406c211 */ /* 0x004fe200078608ff */
[----:B------:R-:W-:-:S04]  /*0b10*/  @!P1 IMAD.WIDE.U32 R2, R21, R8, R2 ;  /* 0x0000000815029225 */ /* 0x000fc800078e0002 */
[----:B------:R-:W-:Y:S01]  /*0b20*/  HFMA2 R11, -RZ, RZ, 0, 0 ;  /* 0x00000000ff0b7431 */ /* 0x000fe200000001ff */
[----:B------:R-:W-:Y:S01]  /*0b30*/  @!P4 LEA.HI.X R7, R4, R7, R0, 0x1, P3 ;  /* 0x000000070407c211 */ /* 0x000fe200018f0c00 */
[----:B---3--:R-:W2:Y:S01]  /*0b40*/  @!P6 LDC.64 R16, c[0x0][0x3e0] ;  /* 0x0000f800ff10eb82 */ /* 0x008ea20000000a00 */
[----:B------:R-:W-:Y:S02]  /*0b50*/  @!P1 IADD3 R0, PT, PT, R3, R9, RZ ;  /* 0x0000000903009210 */ /* 0x000fe40007ffe0ff */
[----:B0-----:R-:W-:Y:S01]  /*0b60*/  @!P1 LEA R24, P3, R2, R24, 0x1 ;  /* 0x0000001802189211 */ /* 0x001fe200078608ff */
[----:B------:R0:W3:Y:S01]  /*0b70*/  @!P4 LDG.E R11, desc[UR12][R6.64] ;  /* 0x0000000c060bc981 */ /* 0x0000e2000c1e1900 */
[----:B------:R-:W-:Y:S02]  /*0b80*/  ISETP.GE.U32.AND P4, PT, R52, UR18, PT ;  /* 0x0000001234007c0c */ /* 0x000fe4000bf86070 */
[----:B------:R-:W-:Y:S01]  /*0b90*/  @!P1 LEA.HI.X R25, R2, R25, R0, 0x1, P3 ;  /* 0x0000001902199211 */ /* 0x000fe200018f0c00 */
[----:B------:R-:W2:Y:S01]  /*0ba0*/  @!P6 LDC.64 R4, c[0x0][0x390] ;  /* 0x0000e400ff04eb82 */ /* 0x000ea20000000a00 */
[----:B------:R-:W-:-:S07]  /*0bb0*/  ISETP.GE.AND.EX P4, PT, R49, UR19, PT, P4 ;  /* 0x0000001331007c0c */ /* 0x000fce000bf86340 */
[----:B------:R-:W2:Y:S01]  /*0bc0*/  @!P5 LDC.64 R2, c[0x0][0x390] ;  /* 0x0000e400ff02db82 */ /* 0x000ea20000000a00 */
[----:B------:R-:W-:-:S04]  /*0bd0*/  ISETP.GE.U32.AND P3, PT, R55, UR18, PT ;  /* 0x0000001237007c0c */ /* 0x000fc8000bf66070 */
[----:B------:R-:W-:Y:S01]  /*0be0*/  ISETP.GE.AND.EX P3, PT, R53, UR19, PT, P3 ;  /* 0x0000001335007c0c */ /* 0x000fe2000bf66330 */
[----:B-1----:R-:W-:Y:S01]  /*0bf0*/  @!P5 IMAD R0, R13, R22, RZ ;  /* 0x000000160d00d224 */ /* 0x002fe200078e02ff */
[-C--:B------:R-:W-:Y:S02]  /*0c00*/  @!P5 MOV R8, R58.reuse ;  /* 0x0000003a0008d202 */ /* 0x080fe40000000f00 */
[----:B------:R-:W-:Y:S01]  /*0c10*/  @!P5 MOV R9, R57 ;  /* 0x000000390009d202 */ /* 0x000fe20000000f00 */
[----:B------:R-:W-:Y:S01]  /*0c20*/  IMAD.MOV.U32 R13, RZ, RZ, RZ ;  /* 0x000000ffff0d7224 */ /* 0x000fe200078e00ff */
[----:B0-----:R-:W0:Y:S01]  /*0c30*/  @!P4 LDC.64 R6, c[0x0][0x3e0] ;  /* 0x0000f800ff06cb82 */ /* 0x001e220000000a00 */
[----:B------:R-:W-:Y:S01]  /*0c40*/  @!P5 IMAD R19, R15, R23, R0 ;  /* 0x000000170f13d224 */ /* 0x000fe200078e0200 */
[----:B------:R-:W-:Y:S01]  /*0c50*/  @!P6 MOV R20, R58 ;  /* 0x0000003a0014e202 */ /* 0x000fe20000000f00 */
[----:B--2---:R-:W-:Y:S01]  /*0c60*/  @!P6 IMAD R0, R51, R16, RZ ;  /* 0x000000103300e224 */ /* 0x004fe200078e02ff */
[----:B------:R-:W-:Y:S01]  /*0c70*/  @!P6 MOV R21, R57 ;  /* 0x000000390015e202 */ /* 0x000fe20000000f00 */
[----:B------:R-:W-:Y:S01]  /*0c80*/  @!P5 IMAD.WIDE.U32 R22, R15, R22, R8 ;  /* 0x000000160f16d225 */ /* 0x000fe200078e0008 */
[----:B------:R-:W2:Y:S02]  /*0c90*/  @!P1 LDG.E R13, desc[UR12][R24.64] ;  /* 0x0000000c180d9981 */ /* 0x000ea4000c1e1900 */
[----:B------:R-:W1:Y:S01]  /*0ca0*/  @!P3 LDC.64 R8, c[0x0][0x3e0] ;  /* 0x0000f800ff08bb82 */ /* 0x000e620000000a00 */
[C---:B------:R-:W-:Y:S01]  /*0cb0*/  @!P6 IMAD R17, R54.reuse, R17, R0 ;  /* 0x000000113611e224 */ /* 0x040fe200078e0200 */
[----:B------:R-:W-:Y:S01]  /*0cc0*/  @!P5 IADD3 R0, PT, PT, R23, R19, RZ ;  /* 0x000000131700d210 */ /* 0x000fe20007ffe0ff */
[----:B------:R-:W-:Y:S01]  /*0cd0*/  @!P6 IMAD.WIDE.U32 R20, R54, R16, R20 ;  /* 0x000000103614e225 */ /* 0x000fe200078e0014 */
[----:B------:R-:W-:-:S04]  /*0ce0*/  @!P5 LEA R18, P1, R22, R2, 0x1 ;  /* 0x000000021612d211 */ /* 0x000fc800078208ff */
[----:B------:R-:W-:Y:S02]  /*0cf0*/  @!P5 LEA.HI.X R19, R22, R3, R0, 0x1, P1 ;  /* 0x000000031613d211 */ /* 0x000fe400008f0c00 */
[----:B------:R-:W-:Y:S01]  /*0d00*/  @!P6 IADD3 R0, PT, PT, R21, R17, RZ ;  /* 0x000000111500e210 */ /* 0x000fe20007ffe0ff */
[----:B------:R-:W1:Y:S01]  /*0d10*/  @!P4 LDC.64 R2, c[0x0][0x390] ;  /* 0x0000e400ff02cb82 */ /* 0x000e620000000a00 */
[C---:B------:R-:W-:Y:S02]  /*0d20*/  @!P6 LEA R16, P1, R20.reuse, R4, 0x1 ;  /* 0x000000041410e211 */ /* 0x040fe400078208ff */
[----:B------:R-:W-:Y:S02]  /*0d30*/  MOV R37, RZ ;  /* 0x000000ff00257202 */ /* 0x000fe40000000f00 */
[----:B------:R-:W-:-:S03]  /*0d40*/  @!P6 LEA.HI.X R17, R20, R5, R0, 0x1, P1 ;  /* 0x000000051411e211 */ /* 0x000fc600008f0c00 */
[----:B------:R-:W1:Y:S01]  /*0d50*/  @!P3 LDC.64 R4, c[0x0][0x390] ;  /* 0x0000e400ff04bb82 */ /* 0x000e620000000a00 */
[----:B------:R-:W-:Y:S01]  /*0d60*/  ISETP.GE.U32.AND P1, PT, R50, UR18, PT ;  /* 0x0000001232007c0c */ /* 0x000fe2000bf26070 */
[----:B------:R1:W3:Y:S01]  /*0d70*/  @!P6 LDG.E R37, desc[UR12][R16.64] ;  /* 0x0000000c1025e981 */ /* 0x0002e2000c1e1900 */
[----:B0-----:R-:W-:Y:S02]  /*0d80*/  @!P4 IMAD R0, R49, R6, RZ ;  /* 0x000000063100c224 */ /* 0x001fe400078e02ff */
[----:B------:R-:W-:Y:S01]  /*0d90*/  ISETP.GE.AND.EX P1, PT, R47, UR19, PT, P1 ;  /* 0x000000132f007c0c */ /* 0x000fe2000bf26310 */
[----:B------:R-:W-:Y:S02]  /*0da0*/  HFMA2 R15, -RZ, RZ, 0, 0 ;  /* 0x00000000ff0f7431 */ /* 0x000fe400000001ff */
[C---:B------:R-:W-:Y:S01]  /*0db0*/  @!P4 IMAD R21, R52.reuse, R7, R0 ;  /* 0x000000073415c224 */ /* 0x040fe200078e0200 */
[----:B-1----:R-:W-:Y:S02]  /*0dc0*/  @!P4 MOV R16, R58 ;  /* 0x0000003a0010c202 */ /* 0x002fe40000000f00 */
[-C--:B------:R-:W-:Y:S01]  /*0dd0*/  @!P4 MOV R17, R57.reuse ;  /* 0x000000390011c202 */ /* 0x080fe20000000f00 */
[----:B------:R-:W-:Y:S01]  /*0de0*/  @!P3 IMAD R0, R53, R8, RZ ;  /* 0x000000083500b224 */ /* 0x000fe200078e02ff */
        /* <DEDUP_REMOVED lines=32> */
[----:B------:R-:W4:Y:S03]  /*0ff0*/  @!P5 LDC.64 R2, c[0x0][0x3e0] ;  /* 0x0000f800ff02db82 */ /* 0x000f260000000a00 */
        /* <DEDUP_REMOVED lines=14> */
[----:B----4-:R-:W-:Y:S01]  /*10e0*/  @!P5 IMAD R25, R25, R2, RZ ;  /* 0x000000021919d224 */ /* 0x010fe200078e02ff */
        /* <DEDUP_REMOVED lines=16> */
[----:B------:R-:W4:Y:S01]  /*11f0*/  @!P5 LDG.E R23, desc[UR12][R26.64] ;  /* 0x0000000c1a17d981 */ /* 0x000f22000c1e1900 */
[----:B------:R-:W-:-:S03]  /*1200*/  ISETP.GE.U32.AND P5, PT, R44, UR18, PT ;  /* 0x000000122c007c0c */ /* 0x000fc6000bfa6070 */
[----:B------:R5:W4:Y:S03]  /*1210*/  @!P6 LDG.E R21, desc[UR12][R4.64] ;  /* 0x0000000c0415e981 */ /* 0x000b26000c1e1900 */
[----:B------:R-:W1:Y:S01]  /*1220*/  @!P4 LDC.64 R8, c[0x0][0x3e0] ;  /* 0x0000f800ff08cb82 */ /* 0x000e620000000a00 */
[----:B------:R-:W-:-:S07]  /*1230*/  ISETP.GE.AND.EX P5, PT, R41, UR19, PT, P5 ;  /* 0x0000001329007c0c */ /* 0x000fce000bfa6350 */
[----:B-----5:R-:W5:Y:S01]  /*1240*/  @!P4 LDC.64 R4, c[0x0][0x390] ;  /* 0x0000e400ff04cb82 */ /* 0x020f620000000a00 */
[----:B0-----:R-:W-:Y:S01]  /*1250*/  @!P1 IMAD R0, R45, R6, RZ ;  /* 0x000000062d009224 */ /* 0x001fe200078e02ff */
[----:B------:R-:W-:Y:S02]  /*1260*/  @!P1 MOV R26, R58 ;  /* 0x0000003a001a9202 */ /* 0x000fe40000000f00 */
[----:B------:R-:W-:Y:S01]  /*1270*/  @!P1 MOV R27, R57 ;  /* 0x00000039001b9202 */ /* 0x000fe20000000f00 */
[C---:B------:R-:W-:Y:S01]  /*1280*/  @!P1 IMAD R19, R48.reuse, R7, R0 ;  /* 0x0000000730139224 */ /* 0x040fe200078e0200 */
[----:B------:R-:W-:Y:S02]  /*1290*/  MOV R25, RZ ;  /* 0x000000ff00197202 */ /* 0x000fe40000000f00 */
[----:B------:R-:W0:Y:S01]  /*12a0*/  @!P5 LDC.64 R2, c[0x0][0x3e0] ;  /* 0x0000f800ff02db82 */ /* 0x000e220000000a00 */
[----:B------:R-:W-:Y:S01]  /*12b0*/  @!P1 IMAD.WIDE.U32 R6, R48, R6, R26 ;  /* 0x0000000630069225 */ /* 0x000fe200078e001a */
[----:B------:R-:W-:-:S02]  /*12c0*/  @!P4 MOV R26, R58 ;  /* 0x0000003a001ac202 */ /* 0x000fc40000000f00 */
[----:B------:R5:W4:Y:S01]  /*12d0*/  @!P2 LDG.E R25, desc[UR12][R28.64] ;  /* 0x0000000c1c19a981 */ /* 0x000b22000c1e1900 */
[----:B------:R-:W-:Y:S01]  /*12e0*/  @!P4 IMAD.MOV.U32 R27, RZ, RZ, R57 ;  /* 0x000000ffff1bc224 */ /* 0x000fe200078e0039 */
[----:B------:R-:W-:Y:S01]  /*12f0*/  @!P1 IADD3 R0, PT, PT, R7, R19, RZ ;  /* 0x0000001307009210 */ /* 0x000fe20007ffe0ff */
[----:B-1----:R-:W-:Y:S01]  /*1300*/  @!P4 IMAD R20, R43, R8, RZ ;  /* 0x000000082b14c224 */ /* 0x002fe200078e02ff */
[----:B------:R-:W-:-:S03]  /*1310*/  @!P1 LEA R16, P2, R6, R16, 0x1 ;  /* 0x0000001006109211 */ /* 0x000fc600078408ff */
[----:B------:R-:W-:Y:S01]  /*1320*/  @!P4 IMAD R19, R46, R9, R20 ;  /* 0x000000092e13c224 */ /* 0x000fe200078e0214 */
[----:B------:R-:W-:Y:S01]  /*1330*/  @!P1 LEA.HI.X R17, R6, R17, R0, 0x1, P2 ;  /* 0x0000001106119211 */ /* 0x000fe200010f0c00 */
[----:B------:R-:W-:Y:S01]  /*1340*/  @!P4 IMAD.WIDE.U32 R8, R46, R8, R26 ;  /* 0x000000082e08c225 */ /* 0x000fe200078e001a */
[----:B------:R-:W1:Y:S03]  /*1350*/  @!P5 LDC.64 R6, c[0x0][0x390] ;  /* 0x0000e400ff06db82 */ /* 0x000e660000000a00 */
[----:B------:R-:W-:Y:S01]  /*1360*/  HFMA2 R27, -RZ, RZ, 0, 0 ;  /* 0x00000000ff1b7431 */ /* 0x000fe200000001ff */
[----:B------:R-:W-:Y:S02]  /*1370*/  @!P4 IADD3 R0, PT, PT, R9, R19, RZ ;  /* 0x000000130900c210 */ /* 0x000fe40007ffe0ff */
[----:B-----5:R-:W-:-:S03]  /*1380*/  @!P4 LEA R4, P2, R8, R4, 0x1 ;  /* 0x000000040804c211 */ /* 0x020fc600078408ff */
[----:B------:R-:W5:Y:S01]  /*1390*/  @!P1 LDG.E R27, desc[UR12][R16.64] ;  /* 0x0000000c101b9981 */ /* 0x000f62000c1e1900 */
[----:B------:R-:W-:Y:S02]  /*13a0*/  MOV R29, RZ ;  /* 0x000000ff001d7202 */ /* 0x000fe40000000f00 */
[----:B------:R-:W-:Y:S01]  /*13b0*/  @!P4 LEA.HI.X R5, R8, R5, R0, 0x1, P2 ;  /* 0x000000050805c211 */ /* 0x000fe200010f0c00 */
[----:B0-----:R-:W-:-:S04]  /*13c0*/  @!P5 IMAD R0, R41, R2, RZ ;  /* 0x000000022900d224 */ /* 0x001fc800078e02ff */
[----:B------:R0:W5:Y:S01]  /*13d0*/  @!P4 LDG.E R29, desc[UR12][R4.64] ;  /* 0x0000000c041dc981 */ /* 0x000162000c1e1900 */
[----:B------:R-:W-:Y:S01]  /*13e0*/  @!P5 IMAD R9, R44, R3, R0 ;  /* 0x000000032c09d224 */ /* 0x000fe200078e0200 */
[----:B0-----:R-:W-:Y:S02]  /*13f0*/  @!P5 MOV R4, R58 ;  /* 0x0000003a0004d202 */ /* 0x001fe40000000f00 */
[----:B------:R-:W-:-:S03]  /*1400*/  @!P5 MOV R5, R57 ;  /* 0x000000390005d202 */ /* 0x000fc60000000f00 */
        /* <DEDUP_REMOVED lines=20> */
[----:B------:R-:W-:Y:S02]  /*1550*/  FFMA.FTZ R3, R39, R39, R2 ;  /* 0x0000002727037223 */ /* 0x000fe40000010002 */
[----:B------:R-:W-:Y:S02]  /*1560*/  FADD.FTZ R2, RZ, R0 ;  /* 0x00000000ff027221 */ /* 0x000fe40000010000 */
[----:B------:R-:W-:Y:S01]  /*1570*/  FADD.FTZ R3, RZ, R3 ;  /* 0x00000003ff037221 */ /* 0x000fe20000010000 */
[----:B------:R-:W-:Y:S01]  /*1580*/  SHF.L.U32 R0, R8, 0x10, RZ ;  /* 0x0000001008007819 */ /* 0x000fe200000006ff */
[----:B------:R-:W-:-:S02]  /*1590*/  IMAD.U32 R35, R35, 0x10000, RZ ;  /* 0x0001000023237824 */ /* 0x000fc400078e00ff */
        /* <DEDUP_REMOVED lines=41> */
[----:B------:R-:W-:Y:S01]  /*1830*/  PRMT R19, R15, 0x7632, R19 ;  /* 0x000076320f137816 */ /* 0x000fe20000000013 */
[----:B------:R-:W-:-:S02]  /*1840*/  IMAD.U32 R12, R12, 0x10000, RZ ;  /* 0x000100000c0c7824 */ /* 0x000fc400078e00ff */
[----:B------:R-:W-:Y:S01]  /*1850*/  FADD.FTZ R17, R17, R14 ;  /* 0x0000000e11117221 */ /* 0x000fe20000010000 */
[----:B------:R-:W-:Y:S01]  /*1860*/  FFMA.FTZ R18, R11, R11, R18 ;  /* 0x0000000b0b127223 */ /* 0x000fe20000010012 */
[----:B------:R-:W-:Y:S01]  /*1870*/  SHF.L.U32 R13, R13, 0x10, RZ ;  /* 0x000000100d0d7819 */ /* 0x000fe200000006ff */
[----:B------:R-:W-:Y:S01]  /*1880*/  FMUL.FTZ R20, R12, R12 ;  /* 0x0000000c0c147220 */ /* 0x000fe20000410000 */
[----:B------:R-:W-:Y:S01]  /*1890*/  SHF.L.U32 R14, R19, 0x10, RZ ;  /* 0x00000010130e7819 */ /* 0x000fe200000006ff */
[----:B------:R-:W-:Y:S01]  /*18a0*/  FADD.FTZ R17, R17, R18 ;  /* 0x0000001211117221 */ /* 0x000fe20000010000 */
[----:B----4-:R-:W-:Y:S01]  /*18b0*/  PRMT R19, R21, 0x7632, R19 ;  /* 0x0000763215137816 */ /* 0x010fe20000000013 */
[----:B------:R-:W-:Y:S01]  /*18c0*/  FFMA.FTZ R18, R13, R13, R20 ;  /* 0x0000000d0d127223 */ /* 0x000fe20000010014 */
[----:B------:R-:W-:Y:S01]  /*18d0*/  SHF.L.U32 R15, R15, 0x10, RZ ;  /* 0x000000100f0f7819 */ /* 0x000fe200000006ff */
        /* <DEDUP_REMOVED lines=20> */
[----:B-----5:R-:W-:Y:S01]  /*1a20*/  PRMT R28, R27, 0x7632, R28 ;  /* 0x000076321b1c7816 */ /* 0x020fe2000000001c */
[----:B------:R-:W-:Y:S01]  /*1a30*/  FADD.FTZ R18, R18, R19 ;  /* 0x0000001312127221 */ /* 0x000fe20000010000 */
[----:B------:R-:W-:Y:S01]  /*1a40*/  FADD.FTZ R17, R13, R12 ;  /* 0x0000000c0d117221 */ /* 0x000fe20000010000 */
[----:B------:R-:W-:Y:S01]  /*1a50*/  FFMA.FTZ R19, R25, R25, R26 ;  /* 0x0000001919137223 */ /* 0x000fe2000001001a */
[----:B------:R-:W-:-:S02]  /*1a60*/  SHF.L.U32 R26, R28, 0x10, RZ ;  /* 0x000000101c1a7819 */ /* 0x000fc400000006ff */
[----:B------:R-:W-:Y:S01]  /*1a70*/  FADD.FTZ R17, R16, R17 ;  /* 0x0000001110117221 */ /* 0x000fe20000010000 */
[----:B------:R-:W-:Y:S01]  /*1a80*/  FADD.FTZ R16, R18, R19 ;  /* 0x0000001312107221 */ /* 0x000fe20000010000 */
[----:B------:R-:W-:Y:S01]  /*1a90*/  FADD.FTZ R18, R15, R14 ;  /* 0x0000000e0f127221 */ /* 0x000fe20000010000 */
[----:B------:R-:W-:Y:S01]  /*1aa0*/  SHF.L.U32 R27, R27, 0x10, RZ ;  /* 0x000000101b1b7819 */ /* 0x000fe200000006ff */
[----:B------:R-:W-:Y:S01]  /*1ab0*/  FMUL.FTZ R28, R26, R26 ;  /* 0x0000001a1a1c7220 */ /* 0x000fe20000410000 */
[----:B------:R-:W-:Y:S01]  /*1ac0*/  PRMT R30, R29, 0x7632, R30 ;  /* 0x000076321d1e7816 */ /* 0x000fe2000000001e */
[----:B------:R-:W-:Y:S01]  /*1ad0*/  FADD.FTZ R17, R17, R18 ;  /* 0x0000001211117221 */ /* 0x000fe20000010000 */
[----:B------:R-:W-:Y:S01]  /*1ae0*/  FADD.FTZ R18, R21, R20 ;  /* 0x0000001415127221 */ /* 0x000fe20000010000 */
[----:B------:R-:W-:Y:S02]  /*1af0*/  FFMA.FTZ R19, R27, R27, R28 ;  /* 0x0000001b1b137223 */ /* 0x000fe4000001001c */
[----:B------:R-:W-:-:S02]  /*1b00*/  IMAD.U32 R28, R30, 0x10000, RZ ;  /* 0x000100001e1c7824 */ /* 0x000fc400078e00ff */
[----:B------:R-:W-:Y:S01]  /*1b10*/  FADD.FTZ R17, R17, R18 ;  /* 0x0000001211117221 */ /* 0x000fe20000010000 */
[----:B------:R-:W-:Y:S01]  /*1b20*/  SHF.L.U32 R29, R29, 0x10, RZ ;  /* 0x000000101d1d7819 */ /* 0x000fe200000006ff */
        /* <DEDUP_REMOVED lines=57> */
.L_x_2298:
[----:B------:R-:W-:Y:S05]  /*1ec0*/  BSYNC.RECONVERGENT B0 ;  /* 0x0000000000007941 */ /* 0x000fea0003800200 */
.L_x_2297:
        /* <DEDUP_REMOVED lines=26> */
.L_x_2300:
[----:B------:R-:W-:Y:S05]  /*2070*/  BSYNC.RECONVERGENT B0 ;  /* 0x0000000000007941 */ /* 0x000fea0003800200 */
.L_x_2299:
        /* <DEDUP_REMOVED lines=31> */
.L_x_2303:
[----:B---3--:R-:W2:Y:S04]  /*2270*/  LDG.E.STRONG.GPU R16, desc[UR12][R18.64] ;  /* 0x0000000c12107981 */ /* 0x008ea8000c1ef900 */
[----:B--2---:R-:W-:Y:S01]  /*2280*/  CCTL.IVALL ;  /* 0x00000000ff00798f */ /* 0x004fe20002000000 */
[----:B------:R-:W-:Y:S05]  /*2290*/  YIELD ;  /* 0x0000000000007946 */ /* 0x000fea0003800000 */
[----:B------:R-:W-:-:S13]  /*22a0*/  ISETP.NE.AND P1, PT, R16, R61, PT ;  /* 0x0000003d1000720c */ /* 0x000fda0003f25270 */
[----:B------:R-:W-:Y:S05]  /*22b0*/  @P1 BRA `(.L_x_2303) ;  /* 0xfffffffc00ec1947 */ /* 0x000fea000383ffff */
.L_x_2302:
        /* <DEDUP_REMOVED lines=15> */
.L_x_2305:
        /* <DEDUP_REMOVED lines=44> */
[----:B---3--:R-:W-:-:S05]  /*2670*/  @!P4 FADD.FTZ R32, R32, R16 ;  /* 0x000000102020c221 */ /* 0x008fca0000010000 */
[----:B------:R-:W2:Y:S01]  /*2680*/  @!P1 LDG.E.64 R18, desc[UR12][R18.64] ;  /* 0x0000000c12129981 */ /* 0x000ea2000c1e1b00 */
[----:B------:R-:W-:Y:S02]  /*2690*/  IMAD.U32 R16, RZ, RZ, UR24 ;  /* 0x00000018ff107e24 */ /* 0x000fe4000f8e00ff */
        /* <DEDUP_REMOVED lines=44> */
.L_x_2304:
        /* <DEDUP_REMOVED lines=52> */
.L_x_2306:
[----:B------:R-:W-:-:S13]  /*2ca0*/  LOP3.LUT P1, R16, R38, 0x3, RZ, 0xc0, !PT ;  /* 0x0000000326107812 */ /* 0x000fda000782c0ff */
[----:B------:R-:W-:Y:S05]  /*2cb0*/  @!P1 BRA `(.L_x_2301) ;  /* 0x0000000000a09947 */ /* 0x000fea0003800000 */
[----:B------:R-:W-:-:S13]  /*2cc0*/  ISETP.NE.AND P1, PT, R16, 0x1, PT ;  /* 0x000000011000780c */ /* 0x000fda0003f25270 */
        /* <DEDUP_REMOVED lines=25> */
.L_x_2307:
        /* <DEDUP_REMOVED lines=13> */
.L_x_2308:
[----:B------:R-:W-:Y:S05]  /*2f30*/  BSYNC.RECONVERGENT B0 ;  /* 0x0000000000007941 */ /* 0x000fea0003800200 */
.L_x_2301:
        /* <DEDUP_REMOVED lines=14> */
[----:B--2---:R-:W-:-:S05]  /*3020*/  IMAD.SHL.U32 R16, R42, 0x2, RZ ;  /* 0x000000022a107824 */ /* 0x004fca00078e00ff */
[----:B------:R-:W-:-:S04]  /*3030*/  LOP3.LUT R16, R16, 0xe, RZ, 0xc0, !PT ;  /* 0x0000000e10107812 */ /* 0x000fc800078ec0ff */
[----:B0-----:R-:W-:Y:S01]  /*3040*/  IADD3 R33, PT, PT, R16, UR8, RZ ;  /* 0x0000000810217c10 */ /* 0x001fe2000fffe0ff */
[----:B------:R-:W0:Y:S04]  /*3050*/  LDS.64 R18, [UR5+0x50] ;  /* 0x00005005ff127984 */ /* 0x000e280008000a00 */
[----:B-1----:R-:W-:-:S04]  /*3060*/  IMAD.WIDE R60, R33, 0x2, R60 ;  /* 0x00000002213c7825 */ /* 0x002fc800078e023c */
        /* <DEDUP_REMOVED lines=22> */
[----:B--2---:R-:W-:Y:S02]  /*31d0*/  HADD2.F32 R18, -RZ, R18.H0_H0 ;  /* 0x20000012ff127230 */ /* 0x004fe40000004100 */
[----:B----4-:R-:W-:Y:S02]  /*31e0*/  HADD2.F32 R19, -RZ, R32.H0_H0 ;  /* 0x20000020ff137230 */ /* 0x010fe40000004100 */
[----:B-----5:R-:W-:Y:S02]  /*31f0*/  HADD2.F32 R17, -RZ, R33.H0_H0 ;  /* 0x20000021ff117230 */ /* 0x020fe40000004100 */
[----:B------:R-:W-:Y:S01]  /*3200*/  HADD2.F32 R16, -RZ, R16.H0_H0 ;  /* 0x20000010ff107230 */ /* 0x000fe20000004100 */
        /* <DEDUP_REMOVED lines=26> */
.L_x_2312:
[----:B------:R-:W-:Y:S05]  /*33b0*/  BSYNC.RECONVERGENT B1 ;  /* 0x0000000000017941 */ /* 0x000fea0003800200 */
.L_x_2311:
        /* <DEDUP_REMOVED lines=20> */
.L_x_2314:
[----:B------:R-:W-:Y:S05]  /*3500*/  BSYNC.RECONVERGENT B1 ;  /* 0x0000000000017941 */ /* 0x000fea0003800200 */
.L_x_2313:
        /* <DEDUP_REMOVED lines=22> */
[----:B0-----:R-:W-:-:S03]  /*3670*/  LEA R60, P1, R36, UR18, 0x1 ;  /* 0x00000012243c7c11 */ /* 0x001fc6000f8208ff */
[----:B------:R-:W-:-:S05]  /*3680*/  IMAD.IADD R33, R37, 0x1, R33 ;  /* 0x0000000125217824 */ /* 0x000fca00078e0221 */
[----:B------:R-:W-:Y:S01]  /*3690*/  LEA.HI.X R61, R36, UR19, R33, 0x1, P1 ;  /* 0x00000013243d7c11 */ /* 0x000fe200088f0c21 */
[----:B------:R-:W-:-:S05]  /*36a0*/  FFMA.FTZ R33, R18, R35, R17 ;  /* 0x0000002312217223 */ /* 0x000fca0000010011 */
[----:B------:R-:W-:-:S05]  /*36b0*/  F2FP.BF16.F32.PACK_AB R33, R0, R33 ;  /* 0x000000210021723e */ /* 0x000fca00000010ff */
[----:B------:R0:W-:Y:S02]  /*36c0*/  STG.E desc[UR12][R60.64], R33 ;  /* 0x000000213c007986 */ /* 0x0001e4000c10190c */
.L_x_2316:
[----:B------:R-:W-:Y:S05]  /*36d0*/  BSYNC.RECONVERGENT B1 ;  /* 0x0000000000017941 */ /* 0x000fea0003800200 */
.L_x_2315:
        /* <DEDUP_REMOVED lines=22> */
.L_x_2318:
[----:B------:R-:W-:Y:S05]  /*3840*/  BSYNC.RECONVERGENT B1 ;  /* 0x0000000000017941 */ /* 0x000fea0003800200 */
.L_x_2317:
        /* <DEDUP_REMOVED lines=20> */
.L_x_2320:
[----:B------:R-:W-:Y:S05]  /*3990*/  BSYNC.RECONVERGENT B1 ;  /* 0x0000000000017941 */ /* 0x000fea0003800200 */
.L_x_2319:
        /* <DEDUP_REMOVED lines=29> */
[----:B------:R-:W-:Y:S02]  /*3b70*/  IMAD R39, R33, UR17, R2 ;  /* 0x0000001121277c24 */ /* 0x000fe4000f8e0202 */
[----:B------:R-:W-:-:S04]  /*3b80*/  IMAD.MOV.U32 R2, RZ, RZ, R58 ;  /* 0x000000ffff027224 */ /* 0x000fc800078e003a */
[----:B------:R-:W-:-:S05]  /*3b90*/  IMAD.WIDE.U32 R2, R33, UR16, R2 ;  /* 0x0000001021027c25 */ /* 0x000fca000f8e0002 */
[----:B------:R-:W-:Y:S01]  /*3ba0*/  IADD3 R39, PT, PT, R3, R39, RZ ;  /* 0x0000002703277210 */ /* 0x000fe20007ffe0ff */
[----:B------:R-:W-:Y:S01]  /*3bb0*/  FFMA.FTZ R3, R18, R7, R17 ;  /* 0x0000000712037223 */ /* 0x000fe20000010011 */
[----:B-1----:R-:W-:-:S04]  /*3bc0*/  LEA R60, P3, R2, UR18, 0x1 ;  /* 0x00000012023c7c11 */ /* 0x002fc8000f8608ff */
[----:B------:R-:W-:Y:S02]  /*3bd0*/  LEA.HI.X R61, R2, UR19, R39, 0x1, P3 ;  /* 0x00000013023d7c11 */ /* 0x000fe400098f0c27 */
[----:B------:R-:W-:-:S05]  /*3be0*/  F2FP.BF16.F32.PACK_AB R3, R6, R3 ;  /* 0x000000030603723e */ /* 0x000fca00000010ff */
[----:B------:R0:W-:Y:S02]  /*3bf0*/  STG.E desc[UR12][R60.64], R3 ;  /* 0x000000033c007986 */ /* 0x0001e4000c10190c */
.L_x_2322:
[----:B------:R-:W-:Y:S05]  /*3c00*/  BSYNC.RECONVERGENT B1 ;  /* 0x0000000000017941 */ /* 0x000fea0003800200 */
.L_x_2321:
        /* <DEDUP_REMOVED lines=20> */
.L_x_2324:
[----:B------:R-:W-:Y:S05]  /*3d50*/  BSYNC.RECONVERGENT B1 ;  /* 0x0000000000017941 */ /* 0x000fea0003800200 */
.L_x_2323:
        /* <DEDUP_REMOVED lines=23> */
.L_x_2326:
[----:B------:R-:W-:Y:S05]  /*3ed0*/  BSYNC.RECONVERGENT B1 ;  /* 0x0000000000017941 */ /* 0x000fea0003800200 */
.L_x_2325:
        /* <DEDUP_REMOVED lines=20> */
.L_x_2328:
[----:B------:R-:W-:Y:S05]  /*4020*/  BSYNC.RECONVERGENT B1 ;  /* 0x0000000000017941 */ /* 0x000fea0003800200 */
.L_x_2327:
        /* <DEDUP_REMOVED lines=20> */
.L_x_2330:
[----:B------:R-:W-:Y:S05]  /*4170*/  BSYNC.RECONVERGENT B1 ;  /* 0x0000000000017941 */ /* 0x000fea0003800200 */
.L_x_2329:
        /* <DEDUP_REMOVED lines=35> */
.L_x_2332:
[----:B------:R-:W-:Y:S05]  /*43b0*/  BSYNC.RECONVERGENT B1 ;  /* 0x0000000000017941 */ /* 0x000fea0003800200 */
.L_x_2331:
        /* <DEDUP_REMOVED lines=20> */
.L_x_2334:
[----:B------:R-:W-:Y:S05]  /*4500*/  BSYNC.RECONVERGENT B1 ;  /* 0x0000000000017941 */ /* 0x000fea0003800200 */
.L_x_2333:
        /* <DEDUP_REMOVED lines=20> */
.L_x_2336:
[----:B------:R-:W-:Y:S05]  /*4650*/  BSYNC.RECONVERGENT B1 ;  /* 0x0000000000017941 */ /* 0x000fea0003800200 */
.L_x_2335:
        /* <DEDUP_REMOVED lines=20> */
.L_x_2338:
[----:B------:R-:W-:Y:S05]  /*47a0*/  BSYNC.RECONVERGENT B1 ;  /* 0x0000000000017941 */ /* 0x000fea0003800200 */
.L_x_2337:
        /* <DEDUP_REMOVED lines=20> */
.L_x_2340:
[----:B------:R-:W-:Y:S05]  /*48f0*/  BSYNC.RECONVERGENT B1 ;  /* 0x0000000000017941 */ /* 0x000fea0003800200 */
.L_x_2339:
        /* <DEDUP_REMOVED lines=19> */
.L_x_2310:
        /* <DEDUP_REMOVED lines=33> */
.L_x_2343:
[----:B------:R-:W-:Y:S05]  /*4c40*/  BSYNC.RECONVERGENT B1 ;  /* 0x0000000000017941 */ /* 0x000fea0003800200 */
.L_x_2342:
        /* <DEDUP_REMOVED lines=15> */
[----:B------:R-:W-:Y:S02]  /*4d40*/  IMAD.MOV.U32 R37, RZ, RZ, R57 ;  /* 0x000000ffff257224 */ /* 0x000fe400078e0039 */
[----:B---3--:R-:W-:-:S03]  /*4d50*/  FADD.FTZ R61, R60, 1 ;  /* 0x3f8000003c3d7421 */ /* 0x008fc60000010000 */
        /* <DEDUP_REMOVED lines=13> */
.L_x_2345:
[----:B------:R-:W-:Y:S05]  /*4e30*/  BSYNC.RECONVERGENT B1 ;  /* 0x0000000000017941 */ /* 0x000fea0003800200 */
.L_x_2344:
        /* <DEDUP_REMOVED lines=38> */
.L_x_2347:
[----:B------:R-:W-:Y:S05]  /*50a0*/  BSYNC.RECONVERGENT B1 ;  /* 0x0000000000017941 */ /* 0x000fea0003800200 */
.L_x_2346:
        /* <DEDUP_REMOVED lines=32> */
.L_x_2349:
[----:B------:R-:W-:Y:S05]  /*52b0*/  BSYNC.RECONVERGENT B1 ;  /* 0x0000000000017941 */ /* 0x000fea0003800200 */
.L_x_2348:
        /* <DEDUP_REMOVED lines=30> */
.L_x_2351:
[----:B------:R-:W-:Y:S05]  /*54a0*/  BSYNC.RECONVERGENT B1 ;  /* 0x0000000000017941 */ /* 0x000fea0003800200 */
.L_x_2350:
        /* <DEDUP_REMOVED lines=48> */
.L_x_2353:
[----:B------:R-:W-:Y:S05]  /*57b0*/  BSYNC.RECONVERGENT B1 ;  /* 0x0000000000017941 */ /* 0x000fea0003800200 */
.L_x_2352:
        /* <DEDUP_REMOVED lines=30> */
.L_x_2355:
[----:B------:R-:W-:Y:S05]  /*59a0*/  BSYNC.RECONVERGENT B1 ;  /* 0x0000000000017941 */ /* 0x000fea0003800200 */
.L_x_2354:
        /* <DEDUP_REMOVED lines=21> */
[----:B------:R-:W-:Y:S02]  /*5b00*/  IMAD.MOV.U32 R2, RZ, RZ, R58 ;  /* 0x000000ffff027224 */ /* 0x000fe400078e003a */
[----:B--2---:R-:W-:Y:S02]  /*5b10*/  FADD.FTZ R33, R11, 1 ;  /* 0x3f8000000b217421 */ /* 0x004fe40000010000 */
[----:B------:R-:W-:Y:S01]  /*5b20*/  IMAD.WIDE.U32 R2, R4, UR16, R2 ;  /* 0x0000001004027c25 */ /* 0x000fe2000f8e0002 */
[----:B------:R-:W2:Y:S04]  /*5b30*/  MUFU.RCP R10, R10 ;  /* 0x0000000a000a7308 */ /* 0x000ea80000001000 */
[----:B------:R-:W-:-:S04]  /*5b40*/  IADD3 R35, PT, PT, R3, R35, RZ ;  /* 0x0000002303237210 */ /* 0x000fc80007ffe0ff */
[----:B------:R-:W3:Y:S01]  /*5b50*/  MUFU.RCP R33, R33 ;  /* 0x0000002100217308 */ /* 0x000ee20000001000 */
[----:B--2---:R-:W-:Y:S01]  /*5b60*/  FMUL.FTZ R4, R7, R10 ;  /* 0x0000000a07047220 */ /* 0x004fe20000410000 */
[----:B---3--:R-:W-:Y:S01]  /*5b70*/  FMUL.FTZ R11, R6, R33 ;  /* 0x00000021060b7220 */ /* 0x008fe20000410000 */
[----:B-1----:R-:W-:-:S04]  /*5b80*/  LEA R6, P1, R2, UR18, 0x1 ;  /* 0x0000001202067c11 */ /* 0x002fc8000f8208ff */
[----:B------:R-:W-:Y:S02]  /*5b90*/  LEA.HI.X R7, R2, UR19, R35, 0x1, P1 ;  /* 0x0000001302077c11 */ /* 0x000fe400088f0c23 */
[----:B------:R-:W-:-:S05]  /*5ba0*/  F2FP.BF16.F32.PACK_AB R11, R11, R4 ;  /* 0x000000040b0b723e */ /* 0x000fca00000010ff */
[----:B------:R2:W-:Y:S02]  /*5bb0*/  STG.E desc[UR12][R6.64], R11 ;  /* 0x0000000b06007986 */ /* 0x0005e4000c10190c */
.L_x_2357:
[----:B------:R-:W-:Y:S05]  /*5bc0*/  BSYNC.RECONVERGENT B1 ;  /* 0x0000000000017941 */ /* 0x000fea0003800200 */
.L_x_2356:
        /* <DEDUP_REMOVED lines=30> */
.L_x_2359:
[----:B------:R-:W-:Y:S05]  /*5db0*/  BSYNC.RECONVERGENT B1 ;  /* 0x0000000000017941 */ /* 0x000fea0003800200 */
.L_x_2358:
        /* <DEDUP_REMOVED lines=30> */
.L_x_2361:
[----:B------:R-:W-:Y:S05]  /*5fa0*/  BSYNC.RECONVERGENT B1 ;  /* 0x0000000000017941 */ /* 0x000fea0003800200 */
.L_x_2360:
        /* <DEDUP_REMOVED lines=45> */
.L_x_2363:
[----:B------:R-:W-:Y:S05]  /*6280*/  BSYNC.RECONVERGENT B1 ;  /* 0x0000000000017941 */ /* 0x000fea0003800200 */
.L_x_2362:
        /* <DEDUP_REMOVED lines=9> */
[----:B------:R-:W-:Y:S02]  /*6320*/  IMAD.MOV.U32 R3, RZ, RZ, R57 ;  /* 0x000000ffff037224 */ /* 0x000fe400078e0039 */
        /* <DEDUP_REMOVED lines=20> */
.L_x_2365:
[----:B------:R-:W-:Y:S05]  /*6470*/  BSYNC.RECONVERGENT B1 ;  /* 0x0000000000017941 */ /* 0x000fea0003800200 */
.L_x_2364:
        /* <DEDUP_REMOVED lines=9> */
[----:B------:R-:W-:Y:S01]  /*6510*/  MOV R3, R57 ;  /* 0x0000003900037202 */ /* 0x000fe20000000f00 */
        /* <DEDUP_REMOVED lines=20> */
.L_x_2367:
[----:B------:R-:W-:Y:S05]  /*6660*/  BSYNC.RECONVERGENT B1 ;  /* 0x0000000000017941 */ /* 0x000fea0003800200 */
.L_x_2366:
        /* <DEDUP_REMOVED lines=30> */
.L_x_2369:
[----:B------:R-:W-:Y:S05]  /*6850*/  BSYNC.RECONVERGENT B1 ;  /* 0x0000000000017941 */ /* 0x000fea0003800200 */
.L_x_2368:
        /* <DEDUP_REMOVED lines=30> */
.L_x_2371:
[----:B------:R-:W-:Y:S05]  /*6a40*/  BSYNC.RECONVERGENT B1 ;  /* 0x0000000000017941 */ /* 0x000fea0003800200 */
.L_x_2370:
        /* <DEDUP_REMOVED lines=28> */
.L_x_2341:
[----:B------:R-:W-:Y:S05]  /*6c10*/  BSYNC.RECONVERGENT B0 ;  /* 0x0000000000007941 */ /* 0x000fea0003800200 */
.L_x_2309:
        /* <DEDUP_REMOVED lines=8> */
.L_x_2373:
        /* <DEDUP_REMOVED lines=14> */
.L_x_3454:


//--------------------- .text._Z35group_norm_nhwc_fwd_one_pass_kernelI11Fp16IOFp32WLi64ELi16ELi256EEv26Group_norm_nhwc_fwd_params --------------------------
	.section	.text._Z35group_norm_nhwc_fwd_one_pass_kernelI11Fp16IOFp32WLi64ELi16ELi256EEv26Group_norm_nhwc_fwd_params,"ax",@progbits
	.align	128
        .global         _Z35group_norm_nhwc_fwd_one_pass_kernelI11Fp16IOFp32WLi64ELi16ELi256EEv26Group_norm_nhwc_fwd_params
        .type           _Z35group_norm_nhwc_fwd_one_pass_kernelI11Fp16IOFp32WLi64ELi16ELi256EEv26Group_norm_nhwc_fwd_params,@function
        .size           _Z35group_norm_nhwc_fwd_one_pass_kernelI11Fp16IOFp32WLi64ELi16ELi256EEv26Group_norm_nhwc_fwd_params,(.L_x_3455 - _Z35group_norm_nhwc_fwd_one_pass_kernelI11Fp16IOFp32WLi64ELi16ELi256EEv26Group_norm_nhwc_fwd_params)
        .other          _Z35group_norm_nhwc_fwd_one_pass_kernelI11Fp16IOFp32WLi64ELi16ELi256EEv26Group_norm_nhwc_fwd_params,@"STO_CUDA_ENTRY STV_DEFAULT"
_Z35group_norm_nhwc_fwd_one_pass_kernelI11Fp16IOFp32WLi64ELi16ELi256EEv26Group_norm_nhwc_fwd_params:
.text._Z35group_norm_nhwc_fwd_one_pass_kernelI11Fp16IOFp32WLi64ELi16ELi256EEv26Group_norm_nhwc_fwd_params:
        /* <DEDUP_REMOVED lines=27> */
.L_x_2393:
        /* <DEDUP_REMOVED lines=74> */
[--C-:B--2---:R-:W-:Y:S02]  /*0650*/  HADD2.F32 R18, -RZ, R19.reuse.H1_H1 ;  /* 0x30000013ff127230 */ /* 0x104fe40000004100 */
[----:B------:R-:W-:-:S03]  /*0660*/  HADD2.F32 R19, -RZ, R19.H0_H0 ;  /* 0x20000013ff137230 */ /* 0x000fc60000004100 */
[----:B------:R-:W-:Y:S01]  /*0670*/  FMUL.FTZ R10, R18, R18 ;  /* 0x00000012120a7220 */ /* 0x000fe20000410000 */
[--C-:B---3--:R-:W-:Y:S02]  /*0680*/  HADD2.F32 R22, -RZ, R23.reuse.H1_H1 ;  /* 0x30000017ff167230 */ /* 0x108fe40000004100 */
[C---:B------:R-:W-:Y:S01]  /*0690*/  FADD.FTZ R4, R19.reuse, R18 ;  /* 0x0000001213047221 */ /* 0x040fe20000010000 */
[----:B------:R-:W-:Y:S02]  /*06a0*/  HADD2.F32 R23, -RZ, R23.H0_H0 ;  /* 0x20000017ff177230 */ /* 0x000fe40000004100 */
[----:B------:R-:W-:Y:S01]  /*06b0*/  FFMA.FTZ R10, R19, R19, R10 ;  /* 0x00000013130a7223 */ /* 0x000fe2000001000a */
[----:B------:R-:W-:Y:S01]  /*06c0*/  FMUL.FTZ R12, R22, R22 ;  /* 0x00000016160c7220 */ /* 0x000fe20000410000 */
[----:B------:R-:W-:Y:S01]  /*06d0*/  FADD.FTZ R4, RZ, R4 ;  /* 0x00000004ff047221 */ /* 0x000fe20000010000 */
[C---:B------:R-:W-:Y:S01]  /*06e0*/  FADD.FTZ R5, R23.reuse, R22 ;  /* 0x0000001617057221 */ /* 0x040fe20000010000 */
        /* <DEDUP_REMOVED lines=37> */
.L_x_2375:
[----:B------:R-:W-:Y:S05]  /*0940*/  BSYNC.RECONVERGENT B0 ;  /* 0x0000000000007941 */ /* 0x000fea0003800200 */
.L_x_2374:
        /* <DEDUP_REMOVED lines=26> */
.L_x_2377:
[----:B------:R-:W-:Y:S05]  /*0af0*/  BSYNC.RECONVERGENT B0 ;  /* 0x0000000000007941 */ /* 0x000fea0003800200 */
.L_x_2376:
[----:B------:R-:W-:Y:S05]  /*0b00*/  @!P2 BRA `(.L_x_2378) ;  /* 0x0000000c00b0a947 */ /* 0x000fea0003800000 */
[----:B---3--:R-:W3:Y:S01]  /*0b10*/  LDC.64 R4, c[0x0][0x3b8] ;  /* 0x0000ee00ff047b82 */ /* 0x008ee20000000a00 */
[----:B------:R-:W-:Y:S01]  /*0b20*/  ULOP3.LUT UR5, UR4, 0x1, URZ, 0xc0, !UPT ;  /* 0x0000000104057892 */ /* 0x000fe2000f8ec0ff */
[----:B------:R-:W-:-:S03]  /*0b30*/  ISETP.GE.U32.AND P2, PT, R2, 0x8, PT ;  /* 0x000000080200780c */ /* 0x000fc60003f46070 */
[----:B------:R-:W-:-:S06]  /*0b40*/  UIMAD UR5, UR5, UR19, URZ ;  /* 0x00000013050572a4 */ /* 0x000fcc000f8e02ff */
[----:B------:R-:W-:-:S04]  /*0b50*/  IMAD R6, R2, UR5, RZ ;  /* 0x0000000502067c24 */ /* 0x000fc8000f8e02ff */
[----:B------:R-:W-:-:S04]  /*0b60*/  IMAD.SHL.U32 R7, R6, 0x2, RZ ;  /* 0x0000000206077824 */ /* 0x000fc800078e00ff */
        /* <DEDUP_REMOVED lines=9> */
[----:B------:R-:W-:Y:S01]  /*0c00*/  UIADD3 UR9, UPT, UPT, -UR9, 0x1, URZ ;  /* 0x0000000109097890 */ /* 0x000fe2000fffe1ff */
[----:B-1----:R-:W-:Y:S01]  /*0c10*/  MOV R8, UR12 ;  /* 0x0000000c00087c02 */ /* 0x002fe20008000f00 */
[----:B------:R-:W-:-:S04]  /*0c20*/  UIMAD.WIDE.U32 UR10, UR10, 0x8, UR16 ;  /* 0x000000080a0a78a5 */ /* 0x000fc8000f8e0010 */
[----:B------:R-:W-:Y:S02]  /*0c30*/  MOV R11, UR9 ;  /* 0x00000009000b7c02 */ /* 0x000fe40008000f00 */
[----:B------:R-:W-:Y:S02]  /*0c40*/  MOV R6, UR10 ;  /* 0x0000000a00067c02 */ /* 0x000fe40008000f00 */
[----:B---3--:R-:W-:Y:S01]  /*0c50*/  LEA R4, P4, R7, R4, 0x2 ;  /* 0x0000000407047211 */ /* 0x008fe200078810ff */
[----:B------:R-:W-:-:S03]  /*0c60*/  IMAD.U32 R7, RZ, RZ, UR11 ;  /* 0x0000000bff077e24 */ /* 0x000fc6000f8e00ff */
        /* <DEDUP_REMOVED lines=10> */
.L_x_2380:
[----:B------:R-:W2:Y:S04]  /*0d10*/  LDG.E.STRONG.GPU R6, desc[UR14][R4.64] ;  /* 0x0000000e04067981 */ /* 0x000ea8000c1ef900 */
[----:B--2---:R-:W-:Y:S01]  /*0d20*/  CCTL.IVALL ;  /* 0x00000000ff00798f */ /* 0x004fe20002000000 */
[----:B------:R-:W-:Y:S05]  /*0d30*/  YIELD ;  /* 0x0000000000007946 */ /* 0x000fea0003800000 */
[----:B------:R-:W-:-:S13]  /*0d40*/  ISETP.NE.AND P4, PT, R6, R9, PT ;  /* 0x000000090600720c */ /* 0x000fda0003f85270 */
[----:B------:R-:W-:Y:S05]  /*0d50*/  @P4 BRA `(.L_x_2380) ;  /* 0xfffffffc00ec4947 */ /* 0x000fea000383ffff */
.L_x_2379:
        /* <DEDUP_REMOVED lines=14> */
.L_x_2382:
        /* <DEDUP_REMOVED lines=20> */
[----:B------:R-:W-:Y:S01]  /*0f80*/  MOV R6, UR24 ;  /* 0x0000001800067c02 */ /* 0x000fe20008000f00 */
[----:B------:R-:W-:Y:S01]  /*0f90*/  IMAD.U32 R7, RZ, RZ, UR25 ;  /* 0x00000019ff077e24 */ /* 0x000fe2000f8e00ff */
[----:B------:R-:W-:Y:S02]  /*0fa0*/  @!UP1 UIMAD.WIDE.U32 UR24, UR23, 0x8, UR16 ;  /* 0x00000008171898a5 */ /* 0x000fe4000f8e0010 */
[----:B-1----:R-:W-:Y:S02]  /*0fb0*/  MOV R8, UR26 ;  /* 0x0000001a00087c02 */ /* 0x002fe40008000f00 */
[----:B--2---:R-:W-:Y:S01]  /*0fc0*/  MOV R9, UR27 ;  /* 0x0000001b00097c02 */ /* 0x004fe20008000f00 */
[----:B------:R-:W2:Y:S01]  /*0fd0*/  @!P4 LDG.E.64 R6, desc[UR14][R6.64] ;  /* 0x0000000e0606c981 */ /* 0x000ea2000c1e1b00 */
[----:B------:R-:W-:Y:S01]  /*0fe0*/  MOV R10, UR24 ;  /* 0x00000018000a7c02 */ /* 0x000fe20008000f00 */
[----:B------:R-:W-:-:S03]  /*0ff0*/  IMAD.U32 R11, RZ, RZ, UR25 ;  /* 0x00000019ff0b7e24 */ /* 0x000fc6000f8e00ff */
[----:B------:R-:W3:Y:S04]  /*1000*/  @!P6 LDG.E.64 R8, desc[UR14][R8.64] ;  /* 0x0000000e0808e981 */ /* 0x000ee8000c1e1b00 */
[----:B------:R-:W4:Y:S01]  /*1010*/  @!P5 LDG.E.64 R10, desc[UR14][R10.64] ;  /* 0x0000000e0a0ad981 */ /* 0x000f22000c1e1b00 */
[----:B------:R-:W-:Y:S02]  /*1020*/  UIADD3 UR24, UPT, UPT, UR5, 0x4, URZ ;  /* 0x0000000405187890 */ /* 0x000fe4000fffe0ff */
[----:B------:R-:W-:-:S04]  /*1030*/  UIADD3 UR25, UPT, UPT, UR5, 0x5, URZ ;  /* 0x0000000505197890 */ /* 0x000fc8000fffe0ff */
[----:B------:R-:W-:Y:S01]  /*1040*/  MOV R12, UR24 ;  /* 0x00000018000c7c02 */ /* 0x000fe20008000f00 */
[----:B------:R-:W-:Y:S01]  /*1050*/  UIADD3 UR24, UPT, UPT, UR5, 0x6, URZ ;  /* 0x0000000605187890 */ /* 0x000fe2000fffe0ff */
[----:B0-----:R-:W-:Y:S01]  /*1060*/  @!P2 FADD.FTZ R20, R20, R4 ;  /* 0x000000041414a221 */ /* 0x001fe20000010000 */
[----:B------:R-:W-:Y:S01]  /*1070*/  @!P2 FADD.FTZ R21, R21, R5 ;  /* 0x000000051515a221 */ /* 0x000fe20000010000 */
        /* <DEDUP_REMOVED lines=24> */
[----:B------:R-:W-:Y:S01]  /*1200*/  MOV R6, UR26 ;  /* 0x0000001a00067c02 */ /* 0x000fe20008000f00 */
[----:B------:R-:W-:Y:S01]  /*1210*/  IMAD.U32 R7, RZ, RZ, UR27 ;  /* 0x0000001bff077e24 */ /* 0x000fe2000f8e00ff */
[----:B------:R-:W-:-:S02]  /*1220*/  @!UP2 UIMAD.WIDE.U32 UR26, UR11, 0x8, UR16 ;  /* 0x000000080b1aa8a5 */ /* 0x000fc4000f8e0010 */
[----:B------:R-:W-:Y:S02]  /*1230*/  MOV R8, UR24 ;  /* 0x0000001800087c02 */ /* 0x000fe40008000f00 */
[----:B------:R-:W-:Y:S01]  /*1240*/  MOV R9, UR25 ;  /* 0x0000001900097c02 */ /* 0x000fe20008000f00 */
[----:B------:R-:W3:Y:S01]  /*1250*/  @!P4 LDG.E.64 R6, desc[UR14][R6.64] ;  /* 0x0000000e0606c981 */ /* 0x000ee2000c1e1b00 */
[----:B------:R-:W-:Y:S01]  /*1260*/  MOV R10, UR26 ;  /* 0x0000001a000a7c02 */ /* 0x000fe20008000f00 */
[----:B------:R-:W-:-:S03]  /*1270*/  IMAD.U32 R11, RZ, RZ, UR27 ;  /* 0x0000001bff0b7e24 */ /* 0x000fc6000f8e00ff */
        /* <DEDUP_REMOVED lines=23> */
.L_x_2381:
        /* <DEDUP_REMOVED lines=20> */
[----:B------:R-:W-:-:S02]  /*1530*/  ISETP.EQ.OR P5, PT, R6, UR18, P3 ;  /* 0x0000001206007c0c */ /* 0x000fc40009fa2670 */
[----:B------:R-:W-:Y:S02]  /*1540*/  ISETP.EQ.OR P4, PT, R7, UR18, P3 ;  /* 0x0000001207007c0c */ /* 0x000fe40009f82670 */
[----:B------:R-:W-:-:S09]  /*1550*/  MOV R6, UR9 ;  /* 0x0000000900067c02 */ /* 0x000fd20008000f00 */
        /* <DEDUP_REMOVED lines=12> */
[----:B------:R-:W-:-:S04]  /*1620*/  MOV R6, UR12 ;  /* 0x0000000c00067c02 */ /* 0x000fc80008000f00 */
[----:B------:R-:W3:Y:S04]  /*1630*/  @!P5 LDG.E.64 R4, desc[UR14][R4.64] ;  /* 0x0000000e0404d981 */ /* 0x000ee8000c1e1b00 */
[----:B------:R-:W4:Y:S01]  /*1640*/  @!P4 LDG.E.64 R6, desc[UR14][R6.64] ;  /* 0x0000000e0606c981 */ /* 0x000f22000c1e1b00 */
[----:B------:R-:W-:-:S05]  /*1650*/  VOTEU.ALL UP3, P6 ;  /* 0x0000000000ff7886 */ /* 0x000fca0003060000 */
[----:B------:R-:W-:-:S04]  /*1660*/  @!UP3 UIMAD UR9, UR9, UR19, UR6 ;  /* 0x000000130909b2a4 */ /* 0x000fc8000f8e0206 */
[----:B------:R-:W-:-:S06]  /*1670*/  @!UP3 UIMAD.WIDE.U32 UR10, UR9, 0x8, UR16 ;  /* 0x00000008090ab8a5 */ /* 0x000fcc000f8e0010 */
[----:B-1----:R-:W-:Y:S01]  /*1680*/  IMAD.U32 R8, RZ, RZ, UR10 ;  /* 0x0000000aff087e24 */ /* 0x002fe2000f8e00ff */
[----:B--2---:R-:W-:-:S06]  /*1690*/  MOV R9, UR11 ;  /* 0x0000000b00097c02 */ /* 0x004fcc0008000f00 */
[----:B------:R-:W2:Y:S01]  /*16a0*/  @!P6 LDG.E.64 R8, desc[UR14][R8.64] ;  /* 0x0000000e0808e981 */ /* 0x000ea2000c1e1b00 */
[----:B------:R-:W-:-:S04]  /*16b0*/  MOV R11, UR5 ;  /* 0x00000005000b7c02 */ /* 0x000fc80008000f00 */
[----:B------:R-:W-:-:S04]  /*16c0*/  IADD3 R11, PT, PT, R11, 0x4, RZ ;  /* 0x000000040b0b7810 */ /* 0x000fc80007ffe0ff */
[----:B------:R-:W-:Y:S01]  /*16d0*/  R2UR UR5, R11 ;  /* 0x000000000b0572ca */ /* 0x000fe200000e0000 */
[----:B---3--:R-:W-:Y:S01]  /*16e0*/  @!P5 FADD.FTZ R20, R20, R4 ;  /* 0x000000041414d221 */ /* 0x008fe20000010000 */
[----:B------:R-:W-:-:S03]  /*16f0*/  @!P5 FADD.FTZ R21, R21, R5 ;  /* 0x000000051515d221 */ /* 0x000fc60000010000 */
[----:B----4-:R-:W-:Y:S01]  /*1700*/  @!P4 FADD.FTZ R20, R20, R6 ;  /* 0x000000061414c221 */ /* 0x010fe20000010000 */
[----:B------:R-:W-:-:S03]  /*1710*/  @!P4 FADD.FTZ R21, R21, R7 ;  /* 0x000000071515c221 */ /* 0x000fc60000010000 */
[----:B--2---:R-:W-:Y:S01]  /*1720*/  @!P6 FADD.FTZ R20, R20, R8 ;  /* 0x000000081414e221 */ /* 0x004fe20000010000 */
[----:B------:R-:W-:-:S07]  /*1730*/  @!P6 FADD.FTZ R21, R21, R9 ;  /* 0x000000091515e221 */ /* 0x000fce0000010000 */
.L_x_2383:
        /* <DEDUP_REMOVED lines=27> */
.L_x_2384:
        /* <DEDUP_REMOVED lines=13> */
.L_x_2385:
[----:B------:R-:W-:Y:S05]  /*19c0*/  BSYNC.RECONVERGENT B0 ;  /* 0x0000000000007941 */ /* 0x000fea0003800200 */
.L_x_2378:
        /* <DEDUP_REMOVED lines=61> */
.L_x_2389:
[----:B------:R-:W-:Y:S05]  /*1da0*/  BSYNC.RECONVERGENT B1 ;  /* 0x0000000000017941 */ /* 0x000fea0003800200 */
.L_x_2388:
        /* <DEDUP_REMOVED lines=10> */
[----:B------:R-:W-:Y:S01]  /*1e50*/  F2FP.F16.F32.PACK_AB R7, R12, R9 ;  /* 0x000000090c07723e */ /* 0x000fe200000000ff */
        /* <DEDUP_REMOVED lines=8> */
.L_x_2387:
        /* <DEDUP_REMOVED lines=29> */
[----:B------:R-:W-:-:S05]  /*20b0*/  F2FP.F16.F32.PACK_AB R15, R14, R15 ;  /* 0x0000000f0e0f723e */ /* 0x000fca00000000ff */
[----:B------:R2:W-:Y:S02]  /*20c0*/  STG.E desc[UR14][R10.64], R15 ;  /* 0x0000000f0a007986 */ /* 0x0005e4000c10190e */
.L_x_2392:
[----:B------:R-:W-:Y:S05]  /*20d0*/  BSYNC.RECONVERGENT B1 ;  /* 0x0000000000017941 */ /* 0x000fea0003800200 */
.L_x_2391:
        /* <DEDUP_REMOVED lines=32> */
[----:B------:R-:W-:-:S05]  /*22e0*/  F2FP.F16.F32.PACK_AB R9, R9, R8 ;  /* 0x000000080909723e */ /* 0x000fca00000000ff */
[----:B------:R3:W-:Y:S02]  /*22f0*/  STG.E desc[UR14][R4.64], R9 ;  /* 0x0000000904007986 */ /* 0x0007e4000c10190e */
.L_x_2390:
[----:B------:R-:W-:Y:S05]  /*2300*/  BSYNC.RECONVERGENT B0 ;  /* 0x0000000000007941 */ /* 0x000fea0003800200 */
.L_x_2386:
[----:B------:R-:W-:Y:S02]  /*2310*/  UIADD3 UR8, UPT, UPT, UR19, UR8, URZ ;  /* 0x0000000813087290 */ /* 0x000fe4000fffe0ff */
[----:B------:R-:W-:Y:S02]  /*2320*/  UIADD3 UR4, UPT, UPT, UR4, 0x1, URZ ;  /* 0x0000000104047890 */ /* 0x000fe4000fffe0ff */
[----:B------:R-:W-:-:S09]  /*2330*/  UISETP.GE.AND UP1, UPT, UR8, UR7, UPT ;  /* 0x000000070800728c */ /* 0x000fd2000bf26270 */
[----:B------:R-:W-:Y:S05]  /*2340*/  BRA.U !UP1, `(.L_x_2393) ;  /* 0xffffffdd09987547 */ /* 0x000fea000b83ffff */
[----:B------:R-:W-:Y:S05]  /*2350*/  EXIT ;  /* 0x000000000000794d */ /* 0x000fea0003800000 */
.L_x_2394:
        /* <DEDUP_REMOVED lines=10> */
.L_x_3455:


//--------------------- .text._Z35group_norm_nhwc_fwd_one_pass_kernelI11Fp16IOFp32WLi128ELi16ELi256EEv26Group_norm_nhwc_fwd_params --------------------------
	.section	.text._Z35group_norm_nhwc_fwd_one_pass_kernelI11Fp16IOFp32WLi128ELi16ELi256EEv26Group_norm_nhwc_fwd_params,"ax",@progbits
	.align	128
        .global         _Z35group_norm_nhwc_fwd_one_pass_kernelI11Fp16IOFp32WLi128ELi16ELi256EEv26Group_norm_nhwc_fwd_params
        .type           _Z35group_norm_nhwc_fwd_one_pass_kernelI11Fp16IOFp32WLi128ELi16ELi256EEv26Group_norm_nhwc_fwd_params,@function
        .size           _Z35group_norm_nhwc_fwd_one_pass_kernelI11Fp16IOFp32WLi128ELi16ELi256EEv26Group_norm_nhwc_fwd_params,(.L_x_3456 - _Z35group_norm_nhwc_fwd_one_pass_kernelI11Fp16IOFp32WLi128ELi16ELi256EEv26Group_norm_nhwc_fwd_params)
        .other          _Z35group_norm_nhwc_fwd_one_pass_kernelI11Fp16IOFp32WLi128ELi16ELi256EEv26Group_norm_nhwc_fwd_params,@"STO_CUDA_ENTRY STV_DEFAULT"
_Z35group_norm_nhwc_fwd_one_pass_kernelI11Fp16IOFp32WLi128ELi16ELi256EEv26Group_norm_nhwc_fwd_params:
.text._Z35group_norm_nhwc_fwd_one_pass_kernelI11Fp16IOFp32WLi128ELi16ELi256EEv26Group_norm_nhwc_fwd_params:
        /* <DEDUP_REMOVED lines=23> */
.L_x_2422:
        /* <DEDUP_REMOVED lines=25> */
[----:B------:R-:W-:Y:S01]  /*0300*/  @!P1 IMAD.IADD R0, R0, 0x1, -R5 ;  /* 0x0000000100009824 */ /* 0x000fe200078e0a05 */
[----:B------:R-:W-:Y:S02]  /*0310*/  @!P1 IADD3 R3, PT, PT, R3, 0x1, RZ ;  /* 0x0000000103039810 */ /* 0x000fe40007ffe0ff */
[C---:B------:R-:W-:Y:S02]  /*0320*/  ISETP.NE.AND P1, PT, R9.reuse, RZ, PT ;  /* 0x000000ff0900720c */ /* 0x040fe40003f25270 */
[----:B------:R-:W-:Y:S02]  /*0330*/  ISETP.GE.U32.AND P2, PT, R0, R5, PT ;  /* 0x000000050000720c */ /* 0x000fe40003f46070 */
[----:B------:R-:W-:Y:S02]  /*0340*/  LOP3.LUT R0, R9, UR8, RZ, 0x3c, !PT ;  /* 0x0000000809007c12 */ /* 0x000fe4000f8e3cff */
[----:B------:R-:W-:Y:S02]  /*0350*/  SHF.R.S32.HI R5, RZ, 0x1f, R2 ;  /* 0x0000001fff057819 */ /* 0x000fe40000011402 */
[----:B------:R-:W-:-:S02]  /*0360*/  ISETP.GE.AND P4, PT, R0, RZ, PT ;  /* 0x000000ff0000720c */ /* 0x000fc40003f86270 */
[----:B0-----:R-:W-:-:S05]  /*0370*/  SHF.L.U32 R25, R4, 0x1, RZ ;  /* 0x0000000104197819 */ /* 0x001fca00000006ff */
[----:B------:R-:W-:Y:S02]  /*0380*/  @P2 IADD3 R3, PT, PT, R3, 0x1, RZ ;  /* 0x0000000103032810 */ /* 0x000fe40007ffe0ff */
[----:B------:R-:W-:Y:S02]  /*0390*/  ISETP.GE.U32.AND P2, PT, R23, UR10, PT ;  /* 0x0000000a17007c0c */ /* 0x000fe4000bf46070 */
[----:B------:R-:W-:Y:S02]  /*03a0*/  MOV R13, R3 ;  /* 0x00000003000d7202 */ /* 0x000fe40000000f00 */
[----:B------:R-:W-:Y:S02]  /*03b0*/  ISETP.GE.AND.EX P2, PT, R15, UR11, PT, P2 ;  /* 0x0000000b0f007c0c */ /* 0x000fe4000bf46320 */
[----:B------:R-:W-:Y:S02]  /*03c0*/  @!P4 IADD3 R13, PT, PT, -R13, RZ, RZ ;  /* 0x000000ff0d0dc210 */ /* 0x000fe40007ffe1ff */
[----:B------:R-:W-:-:S02]  /*03d0*/  @!P1 LOP3.LUT R13, RZ, R9, RZ, 0x33, !PT ;  /* 0x00000009ff0d9212 */ /* 0x000fc400078e33ff */
[----:B------:R-:W-:Y:S02]  /*03e0*/  ISETP.GE.U32.AND P1, PT, R2, UR10, PT ;  /* 0x0000000a02007c0c */ /* 0x000fe4000bf26070 */
[--C-:B------:R-:W-:Y:S01]  /*03f0*/  SHF.R.S32.HI R3, RZ, 0x1f, R13.reuse ;  /* 0x0000001fff037819 */ /* 0x100fe2000001140d */
[----:B------:R-:W-:Y:S01]  /*0400*/  IMAD.MOV R0, RZ, RZ, -R13 ;  /* 0x000000ffff007224 */ /* 0x000fe200078e0a0d */
[----:B------:R-:W-:Y:S02]  /*0410*/  ISETP.GE.AND.EX P1, PT, R5, UR11, PT, P1 ;  /* 0x0000000b05007c0c */ /* 0x000fe4000bf26310 */
[----:B------:R-:W-:Y:S01]  /*0420*/  ISETP.GE.U32.AND P4, PT, R16, UR10, PT ;  /* 0x0000000a10007c0c */ /* 0x000fe2000bf86070 */
[----:B------:R-:W0:Y:S01]  /*0430*/  @!P2 LDC.64 R6, c[0x0][0x3e0] ;  /* 0x0000f800ff06ab82 */ /* 0x000e220000000a00 */
[----:B------:R-:W-:Y:S02]  /*0440*/  IMAD R0, R9, R0, UR8 ;  /* 0x0000000809007e24 */ /* 0x000fe4000f8e0200 */
[----:B--2---:R-:W-:Y:S01]  /*0450*/  IMAD R12, R3, UR12, RZ ;  /* 0x0000000c030c7c24 */ /* 0x004fe2000f8e02ff */
[----:B------:R-:W-:-:S02]  /*0460*/  SHF.R.S32.HI R3, RZ, 0x1f, R16 ;  /* 0x0000001fff037819 */ /* 0x000fc40000011410 */
[----:B------:R-:W-:Y:S01]  /*0470*/  SHF.L.U32 R0, R0, 0x4, RZ ;  /* 0x0000000400007819 */ /* 0x000fe200000006ff */
[----:B------:R-:W-:Y:S01]  /*0480*/  IMAD R27, R13, UR13, R12 ;  /* 0x0000000d0d1b7c24 */ /* 0x000fe2000f8e020c */
[----:B------:R-:W1:Y:S01]  /*0490*/  @!P3 LDC.64 R8, c[0x0][0x3e0] ;  /* 0x0000f800ff08bb82 */ /* 0x000e620000000a00 */
[----:B------:R-:W-:Y:S02]  /*04a0*/  ISETP.GE.AND.EX P4, PT, R3, UR11, PT, P4 ;  /* 0x0000000b03007c0c */ /* 0x000fe4000bf86340 */
[----:B------:R-:W-:Y:S02]  /*04b0*/  LOP3.LUT R24, R0, 0xe, R25, 0xf8, !PT ;  /* 0x0000000e00187812 */ /* 0x000fe400078ef819 */
[----:B------:R-:W-:-:S03]  /*04c0*/  SHF.R.S32.HI R25, RZ, 0x1f, R0 ;  /* 0x0000001fff197819 */ /* 0x000fc60000011400 */
[----:B------:R-:W2:Y:S01]  /*04d0*/  @!P2 LDC.64 R10, c[0x0][0x390] ;  /* 0x0000e400ff0aab82 */ /* 0x000ea20000000a00 */
[----:B------:R-:W-:-:S04]  /*04e0*/  IMAD.WIDE.U32 R24, R13, UR12, R24 ;  /* 0x0000000c0d187c25 */ /* 0x000fc8000f8e0018 */
[----:B------:R-:W-:Y:S01]  /*04f0*/  @!P2 IMAD.MOV.U32 R26, RZ, RZ, R24 ;  /* 0x000000ffff1aa224 */ /* 0x000fe200078e0018 */
[----:B------:R-:W-:Y:S02]  /*0500*/  IADD3 R27, PT, PT, R25, R27, RZ ;  /* 0x0000001b191b7210 */ /* 0x000fe40007ffe0ff */
[----:B------:R-:W3:Y:S01]  /*0510*/  @!P3 LDC.64 R12, c[0x0][0x390] ;  /* 0x0000e400ff0cbb82 */ /* 0x000ee20000000a00 */
[-C--:B0-----:R-:W-:Y:S01]  /*0520*/  @!P2 IMAD R20, R15, R6.reuse, RZ ;  /* 0x000000060f14a224 */ /* 0x081fe200078e02ff */
[----:B------:R-:W-:Y:S01]  /*0530*/  @!P3 MOV R21, R27 ;  /* 0x0000001b0015b202 */ /* 0x000fe20000000f00 */
[----:B------:R-:W-:-:S05]  /*0540*/  @!P2 IMAD.WIDE.U32 R28, R23, R6, R26 ;  /* 0x00000006171ca225 */ /* 0x000fca00078e001a */
[----:B------:R-:W0:Y:S01]  /*0550*/  @!P1 LDC.64 R14, c[0x0][0x3e0] ;  /* 0x0000f800ff0e9b82 */ /* 0x000e220000000a00 */
[----:B------:R-:W-:Y:S01]  /*0560*/  @!P2 IMAD R19, R23, R7, R20 ;  /* 0x000000071713a224 */ /* 0x000fe200078e0214 */
[----:B------:R-:W-:Y:S01]  /*0570*/  @!P3 MOV R20, R24 ;  /* 0x000000180014b202 */ /* 0x000fe20000000f00 */
[----:B-1----:R-:W-:-:S03]  /*0580*/  @!P3 IMAD R17, R17, R8, RZ ;  /* 0x000000081111b224 */ /* 0x002fc600078e02ff */
[----:B------:R-:W-:Y:S01]  /*0590*/  @!P2 IADD3 R19, PT, PT, R29, R19, RZ ;  /* 0x000000131d13a210 */ /* 0x000fe20007ffe0ff */
[C---:B------:R-:W-:Y:S01]  /*05a0*/  @!P3 IMAD R17, R18.reuse, R9, R17 ;  /* 0x000000091211b224 */ /* 0x040fe200078e0211 */
[----:B------:R-:W1:Y:S01]  /*05b0*/  @!P4 LDC.64 R6, c[0x0][0x3e0] ;  /* 0x0000f800ff06cb82 */ /* 0x000e620000000a00 */
[----:B------:R-:W-:Y:S01]  /*05c0*/  @!P3 IMAD.WIDE.U32 R20, R18, R8, R20 ;  /* 0x000000081214b225 */ /* 0x000fe200078e0014 */
[----:B--2---:R-:W-:-:S04]  /*05d0*/  @!P2 LEA R18, P5, R28, R10, 0x1 ;  /* 0x0000000a1c12a211 */ /* 0x004fc800078a08ff */
[----:B------:R-:W-:Y:S02]  /*05e0*/  @!P2 LEA.HI.X R19, R28, R11, R19, 0x1, P5 ;  /* 0x0000000b1c13a211 */ /* 0x000fe400028f0c13 */
[----:B------:R-:W2:Y:S01]  /*05f0*/  @!P1 LDC.64 R8, c[0x0][0x390] ;  /* 0x0000e400ff089b82 */ /* 0x000ea20000000a00 */
[----:B------:R-:W-:Y:S02]  /*0600*/  @!P3 IADD3 R17, PT, PT, R21, R17, RZ ;  /* 0x000000111511b210 */ /* 0x000fe40007ffe0ff */
[C---:B---3--:R-:W-:Y:S02]  /*0610*/  @!P3 LEA R12, P5, R20.reuse, R12, 0x1 ;  /* 0x0000000c140cb211 */ /* 0x048fe400078a08ff */
[----:B------:R-:W-:Y:S02]  /*0620*/  @!P1 MOV R21, R27 ;  /* 0x0000001b00159202 */ /* 0x000fe40000000f00 */
[----:B------:R-:W-:Y:S01]  /*0630*/  @!P3 LEA.HI.X R13, R20, R13, R17, 0x1, P5 ;  /* 0x0000000d140db211 */ /* 0x000fe200028f0c11 */
[----:B------:R-:W3:Y:S01]  /*0640*/  @!P4 LDC.64 R10, c[0x0][0x390] ;  /* 0x0000e400ff0acb82 */ /* 0x000ee20000000a00 */
[----:B0-----:R-:W-:-:S02]  /*0650*/  @!P1 IMAD R5, R5, R14, RZ ;  /* 0x0000000e05059224 */ /* 0x001fc400078e02ff */
[----:B------:R-:W-:Y:S02]  /*0660*/  HFMA2 R17, -RZ, RZ, 0, 0 ;  /* 0x00000000ff117431 */ /* 0x000fe400000001ff */
[----:B------:R-:W-:Y:S02]  /*0670*/  @!P1 IMAD.MOV.U32 R20, RZ, RZ, R24 ;  /* 0x000000ffff149224 */ /* 0x000fe400078e0018 */
[C---:B------:R-:W-:Y:S02]  /*0680*/  @!P1 IMAD R15, R2.reuse, R15, R5 ;  /* 0x0000000f020f9224 */ /* 0x040fe400078e0205 */
[----:B------:R-:W-:Y:S02]  /*0690*/  HFMA2 R5, -RZ, RZ, 0, 0 ;  /* 0x00000000ff057431 */ /* 0x000fe400000001ff */
[----:B------:R-:W-:-:S04]  /*06a0*/  @!P1 IMAD.WIDE.U32 R20, R2, R14, R20 ;  /* 0x0000000e02149225 */ /* 0x000fc800078e0014 */
[----:B-1----:R-:W-:Y:S01]  /*06b0*/  @!P4 IMAD R3, R3, R6, RZ ;  /* 0x000000060303c224 */ /* 0x002fe200078e02ff */
[----:B------:R-:W-:Y:S01]  /*06c0*/  @!P4 MOV R2, R24 ;  /* 0x000000180002c202 */ /* 0x000fe20000000f00 */
[----:B------:R-:W5:Y:S02]  /*06d0*/  @!P2 LDG.E R5, desc[UR16][R18.64] ;  /* 0x000000101205a981 */ /* 0x000f64000c1e1900 */
[----:B------:R-:W-:Y:S01]  /*06e0*/  @!P4 IMAD R7, R16, R7, R3 ;  /* 0x000000071007c224 */ /* 0x000fe200078e0203 */
[----:B------:R-:W-:Y:S01]  /*06f0*/  @!P4 MOV R3, R27 ;  /* 0x0000001b0003c202 */ /* 0x000fe20000000f00 */
[----:B------:R-:W4:Y:S01]  /*0700*/  @!P3 LDG.E R17, desc[UR16][R12.64] ;  /* 0x000000100c11b981 */ /* 0x000f22000c1e1900 */
[----:B------:R-:W-:Y:S02]  /*0710*/  @!P1 IADD3 R15, PT, PT, R21, R15, RZ ;  /* 0x0000000f150f9210 */ /* 0x000fe40007ffe0ff */
[----:B--2---:R-:W-:Y:S01]  /*0720*/  @!P1 LEA R8, P2, R20, R8, 0x1 ;  /* 0x0000000814089211 */ /* 0x004fe200078408ff */
[----:B------:R-:W-:-:S03]  /*0730*/  @!P4 IMAD.WIDE.U32 R2, R16, R6, R2 ;  /* 0x000000061002c225 */ /* 0x000fc600078e0002 */
[----:B------:R-:W-:Y:S01]  /*0740*/  @!P1 LEA.HI.X R9, R20, R9, R15, 0x1, P2 ;  /* 0x0000000914099211 */ /* 0x000fe200010f0c0f */
[----:B------:R-:W-:Y:S01]  /*0750*/  IMAD.MOV.U32 R6, RZ, RZ, RZ ;  /* 0x000000ffff067224 */ /* 0x000fe200078e00ff */
[----:B------:R-:W-:Y:S02]  /*0760*/  @!P4 IADD3 R3, PT, PT, R3, R7, RZ ;  /* 0x000000070303c210 */ /* 0x000fe40007ffe0ff */
[C---:B---3--:R-:W-:Y:S01]  /*0770*/  @!P4 LEA R10, P2, R2.reuse, R10, 0x1 ;  /* 0x0000000a020ac211 */ /* 0x048fe200078408ff */
[----:B------:R-:W-:Y:S02]  /*0780*/  HFMA2 R21, -RZ, RZ, 0, 0 ;  /* 0x00000000ff157431 */ /* 0x000fe400000001ff */
[----:B------:R0:W2:Y:S01]  /*0790*/  @!P1 LDG.E R6, desc[UR16][R8.64] ;  /* 0x0000001008069981 */ /* 0x0000a2000c1e1900 */
[----:B------:R-:W-:-:S05]  /*07a0*/  @!P4 LEA.HI.X R11, R2, R11, R3, 0x1, P2 ;  /* 0x0000000b020bc211 */ /* 0x000fca00010f0c03 */
[----:B------:R-:W3:Y:S01]  /*07b0*/  @!P4 LDG.E R21, desc[UR16][R10.64] ;  /* 0x000000100a15c981 */ /* 0x000ee2000c1e1900 */
[----:B------:R-:W-:Y:S01]  /*07c0*/  BSSY.RECONVERGENT B0, `(.L_x_2395) ;  /* 0x0000042000007945 */ /* 0x000fe20003800200 */
[--C-:B-----5:R-:W-:Y:S02]  /*07d0*/  HADD2.F32 R3, -RZ, R5.reuse.H1_H1 ;  /* 0x30000005ff037230 */ /* 0x120fe40000004100 */
[----:B------:R-:W-:Y:S02]  /*07e0*/  HADD2.F32 R2, -RZ, R5.H0_H0 ;  /* 0x20000005ff027230 */ /* 0x000fe40000004100 */
[--C-:B----4-:R-:W-:Y:S02]  /*07f0*/  HADD2.F32 R16, -RZ, R17.reuse.H0_H0 ;  /* 0x20000011ff107230 */ /* 0x110fe40000004100 */
[----:B------:R-:W-:Y:S01]  /*0800*/  FMUL.FTZ R7, R3, R3 ;  /* 0x0000000303077220 */ /* 0x000fe20000410000 */
[----:B------:R-:W-:Y:S02]  /*0810*/  HADD2.F32 R17, -RZ, R17.H1_H1 ;  /* 0x30000011ff117230 */ /* 0x000fe40000004100 */
[C---:B------:R-:W-:Y:S01]  /*0820*/  FADD.FTZ R5, R2.reuse, R3 ;  /* 0x0000000302057221 */ /* 0x040fe20000010000 */
[----:B------:R-:W-:-:S02]  /*0830*/  FFMA.FTZ R7, R2, R2, R7 ;  /* 0x0000000202077223 */ /* 0x000fc40000010007 */
[----:B0-----:R-:W-:Y:S01]  /*0840*/  FMUL.FTZ R9, R17, R17 ;  /* 0x0000001111097220 */ /* 0x001fe20000410000 */
[C---:B------:R-:W-:Y:S01]  /*0850*/  FADD.FTZ R12, R16.reuse, R17 ;  /* 0x00000011100c7221 */ /* 0x040fe20000010000 */
[----:B------:R-:W-:Y:S01]  /*0860*/  FADD.FTZ R7, RZ, R7 ;  /* 0x00000007ff077221 */ /* 0x000fe20000010000 */
[----:B------:R-:W-:Y:S01]  /*0870*/  FADD.FTZ R5, RZ, R5 ;  /* 0x00000005ff057221 */ /* 0x000fe20000010000 */
[----:B------:R-:W-:Y:S02]  /*0880*/  FFMA.FTZ R8, R16, R16, R9 ;  /* 0x0000001010087223 */ /* 0x000fe40000010009 */
[----:B------:R-:W0:Y:S01]  /*0890*/  S2R R9, SR_LANEID ;  /* 0x0000000000097919 */ /* 0x000e220000000000 */
[--C-:B--2---:R-:W-:Y:S02]  /*08a0*/  HADD2.F32 R18, -RZ, R6.reuse.H1_H1 ;  /* 0x30000006ff127230 */ /* 0x104fe40000004100 */
[----:B------:R-:W-:Y:S01]  /*08b0*/  FADD.FTZ R7, R7, R8 ;  /* 0x0000000807077221 */ /* 0x000fe20000010000 */
[----:B------:R-:W-:-:S02]  /*08c0*/  HADD2.F32 R19, -RZ, R6.H0_H0 ;  /* 0x20000006ff137230 */ /* 0x000fc40000004100 */
[----:B------:R-:W-:Y:S01]  /*08d0*/  FADD.FTZ R5, R5, R12 ;  /* 0x0000000c05057221 */ /* 0x000fe20000010000 */
[----:B------:R-:W-:Y:S01]  /*08e0*/  FMUL.FTZ R8, R18, R18 ;  /* 0x0000001212087220 */ /* 0x000fe20000410000 */
[--C-:B---3--:R-:W-:Y:S02]  /*08f0*/  HADD2.F32 R20, -RZ, R21.reuse.H1_H1 ;  /* 0x30000015ff147230 */ /* 0x108fe40000004100 */
[C---:B------:R-:W-:Y:S01]  /*0900*/  FADD.FTZ R6, R19.reuse, R18 ;  /* 0x0000001213067221 */ /* 0x040fe20000010000 */
[----:B------:R-:W-:Y:S02]  /*0910*/  HADD2.F32 R21, -RZ, R21.H0_H0 ;  /* 0x20000015ff157230 */ /* 0x000fe40000004100 */
        /* <DEDUP_REMOVED lines=44> */
.L_x_2396:
[----:B------:R-:W-:Y:S05]  /*0be0*/  BSYNC.RECONVERGENT B0 ;  /* 0x0000000000007941 */ /* 0x000fea0003800200 */
.L_x_2395:
        /* <DEDUP_REMOVED lines=26> */
.L_x_2398:
[----:B------:R-:W-:Y:S05]  /*0d90*/  BSYNC.RECONVERGENT B0 ;  /* 0x0000000000007941 */ /* 0x000fea0003800200 */
.L_x_2397:
        /* <DEDUP_REMOVED lines=31> */
.L_x_2401:
[----:B---3--:R-:W3:Y:S04]  /*0f90*/  LDG.E.STRONG.GPU R4, desc[UR16][R6.64] ;  /* 0x0000001006047981 */ /* 0x008ee8000c1ef900 */
[----:B---3--:R-:W-:Y:S01]  /*0fa0*/  CCTL.IVALL ;  /* 0x00000000ff00798f */ /* 0x008fe20002000000 */
[----:B------:R-:W-:Y:S05]  /*0fb0*/  YIELD ;  /* 0x0000000000007946 */ /* 0x000fea0003800000 */
[----:B------:R-:W-:-:S13]  /*0fc0*/  ISETP.NE.AND P2, PT, R4, R9, PT ;  /* 0x000000090400720c */ /* 0x000fda0003f45270 */
[----:B------:R-:W-:Y:S05]  /*0fd0*/  @P2 BRA `(.L_x_2401) ;  /* 0xfffffffc00ec2947 */ /* 0x000fea000383ffff */
.L_x_2400:
        /* <DEDUP_REMOVED lines=15> */
.L_x_2403:
[----:B------:R-:W-:Y:S01]  /*10d0*/  ISETP.EQ.OR P2, PT, RZ, UR23, P3 ;  /* 0x00000017ff007c0c */ /* 0x000fe20009f42670 */
[----:B------:R-:W-:Y:S02]  /*10e0*/  UIADD3 UR24, UPT, UPT, UR5, 0x1, URZ ;  /* 0x0000000105187890 */ /* 0x000fe4000fffe0ff */
[----:B------:R-:W-:-:S04]  /*10f0*/  UIADD3 UR25, UPT, UPT, UR5, 0x2, URZ ;  /* 0x0000000205197890 */ /* 0x000fc8000fffe0ff */
[----:B---3--:R-:W-:Y:S01]  /*1100*/  MOV R4, UR24 ;  /* 0x0000001800047c02 */ /* 0x008fe20008000f00 */
[----:B------:R-:W-:Y:S01]  /*1110*/  UIADD3 UR24, UPT, UPT, UR5, 0x3, URZ ;  /* 0x0000000305187890 */ /* 0x000fe2000fffe0ff */
[----:B------:R-:W-:Y:S02]  /*1120*/  MOV R5, UR25 ;  /* 0x0000001900057c02 */ /* 0x000fe40008000f00 */
[----:B------:R-:W-:Y:S02]  /*1130*/  ISETP.EQ.OR P4, PT, R4, UR15, P3 ;  /* 0x0000000f04007c0c */ /* 0x000fe40009f82670 */
[----:B------:R-:W-:Y:S01]  /*1140*/  VOTEU.ALL UP0, P2 ;  /* 0x0000000000ff7886 */ /* 0x000fe20001000000 */
[----:B------:R-:W-:Y:S02]  /*1150*/  ISETP.EQ.OR P6, PT, R5, UR15, P3 ;  /* 0x0000000f05007c0c */ /* 0x000fe40009fc2670 */
[----:B------:R-:W-:Y:S02]  /*1160*/  MOV R4, UR24 ;  /* 0x0000001800047c02 */ /* 0x000fe40008000f00 */
[----:B------:R-:W-:-:S02]  /*1170*/  @!UP0 UIMAD.WIDE.U32 UR24, UR9, 0x8, UR18 ;  /* 0x00000008091888a5 */ /* 0x000fc4000f8e0012 */
[----:B------:R-:W-:-:S04]  /*1180*/  ISETP.EQ.OR P5, PT, R4, UR15, P3 ;  /* 0x0000000f04007c0c */ /* 0x000fc80009fa2670 */
[----:B------:R-:W-:Y:S01]  /*1190*/  IMAD.U32 R4, RZ, RZ, UR24 ;  /* 0x00000018ff047e24 */ /* 0x000fe2000f8e00ff */
[----:B------:R-:W-:Y:S01]  /*11a0*/  MOV R5, UR25 ;  /* 0x0000001900057c02 */ /* 0x000fe20008000f00 */
[----:B------:R-:W-:Y:S01]  /*11b0*/  VOTEU.ALL UP0, P4 ;  /* 0x0000000000ff7886 */ /* 0x000fe20002000000 */
[----:B------:R-:W-:-:S04]  /*11c0*/  VOTEU.ALL UP1, P6 ;  /* 0x0000000000ff7886 */ /* 0x000fc80003020000 */
[----:B------:R-:W-:Y:S01]  /*11d0*/  @!UP0 UIMAD.WIDE.U32 UR24, UR22, 0x8, UR18 ;  /* 0x00000008161888a5 */ /* 0x000fe2000f8e0012 */
[----:B------:R-:W0:Y:S01]  /*11e0*/  @!P2 LDG.E.64 R4, desc[UR16][R4.64] ;  /* 0x000000100404a981 */ /* 0x000e22000c1e1b00 */
[----:B------:R-:W-:Y:S01]  /*11f0*/  VOTEU.ALL UP0, P5 ;  /* 0x0000000000ff7886 */ /* 0x000fe20002800000 */
[----:B------:R-:W-:-:S03]  /*1200*/  @!UP1 UIMAD.WIDE.U32 UR26, UR11, 0x8, UR18 ;  /* 0x000000080b1a98a5 */ /* 0x000fc6000f8e0012 */
[----:B------:R-:W-:Y:S02]  /*1210*/  MOV R6, UR24 ;  /* 0x0000001800067c02 */ /* 0x000fe40008000f00 */
[----:B------:R-:W-:Y:S01]  /*1220*/  MOV R7, UR25 ;  /* 0x0000001900077c02 */ /* 0x000fe20008000f00 */
[----:B------:R-:W-:Y:S01]  /*1230*/  @!UP0 UIMAD.WIDE.U32 UR24, UR21, 0x8, UR18 ;  /* 0x00000008151888a5 */ /* 0x000fe2000f8e0012 */
[----:B------:R-:W-:Y:S02]  /*1240*/  MOV R8, UR26 ;  /* 0x0000001a00087c02 */ /* 0x000fe40008000f00 */
[----:B------:R-:W-:Y:S02]  /*1250*/  MOV R9, UR27 ;  /* 0x0000001b00097c02 */ /* 0x000fe40008000f00 */
[----:B------:R-:W3:Y:S01]  /*1260*/  @!P4 LDG.E.64 R6, desc[UR16][R6.64] ;  /* 0x000000100606c981 */ /* 0x000ee2000c1e1b00 */
[----:B--2---:R-:W-:Y:S01]  /*1270*/  IMAD.U32 R10, RZ, RZ, UR24 ;  /* 0x00000018ff0a7e24 */ /* 0x004fe2000f8e00ff */
[----:B-1----:R-:W-:-:S02]  /*1280*/  MOV R11, UR25 ;  /* 0x00000019000b7c02 */ /* 0x002fc40008000f00 */
        /* <DEDUP_REMOVED lines=14> */
[----:B------:R-:W-:-:S02]  /*1370*/  ISETP.EQ.OR P4, PT, R4, UR15, P3 ;  /* 0x0000000f04007c0c */ /* 0x000fc40009f82670 */
[----:B--2---:R-:W-:Y:S01]  /*1380*/  @!P6 FADD.FTZ R12, R12, R8 ;  /* 0x000000080c0ce221 */ /* 0x004fe20000010000 */
[----:B------:R-:W-:Y:S01]  /*1390*/  @!P6 FADD.FTZ R13, R13, R9 ;  /* 0x000000090d0de221 */ /* 0x000fe20000010000 */
[----:B------:R-:W-:-:S03]  /*13a0*/  ISETP.EQ.OR P6, PT, R5, UR15, P3 ;  /* 0x0000000f05007c0c */ /* 0x000fc60009fc2670 */
[----:B------:R-:W-:Y:S01]  /*13b0*/  VOTEU.ALL UP0, P2 ;  /* 0x0000000000ff7886 */ /* 0x000fe20001000000 */
[----:B------:R-:W-:Y:S01]  /*13c0*/  MOV R4, UR24 ;  /* 0x0000001800047c02 */ /* 0x000fe20008000f00 */
[----:B----4-:R-:W-:Y:S01]  /*13d0*/  @!P5 FADD.FTZ R12, R12, R10 ;  /* 0x0000000a0c0cd221 */ /* 0x010fe20000010000 */
[----:B------:R-:W-:Y:S02]  /*13e0*/  @!P5 FADD.FTZ R13, R13, R11 ;  /* 0x0000000b0d0dd221 */ /* 0x000fe40000010000 */
[----:B------:R-:W-:Y:S01]  /*13f0*/  ISETP.EQ.OR P5, PT, R4, UR15, P3 ;  /* 0x0000000f04007c0c */ /* 0x000fe20009fa2670 */
[----:B------:R-:W-:Y:S01]  /*1400*/  @!UP0 UIMAD.WIDE.U32 UR24, UR12, 0x8, UR18 ;  /* 0x000000080c1888a5 */ /* 0x000fe2000f8e0012 */
[----:B------:R-:W-:-:S05]  /*1410*/  VOTEU.ALL UP0, P4 ;  /* 0x0000000000ff7886 */ /* 0x000fca0002000000 */
[----:B------:R-:W-:Y:S01]  /*1420*/  IMAD.U32 R4, RZ, RZ, UR24 ;  /* 0x00000018ff047e24 */ /* 0x000fe2000f8e00ff */
[----:B------:R-:W-:Y:S01]  /*1430*/  MOV R5, UR25 ;  /* 0x0000001900057c02 */ /* 0x000fe20008000f00 */
[----:B------:R-:W-:Y:S01]  /*1440*/  VOTEU.ALL UP1, P6 ;  /* 0x0000000000ff7886 */ /* 0x000fe20003020000 */
[----:B------:R-:W-:-:S03]  /*1450*/  @!UP0 UIMAD.WIDE.U32 UR24, UR14, 0x8, UR18 ;  /* 0x000000080e1888a5 */ /* 0x000fc6000f8e0012 */
[----:B------:R-:W-:Y:S01]  /*1460*/  VOTEU.ALL UP0, P5 ;  /* 0x0000000000ff7886 */ /* 0x000fe20002800000 */
[----:B------:R-:W2:Y:S01]  /*1470*/  @!P2 LDG.E.64 R4, desc[UR16][R4.64] ;  /* 0x000000100404a981 */ /* 0x000ea2000c1e1b00 */
[----:B------:R-:W-:Y:S01]  /*1480*/  @!UP1 UIMAD.WIDE.U32 UR26, UR13, 0x8, UR18 ;  /* 0x000000080d1a98a5 */ /* 0x000fe2000f8e0012 */
[----:B------:R-:W-:Y:S02]  /*1490*/  MOV R6, UR24 ;  /* 0x0000001800067c02 */ /* 0x000fe40008000f00 */
[----:B------:R-:W-:Y:S01]  /*14a0*/  MOV R7, UR25 ;  /* 0x0000001900077c02 */ /* 0x000fe20008000f00 */
[----:B------:R-:W-:Y:S02]  /*14b0*/  @!UP0 UIMAD.WIDE.U32 UR24, UR10, 0x8, UR18 ;  /* 0x000000080a1888a5 */ /* 0x000fe4000f8e0012 */
        /* <DEDUP_REMOVED lines=28> */
.L_x_2402:
        /* <DEDUP_REMOVED lines=10> */
[----:B------:R-:W-:Y:S02]  /*1720*/  MOV R4, UR12 ;  /* 0x0000000c00047c02 */ /* 0x000fe40008000f00 */
[----:B------:R-:W-:-:S02]  /*1730*/  MOV R5, UR9 ;  /* 0x0000000900057c02 */ /* 0x000fc40008000f00 */
[----:B------:R-:W-:Y:S01]  /*1740*/  ISETP.EQ.OR P4, PT, R4, UR15, P3 ;  /* 0x0000000f04007c0c */ /* 0x000fe20009f82670 */
[----:B------:R-:W-:Y:S01]  /*1750*/  IMAD.U32 R4, RZ, RZ, UR14 ;  /* 0x0000000eff047e24 */ /* 0x000fe2000f8e00ff */
[----:B------:R-:W-:-:S04]  /*1760*/  ISETP.EQ.OR P5, PT, R5, UR15, P3 ;  /* 0x0000000f05007c0c */ /* 0x000fc80009fa2670 */
[----:B------:R-:W-:Y:S01]  /*1770*/  ISETP.EQ.OR P6, PT, R4, UR15, P3 ;  /* 0x0000000f04007c0c */ /* 0x000fe20009fc2670 */
[----:B------:R-:W-:-:S05]  /*1780*/  VOTEU.ALL UP2, P2 ;  /* 0x0000000000ff7886 */ /* 0x000fca0001040000 */
[----:B------:R-:W-:Y:S01]  /*1790*/  @!UP2 UIMAD UR10, UR5, UR20, UR6 ;  /* 0x00000014050aa2a4 */ /* 0x000fe2000f8e0206 */
[----:B------:R-:W-:Y:S02]  /*17a0*/  VOTEU.ALL UP1, P4 ;  /* 0x0000000000ff7886 */ /* 0x000fe40002020000 */
[----:B------:R-:W-:Y:S01]  /*17b0*/  VOTEU.ALL UP0, P5 ;  /* 0x0000000000ff7886 */ /* 0x000fe20002800000 */
[----:B------:R-:W-:Y:S02]  /*17c0*/  @!UP2 UIMAD.WIDE.U32 UR10, UR10, 0x8, UR18 ;  /* 0x000000080a0aa8a5 */ /* 0x000fe4000f8e0012 */
[----:B------:R-:W-:Y:S01]  /*17d0*/  @!UP1 UIMAD UR12, UR12, UR20, UR6 ;  /* 0x000000140c0c92a4 */ /* 0x000fe2000f8e0206 */
[----:B------:R-:W-:Y:S01]  /*17e0*/  VOTEU.ALL UP2, P6 ;  /* 0x0000000000ff7886 */ /* 0x000fe20003040000 */
[----:B------:R-:W-:Y:S02]  /*17f0*/  @!UP0 UIMAD UR9, UR9, UR20, UR6 ;  /* 0x00000014090982a4 */ /* 0x000fe4000f8e0206 */
[----:B------:R-:W-:Y:S01]  /*1800*/  MOV R4, UR10 ;  /* 0x0000000a00047c02 */ /* 0x000fe20008000f00 */
[----:B------:R-:W-:Y:S01]  /*1810*/  @!UP1 UIMAD.WIDE.U32 UR12, UR12, 0x8, UR18 ;  /* 0x000000080c0c98a5 */ /* 0x000fe2000f8e0012 */
[----:B------:R-:W-:Y:S01]  /*1820*/  MOV R5, UR11 ;  /* 0x0000000b00057c02 */ /* 0x000fe20008000f00 */
[----:B------:R-:W-:-:S02]  /*1830*/  @!UP2 UIMAD UR14, UR14, UR20, UR6 ;  /* 0x000000140e0ea2a4 */ /* 0x000fc4000f8e0206 */
[----:B------:R-:W-:Y:S02]  /*1840*/  @!UP0 UIMAD.WIDE.U32 UR10, UR9, 0x8, UR18 ;  /* 0x00000008090a88a5 */ /* 0x000fe4000f8e0012 */
[----:B------:R-:W-:Y:S01]  /*1850*/  MOV R6, UR12 ;  /* 0x0000000c00067c02 */ /* 0x000fe20008000f00 */
[----:B------:R-:W0:Y:S01]  /*1860*/  @!P2 LDG.E.64 R4, desc[UR16][R4.64] ;  /* 0x000000100404a981 */ /* 0x000e22000c1e1b00 */
        /* <DEDUP_REMOVED lines=9> */
[----:B------:R-:W-:-:S04]  /*1900*/  MOV R14, UR5 ;  /* 0x00000005000e7c02 */ /* 0x000fc80008000f00 */
        /* <DEDUP_REMOVED lines=10> */
.L_x_2404:
[----:B------:R-:W-:-:S13]  /*19b0*/  LOP3.LUT P2, R4, R22, 0x3, RZ, 0xc0, !PT ;  /* 0x0000000316047812 */ /* 0x000fda000784c0ff */
[----:B------:R-:W-:Y:S05]  /*19c0*/  @!P2 BRA `(.L_x_2399) ;  /* 0x0000000000a0a947 */ /* 0x000fea0003800000 */
[----:B------:R-:W-:-:S13]  /*19d0*/  ISETP.NE.AND P2, PT, R4, 0x1, PT ;  /* 0x000000010400780c */ /* 0x000fda0003f45270 */
[----:B------:R-:W-:Y:S05]  /*19e0*/  @!P2 BRA `(.L_x_2405) ;  /* 0x000000000060a947 */ /* 0x000fea0003800000 */
[----:B------:R-:W-:Y:S02]  /*19f0*/  UIADD3 UR10, UPT, UPT, UR5, 0x1, URZ ;  /* 0x00000001050a7890 */ /* 0x000fe4000fffe0ff */
[----:B------:R-:W-:-:S04]  /*1a00*/  MOV R4, UR5 ;  /* 0x0000000500047c02 */ /* 0x000fc80008000f00 */
[----:B------:R-:W-:Y:S01]  /*1a10*/  ISETP.EQ.OR P4, PT, R4, UR15, P3 ;  /* 0x0000000f04007c0c */ /* 0x000fe20009f82670 */
[----:B------:R-:W-:-:S05]  /*1a20*/  IMAD.U32 R4, RZ, RZ, UR10 ;  /* 0x0000000aff047e24 */ /* 0x000fca000f8e00ff */
        /* <DEDUP_REMOVED lines=20> */
.L_x_2405:
        /* <DEDUP_REMOVED lines=13> */
.L_x_2406:
[----:B------:R-:W-:Y:S05]  /*1c40*/  BSYNC.RECONVERGENT B0 ;  /* 0x0000000000007941 */ /* 0x000fea0003800200 */
.L_x_2399:
        /* <DEDUP_REMOVED lines=59> */
[----:B------:R-:W-:Y:S02]  /*2000*/  F2FP.F16.F32.PACK_AB R3, R15, R14 ;  /* 0x0000000e0f03723e */ /* 0x000fe400000000ff */
[----:B------:R-:W-:-:S05]  /*2010*/  LEA.HI.X R9, R2, UR11, R9, 0x1, P1 ;  /* 0x0000000b02097c11 */ /* 0x000fca00088f0c09 */
[----:B------:R1:W-:Y:S04]  /*2020*/  STG.E desc[UR16][R8.64], R3 ;  /* 0x0000000308007986 */ /* 0x0003e8000c101910 */
.L_x_2410:
[----:B------:R-:W-:Y:S05]  /*2030*/  BSYNC.RECONVERGENT B1 ;  /* 0x0000000000017941 */ /* 0x000fea0003800200 */
.L_x_2409:
        /* <DEDUP_REMOVED lines=23> */
[----:B------:R-:W-:-:S05]  /*21b0*/  IMAD.WIDE.U32 R2, R13, UR10, R2 ;  /* 0x0000000a0d027c25 */ /* 0x000fca000f8e0002 */
[----:B------:R-:W-:Y:S02]  /*21c0*/  IADD3 R9, PT, PT, R3, R9, RZ ;  /* 0x0000000903097210 */ /* 0x000fe40007ffe0ff */
[----:B-1----:R-:W-:Y:S02]  /*21d0*/  LEA R8, P1, R2, UR18, 0x1 ;  /* 0x0000001202087c11 */ /* 0x002fe4000f8208ff */
[----:B------:R-:W-:Y:S02]  /*21e0*/  F2FP.F16.F32.PACK_AB R3, R16, R29 ;  /* 0x0000001d1003723e */ /* 0x000fe400000000ff */
[----:B------:R-:W-:-:S05]  /*21f0*/  LEA.HI.X R9, R2, UR19, R9, 0x1, P1 ;  /* 0x0000001302097c11 */ /* 0x000fca00088f0c09 */
[----:B------:R2:W-:Y:S04]  /*2200*/  STG.E desc[UR16][R8.64], R3 ;  /* 0x0000000308007986 */ /* 0x0005e8000c101910 */
.L_x_2412:
[----:B------:R-:W-:Y:S05]  /*2210*/  BSYNC.RECONVERGENT B1 ;  /* 0x0000000000017941 */ /* 0x000fea0003800200 */
.L_x_2411:
[----:B------:R-:W-:Y:S04]  /*2220*/  BSSY.RECONVERGENT B1, `(.L_x_2413) ;  /* 0x0000014000017945 */ /* 0x000fe80003800200 */
[----:B------:R-:W-:Y:S05]  /*2230*/  @P2 BRA `(.L_x_2414) ;  /* 0x0000000000482947 */ /* 0x000fea0003800000 */
[----:B------:R-:W3:Y:S01]  /*2240*/  LDCU.64 UR10, c[0x0][0x3e0] ;  /* 0x00007c00ff0a77ac */ /* 0x000ee20008000a00 */
[----:B------:R-:W-:Y:S01]  /*2250*/  MOV R2, R24 ;  /* 0x0000001800027202 */ /* 0x000fe20000000f00 */
[----:B-12---:R-:W-:Y:S02]  /*2260*/  IMAD.MOV.U32 R3, RZ, RZ, R27 ;  /* 0x000000ffff037224 */ /* 0x006fe400078e001b */
[--C-:B------:R-:W-:Y:S01]  /*2270*/  FADD.FTZ R19, R19, -R0.reuse ;  /* 0x8000000013137221 */ /* 0x100fe20000010000 */
[----:B------:R-:W1:Y:S01]  /*2280*/  LDCU.64 UR18, c[0x0][0x380] ;  /* 0x00007000ff1277ac */ /* 0x000e620008000a00 */
[----:B------:R-:W-:Y:S02]  /*2290*/  FADD.FTZ R9, R18, -R0 ;  /* 0x8000000012097221 */ /* 0x000fe40000010000 */
[-C--:B0-----:R-:W-:Y:S02]  /*22a0*/  FMUL.FTZ R19, R19, R10.reuse ;  /* 0x0000000a13137220 */ /* 0x081fe40000410000 */
[----:B------:R-:W-:-:S02]  /*22b0*/  FMUL.FTZ R8, R9, R10 ;  /* 0x0000000a09087220 */ /* 0x000fc40000410000 */
[----:B-----5:R-:W-:Y:S01]  /*22c0*/  FFMA.FTZ R19, R4, R19, R6 ;  /* 0x0000001304137223 */ /* 0x020fe20000010006 */
[----:B---3--:R-:W-:Y:S02]  /*22d0*/  IMAD R16, R15, UR10, RZ ;  /* 0x0000000a0f107c24 */ /* 0x008fe4000f8e02ff */
[----:B------:R-:W-:-:S04]  /*22e0*/  IMAD.WIDE.U32 R2, R11, UR10, R2 ;  /* 0x0000000a0b027c25 */ /* 0x000fc8000f8e0002 */
[----:B------:R-:W-:Y:S02]  /*22f0*/  IMAD R11, R11, UR11, R16 ;  /* 0x0000000b0b0b7c24 */ /* 0x000fe4000f8e0210 */
[----:B------:R-:W-:Y:S01]  /*2300*/  FFMA.FTZ R16, R5, R8, R7 ;  /* 0x0000000805107223 */ /* 0x000fe20000010007 */
[----:B-1----:R-:W-:Y:S02]  /*2310*/  LEA R8, P1, R2, UR18, 0x1 ;  /* 0x0000001202087c11 */ /* 0x002fe4000f8208ff */
[----:B------:R-:W-:Y:S02]  /*2320*/  IADD3 R11, PT, PT, R3, R11, RZ ;  /* 0x0000000b030b7210 */ /* 0x000fe40007ffe0ff */
[----:B------:R-:W-:Y:S02]  /*2330*/  F2FP.F16.F32.PACK_AB R3, R16, R19 ;  /* 0x000000131003723e */ /* 0x000fe400000000ff */
[----:B------:R-:W-:-:S05]  /*2340*/  LEA.HI.X R9, R2, UR19, R11, 0x1, P1 ;  /* 0x0000001302097c11 */ /* 0x000fca00088f0c0b */
[----:B------:R3:W-:Y:S02]  /*2350*/  STG.E desc[UR16][R8.64], R3 ;  /* 0x0000000308007986 */ /* 0x0007e4000c101910 */
.L_x_2414:
[----:B------:R-:W-:Y:S05]  /*2360*/  BSYNC.RECONVERGENT B1 ;  /* 0x0000000000017941 */ /* 0x000fea0003800200 */
.L_x_2413:
        /* <DEDUP_REMOVED lines=10> */
[----:B------:R-:W-:Y:S01]  /*2410*/  F2FP.F16.F32.PACK_AB R5, R10, R21 ;  /* 0x000000150a05723e */ /* 0x000fe200000000ff */
[----:B----4-:R-:W-:Y:S02]  /*2420*/  IMAD R9, R14, UR10, RZ ;  /* 0x0000000a0e097c24 */ /* 0x010fe4000f8e02ff */
[----:B------:R-:W-:-:S04]  /*2430*/  IMAD.WIDE.U32 R24, R12, UR10, R24 ;  /* 0x0000000a0c187c25 */ /* 0x000fc8000f8e0018 */
[----:B------:R-:W-:Y:S01]  /*2440*/  IMAD R9, R12, UR11, R9 ;  /* 0x0000000b0c097c24 */ /* 0x000fe2000f8e0209 */
[----:B-1----:R-:W-:-:S04]  /*2450*/  LEA R2, P1, R24, UR12, 0x1 ;  /* 0x0000000c18027c11 */ /* 0x002fc8000f8208ff */
[----:B------:R-:W-:-:S04]  /*2460*/  IADD3 R9, PT, PT, R25, R9, RZ ;  /* 0x0000000919097210 */ /* 0x000fc80007ffe0ff */
[----:B------:R-:W-:-:S05]  /*2470*/  LEA.HI.X R3, R24, UR13, R9, 0x1, P1 ;  /* 0x0000000d18037c11 */ /* 0x000fca00088f0c09 */
[----:B------:R4:W-:Y:S01]  /*2480*/  STG.E desc[UR16][R2.64], R5 ;  /* 0x0000000502007986 */ /* 0x0009e2000c101910 */
[----:B------:R-:W-:Y:S05]  /*2490*/  BRA `(.L_x_2415) ;  /* 0x00000008001c7947 */ /* 0x000fea0003800000 */
.L_x_2408:
        /* <DEDUP_REMOVED lines=29> */
[----:B------:R-:W-:Y:S02]  /*2670*/  IMAD.MOV.U32 R2, RZ, RZ, R24 ;  /* 0x000000ffff027224 */ /* 0x000fe400078e0018 */
[----:B-1----:R-:W-:Y:S01]  /*2680*/  FADD.FTZ R29, R3, 1 ;  /* 0x3f800000031d7421 */ /* 0x002fe20000010000 */
[----:B------:R-:W-:Y:S02]  /*2690*/  MOV R3, R27 ;  /* 0x0000001b00037202 */ /* 0x000fe40000000f00 */
[----:B------:R-:W1:Y:S01]  /*26a0*/  MUFU.RCP R9, R9 ;  /* 0x0000000900097308 */ /* 0x000e620000001000 */
[----:B------:R-:W-:-:S07]  /*26b0*/  IMAD.WIDE.U32 R2, R23, UR12, R2 ;  /* 0x0000000c17027c25 */ /* 0x000fce000f8e0002 */
[----:B------:R-:W2:Y:S01]  /*26c0*/  MUFU.RCP R29, R29 ;  /* 0x0000001d001d7308 */ /* 0x000ea20000001000 */
[----:B------:R-:W-:Y:S02]  /*26d0*/  IADD3 R3, PT, PT, R3, R8, RZ ;  /* 0x0000000803037210 */ /* 0x000fe40007ffe0ff */
[----:B0-----:R-:W-:Y:S01]  /*26e0*/  LEA R8, P3, R2, UR18, 0x1 ;  /* 0x0000001202087c11 */ /* 0x001fe2000f8608ff */
[----:B-1----:R-:W-:-:S03]  /*26f0*/  FMUL.FTZ R15, R15, R9 ;  /* 0x000000090f0f7220 */ /* 0x002fc60000410000 */
[----:B------:R-:W-:Y:S01]  /*2700*/  LEA.HI.X R9, R2, UR19, R3, 0x1, P3 ;  /* 0x0000001302097c11 */ /* 0x000fe200098f0c03 */
[----:B--2---:R-:W-:-:S05]  /*2710*/  FMUL.FTZ R28, R28, R29 ;  /* 0x0000001d1c1c7220 */ /* 0x004fca0000410000 */
[----:B------:R-:W-:-:S05]  /*2720*/  F2FP.F16.F32.PACK_AB R15, R28, R15 ;  /* 0x0000000f1c0f723e */ /* 0x000fca00000000ff */
[----:B------:R1:W-:Y:S02]  /*2730*/  STG.E desc[UR16][R8.64], R15 ;  /* 0x0000000f08007986 */ /* 0x0003e4000c101910 */
.L_x_2417:
[----:B------:R-:W-:Y:S05]  /*2740*/  BSYNC.RECONVERGENT B1 ;  /* 0x0000000000017941 */ /* 0x000fea0003800200 */
.L_x_2416:
        /* <DEDUP_REMOVED lines=28> */
[----:B------:R-:W-:-:S05]  /*2910*/  F2FP.F16.F32.PACK_AB R11, R28, R11 ;  /* 0x0000000b1c0b723e */ /* 0x000fca00000000ff */
[----:B------:R2:W-:Y:S02]  /*2920*/  STG.E desc[UR16][R8.64], R11 ;  /* 0x0000000b08007986 */ /* 0x0005e4000c101910 */
.L_x_2419:
[----:B------:R-:W-:Y:S05]  /*2930*/  BSYNC.RECONVERGENT B1 ;  /* 0x0000000000017941 */ /* 0x000fea0003800200 */
.L_x_2418:
[----:B------:R-:W-:Y:S04]  /*2940*/  BSSY.RECONVERGENT B1, `(.L_x_2420) ;  /* 0x0000020000017945 */ /* 0x000fe80003800200 */
[----:B------:R-:W-:Y:S05]  /*2950*/  @P1 BRA `(.L_x_2421) ;  /* 0x0000000000781947 */ /* 0x000fea0003800000 */
[--C-:B------:R-:W-:Y:S01]  /*2960*/  FADD.FTZ R19, R19, -R0.reuse ;  /* 0x8000000013137221 */ /* 0x100fe20000010000 */
[----:B------:R-:W-:Y:S01]  /*2970*/  FADD.FTZ R3, R18, -R0 ;  /* 0x8000000012037221 */ /* 0x000fe20000010000 */
[----:B------:R-:W3:Y:S01]  /*2980*/  LDCU.64 UR12, c[0x0][0x3e0] ;  /* 0x00007c00ff0c77ac */ /* 0x000ee20008000a00 */
[----:B-1----:R-:W-:Y:S02]  /*2990*/  VIADD R15, R23, 0x40 ;  /* 0x00000040170f7836 */ /* 0x002fe40000000000 */
[-C--:B0-2---:R-:W-:Y:S01]  /*29a0*/  FMUL.FTZ R9, R19, R10.reuse ;  /* 0x0000000a13097220 */ /* 0x085fe20000410000 */
[----:B------:R-:W-:Y:S01]  /*29b0*/  FMUL.FTZ R8, R3, R10 ;  /* 0x0000000a03087220 */ /* 0x000fe20000410000 */
[----:B------:R-:W0:Y:S02]  /*29c0*/  LDCU.64 UR18, c[0x0][0x380] ;  /* 0x00007000ff1277ac */ /* 0x000e240008000a00 */
[----:B-----5:R-:W-:Y:S01]  /*29d0*/  FFMA.FTZ R9, R4, R9, R6 ;  /* 0x0000000904097223 */ /* 0x020fe20000010006 */
[----:B------:R-:W-:Y:S01]  /*29e0*/  FFMA.FTZ R8, R5, R8, R7 ;  /* 0x0000000805087223 */ /* 0x000fe20000010007 */
[----:B------:R-:W-:-:S02]  /*29f0*/  SHF.R.S32.HI R13, RZ, 0x1f, R15 ;  /* 0x0000001fff0d7819 */ /* 0x000fc4000001140f */
[----:B------:R-:W-:Y:S01]  /*2a00*/  FMUL.FTZ R2, R9, -1.4426950216293334961 ;  /* 0xbfb8aa3b09027820 */ /* 0x000fe20000410000 */
[----:B------:R-:W-:-:S05]  /*2a10*/  FMUL.FTZ R3, R8, -1.4426950216293334961 ;  /* 0xbfb8aa3b08037820 */ /* 0x000fca0000410000 */
[----:B------:R-:W1:Y:S01]  /*2a20*/  MUFU.EX2 R2, R2 ;  /* 0x0000000200027308 */ /* 0x000e620000000800 */
[----:B---3--:R-:W-:-:S03]  /*2a30*/  IMAD R13, R13, UR12, RZ ;  /* 0x0000000c0d0d7c24 */ /* 0x008fc6000f8e02ff */
[----:B------:R-:W2:Y:S01]  /*2a40*/  MUFU.EX2 R3, R3 ;  /* 0x0000000300037308 */ /* 0x000ea20000000800 */
[----:B-1----:R-:W-:Y:S01]  /*2a50*/  FADD.FTZ R16, R2, 1 ;  /* 0x3f80000002107421 */ /* 0x002fe20000010000 */
[----:B------:R-:W-:Y:S01]  /*2a60*/  MOV R2, R24 ;  /* 0x0000001800027202 */ /* 0x000fe20000000f00 */
[----:B--2---:R-:W-:Y:S01]  /*2a70*/  FADD.FTZ R11, R3, 1 ;  /* 0x3f800000030b7421 */ /* 0x004fe20000010000 */
[----:B------:R-:W-:-:S03]  /*2a80*/  MOV R3, R27 ;  /* 0x0000001b00037202 */ /* 0x000fc60000000f00 */
        /* <DEDUP_REMOVED lines=9> */
[----:B------:R-:W-:-:S05]  /*2b20*/  F2FP.F16.F32.PACK_AB R13, R13, R16 ;  /* 0x000000100d0d723e */ /* 0x000fca00000000ff */
[----:B------:R3:W-:Y:S02]  /*2b30*/  STG.E desc[UR16][R8.64], R13 ;  /* 0x0000000d08007986 */ /* 0x0007e4000c101910 */
.L_x_2421:
[----:B------:R-:W-:Y:S05]  /*2b40*/  BSYNC.RECONVERGENT B1 ;  /* 0x0000000000017941 */ /* 0x000fea0003800200 */
.L_x_2420:
        /* <DEDUP_REMOVED lines=26> */
[----:B------:R-:W-:-:S05]  /*2cf0*/  F2FP.F16.F32.PACK_AB R5, R5, R0 ;  /* 0x000000000505723e */ /* 0x000fca00000000ff */
[----:B------:R0:W-:Y:S02]  /*2d00*/  STG.E desc[UR16][R2.64], R5 ;  /* 0x0000000502007986 */ /* 0x0001e4000c101910 */
.L_x_2415:
[----:B------:R-:W-:Y:S05]  /*2d10*/  BSYNC.RECONVERGENT B0 ;  /* 0x0000000000007941 */ /* 0x000fea0003800200 */
.L_x_2407:
[----:B------:R-:W-:Y:S02]  /*2d20*/  UIADD3 UR8, UPT, UPT, UR20, UR8, URZ ;  /* 0x0000000814087290 */ /* 0x000fe4000fffe0ff */
[----:B------:R-:W-:Y:S02]  /*2d30*/  UIADD3 UR4, UPT, UPT, UR4, 0x1, URZ ;  /* 0x0000000104047890 */ /* 0x000fe4000fffe0ff */
[----:B------:R-:W-:-:S09]  /*2d40*/  UISETP.GE.AND UP0, UPT, UR8, UR7, UPT ;  /* 0x000000070800728c */ /* 0x000fd2000bf06270 */
[----:B------:R-:W-:Y:S05]  /*2d50*/  BRA.U !UP0, `(.L_x_2422) ;  /* 0xffffffd508047547 */ /* 0x000fea000b83ffff */
[----:B------:R-:W-:Y:S05]  /*2d60*/  EXIT ;  /* 0x000000000000794d */ /* 0x000fea0003800000 */
.L_x_2423:
        /* <DEDUP_REMOVED lines=9> */
.L_x_3456:


//--------------------- .text._Z35group_norm_nhwc_fwd_one_pass_kernelI11Fp16IOFp32WLi256ELi16ELi256EEv26Group_norm_nhwc_fwd_params --------------------------
	.section	.text._Z35group_norm_nhwc_fwd_one_pass_kernelI11Fp16IOFp32WLi256ELi16ELi256EEv26Group_norm_nhwc_fwd_params,"ax",@progbits
	.align	128
        .global         _Z35group_norm_nhwc_fwd_one_pass_kernelI11Fp16IOFp32WLi256ELi16ELi256EEv26Group_norm_nhwc_fwd_params
        .type           _Z35group_norm_nhwc_fwd_one_pass_kernelI11Fp16IOFp32WLi256ELi16ELi256EEv26Group_norm_nhwc_fwd_params,@function
        .size           _Z35group_norm_nhwc_fwd_one_pass_kernelI11Fp16IOFp32WLi256ELi16ELi256EEv26Group_norm_nhwc_fwd_params,(.L_x_3457 - _Z35group_norm_nhwc_fwd_one_pass_kernelI11Fp16IOFp32WLi256ELi16ELi256EEv26Group_norm_nhwc_fwd_params)
        .other          _Z35group_norm_nhwc_fwd_one_pass_kernelI11Fp16IOFp32WLi256ELi16ELi256EEv26Group_norm_nhwc_fwd_params,@"STO_CUDA_ENTRY STV_DEFAULT"
_Z35group_norm_nhwc_fwd_one_pass_kernelI11Fp16IOFp32WLi256ELi16ELi256EEv26Group_norm_nhwc_fwd_params:
.text._Z35group_norm_nhwc_fwd_one_pass_kernelI11Fp16IOFp32WLi256ELi16ELi256EEv26Group_norm_nhwc_fwd_params:
        /* <DEDUP_REMOVED lines=42> */
.L_x_2467:
[----:B0-----:R-:W0:Y:S01]  /*02a0*/  LDCU UR5, c[0x0][0x3f8] ;  /* 0x00007f00ff0577ac */ /* 0x001e220008000800 */
[----:B------:R-:W-:Y:S02]  /*02b0*/  IABS R8, UR9 ;  /* 0x0000000900087c13 */ /* 0x000fe40008000000 */
[----:B-1----:R-:W-:Y:S01]  /*02c0*/  IADD3 R19, PT, PT, R38, 0x60, RZ ;  /* 0x0000006026137810 */ /* 0x002fe20007ffe0ff */
[----:B------:R-:W1:Y:S01]  /*02d0*/  LDCU.64 UR14, c[0x0][0x3e8] ;  /* 0x00007d00ff0e77ac */ /* 0x000e620008000a00 */
[----:B------:R-:W-:Y:S02]  /*02e0*/  R2UR UR12, R8 ;  /* 0x00000000080c72ca */ /* 0x000fe400000e0000 */
[----:B------:R-:W-:Y:S01]  /*02f0*/  SHF.R.S32.HI R11, RZ, 0x1f, R19 ;  /* 0x0000001fff0b7819 */ /* 0x000fe20000011413 */
[----:B---3--:R-:W3:Y:S01]  /*0300*/  LDCU.64 UR18, c[0x0][0x3f0] ;  /* 0x00007e00ff1277ac */ /* 0x008ee20008000a00 */
[----:B------:R-:W-:-:S04]  /*0310*/  IADD3 R21, PT, PT, R38, 0x20, RZ ;  /* 0x0000002026157810 */ /* 0x000fc80007ffe0ff */
[----:B-----5:R-:W-:Y:S02]  /*0320*/  SHF.R.S32.HI R15, RZ, 0x1f, R21 ;  /* 0x0000001fff0f7819 */ /* 0x020fe40000011415 */
[----:B0-2-4-:R-:W-:Y:S01]  /*0330*/  MOV R3, UR5 ;  /* 0x0000000500037c02 */ /* 0x015fe20008000f00 */
[----:B------:R-:W-:-:S03]  /*0340*/  UISETP.NE.AND UP1, UPT, UR5, URZ, UPT ;  /* 0x000000ff0500728c */ /* 0x000fc6000bf25270 */
[----:B------:R-:W-:Y:S02]  /*0350*/  IABS R6, R3 ;  /* 0x0000000300067213 */ /* 0x000fe40000000000 */
[----:B-1----:R-:W-:Y:S02]  /*0360*/  ISETP.GE.U32.AND P4, PT, R19, UR14, PT ;  /* 0x0000000e13007c0c */ /* 0x002fe4000bf86070 */
[----:B------:R-:W0:Y:S01]  /*0370*/  I2F.RP R3, R6 ;  /* 0x0000000600037306 */ /* 0x000e220000209400 */
[----:B------:R-:W-:Y:S02]  /*0380*/  ISETP.GE.U32.AND P5, PT, R21, UR14, PT ;  /* 0x0000000e15007c0c */ /* 0x000fe4000bfa6070 */
[----:B------:R-:W-:Y:S02]  /*0390*/  ISETP.GE.AND.EX P4, PT, R11, UR15, PT, P4 ;  /* 0x0000000f0b007c0c */ /* 0x000fe4000bf86340 */
[----:B------:R-:W-:Y:S02]  /*03a0*/  ISETP.GE.AND.EX P5, PT, R15, UR15, PT, P5 ;  /* 0x0000000f0f007c0c */ /* 0x000fe4000bfa6350 */
[----:B---3--:R-:W-:Y:S01]  /*03b0*/  MOV R13, UR18 ;  /* 0x00000012000d7c02 */ /* 0x008fe20008000f00 */
[----:B0-----:R-:W0:Y:S08]  /*03c0*/  MUFU.RCP R3, R3 ;  /* 0x0000000300037308 */ /* 0x001e300000001000 */
[----:B------:R-:W1:Y:S01]  /*03d0*/  @!P4 LDC.64 R8, c[0x0][0x390] ;  /* 0x0000e400ff08cb82 */ /* 0x000e620000000a00 */
[----:B0-----:R-:W-:-:S04]  /*03e0*/  IADD3 R4, PT, PT, R3, 0xffffffe, RZ ;  /* 0x0ffffffe03047810 */ /* 0x001fc80007ffe0ff */
[----:B------:R0:W3:Y:S02]  /*03f0*/  F2I.FTZ.U32.TRUNC.NTZ R5, R4 ;  /* 0x0000000400057305 */ /* 0x0000e4000021f000 */
[----:B0-----:R-:W-:-:S05]  /*0400*/  HFMA2 R4, -RZ, RZ, 0, 0 ;  /* 0x00000000ff047431 */ /* 0x001fca00000001ff */
[----:B------:R-:W-:Y:S02]  /*0410*/  R2UR UR10, R4 ;  /* 0x00000000040a72ca */ /* 0x000fe400000e0000 */
[----:B---3--:R-:W-:Y:S02]  /*0420*/  R2UR UR11, R5 ;  /* 0x00000000050b72ca */ /* 0x008fe400000e0000 */
[----:B------:R-:W-:-:S05]  /*0430*/  IADD3 R7, PT, PT, RZ, -R5, RZ ;  /* 0x80000005ff077210 */ /* 0x000fca0007ffe0ff */
[----:B------:R-:W-:-:S06]  /*0440*/  IMAD R7, R7, R6, RZ ;  /* 0x0000000607077224 */ /* 0x000fcc00078e02ff */
[----:B------:R-:W-:Y:S02]  /*0450*/  IMAD.HI.U32 R7, R5, R7, UR10 ;  /* 0x0000000a05077e27 */ /* 0x000fe4000f8e0007 */
[----:B------:R-:W0:Y:S03]  /*0460*/  @!P5 LDC.64 R4, c[0x0][0x3e0] ;  /* 0x0000f800ff04db82 */ /* 0x000e260000000a00 */
[----:B------:R-:W-:-:S13]  /*0470*/  R2UR UR10, R7 ;  /* 0x00000000070a72ca */ /* 0x000fda00000e0000 */
[----:B------:R-:W-:Y:S02]  /*0480*/  UIMAD.WIDE.U32 UR10, UR10, UR12, URZ ;  /* 0x0000000c0a0a72a5 */ /* 0x000fe4000f8e00ff */
[----:B------:R-:W-:-:S04]  /*0490*/  ULOP3.LUT UR10, UR9, UR5, URZ, 0x3c, !UPT ;  /* 0x00000005090a7292 */ /* 0x000fc8000f8e3cff */
[----:B------:R-:W-:-:S05]  /*04a0*/  IADD3 R3, PT, PT, RZ, -UR11, RZ ;  /* 0x8000000bff037c10 */ /* 0x000fca000fffe0ff */
        /* <DEDUP_REMOVED lines=13> */
[----:B------:R-:W-:Y:S02]  /*0580*/  ISETP.GE.AND.EX P2, PT, R17, UR15, PT, P2 ;  /* 0x0000000f11007c0c */ /* 0x000fe4000bf46320 */
[----:B------:R-:W-:Y:S02]  /*0590*/  ISETP.GE.U32.AND P1, PT, R38, UR14, PT ;  /* 0x0000000e26007c0c */ /* 0x000fe4000bf26070 */
[----:B------:R-:W-:Y:S02]  /*05a0*/  @UP2 UIADD3 UR11, UPT, UPT, UR11, 0x1, URZ ;  /* 0x000000010b0b2890 */ /* 0x000fe4000fffe0ff */
[----:B------:R-:W-:Y:S02]  /*05b0*/  ISETP.GE.AND.EX P1, PT, R29, UR15, PT, P1 ;  /* 0x0000000f1d007c0c */ /* 0x000fe4000bf26310 */
[----:B------:R-:W-:Y:S02]  /*05c0*/  @!UP3 UIADD3 UR11, UPT, UPT, -UR11, URZ, URZ ;  /* 0x000000ff0b0bb290 */ /* 0x000fe4000fffe1ff */
[----:B------:R-:W-:Y:S01]  /*05d0*/  @!UP1 ULOP3.LUT UR11, URZ, UR5, URZ, 0x33, !UPT ;  /* 0x00000005ff0b9292 */ /* 0x000fe2000f8e33ff */
[----:B---3--:R-:W-:-:S03]  /*05e0*/  @!P4 IMAD R14, R11, R6, RZ ;  /* 0x000000060b0ec224 */ /* 0x008fc600078e02ff */
[----:B------:R-:W-:Y:S01]  /*05f0*/  UIADD3 UR10, UPT, UPT, -UR11, URZ, URZ ;  /* 0x000000ff0b0a7290 */ /* 0x000fe2000fffe1ff */
[----:B------:R-:W3:Y:S01]  /*0600*/  @!P2 LDC.64 R10, c[0x0][0x3e0] ;  /* 0x0000f800ff0aab82 */ /* 0x000ee20000000a00 */
[----:B------:R-:W-:Y:S02]  /*0610*/  @!P4 IMAD R23, R19, R7, R14 ;  /* 0x000000071317c224 */ /* 0x000fe400078e020e */
[----:B------:R-:W-:Y:S02]  /*0620*/  UIMAD UR10, UR5, UR10, UR9 ;  /* 0x0000000a050a72a4 */ /* 0x000fe4000f8e0209 */
[----:B------:R-:W-:Y:S02]  /*0630*/  USHF.R.S32.HI UR5, URZ, 0x1f, UR11 ;  /* 0x0000001fff057899 */ /* 0x000fe4000801140b */
[----:B------:R-:W-:Y:S02]  /*0640*/  USHF.L.U32 UR10, UR10, 0x4, URZ ;  /* 0x000000040a0a7899 */ /* 0x000fe400080006ff */
[----:B------:R-:W-:-:S02]  /*0650*/  UIMAD UR5, UR5, UR18, URZ ;  /* 0x00000012050572a4 */ /* 0x000fc4000f8e02ff */
[----:B------:R-:W-:Y:S02]  /*0660*/  USHF.R.S32.HI UR12, URZ, 0x1f, UR10 ;  /* 0x0000001fff0c7899 */ /* 0x000fe4000801140a */
[----:B------:R-:W-:Y:S01]  /*0670*/  LOP3.LUT R42, R39, UR10, RZ, 0xfc, !PT ;  /* 0x0000000a272a7c12 */ /* 0x000fe2000f8efcff */
[----:B------:R-:W-:-:S03]  /*0680*/  UIMAD UR5, UR11, UR19, UR5 ;  /* 0x000000130b0572a4 */ /* 0x000fc6000f8e0205 */
[----:B------:R-:W-:-:S03]  /*0690*/  MOV R43, UR12 ;  /* 0x0000000c002b7c02 */ /* 0x000fc60008000f00 */
[----:B------:R-:W-:Y:S02]  /*06a0*/  IMAD.WIDE.U32 R42, R13, UR11, R42 ;  /* 0x0000000b0d2a7c25 */ /* 0x000fe4000f8e002a */
[----:B------:R-:W4:Y:S02]  /*06b0*/  @!P5 LDC.64 R12, c[0x0][0x390] ;  /* 0x0000e400ff0cdb82 */ /* 0x000f240000000a00 */
[----:B---3--:R-:W-:Y:S01]  /*06c0*/  @!P2 IMAD R20, R17, R10, RZ ;  /* 0x0000000a1114a224 */ /* 0x008fe200078e02ff */
[----:B------:R-:W-:Y:S02]  /*06d0*/  IADD3 R41, PT, PT, R43, UR5, RZ ;  /* 0x000000052b297c10 */ /* 0x000fe4000fffe0ff */
[----:B------:R-:W-:-:S05]  /*06e0*/  @!P4 MOV R40, R42 ;  /* 0x0000002a0028c202 */ /* 0x000fca0000000f00 */
[----:B------:R-:W-:Y:S02]  /*06f0*/  @!P4 IMAD.WIDE.U32 R18, R19, R6, R40 ;  /* 0x000000061312c225 */ /* 0x000fe400078e0028 */
[----:B------:R-:W3:Y:S01]  /*0700*/  @!P1 LDC.64 R6, c[0x0][0x3e0] ;  /* 0x0000f800ff069b82 */ /* 0x000ee20000000a00 */
[C---:B-1----:R-:W-:Y:S01]  /*0710*/  @!P4 LEA R14, P3, R18.reuse, R8, 0x1 ;  /* 0x00000008120ec211 */ /* 0x042fe200078608ff */
[----:B0-----:R-:W-:Y:S01]  /*0720*/  @!P5 IMAD R8, R15, R4, RZ ;  /* 0x000000040f08d224 */ /* 0x001fe200078e02ff */
[----:B------:R-:W-:Y:S02]  /*0730*/  @!P4 IADD3 R16, PT, PT, R19, R23, RZ ;  /* 0x000000171310c210 */ /* 0x000fe40007ffe0ff */
[----:B------:R-:W-:Y:S01]  /*0740*/  @!P5 MOV R19, R41 ;  /* 0x000000290013d202 */ /* 0x000fe20000000f00 */
[----:B------:R-:W-:Y:S01]  /*0750*/  @!P5 IMAD R23, R21, R5, R8 ;  /* 0x000000051517d224 */ /* 0x000fe200078e0208 */
[----:B------:R-:W-:Y:S01]  /*0760*/  @!P4 LEA.HI.X R15, R18, R9, R16, 0x1, P3 ;  /* 0x00000009120fc211 */ /* 0x000fe200018f0c10 */
[----:B------:R-:W-:Y:S01]  /*0770*/  HFMA2 R16, -RZ, RZ, 0, 0 ;  /* 0x00000000ff107431 */ /* 0x000fe200000001ff */
[----:B------:R-:W-:Y:S01]  /*0780*/  @!P5 MOV R18, R42 ;  /* 0x0000002a0012d202 */ /* 0x000fe20000000f00 */
[----:B------:R-:W0:Y:S01]  /*0790*/  @!P2 LDC.64 R8, c[0x0][0x390] ;  /* 0x0000e400ff08ab82 */ /* 0x000e220000000a00 */
[----:B------:R-:W-:-:S03]  /*07a0*/  ISETP.GE.U32.AND P3, PT, R36, UR14, PT ;  /* 0x0000000e24007c0c */ /* 0x000fc6000bf66070 */
[----:B------:R-:W-:Y:S01]  /*07b0*/  @!P5 IMAD.WIDE.U32 R18, R21, R4, R18 ;  /* 0x000000041512d225 */ /* 0x000fe200078e0012 */
[----:B--2---:R1:W2:Y:S01]  /*07c0*/  @!P4 LDG.E R16, desc[UR16][R14.64] ;  /* 0x000000100e10c981 */ /* 0x0042a2000c1e1900 */
[----:B------:R-:W-:Y:S02]  /*07d0*/  ISETP.GE.AND.EX P3, PT, R28, UR15, PT, P3 ;  /* 0x0000000f1c007c0c */ /* 0x000fe4000bf66330 */
[----:B------:R-:W5:Y:S01]  /*07e0*/  @!P1 LDC.64 R4, c[0x0][0x390] ;  /* 0x0000e400ff049b82 */ /* 0x000f620000000a00 */
[----:B------:R-:W-:Y:S02]  /*07f0*/  @!P5 IADD3 R17, PT, PT, R19, R23, RZ ;  /* 0x000000171311d210 */ /* 0x000fe40007ffe0ff */
[----:B----4-:R-:W-:Y:S02]  /*0800*/  @!P5 LEA R12, P6, R18, R12, 0x1 ;  /* 0x0000000c120cd211 */ /* 0x010fe400078c08ff */
[----:B------:R-:W-:Y:S02]  /*0810*/  ISETP.GE.U32.AND P4, PT, R35, UR14, PT ;  /* 0x0000000e23007c0c */ /* 0x000fe4000bf86070 */
[----:B-1----:R-:W-:-:S02]  /*0820*/  @!P2 MOV R14, R42 ;  /* 0x0000002a000ea202 */ /* 0x002fc40000000f00 */
[----:B------:R-:W-:Y:S02]  /*0830*/  @!P2 MOV R15, R41 ;  /* 0x00000029000fa202 */ /* 0x000fe40000000f00 */
[----:B------:R-:W-:Y:S01]  /*0840*/  @!P5 LEA.HI.X R13, R18, R13, R17, 0x1, P6 ;  /* 0x0000000d120dd211 */ /* 0x000fe200030f0c11 */
[----:B---3--:R-:W-:Y:S01]  /*0850*/  @!P1 IMAD R17, R29, R6, RZ ;  /* 0x000000061d119224 */ /* 0x008fe200078e02ff */
[----:B------:R-:W-:Y:S01]  /*0860*/  ISETP.GE.AND.EX P4, PT, R27, UR15, PT, P4 ;  /* 0x0000000f1b007c0c */ /* 0x000fe2000bf86340 */
[C---:B------:R-:W-:Y:S01]  /*0870*/  @!P2 IMAD R19, R3.reuse, R11, R20 ;  /* 0x0000000b0313a224 */ /* 0x040fe200078e0214 */
[----:B------:R-:W-:Y:S01]  /*0880*/  @!P1 MOV R20, R42 ;  /* 0x0000002a00149202 */ /* 0x000fe20000000f00 */
[----:B------:R-:W-:Y:S01]  /*0890*/  @!P2 IMAD.WIDE.U32 R10, R3, R10, R14 ;  /* 0x0000000a030aa225 */ /* 0x000fe200078e000e */
[----:B------:R-:W-:Y:S01]  /*08a0*/  @!P1 MOV R21, R41 ;  /* 0x0000002900159202 */ /* 0x000fe20000000f00 */
[----:B------:R-:W1:Y:S02]  /*08b0*/  @!P3 LDC.64 R14, c[0x0][0x3e0] ;  /* 0x0000f800ff0ebb82 */ /* 0x000e640000000a00 */
[----:B------:R-:W-:-:S02]  /*08c0*/  @!P1 IMAD R23, R38, R7, R17 ;  /* 0x0000000726179224 */ /* 0x000fc400078e0211 */
[----:B------:R-:W-:Y:S01]  /*08d0*/  HFMA2 R17, -RZ, RZ, 0, 0 ;  /* 0x00000000ff117431 */ /* 0x000fe200000001ff */
[----:B------:R-:W-:Y:S01]  /*08e0*/  @!P2 IADD3 R3, PT, PT, R11, R19, RZ ;  /* 0x000000130b03a210 */ /* 0x000fe20007ffe0ff */
[----:B------:R-:W-:Y:S01]  /*08f0*/  @!P1 IMAD.WIDE.U32 R6, R38, R6, R20 ;  /* 0x0000000626069225 */ /* 0x000fe200078e0014 */
[----:B0-----:R-:W-:-:S03]  /*0900*/  @!P2 LEA R18, P6, R10, R8, 0x1 ;  /* 0x000000080a12a211 */ /* 0x001fc600078c08ff */
[----:B------:R0:W3:Y:S01]  /*0910*/  @!P5 LDG.E R17, desc[UR16][R12.64] ;  /* 0x000000100c11d981 */ /* 0x0000e2000c1e1900 */
[----:B------:R-:W-:Y:S02]  /*0920*/  @!P2 LEA.HI.X R19, R10, R9, R3, 0x1, P6 ;  /* 0x000000090a13a211 */ /* 0x000fe400030f0c03 */
[----:B------:R-:W-:Y:S02]  /*0930*/  @!P1 IADD3 R3, PT, PT, R7, R23, RZ ;  /* 0x0000001707039210 */ /* 0x000fe40007ffe0ff */
[----:B------:R-:W-:Y:S02]  /*0940*/  CS2R R20, SRZ ;  /* 0x0000000000147805 */ /* 0x000fe4000001ff00 */
[----:B-----5:R-:W-:Y:S01]  /*0950*/  @!P1 LEA R8, P6, R6, R4, 0x1 ;  /* 0x0000000406089211 */ /* 0x020fe200078c08ff */
[----:B------:R-:W4:Y:S01]  /*0960*/  @!P4 LDC.64 R10, c[0x0][0x390] ;  /* 0x0000e400ff0acb82 */ /* 0x000f220000000a00 */
[----:B------:R-:W-:Y:S02]  /*0970*/  ISETP.GE.U32.AND P5, PT, R34, UR14, PT ;  /* 0x0000000e22007c0c */ /* 0x000fe4000bfa6070 */
[----:B------:R-:W-:Y:S01]  /*0980*/  @!P1 LEA.HI.X R9, R6, R5, R3, 0x1, P6 ;  /* 0x0000000506099211 */ /* 0x000fe200030f0c03 */
[----:B------:R-:W5:Y:S04]  /*0990*/  @!P2 LDG.E R20, desc[UR16][R18.64] ;  /* 0x000000101214a981 */ /* 0x000f68000c1e1900 */
[----:B0-----:R-:W0:Y:S01]  /*09a0*/  @!P4 LDC.64 R12, c[0x0][0x3e0] ;  /* 0x0000f800ff0ccb82 */ /* 0x001e220000000a00 */
[----:B------:R-:W-:-:S07]  /*09b0*/  ISETP.GE.AND.EX P5, PT, R0, UR15, PT, P5 ;  /* 0x0000000f00007c0c */ /* 0x000fce000bfa6350 */
[----:B------:R-:W4:Y:S01]  /*09c0*/  @!P3 LDC.64 R6, c[0x0][0x390] ;  /* 0x0000e400ff06bb82 */ /* 0x000f220000000a00 */
[----:B------:R-:W-:Y:S01]  /*09d0*/  ISETP.GE.U32.AND P6, PT, R33, UR14, PT ;  /* 0x0000000e21007c0c */ /* 0x000fe2000bfc6070 */
[----:B-1----:R-:W-:Y:S01]  /*09e0*/  @!P3 IMAD R3, R28, R14, RZ ;  /* 0x0000000e1c03b224 */ /* 0x002fe200078e02ff */
[----:B------:R-:W-:Y:S01]  /*09f0*/  @!P3 MOV R24, R42 ;  /* 0x0000002a0018b202 */ /* 0x000fe20000000f00 */
[----:B------:R1:W2:Y:S01]  /*0a00*/  @!P1 LDG.E R21, desc[UR16][R8.64] ;  /* 0x0000001008159981 */ /* 0x0002a2000c1e1900 */
[----:B------:R-:W-:Y:S02]  /*0a10*/  ISETP.GE.AND.EX P6, PT, R2, UR15, PT, P6 ;  /* 0x0000000f02007c0c */ /* 0x000fe4000bfc6360 */
[----:B------:R-:W-:Y:S01]  /*0a20*/  @!P3 MOV R25, R41 ;  /* 0x000000290019b202 */ /* 0x000fe20000000f00 */
[----:B------:R-:W4:Y:S01]  /*0a30*/  @!P5 LDC.64 R4, c[0x0][0x3e0] ;  /* 0x0000f800ff04db82 */ /* 0x000f220000000a00 */
[C---:B------:R-:W-:Y:S02]  /*0a40*/  @!P3 IMAD R3, R36.reuse, R15, R3 ;  /* 0x0000000f2403b224 */ /* 0x040fe400078e0203 */
[----:B------:R-:W-:-:S04]  /*0a50*/  @!P3 IMAD.WIDE.U32 R24, R36, R14, R24 ;  /* 0x0000000e2418b225 */ /* 0x000fc800078e0018 */
[----:B0-----:R-:W-:Y:S01]  /*0a60*/  @!P4 IMAD R22, R27, R12, RZ ;  /* 0x0000000c1b16c224 */ /* 0x001fe200078e02ff */
[----:B------:R-:W0:Y:S01]  /*0a70*/  @!P5 LDC.64 R14, c[0x0][0x390] ;  /* 0x0000e400ff0edb82 */ /* 0x000e220000000a00 */
[----:B------:R-:W-:Y:S02]  /*0a80*/  @!P3 IADD3 R3, PT, PT, R25, R3, RZ ;  /* 0x000000031903b210 */ /* 0x000fe40007ffe0ff */
[----:B------:R-:W-:Y:S01]  /*0a90*/  @!P4 IMAD R13, R35, R13, R22 ;  /* 0x0000000d230dc224 */ /* 0x000fe200078e0216 */
[----:B------:R-:W-:-:S04]  /*0aa0*/  @!P4 MOV R22, R42 ;  /* 0x0000002a0016c202 */ /* 0x000fc80000000f00 */
[----:B-1----:R-:W1:Y:S01]  /*0ab0*/  @!P6 LDC.64 R8, c[0x0][0x3e0] ;  /* 0x0000f800ff08eb82 */ /* 0x002e620000000a00 */
[C---:B----4-:R-:W-:Y:S02]  /*0ac0*/  @!P3 LEA R18, P2, R24.reuse, R6, 0x1 ;  /* 0x000000061812b211 */ /* 0x050fe400078408ff */
[----:B------:R-:W-:Y:S02]  /*0ad0*/  @!P4 MOV R23, R41 ;  /* 0x000000290017c202 */ /* 0x000fe40000000f00 */
[----:B------:R-:W-:Y:S01]  /*0ae0*/  @!P3 LEA.HI.X R19, R24, R7, R3, 0x1, P2 ;  /* 0x000000071813b211 */ /* 0x000fe200010f0c03 */
[----:B------:R-:W-:Y:S02]  /*0af0*/  @!P4 IMAD.WIDE.U32 R22, R35, R12, R22 ;  /* 0x0000000c2316c225 */ /* 0x000fe400078e0016 */
[----:B------:R-:W4:Y:S02]  /*0b00*/  @!P6 LDC.64 R6, c[0x0][0x390] ;  /* 0x0000e400ff06eb82 */ /* 0x000f240000000a00 */
[----:B------:R-:W-:-:S02]  /*0b10*/  HFMA2 R12, -RZ, RZ, 0, 0 ;  /* 0x00000000ff0c7431 */ /* 0x000fc400000001ff */
[----:B------:R-:W-:Y:S01]  /*0b20*/  @!P5 IMAD R3, R0, R4, RZ ;  /* 0x000000040003d224 */ /* 0x000fe200078e02ff */
[----:B------:R-:W-:Y:S02]  /*0b30*/  @!P4 IADD3 R13, PT, PT, R23, R13, RZ ;  /* 0x0000000d170dc210 */ /* 0x000fe40007ffe0ff */
[----:B------:R-:W-:Y:S01]  /*0b40*/  @!P4 LEA R10, P2, R22, R10, 0x1 ;  /* 0x0000000a160ac211 */ /* 0x000fe200078408ff */
[----:B------:R0:W2:Y:S01]  /*0b50*/  @!P3 LDG.E R12, desc[UR16][R18.64] ;  /* 0x00000010120cb981 */ /* 0x0000a2000c1e1900 */
[----:B------:R-:W-:Y:S02]  /*0b60*/  @!P5 IMAD R3, R34, R5, R3 ;  /* 0x000000052203d224 */ /* 0x000fe400078e0203 */
[----:B------:R-:W-:Y:S01]  /*0b70*/  @!P4 LEA.HI.X R11, R22, R11, R13, 0x1, P2 ;  /* 0x0000000b160bc211 */ /* 0x000fe200010f0c0d */
[----:B------:R-:W-:Y:S01]  /*0b80*/  IMAD.MOV.U32 R22, RZ, RZ, RZ ;  /* 0x000000ffff167224 */ /* 0x000fe200078e00ff */
[----:B0-----:R-:W-:Y:S01]  /*0b90*/  @!P5 MOV R18, R42 ;  /* 0x0000002a0012d202 */ /* 0x001fe20000000f00 */
[----:B-1----:R-:W-:Y:S01]  /*0ba0*/  @!P6 IMAD R24, R2, R8, RZ ;  /* 0x000000080218e224 */ /* 0x002fe200078e02ff */
[----:B------:R-:W-:-:S03]  /*0bb0*/  @!P5 MOV R19, R41 ;  /* 0x000000290013d202 */ /* 0x000fc60000000f00 */
[----:B------:R-:W2:Y:S01]  /*0bc0*/  @!P4 LDG.E R22, desc[UR16][R10.64] ;  /* 0x000000100a16c981 */ /* 0x000ea2000c1e1900 */
[----:B------:R-:W-:Y:S01]  /*0bd0*/  @!P6 MOV R5, R41 ;  /* 0x000000290005e202 */ /* 0x000fe20000000f00 */
[----:B------:R-:W-:Y:S01]  /*0be0*/  @!P5 IMAD.WIDE.U32 R18, R34, R4, R18 ;  /* 0x000000042212d225 */ /* 0x000fe200078e0012 */
[----:B------:R-:W-:-:S03]  /*0bf0*/  @!P6 MOV R4, R42 ;  /* 0x0000002a0004e202 */ /* 0x000fc60000000f00 */
[----:B------:R-:W-:Y:S01]  /*0c00*/  @!P6 IMAD R9, R33, R9, R24 ;  /* 0x000000092109e224 */ /* 0x000fe200078e0218 */
[----:B------:R-:W-:Y:S01]  /*0c10*/  @!P5 IADD3 R3, PT, PT, R19, R3, RZ ;  /* 0x000000031303d210 */ /* 0x000fe20007ffe0ff */
[----:B------:R-:W-:Y:S01]  /*0c20*/  @!P6 IMAD.WIDE.U32 R4, R33, R8, R4 ;  /* 0x000000082104e225 */ /* 0x000fe200078e0004 */
[----:B------:R-:W-:-:S03]  /*0c30*/  @!P5 LEA R14, P2, R18, R14, 0x1 ;  /* 0x0000000e120ed211 */ /* 0x000fc600078408ff */
[----:B------:R-:W-:Y:S01]  /*0c40*/  HFMA2 R24, -RZ, RZ, 0, 0 ;  /* 0x00000000ff187431 */ /* 0x000fe200000001ff */
[----:B------:R-:W-:Y:S02]  /*0c50*/  @!P5 LEA.HI.X R15, R18, R15, R3, 0x1, P2 ;  /* 0x0000000f120fd211 */ /* 0x000fe400010f0c03 */
[----:B------:R-:W-:Y:S02]  /*0c60*/  @!P6 IADD3 R3, PT, PT, R5, R9, RZ ;  /* 0x000000090503e210 */ /* 0x000fe40007ffe0ff */
[C---:B----4-:R-:W-:Y:S01]  /*0c70*/  @!P6 LEA R6, P2, R4.reuse, R6, 0x1 ;  /* 0x000000060406e211 */ /* 0x050fe200078408ff */
[----:B------:R-:W4:Y:S01]  /*0c80*/  @!P5 LDG.E R24, desc[UR16][R14.64] ;  /* 0x000000100e18d981 */ /* 0x000f22000c1e1900 */
[----:B------:R-:W-:Y:S02]  /*0c90*/  MOV R26, RZ ;  /* 0x000000ff001a7202 */ /* 0x000fe40000000f00 */
[----:B------:R-:W-:-:S05]  /*0ca0*/  @!P6 LEA.HI.X R7, R4, R7, R3, 0x1, P2 ;  /* 0x000000070407e211 */ /* 0x000fca00010f0c03 */
[----:B------:R0:W4:Y:S01]  /*0cb0*/  @!P6 LDG.E R26, desc[UR16][R6.64] ;  /* 0x00000010061ae981 */ /* 0x000122000c1e1900 */
[C---:B------:R-:W-:Y:S02]  /*0cc0*/  ISETP.GT.AND P2, PT, R31.reuse, 0x1e, PT ;  /* 0x0000001e1f00780c */ /* 0x040fe40003f44270 */
[----:B------:R-:W-:Y:S01]  /*0cd0*/  ISETP.GT.AND P3, PT, R31, 0xf, PT ;  /* 0x0000000f1f00780c */ /* 0x000fe20003f64270 */
[----:B------:R-:W-:Y:S01]  /*0ce0*/  BSSY.RECONVERGENT B0, `(.L_x_2424) ;  /* 0x0000055000007945 */ /* 0x000fe20003800200 */
[--C-:B---3--:R-:W-:Y:S02]  /*0cf0*/  HADD2.F32 R5, -RZ, R17.reuse.H0_H0 ;  /* 0x20000011ff057230 */ /* 0x108fe40000004100 */
[----:B0-----:R-:W-:-:S05]  /*0d00*/  HADD2.F32 R6, -RZ, R17.H1_H1 ;  /* 0x30000011ff067230 */ /* 0x001fca0000004100 */
[----:B------:R-:W-:Y:S01]  /*0d10*/  FADD.FTZ R9, R5, R6 ;  /* 0x0000000605097221 */ /* 0x000fe20000010000 */
[----:B------:R-:W-:Y:S01]  /*0d20*/  FMUL.FTZ R14, R6, R6 ;  /* 0x00000006060e7220 */ /* 0x000fe20000410000 */
[----:B-----5:R-:W-:-:S03]  /*0d30*/  HADD2.F32 R7, -RZ, R20.H1_H1 ;  /* 0x30000014ff077230 */ /* 0x020fc60000004100 */
[----:B------:R-:W-:Y:S01]  /*0d40*/  FFMA.FTZ R13, R5, R5, R14 ;  /* 0x00000005050d7223 */ /* 0x000fe2000001000e */
[--C-:B--2---:R-:W-:Y:S02]  /*0d50*/  HADD2.F32 R3, -RZ, R21.reuse.H0_H0 ;  /* 0x20000015ff037230 */ /* 0x104fe40000004100 */
[----:B------:R-:W-:-:S05]  /*0d60*/  HADD2.F32 R4, -RZ, R21.H1_H1 ;  /* 0x30000015ff047230 */ /* 0x000fca0000004100 */
[----:B------:R-:W-:Y:S01]  /*0d70*/  FADD.FTZ R8, R3, R4 ;  /* 0x0000000403087221 */ /* 0x000fe20000010000 */
[----:B------:R-:W-:-:S03]  /*0d80*/  FMUL.FTZ R10, R4, R4 ;  /* 0x00000004040a7220 */ /* 0x000fc60000410000 */
[----:B------:R-:W-:Y:S01]  /*0d90*/  FADD.FTZ R8, RZ, R8 ;  /* 0x00000008ff087221 */ /* 0x000fe20000010000 */
[----:B------:R-:W-:-:S03]  /*0da0*/  FFMA.FTZ R10, R3, R3, R10 ;  /* 0x00000003030a7223 */ /* 0x000fc6000001000a */
[----:B------:R-:W-:Y:S01]  /*0db0*/  FADD.FTZ R11, R8, R9 ;  /* 0x00000009080b7221 */ /* 0x000fe20000010000 */
[----:B------:R-:W-:Y:S02]  /*0dc0*/  HADD2.F32 R8, -RZ, R20.H0_H0 ;  /* 0x20000014ff087230 */ /* 0x000fe40000004100 */
[----:B------:R-:W-:Y:S01]  /*0dd0*/  FADD.FTZ R10, RZ, R10 ;  /* 0x0000000aff0a7221 */ /* 0x000fe20000010000 */
[----:B------:R-:W-:Y:S01]  /*0de0*/  FMUL.FTZ R15, R7, R7 ;  /* 0x00000007070f7220 */ /* 0x000fe20000410000 */
[--C-:B------:R-:W-:Y:S02]  /*0df0*/  HADD2.F32 R9, -RZ, R16.reuse.H1_H1 ;  /* 0x30000010ff097230 */ /* 0x100fe40000004100 */
[----:B------:R-:W-:Y:S01]  /*0e00*/  FADD.FTZ R13, R10, R13 ;  /* 0x0000000d0a0d7221 */ /* 0x000fe20000010000 */
[C---:B------:R-:W-:Y:S01]  /*0e10*/  FADD.FTZ R14, R8.reuse, R7 ;  /* 0x00000007080e7221 */ /* 0x040fe20000010000 */
[----:B------:R-:W-:Y:S02]  /*0e20*/  HADD2.F32 R10, -RZ, R16.H0_H0 ;  /* 0x20000010ff0a7230 */ /* 0x000fe40000004100 */
[----:B------:R-:W-:Y:S01]  /*0e30*/  FFMA.FTZ R18, R8, R8, R15 ;  /* 0x0000000808127223 */ /* 0x000fe2000001000f */
[----:B------:R-:W-:Y:S01]  /*0e40*/  FADD.FTZ R14, R11, R14 ;  /* 0x0000000e0b0e7221 */ /* 0x000fe20000010000 */
[----:B------:R-:W-:Y:S01]  /*0e50*/  FMUL.FTZ R17, R9, R9 ;  /* 0x0000000909117220 */ /* 0x000fe20000410000 */
[----:B------:R-:W-:Y:S01]  /*0e60*/  FADD.FTZ R15, R10, R9 ;  /* 0x000000090a0f7221 */ /* 0x000fe20000010000 */
[----:B------:R-:W-:-:S02]  /*0e70*/  FADD.FTZ R13, R13, R18 ;  /* 0x000000120d0d7221 */ /* 0x000fc40000010000 */
[----:B------:R-:W-:Y:S01]  /*0e80*/  FFMA.FTZ R16, R10, R10, R17 ;  /* 0x0000000a0a107223 */ /* 0x000fe20000010011 */
[----:B------:R-:W-:Y:S01]  /*0e90*/  FADD.FTZ R14, R14, R15 ;  /* 0x0000000f0e0e7221 */ /* 0x000fe20000010000 */
[--C-:B------:R-:W-:Y:S02]  /*0ea0*/  HADD2.F32 R11, -RZ, R12.reuse.H1_H1 ;  /* 0x3000000cff0b7230 */ /* 0x100fe40000004100 */
[----:B------:R-:W-:-:S03]  /*0eb0*/  HADD2.F32 R20, -RZ, R12.H0_H0 ;  /* 0x2000000cff147230 */ /* 0x000fc60000004100 */
[----:B------:R-:W-:Y:S02]  /*0ec0*/  FMUL.FTZ R17, R11, R11 ;  /* 0x0000000b0b117220 */ /* 0x000fe40000410000 */
[----:B------:R-:W-:Y:S01]  /*0ed0*/  FADD.FTZ R15, R20, R11 ;  /* 0x0000000b140f7221 */ /* 0x000fe20000010000 */
[----:B------:R-:W-:Y:S01]  /*0ee0*/  FADD.FTZ R13, R13, R16 ;  /* 0x000000100d0d7221 */ /* 0x000fe20000010000 */
[--C-:B------:R-:W-:Y:S02]  /*0ef0*/  HADD2.F32 R21, -RZ, R22.reuse.H1_H1 ;  /* 0x30000016ff157230 */ /* 0x100fe40000004100 */
[----:B------:R-:W-:Y:S01]  /*0f00*/  FADD.FTZ R14, R14, R15 ;  /* 0x0000000f0e0e7221 */ /* 0x000fe20000010000 */
[----:B------:R-:W-:Y:S02]  /*0f10*/  HADD2.F32 R22, -RZ, R22.H0_H0 ;  /* 0x20000016ff167230 */ /* 0x000fe40000004100 */
[----:B------:R-:W-:Y:S01]  /*0f20*/  FFMA.FTZ R12, R20, R20, R17 ;  /* 0x00000014140c7223 */ /* 0x000fe20000010011 */
[----:B------:R-:W-:-:S03]  /*0f30*/  FMUL.FTZ R15, R21, R21 ;  /* 0x00000015150f7220 */ /* 0x000fc60000410000 */
[----:B------:R-:W-:Y:S01]  /*0f40*/  FADD.FTZ R12, R13, R12 ;  /* 0x0000000c0d0c7221 */ /* 0x000fe20000010000 */
[C---:B------:R-:W-:Y:S01]  /*0f50*/  FFMA.FTZ R15, R22.reuse, R22, R15 ;  /* 0x00000016160f7223 */ /* 0x040fe2000001000f */
[----:B------:R-:W-:-:S03]  /*0f60*/  FADD.FTZ R13, R22, R21 ;  /* 0x00000015160d7221 */ /* 0x000fc60000010000 */
[----:B------:R-:W-:Y:S01]  /*0f70*/  FADD.FTZ R12, R12, R15 ;  /* 0x0000000f0c0c7221 */ /* 0x000fe20000010000 */
[--C-:B----4-:R-:W-:Y:S02]  /*0f80*/  HADD2.F32 R23, -RZ, R24.reuse.H1_H1 ;  /* 0x30000018ff177230 */ /* 0x110fe40000004100 */
[----:B------:R-:W-:-:S03]  /*0f90*/  HADD2.F32 R24, -RZ, R24.H0_H0 ;  /* 0x20000018ff187230 */ /* 0x000fc60000004100 */
[----:B------:R-:W-:Y:S01]  /*0fa0*/  FMUL.FTZ R15, R23, R23 ;  /* 0x00000017170f7220 */ /* 0x000fe20000410000 */
[--C-:B------:R-:W-:Y:S02]  /*0fb0*/  HADD2.F32 R25, -RZ, R26.reuse.H1_H1 ;  /* 0x3000001aff197230 */ /* 0x100fe40000004100 */
[----:B------:R-:W-:Y:S01]  /*0fc0*/  FADD.FTZ R13, R14, R13 ;  /* 0x0000000d0e0d7221 */ /* 0x000fe20000010000 */
[----:B------:R-:W-:Y:S02]  /*0fd0*/  HADD2.F32 R26, -RZ, R26.H0_H0 ;  /* 0x2000001aff1a7230 */ /* 0x000fe40000004100 */
        /* <DEDUP_REMOVED lines=37> */
.L_x_2425:
[----:B------:R-:W-:Y:S05]  /*1230*/  BSYNC.RECONVERGENT B0 ;  /* 0x0000000000007941 */ /* 0x000fea0003800200 */
.L_x_2424:
        /* <DEDUP_REMOVED lines=26> */
.L_x_2427:
[----:B------:R-:W-:Y:S05]  /*13e0*/  BSYNC.RECONVERGENT B0 ;  /* 0x0000000000007941 */ /* 0x000fea0003800200 */
.L_x_2426:
        /* <DEDUP_REMOVED lines=33> */
.L_x_2430:
[----:B----4-:R-:W2:Y:S04]  /*1600*/  LDG.E.STRONG.GPU R16, desc[UR16][R14.64] ;  /* 0x000000100e107981 */ /* 0x010ea8000c1ef900 */
[----:B--2---:R-:W-:Y:S01]  /*1610*/  CCTL.IVALL ;  /* 0x00000000ff00798f */ /* 0x004fe20002000000 */
[----:B------:R-:W-:Y:S05]  /*1620*/  YIELD ;  /* 0x0000000000007946 */ /* 0x000fea0003800000 */
[----:B------:R-:W-:-:S13]  /*1630*/  ISETP.NE.AND P4, PT, R16, R19, PT ;  /* 0x000000131000720c */ /* 0x000fda0003f85270 */
[----:B------:R-:W-:Y:S05]  /*1640*/  @P4 BRA `(.L_x_2430) ;  /* 0xfffffffc00ec4947 */ /* 0x000fea000383ffff */
.L_x_2429:
        /* <DEDUP_REMOVED lines=15> */
.L_x_2432:
        /* <DEDUP_REMOVED lines=49> */
[----:B------:R-:W-:Y:S01]  /*1a50*/  IMAD.U32 R16, RZ, RZ, UR26 ;  /* 0x0000001aff107e24 */ /* 0x000fe2000f8e00ff */
        /* <DEDUP_REMOVED lines=41> */
.L_x_2431:
        /* <DEDUP_REMOVED lines=26> */
[----:B------:R-:W-:Y:S02]  /*1e90*/  @!UP1 UIMAD.WIDE.U32 UR12, UR12, 0x8, UR18 ;  /* 0x000000080c0c98a5 */ /* 0x000fe4000f8e0012 */
[----:B------:R-:W-:Y:S01]  /*1ea0*/  @!UP2 UIMAD UR11, UR11, UR21, UR6 ;  /* 0x000000150b0ba2a4 */ /* 0x000fe2000f8e0206 */
[----:B------:R-:W-:-:S03]  /*1eb0*/  VOTEU.ALL UP1, P6 ;  /* 0x0000000000ff7886 */ /* 0x000fc60003020000 */
[----:B------:R-:W-:Y:S02]  /*1ec0*/  MOV R14, UR12 ;  /* 0x0000000c000e7c02 */ /* 0x000fe40008000f00 */
[----:B------:R-:W-:Y:S01]  /*1ed0*/  MOV R15, UR13 ;  /* 0x0000000d000f7c02 */ /* 0x000fe20008000f00 */
[----:B------:R-:W-:Y:S02]  /*1ee0*/  @!UP2 UIMAD.WIDE.U32 UR12, UR11, 0x8, UR18 ;  /* 0x000000080b0ca8a5 */ /* 0x000fe4000f8e0012 */
[----:B------:R-:W-:-:S03]  /*1ef0*/  @!UP1 UIMAD UR14, UR14, UR21, UR6 ;  /* 0x000000150e0e92a4 */ /* 0x000fc6000f8e0206 */
[----:B------:R-:W4:Y:S01]  /*1f00*/  @!P4 LDG.E.64 R14, desc[UR16][R14.64] ;  /* 0x000000100e0ec981 */ /* 0x000f22000c1e1b00 */
[----:B------:R-:W-:Y:S01]  /*1f10*/  @!UP1 UIMAD.WIDE.U32 UR14, UR14, 0x8, UR18 ;  /* 0x000000080e0e98a5 */ /* 0x000fe2000f8e0012 */
[----:B-1----:R-:W-:Y:S02]  /*1f20*/  MOV R18, UR12 ;  /* 0x0000000c00127c02 */ /* 0x002fe40008000f00 */
[----:B--2---:R-:W-:Y:S01]  /*1f30*/  MOV R19, UR13 ;  /* 0x0000000d00137c02 */ /* 0x004fe20008000f00 */
[----:B0--3--:R-:W-:Y:S01]  /*1f40*/  @!P2 FADD.FTZ R12, R12, R16 ;  /* 0x000000100c0ca221 */ /* 0x009fe20000010000 */
[----:B------:R-:W-:-:S03]  /*1f50*/  @!P2 FADD.FTZ R13, R13, R17 ;  /* 0x000000110d0da221 */ /* 0x000fc60000010000 */
[----:B------:R0:W2:Y:S02]  /*1f60*/  @!P5 LDG.E.64 R16, desc[UR16][R18.64] ;  /* 0x000000101210d981 */ /* 0x0000a4000c1e1b00 */
[----:B0-----:R-:W-:Y:S02]  /*1f70*/  MOV R18, UR14 ;  /* 0x0000000e00127c02 */ /* 0x001fe40008000f00 */
[----:B------:R-:W-:-:S06]  /*1f80*/  MOV R19, UR15 ;  /* 0x0000000f00137c02 */ /* 0x000fcc0008000f00 */
[----:B------:R-:W3:Y:S01]  /*1f90*/  @!P6 LDG.E.64 R18, desc[UR16][R18.64] ;  /* 0x000000101212e981 */ /* 0x000ee2000c1e1b00 */
[----:B------:R-:W-:Y:S01]  /*1fa0*/  MOV R44, UR5 ;  /* 0x00000005002c7c02 */ /* 0x000fe20008000f00 */
[----:B----4-:R-:W-:-:S03]  /*1fb0*/  @!P4 FADD.FTZ R12, R12, R14 ;  /* 0x0000000e0c0cc221 */ /* 0x010fc60000010000 */
[----:B------:R-:W-:Y:S01]  /*1fc0*/  IADD3 R14, PT, PT, R44, 0x4, RZ ;  /* 0x000000042c0e7810 */ /* 0x000fe20007ffe0ff */
[----:B------:R-:W-:-:S03]  /*1fd0*/  @!P4 FADD.FTZ R13, R13, R15 ;  /* 0x0000000f0d0dc221 */ /* 0x000fc60000010000 */
[----:B------:R-:W-:Y:S01]  /*1fe0*/  R2UR UR5, R14 ;  /* 0x000000000e0572ca */ /* 0x000fe200000e0000 */
[----:B--2---:R-:W-:Y:S01]  /*1ff0*/  @!P5 FADD.FTZ R12, R12, R16 ;  /* 0x000000100c0cd221 */ /* 0x004fe20000010000 */
[----:B------:R-:W-:-:S03]  /*2000*/  @!P5 FADD.FTZ R13, R13, R17 ;  /* 0x000000110d0dd221 */ /* 0x000fc60000010000 */
[----:B---3--:R-:W-:Y:S01]  /*2010*/  @!P6 FADD.FTZ R12, R12, R18 ;  /* 0x000000120c0ce221 */ /* 0x008fe20000010000 */
[----:B------:R-:W-:-:S09]  /*2020*/  @!P6 FADD.FTZ R13, R13, R19 ;  /* 0x000000130d0de221 */ /* 0x000fd20000010000 */
.L_x_2433:
        /* <DEDUP_REMOVED lines=28> */
.L_x_2434:
        /* <DEDUP_REMOVED lines=13> */
.L_x_2435:
[----:B------:R-:W-:Y:S05]  /*22c0*/  BSYNC.RECONVERGENT B0 ;  /* 0x0000000000007941 */ /* 0x000fea0003800200 */
.L_x_2428:
[----:B------:R-:W4:Y:S01]  /*22d0*/  @P0 LDC.64 R16, c[0x0][0x388] ;  /* 0x0000e200ff100b82 */ /* 0x000f220000000a00 */
[----:B------:R-:W0:Y:S01]  /*22e0*/  LDCU UR12, c[0x0][0x414] ;  /* 0x00008280ff0c77ac */ /* 0x000e220008000800 */
[----:B------:R-:W-:Y:S02]  /*22f0*/  MOV R15, UR9 ;  /* 0x00000009000f7c02 */ /* 0x000fe40008000f00 */
[----:B--2---:R-:W-:Y:S01]  /*2300*/  IADD3 R19, PT, PT, R39, UR10, RZ ;  /* 0x0000000a27137c10 */ /* 0x004fe2000fffe0ff */
[----:B------:R-:W-:-:S03]  /*2310*/  UMOV UR5, 0x400 ;  /* 0x0000040000057882 */ /* 0x000fc60000000000 */
[----:B------:R-:W2:Y:S01]  /*2320*/  S2UR UR11, SR_CgaCtaId ;  /* 0x00000000000b79c3 */ /* 0x000ea20000008800 */
[----:B0-----:R-:W-:Y:S01]  /*2330*/  @P0 FMUL.FTZ R14, R12, UR12 ;  /* 0x0000000c0c0e0c20 */ /* 0x001fe20008410000 */
[----:B----4-:R-:W-:-:S04]  /*2340*/  @P0 IMAD.WIDE R16, R15, 0x8, R16 ;  /* 0x000000080f100825 */ /* 0x010fc800078e0210 */
[----:B------:R-:W-:-:S05]  /*2350*/  @P0 FMUL.FTZ R15, R13, UR12 ;  /* 0x0000000c0d0f0c20 */ /* 0x000fca0008410000 */
[----:B------:R0:W-:Y:S01]  /*2360*/  @P0 STG.E.64 desc[UR16][R16.64], R14 ;  /* 0x0000000e10000986 */ /* 0x0001e2000c101b10 */
[----:B--2---:R-:W-:-:S09]  /*2370*/  ULEA UR5, UR11, UR5, 0x18 ;  /* 0x000000050b057291 */ /* 0x004fd2000f8ec0ff */
[----:B------:R3:W-:Y:S01]  /*2380*/  @!P3 STS.64 [UR5+0x50], R12 ;  /* 0x0000500cff00b988 */ /* 0x0007e20008000a05 */
[----:B0-----:R-:W0:Y:S08]  /*2390*/  LDC.64 R14, c[0x0][0x3a0] ;  /* 0x0000e800ff0e7b82 */ /* 0x001e300000000a00 */
[----:B------:R-:W2:Y:S01]  /*23a0*/  LDC.64 R16, c[0x0][0x398] ;  /* 0x0000e600ff107b82 */ /* 0x000ea20000000a00 */
[----:B0-----:R-:W-:-:S07]  /*23b0*/  IMAD.WIDE R14, R19, 0x4, R14 ;  /* 0x00000004130e7825 */ /* 0x001fce00078e020e */
[----:B------:R-:W-:Y:S01]  /*23c0*/  BAR.SYNC.DEFER_BLOCKING 0x0 ;  /* 0x0000000000007b1d */ /* 0x000fe20000010000 */
[----:B--2---:R-:W-:-:S05]  /*23d0*/  IMAD.WIDE R16, R19, 0x4, R16 ;  /* 0x0000000413107825 */ /* 0x004fca00078e0210 */
[----:B------:R-:W5:Y:S04]  /*23e0*/  LDG.E.64 R14, desc[UR16][R14.64] ;  /* 0x000000100e0e7981 */ /* 0x000f68000c1e1b00 */
[----:B---3--:R0:W5:Y:S04]  /*23f0*/  LDG.E.64 R12, desc[UR16][R16.64] ;  /* 0x00000010100c7981 */ /* 0x008168000c1e1b00 */
[----:B0-----:R-:W1:Y:S02]  /*2400*/  LDS.64 R16, [UR5+0x50] ;  /* 0x00005005ff107984 */ /* 0x001e640008000a00 */
[----:B-1----:R-:W-:-:S05]  /*2410*/  FMUL.FTZ R18, R16, UR12 ;  /* 0x0000000c10127c20 */ /* 0x002fca0008410000 */
[----:B------:R-:W-:-:S13]  /*2420*/  R2UR UR5, R18 ;  /* 0x00000000120572ca */ /* 0x000fda00000e0000 */
[----:B------:R-:W-:-:S05]  /*2430*/  MOV R18, UR5 ;  /* 0x0000000500127c02 */ /* 0x000fca0008000f00 */
[----:B------:R-:W-:-:S04]  /*2440*/  FMUL.FTZ R18, R18, UR5 ;  /* 0x0000000512127c20 */ /* 0x000fc80008410000 */
[----:B------:R-:W-:-:S05]  /*2450*/  FFMA.FTZ R18, R17, UR12, -R18 ;  /* 0x0000000c11127c23 */ /* 0x000fca0008010812 */
[----:B------:R-:W-:-:S13]  /*2460*/  FSETP.GTU.FTZ.AND P2, PT, R18, RZ, PT ;  /* 0x000000ff1200720b */ /* 0x000fda0003f5c000 */
[----:B------:R-:W-:-:S05]  /*2470*/  VOTEU.ANY UP1, P2 ;  /* 0x0000000000ff7886 */ /* 0x000fca0001020100 */
[----:B------:R-:W0:Y:S01]  /*2480*/  @UP1 LDCU UR10, c[0x0][0x3a8] ;  /* 0x00007500ff0a17ac */ /* 0x000e220008000800 */
[----:B------:R-:W-:-:S13]  /*2490*/  PLOP3.LUT P2, PT, PT, PT, UP1, 0x80, 0x8 ;  /* 0x000000000008781c */ /* 0x000fda0003f4f018 */
[----:B0-----:R-:W-:-:S06]  /*24a0*/  @P2 FADD.FTZ R18, R18, UR10 ;  /* 0x0000000a12122e21 */ /* 0x001fcc0008010000 */
[----:B------:R-:W0:Y:S01]  /*24b0*/  @P2 MUFU.RSQ R18, R18 ;  /* 0x0000001200122308 */ /* 0x000e220000001400 */
[----:B------:R-:W-:Y:S01]  /*24c0*/  BSSY.RECONVERGENT B0, `(.L_x_2436) ;  /* 0x00001cd000007945 */ /* 0x000fe20003800200 */
[----:B------:R-:W-:Y:S01]  /*24d0*/  IADD3 R16, PT, PT, R38, 0x20, RZ ;  /* 0x0000002026107810 */ /* 0x000fe20007ffe0ff */
[----:B------:R-:W-:Y:S01]  /*24e0*/  UMOV UR10, 0x3f800000 ;  /* 0x3f800000000a7882 */ /* 0x000fe20000000000 */
[----:B0-----:R-:W-:-:S13]  /*24f0*/  @P2 R2UR UR11, R18 ;  /* 0x00000000120b22ca */ /* 0x001fda00000e0000 */
[----:B------:R-:W-:Y:S01]  /*2500*/  @UP1 UMOV UR10, UR11 ;  /* 0x0000000b000a1c82 */ /* 0x000fe20008000000 */
[----:B------:R-:W-:Y:S05]  /*2510*/  BRA.U UP0, `(.L_x_2437) ;  /* 0x0000000900f47547 */ /* 0x000fea000b800000 */
        /* <DEDUP_REMOVED lines=15> */
[----:B0-----:R-:W-:-:S04]  /*2610*/  IMAD R17, R29, UR18, RZ ;  /* 0x000000121d117c24 */ /* 0x001fc8000f8e02ff */
[----:B------:R-:W-:Y:S01]  /*2620*/  F2FP.F16.F32.PACK_AB R3, R4, R3 ;  /* 0x000000030403723e */ /* 0x000fe200000000ff */
[----:B------:R-:W-:-:S04]  /*2630*/  IMAD.WIDE.U32 R18, R38, UR18, R18 ;  /* 0x0000001226127c25 */ /* 0x000fc8000f8e0012 */
[----:B------:R-:W-:Y:S01]  /*2640*/  IMAD R17, R38, UR19, R17 ;  /* 0x0000001326117c24 */ /* 0x000fe2000f8e0211 */
[----:B-1----:R-:W-:-:S04]  /*2650*/  LEA R44, P1, R18, UR12, 0x1 ;  /* 0x0000000c122c7c11 */ /* 0x002fc8000f8208ff */
[----:B------:R-:W-:-:S04]  /*2660*/  IADD3 R17, PT, PT, R19, R17, RZ ;  /* 0x0000001113117210 */ /* 0x000fc80007ffe0ff */
[----:B------:R-:W-:-:S05]  /*2670*/  LEA.HI.X R45, R18, UR13, R17, 0x1, P1 ;  /* 0x0000000d122d7c11 */ /* 0x000fca00088f0c11 */
[----:B------:R0:W-:Y:S02]  /*2680*/  STG.E desc[UR16][R44.64], R3 ;  /* 0x000000032c007986 */ /* 0x0001e4000c101910 */
.L_x_2439:
[----:B------:R-:W-:Y:S05]  /*2690*/  BSYNC.RECONVERGENT B1 ;  /* 0x0000000000017941 */ /* 0x000fea0003800200 */
.L_x_2438:
[----:B------:R-:W-:Y:S01]  /*26a0*/  SHF.R.S32.HI R17, RZ, 0x1f, R16 ;  /* 0x0000001fff117819 */ /* 0x000fe20000011410 */
[----:B------:R-:W-:Y:S01]  /*26b0*/  BSSY.RECONVERGENT B1, `(.L_x_2440) ;  /* 0x0000018000017945 */ /* 0x000fe20003800200 */
[----:B------:R-:W-:Y:S02]  /*26c0*/  ISETP.GE.U32.AND P1, PT, R16, UR14, PT ;  /* 0x0000000e10007c0c */ /* 0x000fe4000bf26070 */
[C---:B0-----:R-:W-:Y:S02]  /*26d0*/  IADD3 R3, PT, PT, R38.reuse, 0x40, RZ ;  /* 0x0000004026037810 */ /* 0x041fe40007ffe0ff */
[----:B------:R-:W-:Y:S02]  /*26e0*/  ISETP.GE.AND.EX P1, PT, R17, UR15, PT, P1 ;  /* 0x0000000f11007c0c */ /* 0x000fe4000bf26310 */
[----:B------:R-:W-:-:S11]  /*26f0*/  IADD3 R4, PT, PT, R38, 0x60, RZ ;  /* 0x0000006026047810 */ /* 0x000fd60007ffe0ff */
        /* <DEDUP_REMOVED lines=19> */
.L_x_2441:
[----:B------:R-:W-:Y:S05]  /*2830*/  BSYNC.RECONVERGENT B1 ;  /* 0x0000000000017941 */ /* 0x000fea0003800200 */
.L_x_2440:
[----:B------:R-:W-:Y:S01]  /*2840*/  ISETP.GE.U32.AND P5, PT, R3, UR14, PT ;  /* 0x0000000e03007c0c */ /* 0x000fe2000bfa6070 */
[----:B------:R-:W-:Y:S01]  /*2850*/  BSSY.RECONVERGENT B1, `(.L_x_2442) ;  /* 0x0000021000017945 */ /* 0x000fe20003800200 */
[----:B------:R-:W-:Y:S02]  /*2860*/  SHF.R.S32.HI R6, RZ, 0x1f, R3 ;  /* 0x0000001fff067819 */ /* 0x000fe40000011403 */
[----:B------:R-:W-:Y:S02]  /*2870*/  ISETP.GE.U32.AND P2, PT, R4, UR14, PT ;  /* 0x0000000e04007c0c */ /* 0x000fe4000bf46070 */
[----:B------:R-:W-:Y:S02]  /*2880*/  ISETP.GE.AND.EX P5, PT, R6, UR15, PT, P5 ;  /* 0x0000000f06007c0c */ /* 0x000fe4000bfa6350 */
[----:B------:R-:W-:Y:S02]  /*2890*/  ISETP.GE.U32.AND P1, PT, R36, UR14, PT ;  /* 0x0000000e24007c0c */ /* 0x000fe4000bf26070 */
[----:B------:R-:W-:-:S02]  /*28a0*/  ISETP.GE.U32.AND P6, PT, R35, UR14, PT ;  /* 0x0000000e23007c0c */ /* 0x000fc4000bfc6070 */
[----:B0-----:R-:W-:Y:S02]  /*28b0*/  SHF.R.S32.HI R5, RZ, 0x1f, R4 ;  /* 0x0000001fff057819 */ /* 0x001fe40000011404 */
        /* <DEDUP_REMOVED lines=9> */
[----:B------:R-:W-:Y:S01]  /*2950*/  FADD.FTZ R16, R7, -UR5 ;  /* 0x8000000507107e21 */ /* 0x000fe20008010000 */
[----:B------:R-:W-:Y:S01]  /*2960*/  MOV R7, R41 ;  /* 0x0000002900077202 */ /* 0x000fe20000000f00 */
[----:B------:R-:W-:Y:S01]  /*2970*/  FADD.FTZ R8, R8, -UR5 ;  /* 0x8000000508087e21 */ /* 0x000fe20008010000 */
[----:B------:R-:W1:Y:S01]  /*2980*/  LDCU.64 UR18, c[0x0][0x380] ;  /* 0x00007000ff1277ac */ /* 0x000e620008000a00 */
[----:B------:R-:W-:Y:S01]  /*2990*/  FMUL.FTZ R16, R16, UR10 ;  /* 0x0000000a10107c20 */ /* 0x000fe20008410000 */
[----:B0-----:R-:W-:-:S04]  /*29a0*/  IMAD R6, R6, UR12, RZ ;  /* 0x0000000c06067c24 */ /* 0x001fc8000f8e02ff */
[----:B------:R-:W-:Y:S01]  /*29b0*/  IMAD R17, R3, UR13, R6 ;  /* 0x0000000d03117c24 */ /* 0x000fe2000f8e0206 */
[----:B------:R-:W-:-:S05]  /*29c0*/  MOV R6, R42 ;  /* 0x0000002a00067202 */ /* 0x000fca0000000f00 */
[----:B------:R-:W-:-:S04]  /*29d0*/  IMAD.WIDE.U32 R6, R3, UR12, R6 ;  /* 0x0000000c03067c25 */ /* 0x000fc8000f8e0006 */
[----:B------:R-:W-:Y:S01]  /*29e0*/  FMUL.FTZ R3, R8, UR10 ;  /* 0x0000000a08037c20 */ /* 0x000fe20008410000 */
[----:B-----5:R-:W-:-:S03]  /*29f0*/  FFMA.FTZ R8, R13, R16, R15 ;  /* 0x000000100d087223 */ /* 0x020fc6000001000f */
[----:B------:R-:W-:Y:S01]  /*2a00*/  FFMA.FTZ R3, R12, R3, R14 ;  /* 0x000000030c037223 */ /* 0x000fe2000001000e */
[----:B------:R-:W-:Y:S02]  /*2a10*/  IADD3 R17, PT, PT, R7, R17, RZ ;  /* 0x0000001107117210 */ /* 0x000fe40007ffe0ff */
[----:B-1----:R-:W-:Y:S02]  /*2a20*/  LEA R16, P5, R6, UR18, 0x1 ;  /* 0x0000001206107c11 */ /* 0x002fe4000f8a08ff */
[----:B------:R-:W-:Y:S02]  /*2a30*/  F2FP.F16.F32.PACK_AB R3, R8, R3 ;  /* 0x000000030803723e */ /* 0x000fe400000000ff */
[----:B------:R-:W-:-:S05]  /*2a40*/  LEA.HI.X R17, R6, UR19, R17, 0x1, P5 ;  /* 0x0000001306117c11 */ /* 0x000fca000a8f0c11 */
[----:B------:R0:W-:Y:S04]  /*2a50*/  STG.E desc[UR16][R16.64], R3 ;  /* 0x0000000310007986 */ /* 0x0001e8000c101910 */
.L_x_2443:
[----:B------:R-:W-:Y:S05]  /*2a60*/  BSYNC.RECONVERGENT B1 ;  /* 0x0000000000017941 */ /* 0x000fea0003800200 */
.L_x_2442:
        /* <DEDUP_REMOVED lines=8> */
[----:B0-----:R-:W-:-:S03]  /*2af0*/  FMUL.FTZ R3, R10, UR10 ;  /* 0x0000000a0a037c20 */ /* 0x001fc60008410000 */
[----:B------:R-:W-:Y:S01]  /*2b00*/  FMUL.FTZ R8, R9, UR10 ;  /* 0x0000000a09087c20 */ /* 0x000fe20008410000 */
[----:B-----5:R-:W-:-:S03]  /*2b10*/  FFMA.FTZ R3, R12, R3, R14 ;  /* 0x000000030c037223 */ /* 0x020fc6000001000e */
[----:B------:R-:W-:Y:S01]  /*2b20*/  FFMA.FTZ R8, R13, R8, R15 ;  /* 0x000000080d087223 */ /* 0x000fe2000001000f */
[----:B-1----:R-:W-:-:S04]  /*2b30*/  IMAD R5, R5, UR12, RZ ;  /* 0x0000000c05057c24 */ /* 0x002fc8000f8e02ff */
[----:B------:R-:W-:Y:S01]  /*2b40*/  F2FP.F16.F32.PACK_AB R3, R8, R3 ;  /* 0x000000030803723e */ /* 0x000fe200000000ff */
[----:B------:R-:W-:-:S04]  /*2b50*/  IMAD.WIDE.U32 R6, R4, UR12, R6 ;  /* 0x0000000c04067c25 */ /* 0x000fc8000f8e0006 */
[----:B------:R-:W-:Y:S01]  /*2b60*/  IMAD R5, R4, UR13, R5 ;  /* 0x0000000d04057c24 */ /* 0x000fe2000f8e0205 */
[----:B--2---:R-:W-:-:S04]  /*2b70*/  LEA R4, P2, R6, UR18, 0x1 ;  /* 0x0000001206047c11 */ /* 0x004fc8000f8408ff */
[----:B------:R-:W-:-:S04]  /*2b80*/  IADD3 R5, PT, PT, R7, R5, RZ ;  /* 0x0000000507057210 */ /* 0x000fc80007ffe0ff */
[----:B------:R-:W-:-:S05]  /*2b90*/  LEA.HI.X R5, R6, UR19, R5, 0x1, P2 ;  /* 0x0000001306057c11 */ /* 0x000fca00090f0c05 */
[----:B------:R1:W-:Y:S02]  /*2ba0*/  STG.E desc[UR16][R4.64], R3 ;  /* 0x0000000304007986 */ /* 0x0003e4000c101910 */
.L_x_2445:
[----:B------:R-:W-:Y:S05]  /*2bb0*/  BSYNC.RECONVERGENT B1 ;  /* 0x0000000000017941 */ /* 0x000fea0003800200 */
.L_x_2444:
        /* <DEDUP_REMOVED lines=10> */
[----:B-----5:R-:W-:-:S03]  /*2c60*/  FFMA.FTZ R3, R12, R3, R14 ;  /* 0x000000030c037223 */ /* 0x020fc6000001000e */
[----:B------:R-:W-:Y:S01]  /*2c70*/  FFMA.FTZ R8, R13, R6, R15 ;  /* 0x000000060d087223 */ /* 0x000fe2000001000f */
[----:B--2---:R-:W-:-:S04]  /*2c80*/  IMAD R7, R28, UR12, RZ ;  /* 0x0000000c1c077c24 */ /* 0x004fc8000f8e02ff */
[----:B------:R-:W-:Y:S01]  /*2c90*/  F2FP.F16.F32.PACK_AB R3, R8, R3 ;  /* 0x000000030803723e */ /* 0x000fe200000000ff */
[----:B------:R-:W-:-:S04]  /*2ca0*/  IMAD.WIDE.U32 R4, R36, UR12, R4 ;  /* 0x0000000c24047c25 */ /* 0x000fc8000f8e0004 */
[----:B------:R-:W-:Y:S01]  /*2cb0*/  IMAD R7, R36, UR13, R7 ;  /* 0x0000000d24077c24 */ /* 0x000fe2000f8e0207 */
[----:B-1----:R-:W-:-:S04]  /*2cc0*/  LEA R6, P1, R4, UR18, 0x1 ;  /* 0x0000001204067c11 */ /* 0x002fc8000f8208ff */
[----:B------:R-:W-:-:S04]  /*2cd0*/  IADD3 R7, PT, PT, R5, R7, RZ ;  /* 0x0000000705077210 */ /* 0x000fc80007ffe0ff */
[----:B------:R-:W-:-:S05]  /*2ce0*/  LEA.HI.X R7, R4, UR19, R7, 0x1, P1 ;  /* 0x0000001304077c11 */ /* 0x000fca00088f0c07 */
[----:B------:R2:W-:Y:S02]  /*2cf0*/  STG.E desc[UR16][R6.64], R3 ;  /* 0x0000000306007986 */ /* 0x0005e4000c101910 */
.L_x_2447:
[----:B------:R-:W-:Y:S05]  /*2d00*/  BSYNC.RECONVERGENT B1 ;  /* 0x0000000000017941 */ /* 0x000fea0003800200 */
.L_x_2446:
[----:B------:R-:W-:Y:S04]  /*2d10*/  BSSY.RECONVERGENT B1, `(.L_x_2448) ;  /* 0x0000014000017945 */ /* 0x000fe80003800200 */
[----:B------:R-:W-:Y:S05]  /*2d20*/  @P6 BRA `(.L_x_2449) ;  /* 0x0000000000486947 */ /* 0x000fea0003800000 */
[----:B------:R-:W3:Y:S01]  /*2d30*/  LDCU.64 UR12, c[0x0][0x3e0] ;  /* 0x00007c00ff0c77ac */ /* 0x000ee20008000a00 */
[----:B-1----:R-:W-:Y:S01]  /*2d40*/  MOV R4, R42 ;  /* 0x0000002a00047202 */ /* 0x002fe20000000f00 */
[----:B------:R-:W-:Y:S01]  /*2d50*/  FADD.FTZ R22, R22, -UR5 ;  /* 0x8000000516167e21 */ /* 0x000fe20008010000 */
[----:B------:R-:W-:Y:S01]  /*2d60*/  MOV R5, R41 ;  /* 0x0000002900057202 */ /* 0x000fe20000000f00 */
[----:B------:R-:W1:Y:S01]  /*2d70*/  LDCU.64 UR18, c[0x0][0x380] ;  /* 0x00007000ff1277ac */ /* 0x000e620008000a00 */
[----:B------:R-:W-:Y:S01]  /*2d80*/  FADD.FTZ R21, R21, -UR5 ;  /* 0x8000000515157e21 */ /* 0x000fe20008010000 */
[----:B0-2---:R-:W-:-:S03]  /*2d90*/  FMUL.FTZ R3, R22, UR10 ;  /* 0x0000000a16037c20 */ /* 0x005fc60008410000 */
[----:B------:R-:W-:Y:S01]  /*2da0*/  FMUL.FTZ R6, R21, UR10 ;  /* 0x0000000a15067c20 */ /* 0x000fe20008410000 */
        /* <DEDUP_REMOVED lines=10> */
.L_x_2449:
[----:B------:R-:W-:Y:S05]  /*2e50*/  BSYNC.RECONVERGENT B1 ;  /* 0x0000000000017941 */ /* 0x000fea0003800200 */
.L_x_2448:
[----:B------:R-:W-:Y:S04]  /*2e60*/  BSSY.RECONVERGENT B1, `(.L_x_2450) ;  /* 0x0000014000017945 */ /* 0x000fe80003800200 */
[----:B------:R-:W-:Y:S05]  /*2e70*/  @P3 BRA `(.L_x_2451) ;  /* 0x0000000000483947 */ /* 0x000fea0003800000 */
[----:B------:R-:W4:Y:S01]  /*2e80*/  LDCU.64 UR12, c[0x0][0x3e0] ;  /* 0x00007c00ff0c77ac */ /* 0x000f220008000a00 */
[----:B-1----:R-:W-:Y:S01]  /*2e90*/  MOV R4, R42 ;  /* 0x0000002a00047202 */ /* 0x002fe20000000f00 */
[----:B------:R-:W-:Y:S01]  /*2ea0*/  FADD.FTZ R24, R24, -UR5 ;  /* 0x8000000518187e21 */ /* 0x000fe20008010000 */
[----:B------:R-:W-:Y:S01]  /*2eb0*/  MOV R5, R41 ;  /* 0x0000002900057202 */ /* 0x000fe20000000f00 */
[----:B------:R-:W1:Y:S01]  /*2ec0*/  LDCU.64 UR18, c[0x0][0x380] ;  /* 0x00007000ff1277ac */ /* 0x000e620008000a00 */
[----:B------:R-:W-:Y:S01]  /*2ed0*/  FADD.FTZ R23, R23, -UR5 ;  /* 0x8000000517177e21 */ /* 0x000fe20008010000 */
[----:B0-23--:R-:W-:-:S03]  /*2ee0*/  FMUL.FTZ R3, R24, UR10 ;  /* 0x0000000a18037c20 */ /* 0x00dfc60008410000 */
[----:B------:R-:W-:Y:S01]  /*2ef0*/  FMUL.FTZ R6, R23, UR10 ;  /* 0x0000000a17067c20 */ /* 0x000fe20008410000 */
[----:B-----5:R-:W-:-:S03]  /*2f00*/  FFMA.FTZ R3, R12, R3, R14 ;  /* 0x000000030c037223 */ /* 0x020fc6000001000e */
[----:B------:R-:W-:Y:S01]  /*2f10*/  FFMA.FTZ R8, R13, R6, R15 ;  /* 0x000000060d087223 */ /* 0x000fe2000001000f */
[----:B----4-:R-:W-:-:S04]  /*2f20*/  IMAD R7, R0, UR12, RZ ;  /* 0x0000000c00077c24 */ /* 0x010fc8000f8e02ff */
[----:B------:R-:W-:Y:S01]  /*2f30*/  F2FP.F16.F32.PACK_AB R3, R8, R3 ;  /* 0x000000030803723e */ /* 0x000fe200000000ff */
[----:B------:R-:W-:-:S04]  /*2f40*/  IMAD.WIDE.U32 R4, R34, UR12, R4 ;  /* 0x0000000c22047c25 */ /* 0x000fc8000f8e0004 */
[----:B------:R-:W-:Y:S01]  /*2f50*/  IMAD R7, R34, UR13, R7 ;  /* 0x0000000d22077c24 */ /* 0x000fe2000f8e0207 */
[----:B-1----:R-:W-:-:S03]  /*2f60*/  LEA R6, P1, R4, UR18, 0x1 ;  /* 0x0000001204067c11 */ /* 0x002fc6000f8208ff */
[----:B------:R-:W-:-:S05]  /*2f70*/  IMAD.IADD R7, R5, 0x1, R7 ;  /* 0x0000000105077824 */ /* 0x000fca00078e0207 */
[----:B------:R-:W-:-:S05]  /*2f80*/  LEA.HI.X R7, R4, UR19, R7, 0x1, P1 ;  /* 0x0000001304077c11 */ /* 0x000fca00088f0c07 */
[----:B------:R4:W-:Y:S02]  /*2f90*/  STG.E desc[UR16][R6.64], R3 ;  /* 0x0000000306007986 */ /* 0x0009e4000c101910 */
.L_x_2451:
[----:B------:R-:W-:Y:S05]  /*2fa0*/  BSYNC.RECONVERGENT B1 ;  /* 0x0000000000017941 */ /* 0x000fea0003800200 */
.L_x_2450:
[----:B------:R-:W-:Y:S05]  /*2fb0*/  @P4 BRA `(.L_x_2452) ;  /* 0x0000001000744947 */ /* 0x000fea0003800000 */
[----:B------:R-:W0:Y:S01]  /*2fc0*/  LDCU.64 UR12, c[0x0][0x3e0] ;  /* 0x00007c00ff0c77ac */ /* 0x000e220008000a00 */
[----:B-1----:R-:W-:Y:S01]  /*2fd0*/  MOV R4, R42 ;  /* 0x0000002a00047202 */ /* 0x002fe20000000f00 */
[----:B------:R-:W-:Y:S01]  /*2fe0*/  FADD.FTZ R26, R26, -UR5 ;  /* 0x800000051a1a7e21 */ /* 0x000fe20008010000 */
[----:B------:R-:W-:Y:S01]  /*2ff0*/  MOV R5, R41 ;  /* 0x0000002900057202 */ /* 0x000fe20000000f00 */
[----:B------:R-:W1:Y:S01]  /*3000*/  LDCU.64 UR14, c[0x0][0x380] ;  /* 0x00007000ff0e77ac */ /* 0x000e620008000a00 */
[----:B------:R-:W-:Y:S01]  /*3010*/  FADD.FTZ R25, R25, -UR5 ;  /* 0x8000000519197e21 */ /* 0x000fe20008010000 */
[----:B0-234-:R-:W-:-:S03]  /*3020*/  FMUL.FTZ R3, R26, UR10 ;  /* 0x0000000a1a037c20 */ /* 0x01dfc60008410000 */
[----:B------:R-:W-:Y:S01]  /*3030*/  FMUL.FTZ R6, R25, UR10 ;  /* 0x0000000a19067c20 */ /* 0x000fe20008410000 */
[----:B-----5:R-:W-:Y:S01]  /*3040*/  FFMA.FTZ R3, R12, R3, R14 ;  /* 0x000000030c037223 */ /* 0x020fe2000001000e */
[----:B------:R-:W-:Y:S02]  /*3050*/  IMAD R8, R2, UR12, RZ ;  /* 0x0000000c02087c24 */ /* 0x000fe4000f8e02ff */
[----:B------:R-:W-:-:S04]  /*3060*/  IMAD.WIDE.U32 R4, R33, UR12, R4 ;  /* 0x0000000c21047c25 */ /* 0x000fc8000f8e0004 */
[----:B------:R-:W-:Y:S02]  /*3070*/  IMAD R7, R33, UR13, R8 ;  /* 0x0000000d21077c24 */ /* 0x000fe4000f8e0208 */
[----:B------:R-:W-:Y:S01]  /*3080*/  FFMA.FTZ R8, R13, R6, R15 ;  /* 0x000000060d087223 */ /* 0x000fe2000001000f */
[----:B-1----:R-:W-:Y:S02]  /*3090*/  LEA R6, P1, R4, UR14, 0x1 ;  /* 0x0000000e04067c11 */ /* 0x002fe4000f8208ff */
[----:B------:R-:W-:Y:S02]  /*30a0*/  IADD3 R7, PT, PT, R5, R7, RZ ;  /* 0x0000000705077210 */ /* 0x000fe40007ffe0ff */
[----:B------:R-:W-:Y:S02]  /*30b0*/  F2FP.F16.F32.PACK_AB R3, R8, R3 ;  /* 0x000000030803723e */ /* 0x000fe400000000ff */
[----:B------:R-:W-:-:S05]  /*30c0*/  LEA.HI.X R7, R4, UR15, R7, 0x1, P1 ;  /* 0x0000000f04077c11 */ /* 0x000fca00088f0c07 */
[----:B------:R0:W-:Y:S01]  /*30d0*/  STG.E desc[UR16][R6.64], R3 ;  /* 0x0000000306007986 */ /* 0x0001e2000c101910 */
[----:B------:R-:W-:Y:S05]  /*30e0*/  BRA `(.L_x_2452) ;  /* 0x0000001000287947 */ /* 0x000fea0003800000 */
.L_x_2437:
        /* <DEDUP_REMOVED lines=11> */
[----:B------:R-:W-:-:S03]  /*31a0*/  FFMA.FTZ R4, R13, R4, R15 ;  /* 0x000000040d047223 */ /* 0x000fc6000001000f */
[----:B------:R-:W-:Y:S01]  /*31b0*/  FMUL.FTZ R17, R3, -1.4426950216293334961 ;  /* 0xbfb8aa3b03117820 */ /* 0x000fe20000410000 */
[----:B------:R-:W-:-:S05]  /*31c0*/  FMUL.FTZ R19, R4, -1.4426950216293334961 ;  /* 0xbfb8aa3b04137820 */ /* 0x000fca0000410000 */
[----:B------:R-:W3:Y:S04]  /*31d0*/  MUFU.EX2 R17, R17 ;  /* 0x0000001100117308 */ /* 0x000ee80000000800 */
[----:B------:R-:W4:Y:S01]  /*31e0*/  MUFU.EX2 R19, R19 ;  /* 0x0000001300137308 */ /* 0x000f220000000800 */
[----:B---3--:R-:W-:Y:S01]  /*31f0*/  FADD.FTZ R18, R17, 1 ;  /* 0x3f80000011127421 */ /* 0x008fe20000010000 */
[----:B----4-:R-:W-:-:S05]  /*3200*/  FADD.FTZ R17, R19, 1 ;  /* 0x3f80000013117421 */ /* 0x010fca0000010000 */
[----:B------:R-:W3:Y:S08]  /*3210*/  MUFU.RCP R18, R18 ;  /* 0x0000001200127308 */ /* 0x000ef00000001000 */
[----:B------:R1:W4:Y:S02]  /*3220*/  MUFU.RCP R45, R17 ;  /* 0x00000011002d7308 */ /* 0x0003240000001000 */
[----:B-1----:R-:W-:-:S02]  /*3230*/  IMAD R17, R29, UR12, RZ ;  /* 0x0000000c1d117c24 */ /* 0x002fc4000f8e02ff */
[----:B---3--:R-:W-:Y:S02]  /*3240*/  FMUL.FTZ R3, R3, R18 ;  /* 0x0000001203037220 */ /* 0x008fe40000410000 */
[----:B------:R-:W-:Y:S02]  /*3250*/  IMAD R19, R38, UR13, R17 ;  /* 0x0000000d26137c24 */ /* 0x000fe4000f8e0211 */
[----:B----4-:R-:W-:Y:S01]  /*3260*/  FMUL.FTZ R4, R4, R45 ;  /* 0x0000002d04047220 */ /* 0x010fe20000410000 */
[----:B------:R-:W-:-:S04]  /*3270*/  MOV R45, R41 ;  /* 0x00000029002d7202 */ /* 0x000fc80000000f00 */
[----:B------:R-:W-:Y:S01]  /*3280*/  F2FP.F16.F32.PACK_AB R3, R4, R3 ;  /* 0x000000030403723e */ /* 0x000fe200000000ff */
[----:B------:R-:W-:-:S05]  /*3290*/  IMAD.WIDE.U32 R44, R38, UR12, R44 ;  /* 0x0000000c262c7c25 */ /* 0x000fca000f8e002c */
[----:B------:R-:W-:Y:S02]  /*32a0*/  IADD3 R19, PT, PT, R45, R19, RZ ;  /* 0x000000132d137210 */ /* 0x000fe40007ffe0ff */
[----:B--2---:R-:W-:-:S04]  /*32b0*/  LEA R18, P1, R44, UR14, 0x1 ;  /* 0x0000000e2c127c11 */ /* 0x004fc8000f8208ff */
[----:B------:R-:W-:-:S05]  /*32c0*/  LEA.HI.X R19, R44, UR15, R19, 0x1, P1 ;  /* 0x0000000f2c137c11 */ /* 0x000fca00088f0c13 */
[----:B------:R1:W-:Y:S04]  /*32d0*/  STG.E desc[UR16][R18.64], R3 ;  /* 0x0000000312007986 */ /* 0x0003e8000c101910 */
.L_x_2454:
[----:B0-----:R-:W-:Y:S05]  /*32e0*/  BSYNC.RECONVERGENT B1 ;  /* 0x0000000000017941 */ /* 0x001fea0003800200 */
.L_x_2453:
[----:B------:R-:W-:Y:S01]  /*32f0*/  SHF.R.S32.HI R4, RZ, 0x1f, R16 ;  /* 0x0000001fff047819 */ /* 0x000fe20000011410 */
[----:B------:R-:W-:Y:S01]  /*3300*/  BSSY.RECONVERGENT B1, `(.L_x_2455) ;  /* 0x0000022000017945 */ /* 0x000fe20003800200 */
[----:B------:R-:W-:Y:S02]  /*3310*/  ISETP.GE.U32.AND P1, PT, R16, UR18, PT ;  /* 0x0000001210007c0c */ /* 0x000fe4000bf26070 */
[----:B-1----:R-:W-:Y:S02]  /*3320*/  IADD3 R3, PT, PT, R38, 0x40, RZ ;  /* 0x0000004026037810 */ /* 0x002fe40007ffe0ff */
        /* <DEDUP_REMOVED lines=19> */
[----:B------:R-:W-:Y:S01]  /*3460*/  MUFU.RCP R44, R44 ;  /* 0x0000002c002c7308 */ /* 0x000fe20000001000 */
[----:B------:R-:W-:-:S07]  /*3470*/  MOV R4, R42 ;  /* 0x0000002a00047202 */ /* 0x000fce0000000f00 */
[----:B------:R-:W0:Y:S02]  /*3480*/  MUFU.RCP R5, R45 ;  /* 0x0000002d00057308 */ /* 0x000e240000001000 */
[----:B0-----:R-:W-:Y:S01]  /*3490*/  FMUL.FTZ R6, R6, R5 ;  /* 0x0000000506067220 */ /* 0x001fe20000410000 */
[----:B------:R-:W-:-:S03]  /*34a0*/  MOV R5, R41 ;  /* 0x0000002900057202 */ /* 0x000fc60000000f00 */
[----:B------:R-:W-:-:S04]  /*34b0*/  IMAD.WIDE.U32 R4, R16, UR12, R4 ;  /* 0x0000000c10047c25 */ /* 0x000fc8000f8e0004 */
[----:B------:R-:W-:Y:S01]  /*34c0*/  FMUL.FTZ R16, R19, R44 ;  /* 0x0000002c13107220 */ /* 0x000fe20000410000 */
[----:B------:R-:W-:Y:S02]  /*34d0*/  IADD3 R5, PT, PT, R5, R18, RZ ;  /* 0x0000001205057210 */ /* 0x000fe40007ffe0ff */
[----:B-1----:R-:W-:-:S04]  /*34e0*/  LEA R18, P1, R4, UR14, 0x1 ;  /* 0x0000000e04127c11 */ /* 0x002fc8000f8208ff */
[----:B------:R-:W-:Y:S02]  /*34f0*/  LEA.HI.X R19, R4, UR15, R5, 0x1, P1 ;  /* 0x0000000f04137c11 */ /* 0x000fe400088f0c05 */
[----:B------:R-:W-:-:S05]  /*3500*/  F2FP.F16.F32.PACK_AB R5, R16, R6 ;  /* 0x000000061005723e */ /* 0x000fca00000000ff */
[----:B------:R0:W-:Y:S02]  /*3510*/  STG.E desc[UR16][R18.64], R5 ;  /* 0x0000000512007986 */ /* 0x0001e4000c101910 */
.L_x_2456:
[----:B------:R-:W-:Y:S05]  /*3520*/  BSYNC.RECONVERGENT B1 ;  /* 0x0000000000017941 */ /* 0x000fea0003800200 */
.L_x_2455:
        /* <DEDUP_REMOVED lines=18> */
[----:B------:R-:W1:Y:S02]  /*3650*/  LDCU.64 UR12, c[0x0][0x3e0] ;  /* 0x00007c00ff0c77ac */ /* 0x000e640008000a00 */
[----:B0-----:R-:W-:Y:S01]  /*3660*/  FMUL.FTZ R19, R8, UR10 ;  /* 0x0000000a08137c20 */ /* 0x001fe20008410000 */
        /* <DEDUP_REMOVED lines=9> */
[----:B------:R-:W-:Y:S01]  /*3700*/  IMAD R45, R3, UR13, R6 ;  /* 0x0000000d032d7c24 */ /* 0x000fe2000f8e0206 */
[----:B------:R-:W-:Y:S01]  /*3710*/  MOV R6, R42 ;  /* 0x0000002a00067202 */ /* 0x000fe20000000f00 */
        /* <DEDUP_REMOVED lines=8> */
[----:B0-----:R-:W-:Y:S01]  /*37a0*/  LEA R4, P5, R6, UR14, 0x1 ;  /* 0x0000000e06047c11 */ /* 0x001fe2000f8a08ff */
[----:B--2---:R-:W-:-:S03]  /*37b0*/  FMUL.FTZ R8, R8, R5 ;  /* 0x0000000508087220 */ /* 0x004fc60000410000 */
[----:B------:R-:W-:Y:S02]  /*37c0*/  LEA.HI.X R5, R6, UR15, R45, 0x1, P5 ;  /* 0x0000000f06057c11 */ /* 0x000fe4000a8f0c2d */
[----:B------:R-:W-:-:S05]  /*37d0*/  F2FP.F16.F32.PACK_AB R19, R8, R19 ;  /* 0x000000130813723e */ /* 0x000fca00000000ff */
[----:B------:R1:W-:Y:S02]  /*37e0*/  STG.E desc[UR16][R4.64], R19 ;  /* 0x0000001304007986 */ /* 0x0003e4000c101910 */
.L_x_2458:
[----:B------:R-:W-:Y:S05]  /*37f0*/  BSYNC.RECONVERGENT B1 ;  /* 0x0000000000017941 */ /* 0x000fea0003800200 */
.L_x_2457:
[----:B------:R-:W-:Y:S04]  /*3800*/  BSSY.RECONVERGENT B1, `(.L_x_2459) ;  /* 0x000001e000017945 */ /* 0x000fe80003800200 */
[----:B------:R-:W-:Y:S05]  /*3810*/  @P2 BRA `(.L_x_2460) ;  /* 0x0000000000702947 */ /* 0x000fea0003800000 */
[----:B------:R-:W-:Y:S01]  /*3820*/  FADD.FTZ R10, R10, -UR5 ;  /* 0x800000050a0a7e21 */ /* 0x000fe20008010000 */
[----:B------:R-:W-:Y:S01]  /*3830*/  FADD.FTZ R9, R9, -UR5 ;  /* 0x8000000509097e21 */ /* 0x000fe20008010000 */
[----:B------:R-:W2:Y:S01]  /*3840*/  LDCU.64 UR12, c[0x0][0x3e0] ;  /* 0x00007c00ff0c77ac */ /* 0x000ea20008000a00 */
[----:B01----:R-:W-:Y:S01]  /*3850*/  MOV R5, R41 ;  /* 0x0000002900057202 */ /* 0x003fe20000000f00 */
[----:B------:R-:W-:Y:S01]  /*3860*/  FMUL.FTZ R3, R10, UR10 ;  /* 0x0000000a0a037c20 */ /* 0x000fe20008410000 */
[----:B------:R-:W-:Y:S01]  /*3870*/  FMUL.FTZ R8, R9, UR10 ;  /* 0x0000000a09087c20 */ /* 0x000fe20008410000 */
[----:B------:R-:W0:Y:S02]  /*3880*/  LDCU.64 UR14, c[0x0][0x380] ;  /* 0x00007000ff0e77ac */ /* 0x000e240008000a00 */
[----:B-----5:R-:W-:Y:S01]  /*3890*/  FFMA.FTZ R6, R12, R3, R14 ;  /* 0x000000030c067223 */ /* 0x020fe2000001000e */
[----:B------:R-:W-:-:S03]  /*38a0*/  FFMA.FTZ R3, R13, R8, R15 ;  /* 0x000000080d037223 */ /* 0x000fc6000001000f */
[----:B------:R-:W-:Y:S01]  /*38b0*/  FMUL.FTZ R4, R6, -1.4426950216293334961 ;  /* 0xbfb8aa3b06047820 */ /* 0x000fe20000410000 */
[----:B------:R-:W-:-:S05]  /*38c0*/  FMUL.FTZ R8, R3, -1.4426950216293334961 ;  /* 0xbfb8aa3b03087820 */ /* 0x000fca0000410000 */
[----:B------:R-:W1:Y:S01]  /*38d0*/  MUFU.EX2 R4, R4 ;  /* 0x0000000400047308 */ /* 0x000e620000000800 */
[----:B--2---:R-:W-:-:S03]  /*38e0*/  IMAD R16, R16, UR12, RZ ;  /* 0x0000000c10107c24 */ /* 0x004fc6000f8e02ff */
[----:B------:R-:W2:Y:S01]  /*38f0*/  MUFU.EX2 R8, R8 ;  /* 0x0000000800087308 */ /* 0x000ea20000000800 */
[----:B-1----:R-:W-:Y:S01]  /*3900*/  FADD.FTZ R7, R4, 1 ;  /* 0x3f80000004077421 */ /* 0x002fe20000010000 */
[----:B------:R-:W-:Y:S01]  /*3910*/  MOV R4, R42 ;  /* 0x0000002a00047202 */ /* 0x000fe20000000f00 */
[----:B--2---:R-:W-:-:S04]  /*3920*/  FADD.FTZ R9, R8, 1 ;  /* 0x3f80000008097421 */ /* 0x004fc80000010000 */
[----:B------:R-:W1:Y:S01]  /*3930*/  MUFU.RCP R7, R7 ;  /* 0x0000000700077308 */ /* 0x000e620000001000 */
[----:B------:R-:W-:-:S04]  /*3940*/  IMAD.WIDE.U32 R4, R17, UR12, R4 ;  /* 0x0000000c11047c25 */ /* 0x000fc8000f8e0004 */
[----:B------:R-:W-:-:S03]  /*3950*/  IMAD R17, R17, UR13, R16 ;  /* 0x0000000d11117c24 */ /* 0x000fc6000f8e0210 */
[----:B------:R-:W2:Y:S02]  /*3960*/  MUFU.RCP R10, R9 ;  /* 0x00000009000a7308 */ /* 0x000ea40000001000 */
[----:B------:R-:W-:Y:S01]  /*3970*/  IADD3 R17, PT, PT, R5, R17, RZ ;  /* 0x0000001105117210 */ /* 0x000fe20007ffe0ff */
[----:B-1----:R-:W-:Y:S01]  /*3980*/  FMUL.FTZ R8, R6, R7 ;  /* 0x0000000706087220 */ /* 0x002fe20000410000 */
[----:B0-----:R-:W-:-:S04]  /*3990*/  LEA R6, P2, R4, UR14, 0x1 ;  /* 0x0000000e04067c11 */ /* 0x001fc8000f8408ff */
[----:B------:R-:W-:Y:S01]  /*39a0*/  LEA.HI.X R7, R4, UR15, R17, 0x1, P2 ;  /* 0x0000000f04077c11 */ /* 0x000fe200090f0c11 */
[----:B--2---:R-:W-:-:S05]  /*39b0*/  FMUL.FTZ R3, R3, R10 ;  /* 0x0000000a03037220 */ /* 0x004fca0000410000 */
[----:B------:R-:W-:-:S05]  /*39c0*/  F2FP.F16.F32.PACK_AB R3, R3, R8 ;  /* 0x000000080303723e */ /* 0x000fca00000000ff */
[----:B------:R2:W-:Y:S02]  /*39d0*/  STG.E desc[UR16][R6.64], R3 ;  /* 0x0000000306007986 */ /* 0x0005e4000c101910 */
.L_x_2460:
[----:B------:R-:W-:Y:S05]  /*39e0*/  BSYNC.RECONVERGENT B1 ;  /* 0x0000000000017941 */ /* 0x000fea0003800200 */
.L_x_2459:
[----:B------:R-:W-:Y:S04]  /*39f0*/  BSSY.RECONVERGENT B1, `(.L_x_2461) ;  /* 0x000001e000017945 */ /* 0x000fe80003800200 */
[----:B------:R-:W-:Y:S05]  /*3a00*/  @P1 BRA `(.L_x_2462) ;  /* 0x0000000000701947 */ /* 0x000fea0003800000 */
[----:B------:R-:W-:Y:S01]  /*3a10*/  FADD.FTZ R20, R20, -UR5 ;  /* 0x8000000514147e21 */ /* 0x000fe20008010000 */
[----:B------:R-:W-:Y:S01]  /*3a20*/  FADD.FTZ R11, R11, -UR5 ;  /* 0x800000050b0b7e21 */ /* 0x000fe20008010000 */
[----:B------:R-:W3:Y:S01]  /*3a30*/  LDCU.64 UR12, c[0x0][0x3e0] ;  /* 0x00007c00ff0c77ac */ /* 0x000ee20008000a00 */
[----:B--2---:R-:W-:Y:S01]  /*3a40*/  MOV R6, R42 ;  /* 0x0000002a00067202 */ /* 0x004fe20000000f00 */
[----:B------:R-:W-:Y:S01]  /*3a50*/  FMUL.FTZ R3, R20, UR10 ;  /* 0x0000000a14037c20 */ /* 0x000fe20008410000 */
[----:B-1----:R-:W-:Y:S01]  /*3a60*/  FMUL.FTZ R4, R11, UR10 ;  /* 0x0000000a0b047c20 */ /* 0x002fe20008410000 */
[----:B------:R-:W1:Y:S01]  /*3a70*/  LDCU.64 UR14, c[0x0][0x380] ;  /* 0x00007000ff0e77ac */ /* 0x000e620008000a00 */
[----:B------:R-:W-:Y:S01]  /*3a80*/  MOV R7, R41 ;  /* 0x0000002900077202 */ /* 0x000fe20000000f00 */
[----:B-----5:R-:W-:Y:S01]  /*3a90*/  FFMA.FTZ R3, R12, R3, R14 ;  /* 0x000000030c037223 */ /* 0x020fe2000001000e */
[----:B------:R-:W-:-:S03]  /*3aa0*/  FFMA.FTZ R4, R13, R4, R15 ;  /* 0x000000040d047223 */ /* 0x000fc6000001000f */
[----:B0-----:R-:W-:Y:S01]  /*3ab0*/  FMUL.FTZ R5, R3, -1.4426950216293334961 ;  /* 0xbfb8aa3b03057820 */ /* 0x001fe20000410000 */
[----:B------:R-:W-:-:S05]  /*3ac0*/  FMUL.FTZ R9, R4, -1.4426950216293334961 ;  /* 0xbfb8aa3b04097820 */ /* 0x000fca0000410000 */
[----:B------:R-:W0:Y:S01]  /*3ad0*/  MUFU.EX2 R5, R5 ;  /* 0x0000000500057308 */ /* 0x000e220000000800 */
[----:B---3--:R-:W-:-:S03]  /*3ae0*/  IMAD R17, R28, UR12, RZ ;  /* 0x0000000c1c117c24 */ /* 0x008fc6000f8e02ff */
[----:B------:R-:W2:Y:S01]  /*3af0*/  MUFU.EX2 R9, R9 ;  /* 0x0000000900097308 */ /* 0x000ea20000000800 */
[----:B------:R-:W-:-:S04]  /*3b00*/  IMAD.WIDE.U32 R6, R36, UR12, R6 ;  /* 0x0000000c24067c25 */ /* 0x000fc8000f8e0006 */
[----:B------:R-:W-:Y:S02]  /*3b10*/  IMAD R17, R36, UR13, R17 ;  /* 0x0000000d24117c24 */ /* 0x000fe4000f8e0211 */
[----:B0-----:R-:W-:-:S03]  /*3b20*/  FADD.FTZ R8, R5, 1 ;  /* 0x3f80000005087421 */ /* 0x001fc60000010000 */
[----:B------:R-:W-:Y:S01]  /*3b30*/  IADD3 R17, PT, PT, R7, R17, RZ ;  /* 0x0000001107117210 */ /* 0x000fe20007ffe0ff */
[----:B--2---:R-:W-:Y:S02]  /*3b40*/  FADD.FTZ R10, R9, 1 ;  /* 0x3f800000090a7421 */ /* 0x004fe40000010000 */
[----:B------:R-:W0:Y:S08]  /*3b50*/  MUFU.RCP R8, R8 ;  /* 0x0000000800087308 */ /* 0x000e300000001000 */
[----:B------:R-:W2:Y:S01]  /*3b60*/  MUFU.RCP R11, R10 ;  /* 0x0000000a000b7308 */ /* 0x000ea20000001000 */
[----:B0-----:R-:W-:Y:S01]  /*3b70*/  FMUL.FTZ R3, R3, R8 ;  /* 0x0000000803037220 */ /* 0x001fe20000410000 */
[----:B--2---:R-:W-:Y:S01]  /*3b80*/  FMUL.FTZ R16, R4, R11 ;  /* 0x0000000b04107220 */ /* 0x004fe20000410000 */
[----:B-1----:R-:W-:-:S04]  /*3b90*/  LEA R4, P1, R6, UR14, 0x1 ;  /* 0x0000000e06047c11 */ /* 0x002fc8000f8208ff */
[----:B------:R-:W-:Y:S02]  /*3ba0*/  LEA.HI.X R5, R6, UR15, R17, 0x1, P1 ;  /* 0x0000000f06057c11 */ /* 0x000fe400088f0c11 */
[----:B------:R-:W-:-:S05]  /*3bb0*/  F2FP.F16.F32.PACK_AB R3, R16, R3 ;  /* 0x000000031003723e */ /* 0x000fca00000000ff */
[----:B------:R3:W-:Y:S02]  /*3bc0*/  STG.E desc[UR16][R4.64], R3 ;  /* 0x0000000304007986 */ /* 0x0007e4000c101910 */
.L_x_2462:
[----:B------:R-:W-:Y:S05]  /*3bd0*/  BSYNC.RECONVERGENT B1 ;  /* 0x0000000000017941 */ /* 0x000fea0003800200 */
.L_x_2461:
[----:B------:R-:W-:Y:S04]  /*3be0*/  BSSY.RECONVERGENT B1, `(.L_x_2463) ;  /* 0x000001e000017945 */ /* 0x000fe80003800200 */
[----:B------:R-:W-:Y:S05]  /*3bf0*/  @P6 BRA `(.L_x_2464) ;  /* 0x0000000000706947 */ /* 0x000fea0003800000 */
[----:B------:R-:W-:Y:S01]  /*3c00*/  FADD.FTZ R22, R22, -UR5 ;  /* 0x8000000516167e21 */ /* 0x000fe20008010000 */
[----:B------:R-:W-:Y:S01]  /*3c10*/  FADD.FTZ R21, R21, -UR5 ;  /* 0x8000000515157e21 */ /* 0x000fe20008010000 */
[----:B------:R-:W4:Y:S01]  /*3c20*/  LDCU.64 UR12, c[0x0][0x3e0] ;  /* 0x00007c00ff0c77ac */ /* 0x000f220008000a00 */
[----:B--2---:R-:W-:Y:S01]  /*3c30*/  MOV R6, R42 ;  /* 0x0000002a00067202 */ /* 0x004fe20000000f00 */
[----:B---3--:R-:W-:Y:S01]  /*3c40*/  FMUL.FTZ R3, R22, UR10 ;  /* 0x0000000a16037c20 */ /* 0x008fe20008410000 */
[----:B-1----:R-:W-:Y:S01]  /*3c50*/  FMUL.FTZ R4, R21, UR10 ;  /* 0x0000000a15047c20 */ /* 0x002fe20008410000 */
[----:B------:R-:W1:Y:S01]  /*3c60*/  LDCU.64 UR14, c[0x0][0x380] ;  /* 0x00007000ff0e77ac */ /* 0x000e620008000a00 */
[----:B------:R-:W-:Y:S01]  /*3c70*/  MOV R7, R41 ;  /* 0x0000002900077202 */ /* 0x000fe20000000f00 */
[----:B-----5:R-:W-:Y:S01]  /*3c80*/  FFMA.FTZ R9, R12, R3, R14 ;  /* 0x000000030c097223 */ /* 0x020fe2000001000e */
[----:B------:R-:W-:-:S03]  /*3c90*/  FFMA.FTZ R11, R13, R4, R15 ;  /* 0x000000040d0b7223 */ /* 0x000fc6000001000f */
[----:B------:R-:W-:Y:S01]  /*3ca0*/  FMUL.FTZ R3, R9, -1.4426950216293334961 ;  /* 0xbfb8aa3b09037820 */ /* 0x000fe20000410000 */
[----:B0-----:R-:W-:-:S05]  /*3cb0*/  FMUL.FTZ R5, R11, -1.4426950216293334961 ;  /* 0xbfb8aa3b0b057820 */ /* 0x001fca0000410000 */
[----:B------:R-:W0:Y:S01]  /*3cc0*/  MUFU.EX2 R3, R3 ;  /* 0x0000000300037308 */ /* 0x000e220000000800 */
[----:B----4-:R-:W-:-:S03]  /*3cd0*/  IMAD R10, R27, UR12, RZ ;  /* 0x0000000c1b0a7c24 */ /* 0x010fc6000f8e02ff */
        /* <DEDUP_REMOVED lines=9> */
[----:B-1----:R-:W-:-:S04]  /*3d70*/  LEA R4, P1, R6, UR14, 0x1 ;  /* 0x0000000e06047c11 */ /* 0x002fc8000f8208ff */
[----:B------:R-:W-:Y:S01]  /*3d80*/  LEA.HI.X R5, R6, UR15, R17, 0x1, P1 ;  /* 0x0000000f06057c11 */ /* 0x000fe200088f0c11 */
[----:B--2---:R-:W-:-:S05]  /*3d90*/  FMUL.FTZ R10, R11, R8 ;  /* 0x000000080b0a7220 */ /* 0x004fca0000410000 */
[----:B------:R-:W-:-:S05]  /*3da0*/  F2FP.F16.F32.PACK_AB R3, R10, R3 ;  /* 0x000000030a03723e */ /* 0x000fca00000000ff */
[----:B------:R4:W-:Y:S02]  /*3db0*/  STG.E desc[UR16][R4.64], R3 ;  /* 0x0000000304007986 */ /* 0x0009e4000c101910 */
.L_x_2464:
[----:B------:R-:W-:Y:S05]  /*3dc0*/  BSYNC.RECONVERGENT B1 ;  /* 0x0000000000017941 */ /* 0x000fea0003800200 */
.L_x_2463:
[----:B------:R-:W-:Y:S04]  /*3dd0*/  BSSY.RECONVERGENT B1, `(.L_x_2465) ;  /* 0x000001e000017945 */ /* 0x000fe80003800200 */
[----:B------:R-:W-:Y:S05]  /*3de0*/  @P3 BRA `(.L_x_2466) ;  /* 0x0000000000703947 */ /* 0x000fea0003800000 */
[----:B------:R-:W-:Y:S01]  /*3df0*/  FADD.FTZ R24, R24, -UR5 ;  /* 0x8000000518187e21 */ /* 0x000fe20008010000 */
[----:B------:R-:W-:Y:S01]  /*3e00*/  FADD.FTZ R23, R23, -UR5 ;  /* 0x8000000517177e21 */ /* 0x000fe20008010000 */
[----:B------:R-:W0:Y:S01]  /*3e10*/  LDCU.64 UR12, c[0x0][0x3e0] ;  /* 0x00007c00ff0c77ac */ /* 0x000e220008000a00 */
[----:B--2---:R-:W-:Y:S01]  /*3e20*/  MOV R6, R42 ;  /* 0x0000002a00067202 */ /* 0x004fe20000000f00 */
[----:B---34-:R-:W-:Y:S01]  /*3e30*/  FMUL.FTZ R3, R24, UR10 ;  /* 0x0000000a18037c20 */ /* 0x018fe20008410000 */
        /* <DEDUP_REMOVED lines=8> */
[----:B------:R-:W-:-:S03]  /*3ec0*/  IMAD R17, R0, UR12, RZ ;  /* 0x0000000c00117c24 */ /* 0x000fc6000f8e02ff */
        /* <DEDUP_REMOVED lines=14> */
.L_x_2466:
[----:B------:R-:W-:Y:S05]  /*3fb0*/  BSYNC.RECONVERGENT B1 ;  /* 0x0000000000017941 */ /* 0x000fea0003800200 */
.L_x_2465:
[----:B------:R-:W-:Y:S05]  /*3fc0*/  @P4 BRA `(.L_x_2452) ;  /* 0x0000000000704947 */ /* 0x000fea0003800000 */
[----:B------:R-:W-:Y:S01]  /*3fd0*/  FADD.FTZ R26, R26, -UR5 ;  /* 0x800000051a1a7e21 */ /* 0x000fe20008010000 */
[----:B------:R-:W-:Y:S01]  /*3fe0*/  FADD.FTZ R25, R25, -UR5 ;  /* 0x8000000519197e21 */ /* 0x000fe20008010000 */
[----:B------:R-:W2:Y:S01]  /*3ff0*/  LDCU.64 UR12, c[0x0][0x3e0] ;  /* 0x00007c00ff0c77ac */ /* 0x000ea20008000a00 */
[----:B01-34-:R-:W-:Y:S01]  /*4000*/  MOV R5, R41 ;  /* 0x0000002900057202 */ /* 0x01bfe20000000f00 */
[----:B--2---:R-:W-:Y:S01]  /*4010*/  FMUL.FTZ R3, R26, UR10 ;  /* 0x0000000a1a037c20 */ /* 0x004fe20008410000 */
[----:B------:R-:W-:Y:S01]  /*4020*/  FMUL.FTZ R4, R25, UR10 ;  /* 0x0000000a19047c20 */ /* 0x000fe20008410000 */
[----:B------:R-:W0:Y:S02]  /*4030*/  LDCU.64 UR14, c[0x0][0x380] ;  /* 0x00007000ff0e77ac */ /* 0x000e240008000a00 */
[----:B-----5:R-:W-:Y:S01]  /*4040*/  FFMA.FTZ R9, R12, R3, R14 ;  /* 0x000000030c097223 */ /* 0x020fe2000001000e */
[----:B------:R-:W-:Y:S01]  /*4050*/  FFMA.FTZ R13, R13, R4, R15 ;  /* 0x000000040d0d7223 */ /* 0x000fe2000001000f */
[----:B------:R-:W-:-:S02]  /*4060*/  MOV R4, R42 ;  /* 0x0000002a00047202 */ /* 0x000fc40000000f00 */
[----:B------:R-:W-:Y:S01]  /*4070*/  FMUL.FTZ R3, R9, -1.4426950216293334961 ;  /* 0xbfb8aa3b09037820 */ /* 0x000fe20000410000 */
[----:B------:R-:W-:-:S05]  /*4080*/  FMUL.FTZ R7, R13, -1.4426950216293334961 ;  /* 0xbfb8aa3b0d077820 */ /* 0x000fca0000410000 */
[----:B------:R-:W1:Y:S01]  /*4090*/  MUFU.EX2 R3, R3 ;  /* 0x0000000300037308 */ /* 0x000e620000000800 */
[----:B------:R-:W-:-:S03]  /*40a0*/  IMAD R10, R2, UR12, RZ ;  /* 0x0000000c020a7c24 */ /* 0x000fc6000f8e02ff */
        /* <DEDUP_REMOVED lines=12> */
[----:B------:R-:W-:-:S05]  /*4170*/  F2FP.F16.F32.PACK_AB R3, R10, R3 ;  /* 0x000000030a03723e */ /* 0x000fca00000000ff */
[----:B------:R0:W-:Y:S02]  /*4180*/  STG.E desc[UR16][R6.64], R3 ;  /* 0x0000000306007986 */ /* 0x0001e4000c101910 */
.L_x_2452:
[----:B------:R-:W-:Y:S05]  /*4190*/  BSYNC.RECONVERGENT B0 ;  /* 0x0000000000007941 */ /* 0x000fea0003800200 */
.L_x_2436:
[----:B------:R-:W-:Y:S02]  /*41a0*/  UIADD3 UR9, UPT, UPT, UR21, UR9, URZ ;  /* 0x0000000915097290 */ /* 0x000fe4000fffe0ff */
[----:B------:R-:W-:Y:S02]  /*41b0*/  UIADD3 UR4, UPT, UPT, UR4, 0x1, URZ ;  /* 0x0000000104047890 */ /* 0x000fe4000fffe0ff */
[----:B------:R-:W-:-:S09]  /*41c0*/  UISETP.GE.AND UP1, UPT, UR9, UR7, UPT ;  /* 0x000000070900728c */ /* 0x000fd2000bf26270 */
[----:B------:R-:W-:Y:S05]  /*41d0*/  BRA.U !UP1, `(.L_x_2467) ;  /* 0xffffffc109307547 */ /* 0x000fea000b83ffff */
[----:B------:R-:W-:Y:S05]  /*41e0*/  EXIT ;  /* 0x000000000000794d */ /* 0x000fea0003800000 */
.L_x_2468:
        /* <DEDUP_REMOVED lines=9> */
.L_x_3457:


//--------------------- .text._Z35group_norm_nhwc_fwd_one_pass_kernelI11Fp16IOFp32WLi512ELi16ELi256EEv26Group_norm_nhwc_fwd_params --------------------------
	.section	.text._Z35group_norm_nhwc_fwd_one_pass_kernelI11Fp16IOFp32WLi512ELi16ELi256EEv26Group_norm_nhwc_fwd_params,"ax",@progbits
	.align	128
        .global         _Z35group_norm_nhwc_fwd_one_pass_kernelI11Fp16IOFp32WLi512ELi16ELi256EEv26Group_norm_nhwc_fwd_params
        .type           _Z35group_norm_nhwc_fwd_one_pass_kernelI11Fp16IOFp32WLi512ELi16ELi256EEv26Group_norm_nhwc_fwd_params,@function
        .size           _Z35group_norm_nhwc_fwd_one_pass_kernelI11Fp16IOFp32WLi512ELi16ELi256EEv26Group_norm_nhwc_fwd_params,(.L_x_3458 - _Z35group_norm_nhwc_fwd_one_pass_kernelI11Fp16IOFp32WLi512ELi16ELi256EEv26Group_norm_nhwc_fwd_params)
        .other          _Z35group_norm_nhwc_fwd_one_pass_kernelI11Fp16IOFp32WLi512ELi16ELi256EEv26Group_norm_nhwc_fwd_params,@"STO_CUDA_ENTRY STV_DEFAULT"
_Z35group_norm_nhwc_fwd_one_pass_kernelI11Fp16IOFp32WLi512ELi16ELi256EEv26Group_norm_nhwc_fwd_params:
.text._Z35group_norm_nhwc_fwd_one_pass_kernelI11Fp16IOFp32WLi512ELi16ELi256EEv26Group_norm_nhwc_fwd_params:
        /* <DEDUP_REMOVED lines=37> */
.L_x_2544:
[----:B0-----:R-:W0:Y:S01]  /*0250*/  LDCU UR5, c[0x0][0x3f8] ;  /* 0x00007f00ff0577ac */ /* 0x001e220008000800 */
[----:B------:R-:W-:Y:S01]  /*0260*/  IABS R6, UR7 ;  /* 0x0000000700067c13 */ /* 0x000fe20008000000 */
[----:B------:R-:W-:Y:S01]  /*0270*/  HFMA2 R25, -RZ, RZ, 0, 0 ;  /* 0x00000000ff197431 */ /* 0x000fe200000001ff */
[C---:B---3--:R-:W-:Y:S01]  /*0280*/  IADD3 R9, PT, PT, R55.reuse, 0x180, RZ ;  /* 0x0000018037097810 */ /* 0x048fe20007ffe0ff */
[----:B------:R-:W1:Y:S01]  /*0290*/  LDCU.64 UR14, c[0x0][0x3e8] ;  /* 0x00007d00ff0e77ac */ /* 0x000e620008000a00 */
[----:B------:R-:W-:Y:S02]  /*02a0*/  IADD3 R13, PT, PT, R55, 0x80, RZ ;  /* 0x00000080370d7810 */ /* 0x000fe40007ffe0ff */
[----:B----4-:R-:W-:Y:S01]  /*02b0*/  SHF.R.S32.HI R11, RZ, 0x1f, R9 ;  /* 0x0000001fff0b7819 */ /* 0x010fe20000011409 */
[----:B--2---:R-:W2:Y:S01]  /*02c0*/  LDCU.64 UR18, c[0x0][0x3f0] ;  /* 0x00007e00ff1277ac */ /* 0x004ea20008000a00 */
[----:B------:R-:W-:Y:S02]  /*02d0*/  SHF.R.S32.HI R15, RZ, 0x1f, R13 ;  /* 0x0000001fff0f7819 */ /* 0x000fe4000001140d */
[----:B------:R-:W-:-:S02]  /*02e0*/  SHF.L.U32 R58, R42, 0x1, RZ ;  /* 0x000000012a3a7819 */ /* 0x000fc400000006ff */
[C---:B------:R-:W-:Y:S02]  /*02f0*/  IADD3 R33, PT, PT, R55.reuse, 0xa0, RZ ;  /* 0x000000a037217810 */ /* 0x040fe40007ffe0ff */
[----:B------:R-:W-:Y:S02]  /*0300*/  IADD3 R29, PT, PT, R55, 0xc0, RZ ;  /* 0x000000c0371d7810 */ /* 0x000fe40007ffe0ff */
[----:B------:R-:W-:Y:S02]  /*0310*/  SHF.R.S32.HI R27, RZ, 0x1f, R33 ;  /* 0x0000001fff1b7819 */ /* 0x000fe40000011421 */
[----:B0-----:R-:W-:Y:S02]  /*0320*/  MOV R0, UR5 ;  /* 0x0000000500007c02 */ /* 0x001fe40008000f00 */
[----:B------:R-:W-:Y:S02]  /*0330*/  SHF.R.S32.HI R23, RZ, 0x1f, R29 ;  /* 0x0000001fff177819 */ /* 0x000fe4000001141d */
[----:B------:R-:W-:-:S02]  /*0340*/  IABS R5, R0 ;  /* 0x0000000000057213 */ /* 0x000fc40000000000 */
[----:B-1----:R-:W-:Y:S02]  /*0350*/  ISETP.GE.U32.AND P5, PT, R9, UR14, PT ;  /* 0x0000000e09007c0c */ /* 0x002fe4000bfa6070 */
[----:B------:R-:W0:Y:S01]  /*0360*/  I2F.RP R0, R5 ;  /* 0x0000000500007306 */ /* 0x000e220000209400 */
[----:B------:R-:W-:Y:S02]  /*0370*/  ISETP.GE.U32.AND P4, PT, R13, UR14, PT ;  /* 0x0000000e0d007c0c */ /* 0x000fe4000bf86070 */
[----:B------:R-:W-:Y:S02]  /*0380*/  ISETP.GE.AND.EX P5, PT, R11, UR15, PT, P5 ;  /* 0x0000000f0b007c0c */ /* 0x000fe4000bfa6350 */
[----:B------:R-:W-:Y:S02]  /*0390*/  ISETP.GE.AND.EX P4, PT, R15, UR15, PT, P4 ;  /* 0x0000000f0f007c0c */ /* 0x000fe4000bf86340 */
[----:B------:R-:W-:Y:S02]  /*03a0*/  ISETP.GE.U32.AND P2, PT, R33, UR14, PT ;  /* 0x0000000e21007c0c */ /* 0x000fe4000bf46070 */
[----:B--2--5:R-:W-:-:S02]  /*03b0*/  MOV R17, UR18 ;  /* 0x0000001200117c02 */ /* 0x024fc40008000f00 */
[----:B------:R-:W-:Y:S02]  /*03c0*/  ISETP.GE.AND.EX P2, PT, R27, UR15, PT, P2 ;  /* 0x0000000f1b007c0c */ /* 0x000fe4000bf46320 */
[----:B------:R-:W-:Y:S01]  /*03d0*/  IADD3 R21, PT, PT, R55, 0xe0, RZ ;  /* 0x000000e037157810 */ /* 0x000fe20007ffe0ff */
[----:B0-----:R-:W0:Y:S03]  /*03e0*/  MUFU.RCP R0, R0 ;  /* 0x0000000000007308 */ /* 0x001e260000001000 */
[----:B------:R-:W-:Y:S01]  /*03f0*/  ISETP.GE.U32.AND P3, PT, R21, UR14, PT ;  /* 0x0000000e15007c0c */ /* 0x000fe2000bf66070 */
[----:B------:R-:W1:Y:S01]  /*0400*/  @!P4 LDC.64 R18, c[0x0][0x390] ;  /* 0x0000e400ff12cb82 */ /* 0x000e620000000a00 */
[----:B------:R-:W-:-:S04]  /*0410*/  SHF.R.S32.HI R31, RZ, 0x1f, R21 ;  /* 0x0000001fff1f7819 */ /* 0x000fc80000011415 */
[----:B------:R-:W-:Y:S02]  /*0420*/  ISETP.GE.AND.EX P3, PT, R31, UR15, PT, P3 ;  /* 0x0000000f1f007c0c */ /* 0x000fe4000bf66330 */
[----:B0-----:R-:W-:-:S04]  /*0430*/  IADD3 R2, PT, PT, R0, 0xffffffe, RZ ;  /* 0x0ffffffe00027810 */ /* 0x001fc80007ffe0ff */
[----:B------:R0:W2:Y:S02]  /*0440*/  F2I.FTZ.U32.TRUNC.NTZ R3, R2 ;  /* 0x0000000200037305 */ /* 0x0000a4000021f000 */
[----:B0-----:R-:W-:-:S05]  /*0450*/  HFMA2 R2, -RZ, RZ, 0, 0 ;  /* 0x00000000ff027431 */ /* 0x001fca00000001ff */
[----:B------:R-:W-:Y:S02]  /*0460*/  R2UR UR8, R2 ;  /* 0x00000000020872ca */ /* 0x000fe400000e0000 */
[----:B--2---:R-:W-:Y:S02]  /*0470*/  R2UR UR9, R3 ;  /* 0x00000000030972ca */ /* 0x004fe400000e0000 */
[----:B------:R-:W-:-:S05]  /*0480*/  IADD3 R4, PT, PT, RZ, -R3, RZ ;  /* 0x80000003ff047210 */ /* 0x000fca0007ffe0ff */
[----:B------:R-:W-:Y:S01]  /*0490*/  IMAD R7, R4, R5, RZ ;  /* 0x0000000504077224 */ /* 0x000fe200078e02ff */
[----:B------:R-:W-:-:S04]  /*04a0*/  MOV R4, R6 ;  /* 0x0000000600047202 */ /* 0x000fc80000000f00 */
[----:B------:R-:W-:Y:S01]  /*04b0*/  R2UR UR10, R4 ;  /* 0x00000000040a72ca */ /* 0x000fe200000e0000 */
[----:B------:R-:W-:Y:S02]  /*04c0*/  IMAD.HI.U32 R7, R3, R7, UR8 ;  /* 0x0000000803077e27 */ /* 0x000fe4000f8e0007 */
[----:B------:R-:W0:Y:S03]  /*04d0*/  @!P4 LDC.64 R2, c[0x0][0x3e0] ;  /* 0x0000f800ff02cb82 */ /* 0x000e260000000a00 */
[----:B------:R-:W-:-:S05]  /*04e0*/  R2UR UR8, R7 ;  /* 0x00000000070872ca */ /* 0x000fca00000e0000 */
[----:B------:R-:W2:Y:S08]  /*04f0*/  @!P5 LDC.64 R6, c[0x0][0x3e0] ;  /* 0x0000f800ff06db82 */ /* 0x000eb00000000a00 */
[----:B------:R-:W-:Y:S02]  /*0500*/  UIMAD.WIDE.U32 UR8, UR8, UR10, URZ ;  /* 0x0000000a080872a5 */ /* 0x000fe4000f8e00ff */
[----:B------:R-:W-:-:S04]  /*0510*/  ULOP3.LUT UR8, UR7, UR5, URZ, 0x3c, !UPT ;  /* 0x0000000507087292 */ /* 0x000fc8000f8e3cff */
[----:B------:R-:W-:Y:S01]  /*0520*/  IADD3 R0, PT, PT, RZ, -UR9, RZ ;  /* 0x80000009ff007c10 */ /* 0x000fe2000fffe0ff */
[----:B0-----:R-:W-:-:S04]  /*0530*/  @!P4 IMAD R10, R15, R2, RZ ;  /* 0x000000020f0ac224 */ /* 0x001fc800078e02ff */
[----:B------:R-:W-:Y:S02]  /*0540*/  IMAD R0, R5, R0, UR10 ;  /* 0x0000000a05007e24 */ /* 0x000fe4000f8e0200 */
[----:B------:R-:W-:-:S03]  /*0550*/  @!P4 IMAD R35, R13, R3, R10 ;  /* 0x000000030d23c224 */ /* 0x000fc600078e020a */
[----:B------:R-:W-:-:S13]  /*0560*/  ISETP.GT.U32.AND P1, PT, R5, R0, PT ;  /* 0x000000000500720c */ /* 0x000fda0003f24070 */
[----:B------:R-:W-:Y:S01]  /*0570*/  VOTEU.ANY UP0, P1 ;  /* 0x0000000000ff7886 */ /* 0x000fe20000800100 */
[----:B------:R-:W-:-:S04]  /*0580*/  PLOP3.LUT P1, PT, PT, PT, UP0, 0x80, 0x8 ;  /* 0x000000000008781c */ /* 0x000fc80003f2f008 */
[----:B------:R-:W-:Y:S02]  /*0590*/  @!UP0 UIADD3 UR9, UPT, UPT, UR9, 0x1, URZ ;  /* 0x0000000109098890 */ /* 0x000fe4000fffe0ff */
[----:B------:R-:W-:-:S07]  /*05a0*/  UISETP.GE.AND UP0, UPT, UR8, URZ, UPT ;  /* 0x000000ff0800728c */ /* 0x000fce000bf06270 */
[----:B------:R-:W-:-:S04]  /*05b0*/  @!P1 IADD3 R0, PT, PT, R0, -R5, RZ ;  /* 0x8000000500009210 */ /* 0x000fc80007ffe0ff */
[----:B------:R-:W-:Y:S01]  /*05c0*/  ISETP.GE.U32.AND P1, PT, R0, R5, PT ;  /* 0x000000050000720c */ /* 0x000fe20003f26070 */
[----:B--2---:R-:W-:Y:S01]  /*05d0*/  @!P5 IMAD R0, R11, R6, RZ ;  /* 0x000000060b00d224 */ /* 0x004fe200078e02ff */
[----:B------:R-:W0:Y:S03]  /*05e0*/  @!P5 LDC.64 R4, c[0x0][0x390] ;  /* 0x0000e400ff04db82 */ /* 0x000e260000000a00 */
[----:B------:R-:W-:-:S08]  /*05f0*/  @!P5 IMAD R11, R9, R7, R0 ;  /* 0x00000007090bd224 */ /* 0x000fd000078e0200 */
[----:B------:R-:W-:Y:S01]  /*0600*/  VOTEU.ANY UP1, P1 ;  /* 0x0000000000ff7886 */ /* 0x000fe20000820100 */
[----:B------:R-:W-:-:S04]  /*0610*/  ISETP.GE.U32.AND P1, PT, R29, UR14, PT ;  /* 0x0000000e1d007c0c */ /* 0x000fc8000bf26070 */
[----:B------:R-:W-:Y:S01]  /*0620*/  @UP1 UIADD3 UR9, UPT, UPT, UR9, 0x1, URZ ;  /* 0x0000000109091890 */ /* 0x000fe2000fffe0ff */
[----:B------:R-:W-:Y:S01]  /*0630*/  ISETP.GE.AND.EX P1, PT, R23, UR15, PT, P1 ;  /* 0x0000000f17007c0c */ /* 0x000fe2000bf26310 */
[----:B------:R-:W-:Y:S02]  /*0640*/  UISETP.NE.AND UP1, UPT, UR5, URZ, UPT ;  /* 0x000000ff0500728c */ /* 0x000fe4000bf25270 */
[----:B------:R-:W-:-:S09]  /*0650*/  @!UP0 UIADD3 UR9, UPT, UPT, -UR9, URZ, URZ ;  /* 0x000000ff09098290 */ /* 0x000fd2000fffe1ff */
[----:B------:R-:W-:Y:S01]  /*0660*/  @!UP1 ULOP3.LUT UR9, URZ, UR5, URZ, 0x33, !UPT ;  /* 0x00000005ff099292 */ /* 0x000fe2000f8e33ff */
[----:B------:R-:W2:Y:S03]  /*0670*/  @!P1 LDC.64 R14, c[0x0][0x3e0] ;  /* 0x0000f800ff0e9b82 */ /* 0x000ea60000000a00 */
[----:B------:R-:W-:-:S04]  /*0680*/  UIADD3 UR8, UPT, UPT, -UR9, URZ, URZ ;  /* 0x000000ff09087290 */ /* 0x000fc8000fffe1ff */
[----:B------:R-:W-:Y:S02]  /*0690*/  UIMAD UR8, UR5, UR8, UR7 ;  /* 0x00000008050872a4 */ /* 0x000fe4000f8e0207 */
[----:B------:R-:W-:Y:S02]  /*06a0*/  USHF.R.S32.HI UR5, URZ, 0x1f, UR9 ;  /* 0x0000001fff057899 */ /* 0x000fe40008011409 */
        /* <DEDUP_REMOVED lines=8> */
[----:B------:R-:W3:Y:S03]  /*0730*/  @!P2 LDC.64 R16, c[0x0][0x390] ;  /* 0x0000e400ff10ab82 */ /* 0x000ee60000000a00 */
[----:B------:R-:W-:Y:S02]  /*0740*/  IADD3 R57, PT, PT, R59, UR5, RZ ;  /* 0x000000053b397c10 */ /* 0x000fe4000fffe0ff */
[----:B------:R-:W-:-:S05]  /*0750*/  @!P5 MOV R56, R58 ;  /* 0x0000003a0038d202 */ /* 0x000fca0000000f00 */
[----:B------:R-:W-:Y:S02]  /*0760*/  @!P5 IMAD.WIDE.U32 R6, R9, R6, R56 ;  /* 0x000000060906d225 */ /* 0x000fe400078e0038 */
[----:B------:R-:W4:Y:S03]  /*0770*/  @!P2 LDC.64 R8, c[0x0][0x3e0] ;  /* 0x0000f800ff08ab82 */ /* 0x000f260000000a00 */
[----:B------:R-:W-:Y:S02]  /*0780*/  @!P5 IADD3 R0, PT, PT, R7, R11, RZ ;  /* 0x0000000b0700d210 */ /* 0x000fe40007ffe0ff */
[C---:B0-----:R-:W-:Y:S02]  /*0790*/  @!P5 LEA R4, P6, R6.reuse, R4, 0x1 ;  /* 0x000000040604d211 */ /* 0x041fe400078c08ff */
[----:B------:R-:W-:Y:S02]  /*07a0*/  @!P4 MOV R7, R57 ;  /* 0x000000390007c202 */ /* 0x000fe40000000f00 */
[----:B------:R-:W-:-:S02]  /*07b0*/  @!P5 LEA.HI.X R5, R6, R5, R0, 0x1, P6 ;  /* 0x000000050605d211 */ /* 0x000fc400030f0c00 */
[----:B------:R-:W-:Y:S02]  /*07c0*/  @!P4 MOV R6, R58 ;  /* 0x0000003a0006c202 */ /* 0x000fe40000000f00 */
[----:B------:R-:W-:Y:S01]  /*07d0*/  IADD3 R11, PT, PT, R55, 0x100, RZ ;  /* 0x00000100370b7810 */ /* 0x000fe20007ffe0ff */
[----:B------:R0:W5:Y:S02]  /*07e0*/  @!P5 LDG.E R25, desc[UR12][R4.64] ;  /* 0x0000000c0419d981 */ /* 0x000164000c1e1900 */
[----:B------:R-:W-:Y:S01]  /*07f0*/  @!P4 IMAD.WIDE.U32 R2, R13, R2, R6 ;  /* 0x000000020d02c225 */ /* 0x000fe200078e0006 */
[----:B------:R-:W-:Y:S01]  /*0800*/  ISETP.GE.U32.AND P5, PT, R11, UR14, PT ;  /* 0x0000000e0b007c0c */ /* 0x000fe2000bfa6070 */
[----:B------:R-:W2:Y:S03]  /*0810*/  @!P3 LDC.64 R12, c[0x0][0x3e0] ;  /* 0x0000f800ff0cbb82 */ /* 0x000ea60000000a00 */
[----:B------:R-:W-:-:S02]  /*0820*/  @!P4 IADD3 R0, PT, PT, R3, R35, RZ ;  /* 0x000000230300c210 */ /* 0x000fc40007ffe0ff */
[C---:B-1----:R-:W-:Y:S01]  /*0830*/  @!P4 LEA R18, P6, R2.reuse, R18, 0x1 ;  /* 0x000000120212c211 */ /* 0x042fe200078c08ff */
[----:B----4-:R-:W-:Y:S01]  /*0840*/  @!P2 IMAD R6, R27, R8, RZ ;  /* 0x000000081b06a224 */ /* 0x010fe200078e02ff */
[----:B------:R-:W-:Y:S01]  /*0850*/  SHF.R.S32.HI R27, RZ, 0x1f, R11 ;  /* 0x0000001fff1b7819 */ /* 0x000fe2000001140b */
[----:B0-----:R-:W0:Y:S01]  /*0860*/  @!P3 LDC.64 R4, c[0x0][0x390] ;  /* 0x0000e400ff04bb82 */ /* 0x001e220000000a00 */
[----:B------:R-:W-:Y:S01]  /*0870*/  @!P4 LEA.HI.X R19, R2, R19, R0, 0x1, P6 ;  /* 0x000000130213c211 */ /* 0x000fe200030f0c00 */
[----:B------:R-:W-:Y:S01]  /*0880*/  @!P2 IMAD R35, R33, R9, R6 ;  /* 0x000000092123a224 */ /* 0x000fe200078e0206 */
[----:B------:R-:W-:Y:S02]  /*0890*/  @!P2 MOV R2, R58 ;  /* 0x0000003a0002a202 */ /* 0x000fe40000000f00 */
[----:B------:R-:W-:Y:S02]  /*08a0*/  @!P2 MOV R3, R57 ;  /* 0x000000390003a202 */ /* 0x000fe40000000f00 */
[----:B------:R-:W-:Y:S01]  /*08b0*/  ISETP.GE.AND.EX P5, PT, R27, UR15, PT, P5 ;  /* 0x0000000f1b007c0c */ /* 0x000fe2000bfa6350 */
[----:B------:R-:W1:Y:S01]  /*08c0*/  @!P1 LDC.64 R6, c[0x0][0x390] ;  /* 0x0000e400ff069b82 */ /* 0x000e620000000a00 */
[----:B------:R-:W-:Y:S01]  /*08d0*/  @!P2 IMAD.WIDE.U32 R8, R33, R8, R2 ;  /* 0x000000082108a225 */ /* 0x000fe200078e0002 */
[----:B------:R-:W-:-:S02]  /*08e0*/  MOV R10, RZ ;  /* 0x000000ff000a7202 */ /* 0x000fc40000000f00 */
[----:B------:R-:W-:Y:S02]  /*08f0*/  IADD3 R0, PT, PT, R55, 0x120, RZ ;  /* 0x0000012037007810 */ /* 0x000fe40007ffe0ff */
[----:B------:R-:W-:Y:S02]  /*0900*/  @!P2 IADD3 R9, PT, PT, R9, R35, RZ ;  /* 0x000000230909a210 */ /* 0x000fe40007ffe0ff */
[C---:B---3--:R-:W-:Y:S01]  /*0910*/  @!P2 LEA R16, P6, R8.reuse, R16, 0x1 ;  /* 0x000000100810a211 */ /* 0x048fe200078c08ff */
[----:B------:R3:W4:Y:S01]  /*0920*/  @!P4 LDG.E R10, desc[UR12][R18.64] ;  /* 0x0000000c120ac981 */ /* 0x000722000c1e1900 */
[----:B--2---:R-:W-:Y:S02]  /*0930*/  @!P1 IMAD R20, R23, R14, RZ ;  /* 0x0000000e17149224 */ /* 0x004fe400078e02ff */
[----:B------:R-:W2:Y:S01]  /*0940*/  @!P5 LDC.64 R2, c[0x0][0x3e0] ;  /* 0x0000f800ff02db82 */ /* 0x000ea20000000a00 */
[----:B------:R-:W-:Y:S01]  /*0950*/  @!P2 LEA.HI.X R17, R8, R17, R9, 0x1, P6 ;  /* 0x000000110811a211 */ /* 0x000fe200030f0c09 */
[----:B------:R-:W-:Y:S01]  /*0960*/  HFMA2 R8, -RZ, RZ, 0, 0 ;  /* 0x00000000ff087431 */ /* 0x000fe200000001ff */
[----:B------:R-:W-:-:S02]  /*0970*/  ISETP.GE.U32.AND P4, PT, R0, UR14, PT ;  /* 0x0000000e00007c0c */ /* 0x000fc4000bf86070 */
[----:B------:R-:W-:Y:S02]  /*0980*/  SHF.R.S32.HI R23, RZ, 0x1f, R0 ;  /* 0x0000001fff177819 */ /* 0x000fe40000011400 */
[----:B---3--:R-:W-:Y:S02]  /*0990*/  @!P1 MOV R18, R58 ;  /* 0x0000003a00129202 */ /* 0x008fe40000000f00 */
[----:B------:R-:W-:Y:S01]  /*09a0*/  @!P1 MOV R19, R57 ;  /* 0x0000003900139202 */ /* 0x000fe20000000f00 */
[----:B------:R-:W-:Y:S01]  /*09b0*/  @!P1 IMAD R9, R29, R15, R20 ;  /* 0x0000000f1d099224 */ /* 0x000fe200078e0214 */
[----:B------:R-:W-:Y:S01]  /*09c0*/  ISETP.GE.AND.EX P4, PT, R23, UR15, PT, P4 ;  /* 0x0000000f17007c0c */ /* 0x000fe2000bf86340 */
[----:B------:R3:W5:Y:S01]  /*09d0*/  @!P2 LDG.E R8, desc[UR12][R16.64] ;  /* 0x0000000c1008a981 */ /* 0x000762000c1e1900 */
[----:B------:R-:W-:Y:S02]  /*09e0*/  @!P3 IMAD R20, R31, R12, RZ ;  /* 0x0000000c1f14b224 */ /* 0x000fe400078e02ff */
[----:B------:R-:W-:Y:S01]  /*09f0*/  @!P1 IMAD.WIDE.U32 R14, R29, R14, R18 ;  /* 0x0000000e1d0e9225 */ /* 0x000fe200078e0012 */
[----:B---3--:R-:W-:-:S02]  /*0a00*/  @!P3 MOV R16, R58 ;  /* 0x0000003a0010b202 */ /* 0x008fc40000000f00 */
[----:B------:R-:W-:Y:S01]  /*0a10*/  @!P3 MOV R17, R57 ;  /* 0x000000390011b202 */ /* 0x000fe20000000f00 */
[----:B------:R-:W-:Y:S01]  /*0a20*/  @!P3 IMAD R29, R21, R13, R20 ;  /* 0x0000000d151db224 */ /* 0x000fe200078e0214 */
[----:B------:R-:W-:-:S04]  /*0a30*/  @!P1 IADD3 R9, PT, PT, R15, R9, RZ ;  /* 0x000000090f099210 */ /* 0x000fc80007ffe0ff */
[----:B------:R-:W3:Y:S01]  /*0a40*/  @!P4 LDC.64 R18, c[0x0][0x3e0] ;  /* 0x0000f800ff12cb82 */ /* 0x000ee20000000a00 */
[----:B-1----:R-:W-:Y:S01]  /*0a50*/  @!P1 LEA R6, P6, R14, R6, 0x1 ;  /* 0x000000060e069211 */ /* 0x002fe200078c08ff */
[----:B------:R-:W-:-:S03]  /*0a60*/  @!P3 IMAD.WIDE.U32 R12, R21, R12, R16 ;  /* 0x0000000c150cb225 */ /* 0x000fc600078e0010 */
[----:B------:R-:W-:-:S03]  /*0a70*/  @!P1 LEA.HI.X R7, R14, R7, R9, 0x1, P6 ;  /* 0x000000070e079211 */ /* 0x000fc600030f0c09 */
[----:B------:R-:W1:Y:S01]  /*0a80*/  @!P5 LDC.64 R20, c[0x0][0x390] ;  /* 0x0000e400ff14db82 */ /* 0x000e620000000a00 */
[----:B------:R-:W-:Y:S01]  /*0a90*/  HFMA2 R9, -RZ, RZ, 0, 0 ;  /* 0x00000000ff097431 */ /* 0x000fe200000001ff */
[----:B------:R-:W-:Y:S01]  /*0aa0*/  ISETP.GE.U32.AND P2, PT, R54, UR14, PT ;  /* 0x0000000e36007c0c */ /* 0x000fe2000bf46070 */
[----:B--2---:R-:W-:Y:S01]  /*0ab0*/  @!P5 IMAD R14, R27, R2, RZ ;  /* 0x000000021b0ed224 */ /* 0x004fe200078e02ff */
[----:B------:R-:W-:Y:S02]  /*0ac0*/  @!P3 IADD3 R13, PT, PT, R13, R29, RZ ;  /* 0x0000001d0d0db210 */ /* 0x000fe40007ffe0ff */
[----:B------:R-:W-:Y:S01]  /*0ad0*/  ISETP.GE.AND.EX P2, PT, R51, UR15, PT, P2 ;  /* 0x0000000f33007c0c */ /* 0x000fe2000bf46320 */
[----:B------:R2:W5:Y:S01]  /*0ae0*/  @!P1 LDG.E R9, desc[UR12][R6.64] ;  /* 0x0000000c06099981 */ /* 0x000562000c1e1900 */
[C---:B0-----:R-:W-:Y:S01]  /*0af0*/  @!P3 LEA R4, P6, R12.reuse, R4, 0x1 ;  /* 0x000000040c04b211 */ /* 0x041fe200078c08ff */
[----:B------:R-:W0:Y:S03]  /*0b00*/  @!P4 LDC.64 R16, c[0x0][0x390] ;  /* 0x0000e400ff10cb82 */ /* 0x000e260000000a00 */
[----:B------:R-:W-:Y:S01]  /*0b10*/  @!P3 LEA.HI.X R5, R12, R5, R13, 0x1, P6 ;  /* 0x000000050c05b211 */ /* 0x000fe200030f0c0d */
[----:B------:R-:W-:Y:S01]  /*0b20*/  @!P5 IMAD R13, R11, R3, R14 ;  /* 0x000000030b0dd224 */ /* 0x000fe200078e020e */
[----:B--2---:R-:W-:-:S02]  /*0b30*/  @!P5 MOV R6, R58 ;  /* 0x0000003a0006d202 */ /* 0x004fc40000000f00 */
[----:B------:R-:W-:-:S03]  /*0b40*/  @!P5 MOV R7, R57 ;  /* 0x000000390007d202 */ /* 0x000fc60000000f00 */
[----:B------:R-:W2:Y:S01]  /*0b50*/  @!P2 LDC.64 R14, c[0x0][0x3e0] ;  /* 0x0000f800ff0eab82 */ /* 0x000ea20000000a00 */
[----:B------:R-:W-:-:S04]  /*0b60*/  @!P5 IMAD.WIDE.U32 R2, R11, R2, R6 ;  /* 0x000000020b02d225 */ /* 0x000fc800078e0006 */
[----:B------:R-:W-:Y:S01]  /*0b70*/  HFMA2 R11, -RZ, RZ, 0, 0 ;  /* 0x00000000ff0b7431 */ /* 0x000fe200000001ff */
[----:B------:R-:W-:Y:S02]  /*0b80*/  ISETP.GE.U32.AND P6, PT, R52, UR14, PT ;  /* 0x0000000e34007c0c */ /* 0x000fe4000bfc6070 */
[----:B------:R-:W-:-:S03]  /*0b90*/  ISETP.GE.U32.AND P1, PT, R55, UR14, PT ;  /* 0x0000000e37007c0c */ /* 0x000fc6000bf26070 */
[----:B------:R3:W5:Y:S01]  /*0ba0*/  @!P3 LDG.E R11, desc[UR12][R4.64] ;  /* 0x0000000c040bb981 */ /* 0x000762000c1e1900 */
[----:B------:R-:W-:Y:S02]  /*0bb0*/  ISETP.GE.AND.EX P3, PT, R49, UR15, PT, P6 ;  /* 0x0000000f31007c0c */ /* 0x000fe4000bf66360 */
[----:B------:R-:W-:Y:S02]  /*0bc0*/  @!P5 IADD3 R3, PT, PT, R3, R13, RZ ;  /* 0x0000000d0303d210 */ /* 0x000fe40007ffe0ff */
[C---:B-1----:R-:W-:Y:S01]  /*0bd0*/  @!P5 LEA R20, P6, R2.reuse, R20, 0x1 ;  /* 0x000000140214d211 */ /* 0x042fe200078c08ff */
[----:B------:R-:W-:Y:S01]  /*0be0*/  HFMA2 R13, -RZ, RZ, 0, 0 ;  /* 0x00000000ff0d7431 */ /* 0x000fe200000001ff */
[----:B------:R-:W-:Y:S01]  /*0bf0*/  ISETP.GE.AND.EX P1, PT, R53, UR15, PT, P1 ;  /* 0x0000000f35007c0c */ /* 0x000fe2000bf26310 */
[----:B---3--:R-:W-:Y:S01]  /*0c00*/  @!P4 IMAD R23, R23, R18, RZ ;  /* 0x000000121717c224 */ /* 0x008fe200078e02ff */
[----:B------:R-:W-:Y:S02]  /*0c10*/  @!P5 LEA.HI.X R21, R2, R21, R3, 0x1, P6 ;  /* 0x000000150215d211 */ /* 0x000fe400030f0c03 */
[----:B------:R-:W-:-:S02]  /*0c20*/  @!P4 MOV R2, R58 ;  /* 0x0000003a0002c202 */ /* 0x000fc40000000f00 */
[----:B------:R-:W-:Y:S01]  /*0c30*/  @!P4 MOV R3, R57 ;  /* 0x000000390003c202 */ /* 0x000fe20000000f00 */
[----:B------:R-:W-:Y:S01]  /*0c40*/  @!P4 IMAD R23, R0, R19, R23 ;  /* 0x000000130017c224 */ /* 0x000fe200078e0217 */
[----:B------:R1:W3:Y:S01]  /*0c50*/  @!P5 LDG.E R13, desc[UR12][R20.64] ;  /* 0x0000000c140dd981 */ /* 0x0002e2000c1e1900 */
[----:B------:R-:W-:Y:S01]  /*0c60*/  ISETP.GE.U32.AND P5, PT, R50, UR14, PT ;  /* 0x0000000e32007c0c */ /* 0x000fe2000bfa6070 */
[----:B------:R-:W1:Y:S01]  /*0c70*/  @!P3 LDC.64 R4, c[0x0][0x3e0] ;  /* 0x0000f800ff04bb82 */ /* 0x000e620000000a00 */
[----:B------:R-:W-:Y:S02]  /*0c80*/  @!P4 IMAD.WIDE.U32 R18, R0, R18, R2 ;  /* 0x000000120012c225 */ /* 0x000fe400078e0002 */
[----:B------:R-:W-:-:S05]  /*0c90*/  ISETP.GE.AND.EX P5, PT, R47, UR15, PT, P5 ;  /* 0x0000000f2f007c0c */ /* 0x000fca000bfa6350 */
[----:B------:R-:W1:Y:S01]  /*0ca0*/  @!P2 LDC.64 R2, c[0x0][0x390] ;  /* 0x0000e400ff02ab82 */ /* 0x000e620000000a00 */
[----:B------:R-:W-:Y:S02]  /*0cb0*/  @!P4 IADD3 R0, PT, PT, R19, R23, RZ ;  /* 0x000000171300c210 */ /* 0x000fe40007ffe0ff */
[----:B0-----:R-:W-:-:S05]  /*0cc0*/  @!P4 LEA R28, P6, R18, R16, 0x1 ;  /* 0x00000010121cc211 */ /* 0x001fca00078c08ff */
[----:B------:R-:W0:Y:S01]  /*0cd0*/  @!P1 LDC.64 R6, c[0x0][0x3e0] ;  /* 0x0000f800ff069b82 */ /* 0x000e220000000a00 */
[----:B------:R-:W-:Y:S01]  /*0ce0*/  @!P4 LEA.HI.X R29, R18, R17, R0, 0x1, P6 ;  /* 0x00000011121dc211 */ /* 0x000fe200030f0c00 */
[----:B--2---:R-:W-:Y:S01]  /*0cf0*/  @!P2 IMAD R12, R51, R14, RZ ;  /* 0x0000000e330ca224 */ /* 0x004fe200078e02ff */
[----:B------:R-:W-:Y:S02]  /*0d00*/  @!P2 MOV R22, R58 ;  /* 0x0000003a0016a202 */ /* 0x000fe40000000f00 */
[----:B------:R-:W-:-:S03]  /*0d10*/  @!P2 MOV R23, R57 ;  /* 0x000000390017a202 */ /* 0x000fc60000000f00 */
[----:B------:R-:W2:Y:S01]  /*0d20*/  @!P3 LDC.64 R16, c[0x0][0x390] ;  /* 0x0000e400ff10bb82 */ /* 0x000ea20000000a00 */
[----:B------:R-:W-:Y:S01]  /*0d30*/  IADD3 R24, PT, PT, R55, 0x140, RZ ;  /* 0x0000014037187810 */ /* 0x000fe20007ffe0ff */
[C---:B------:R-:W-:Y:S01]  /*0d40*/  @!P2 IMAD R27, R54.reuse, R15, R12 ;  /* 0x0000000f361ba224 */ /* 0x040fe200078e020c */
[----:B------:R-:W-:Y:S01]  /*0d50*/  MOV R15, RZ ;  /* 0x000000ff000f7202 */ /* 0x000fe20000000f00 */
[----:B------:R-:W-:Y:S01]  /*0d60*/  @!P2 IMAD.WIDE.U32 R22, R54, R14, R22 ;  /* 0x0000000e3616a225 */ /* 0x000fe200078e0016 */
[----:B------:R-:W-:-:S03]  /*0d70*/  ISETP.GE.U32.AND P6, PT, R24, UR14, PT ;  /* 0x0000000e18007c0c */ /* 0x000fc6000bfc6070 */
[----:B-1----:R-:W1:Y:S01]  /*0d80*/  @!P5 LDC.64 R20, c[0x0][0x3e0] ;  /* 0x0000f800ff14db82 */ /* 0x002e620000000a00 */
[----:B------:R-:W-:Y:S01]  /*0d90*/  SHF.R.S32.HI R31, RZ, 0x1f, R24 ;  /* 0x0000001fff1f7819 */ /* 0x000fe20000011418 */
[----:B------:R0:W3:Y:S06]  /*0da0*/  @!P4 LDG.E R15, desc[UR12][R28.64] ;  /* 0x0000000c1c0fc981 */ /* 0x0000ec000c1e1900 */
[----:B------:R-:W1:Y:S01]  /*0db0*/  @!P1 LDC.64 R18, c[0x0][0x390] ;  /* 0x0000e400ff129b82 */ /* 0x000e620000000a00 */
[----:B------:R-:W-:Y:S02]  /*0dc0*/  ISETP.GE.AND.EX P4, PT, R31, UR15, PT, P6 ;  /* 0x0000000f1f007c0c */ /* 0x000fe4000bf86360 */
[----:B------:R-:W-:Y:S01]  /*0dd0*/  @!P2 LEA R26, P6, R22, R2, 0x1 ;  /* 0x00000002161aa211 */ /* 0x000fe200078c08ff */
[----:B------:R-:W-:Y:S01]  /*0de0*/  @!P3 IMAD R2, R49, R4, RZ ;  /* 0x000000043102b224 */ /* 0x000fe200078e02ff */
[----:B------:R-:W-:-:S02]  /*0df0*/  @!P2 IADD3 R0, PT, PT, R23, R27, RZ ;  /* 0x0000001b1700a210 */ /* 0x000fc40007ffe0ff */
[----:B0-----:R-:W-:Y:S02]  /*0e00*/  @!P3 MOV R28, R58 ;  /* 0x0000003a001cb202 */ /* 0x001fe40000000f00 */
[----:B------:R-:W-:Y:S01]  /*0e10*/  @!P3 MOV R29, R57 ;  /* 0x00000039001db202 */ /* 0x000fe20000000f00 */
[----:B------:R-:W-:Y:S01]  /*0e20*/  @!P3 IMAD R23, R52, R5, R2 ;  /* 0x000000053417b224 */ /* 0x000fe200078e0202 */
[----:B------:R-:W-:Y:S01]  /*0e30*/  @!P2 LEA.HI.X R27, R22, R3, R0, 0x1, P6 ;  /* 0x00000003161ba211 */ /* 0x000fe200030f0c00 */
[----:B------:R-:W-:Y:S01]  /*0e40*/  @!P1 IMAD R0, R53, R6, RZ ;  /* 0x0000000635009224 */ /* 0x000fe200078e02ff */
[----:B------:R-:W-:Y:S01]  /*0e50*/  @!P1 MOV R2, R58 ;  /* 0x0000003a00029202 */ /* 0x000fe20000000f00 */
[----:B------:R-:W-:Y:S01]  /*0e60*/  @!P3 IMAD.WIDE.U32 R28, R52, R4, R28 ;  /* 0x00000004341cb225 */ /* 0x000fe200078e001c */
[----:B------:R-:W-:Y:S01]  /*0e70*/  @!P1 MOV R3, R57 ;  /* 0x0000003900039202 */ /* 0x000fe20000000f00 */
[----:B------:R-:W0:Y:S02]  /*0e80*/  @!P5 LDC.64 R4, c[0x0][0x390] ;  /* 0x0000e400ff04db82 */ /* 0x000e240000000a00 */
[----:B------:R-:W-:Y:S01]  /*0e90*/  @!P1 IMAD R33, R55, R7, R0 ;  /* 0x0000000737219224 */ /* 0x000fe200078e0200 */
[----:B------:R-:W-:Y:S01]  /*0ea0*/  @!P3 IADD3 R0, PT, PT, R29, R23, RZ ;  /* 0x000000171d00b210 */ /* 0x000fe20007ffe0ff */
[----:B------:R-:W-:Y:S01]  /*0eb0*/  @!P1 IMAD.WIDE.U32 R6, R55, R6, R2 ;  /* 0x0000000637069225 */ /* 0x000fe200078e0002 */
[----:B--2---:R-:W-:-:S03]  /*0ec0*/  @!P3 LEA R22, P6, R28, R16, 0x1 ;  /* 0x000000101c16b211 */ /* 0x004fc600078c08ff */
[----:B------:R-:W-:Y:S01]  /*0ed0*/  HFMA2 R34, -RZ, RZ, 0, 0 ;  /* 0x00000000ff227431 */ /* 0x000fe200000001ff */
[----:B------:R-:W2:Y:S01]  /*0ee0*/  @!P4 LDC.64 R2, c[0x0][0x3e0] ;  /* 0x0000f800ff02cb82 */ /* 0x000ea20000000a00 */
[----:B------:R-:W-:Y:S02]  /*0ef0*/  @!P3 LEA.HI.X R23, R28, R17, R0, 0x1, P6 ;  /* 0x000000111c17b211 */ /* 0x000fe400030f0c00 */
[----:B------:R-:W-:Y:S01]  /*0f00*/  @!P1 IADD3 R0, PT, PT, R7, R33, RZ ;  /* 0x0000002107009210 */ /* 0x000fe20007ffe0ff */
[----:B-1----:R-:W-:Y:S01]  /*0f10*/  @!P5 IMAD R7, R47, R20, RZ ;  /* 0x000000142f07d224 */ /* 0x002fe200078e02ff */
[----:B------:R-:W-:Y:S01]  /*0f20*/  IADD3 R14, PT, PT, R55, 0x160, RZ ;  /* 0x00000160370e7810 */ /* 0x000fe20007ffe0ff */
[----:B------:R-:W4:Y:S01]  /*0f30*/  @!P2 LDG.E R34, desc[UR12][R26.64] ;  /* 0x0000000c1a22a981 */ /* 0x000f22000c1e1900 */
[----:B------:R-:W-:Y:S01]  /*0f40*/  @!P1 LEA R18, P6, R6, R18, 0x1 ;  /* 0x0000001206129211 */ /* 0x000fe200078c08ff */
[----:B------:R-:W-:Y:S01]  /*0f50*/  @!P5 IMAD R33, R50, R21, R7 ;  /* 0x000000153221d224 */ /* 0x000fe200078e0207 */
[----:B------:R-:W-:-:S02]  /*0f60*/  ISETP.GE.U32.AND P2, PT, R14, UR14, PT ;  /* 0x0000000e0e007c0c */ /* 0x000fc4000bf46070 */
[----:B------:R-:W-:Y:S02]  /*0f70*/  SHF.R.S32.HI R29, RZ, 0x1f, R14 ;  /* 0x0000001fff1d7819 */ /* 0x000fe4000001140e */
[----:B------:R-:W-:Y:S02]  /*0f80*/  @!P1 LEA.HI.X R19, R6, R19, R0, 0x1, P6 ;  /* 0x0000001306139211 */ /* 0x000fe400030f0c00 */
[----:B------:R-:W1:Y:S01]  /*0f90*/  @!P4 LDC.64 R6, c[0x0][0x390] ;  /* 0x0000e400ff06cb82 */ /* 0x000e620000000a00 */
[----:B------:R-:W-:Y:S02]  /*0fa0*/  ISETP.GE.AND.EX P2, PT, R29, UR15, PT, P2 ;  /* 0x0000000f1d007c0c */ /* 0x000fe4000bf46320 */
[----:B------:R-:W-:Y:S02]  /*0fb0*/  @!P5 MOV R16, R58 ;  /* 0x0000003a0010d202 */ /* 0x000fe40000000f00 */
[----:B------:R-:W-:Y:S01]  /*0fc0*/  @!P5 MOV R17, R57 ;  /* 0x000000390011d202 */ /* 0x000fe20000000f00 */
[----:B------:R-:W-:Y:S01]  /*0fd0*/  HFMA2 R0, -RZ, RZ, 0, 0 ;  /* 0x00000000ff007431 */ /* 0x000fe200000001ff */
[----:B------:R-:W-:Y:S01]  /*0fe0*/  MOV R36, RZ ;  /* 0x000000ff00247202 */ /* 0x000fe20000000f00 */
[----:B------:R-:W-:-:S04]  /*0ff0*/  @!P5 IMAD.WIDE.U32 R20, R50, R20, R16 ;  /* 0x000000143214d225 */ /* 0x000fc800078e0010 */
[----:B------:R-:W5:Y:S02]  /*1000*/  @!P3 LDG.E R0, desc[UR12][R22.64] ;  /* 0x0000000c1600b981 */ /* 0x000f64000c1e1900 */
[----:B------:R-:W1:Y:S01]  /*1010*/  @!P2 LDC.64 R16, c[0x0][0x3e0] ;  /* 0x0000f800ff10ab82 */ /* 0x000e620000000a00 */
[----:B------:R-:W-:Y:S01]  /*1020*/  @!P5 IADD3 R12, PT, PT, R21, R33, RZ ;  /* 0x00000021150cd210 */ /* 0x000fe20007ffe0ff */
[----:B------:R2:W3:Y:S01]  /*1030*/  @!P1 LDG.E R36, desc[UR12][R18.64] ;  /* 0x0000000c12249981 */ /* 0x0004e2000c1e1900 */
[----:B0-----:R-:W-:Y:S01]  /*1040*/  @!P5 LEA R4, P3, R20, R4, 0x1 ;  /* 0x000000041404d211 */ /* 0x001fe200078608ff */
[----:B--2---:R-:W-:-:S03]  /*1050*/  @!P4 IMAD R31, R31, R2, RZ ;  /* 0x000000021f1fc224 */ /* 0x004fc600078e02ff */
[----:B------:R-:W-:Y:S01]  /*1060*/  @!P5 LEA.HI.X R5, R20, R5, R12, 0x1, P3 ;  /* 0x000000051405d211 */ /* 0x000fe200018f0c0c */
[----:B------:R-:W-:Y:S01]  /*1070*/  HFMA2 R12, -RZ, RZ, 0, 0 ;  /* 0x00000000ff0c7431 */ /* 0x000fe200000001ff */
[----:B------:R-:W-:Y:S02]  /*1080*/  @!P4 MOV R18, R58 ;  /* 0x0000003a0012c202 */ /* 0x000fe40000000f00 */
[----:B------:R-:W-:Y:S01]  /*1090*/  @!P4 MOV R19, R57 ;  /* 0x000000390013c202 */ /* 0x000fe20000000f00 */
[C---:B------:R-:W-:Y:S02]  /*10a0*/  @!P4 IMAD R31, R24.reuse, R3, R31 ;  /* 0x00000003181fc224 */ /* 0x040fe400078e021f */
[----:B------:R0:W2:Y:S01]  /*10b0*/  @!P5 LDG.E R12, desc[UR12][R4.64] ;  /* 0x0000000c040cd981 */ /* 0x0000a2000c1e1900 */
[----:B------:R-:W-:Y:S01]  /*10c0*/  @!P4 IMAD.WIDE.U32 R20, R24, R2, R18 ;  /* 0x000000021814c225 */ /* 0x000fe200078e0012 */
[----:B------:R-:W-:Y:S01]  /*10d0*/  ISETP.GE.U32.AND P3, PT, R48, UR14, PT ;  /* 0x0000000e30007c0c */ /* 0x000fe2000bf66070 */
[----:B------:R-:W0:Y:S03]  /*10e0*/  @!P2 LDC.64 R2, c[0x0][0x390] ;  /* 0x0000e400ff02ab82 */ /* 0x000e260000000a00 */
[----:B------:R-:W-:-:S02]  /*10f0*/  @!P4 IADD3 R19, PT, PT, R21, R31, RZ ;  /* 0x0000001f1513c210 */ /* 0x000fc40007ffe0ff */
[C---:B-1----:R-:W-:Y:S02]  /*1100*/  @!P4 LEA R18, P5, R20.reuse, R6, 0x1 ;  /* 0x000000061412c211 */ /* 0x042fe400078a08ff */
[----:B------:R-:W-:Y:S02]  /*1110*/  ISETP.GE.AND.EX P3, PT, R45, UR15, PT, P3 ;  /* 0x0000000f2d007c0c */ /* 0x000fe4000bf66330 */
[----:B------:R-:W-:Y:S02]  /*1120*/  @!P4 LEA.HI.X R19, R20, R7, R19, 0x1, P5 ;  /* 0x000000071413c211 */ /* 0x000fe400028f0c13 */
[----:B------:R-:W-:-:S04]  /*1130*/  ISETP.GE.U32.AND P5, PT, R46, UR14, PT ;  /* 0x0000000e2e007c0c */ /* 0x000fc8000bfa6070 */
[----:B------:R-:W-:Y:S01]  /*1140*/  ISETP.GE.AND.EX P5, PT, R43, UR15, PT, P5 ;  /* 0x0000000f2b007c0c */ /* 0x000fe2000bfa6350 */
[----:B------:R-:W-:Y:S01]  /*1150*/  @!P2 IMAD R29, R29, R16, RZ ;  /* 0x000000101d1da224 */ /* 0x000fe200078e02ff */
[----:B------:R-:W-:Y:S02]  /*1160*/  @!P2 MOV R6, R58 ;  /* 0x0000003a0006a202 */ /* 0x000fe40000000f00 */
[----:B------:R-:W-:Y:S01]  /*1170*/  @!P2 MOV R7, R57 ;  /* 0x000000390007a202 */ /* 0x000fe20000000f00 */
[----:B0-----:R-:W0:Y:S01]  /*1180*/  @!P3 LDC.64 R4, c[0x0][0x3e0] ;  /* 0x0000f800ff04bb82 */ /* 0x001e220000000a00 */
[----:B------:R-:W-:Y:S02]  /*1190*/  HFMA2 R21, -RZ, RZ, 0, 0 ;  /* 0x00000000ff157431 */ /* 0x000fe400000001ff */
[C---:B------:R-:W-:Y:S02]  /*11a0*/  @!P2 IMAD R29, R14.reuse, R17, R29 ;  /* 0x000000110e1da224 */ /* 0x040fe400078e021d */
[----:B------:R-:W-:-:S02]  /*11b0*/  @!P2 IMAD.WIDE.U32 R16, R14, R16, R6 ;  /* 0x000000100e10a225 */ /* 0x000fc400078e0006 */
[----:B------:R1:W2:Y:S01]  /*11c0*/  @!P4 LDG.E R21, desc[UR12][R18.64] ;  /* 0x0000000c1215c981 */ /* 0x0002a2000c1e1900 */
[----:B------:R-:W1:Y:S02]  /*11d0*/  @!P5 LDC.64 R6, c[0x0][0x3e0] ;  /* 0x0000f800ff06db82 */ /* 0x000e640000000a00 */
[----:B------:R-:W-:Y:S02]  /*11e0*/  @!P2 IADD3 R14, PT, PT, R17, R29, RZ ;  /* 0x0000001d110ea210 */ /* 0x000fe40007ffe0ff */
[----:B------:R-:W-:-:S04]  /*11f0*/  @!P2 LEA R28, P4, R16, R2, 0x1 ;  /* 0x00000002101ca211 */ /* 0x000fc800078808ff */
[----:B------:R-:W-:Y:S02]  /*1200*/  @!P2 LEA.HI.X R29, R16, R3, R14, 0x1, P4 ;  /* 0x00000003101da211 */ /* 0x000fe400020f0c0e */
[----:B------:R-:W-:Y:S01]  /*1210*/  ISETP.GE.U32.AND P4, PT, R44, UR14, PT ;  /* 0x0000000e2c007c0c */ /* 0x000fe2000bf86070 */
[----:B------:R-:W1:Y:S03]  /*1220*/  @!P3 LDC.64 R2, c[0x0][0x390] ;  /* 0x0000e400ff02bb82 */ /* 0x000e660000000a00 */
[----:B------:R-:W-:Y:S02]  /*1230*/  ISETP.GE.AND.EX P4, PT, R41, UR15, PT, P4 ;  /* 0x0000000f29007c0c */ /* 0x000fe4000bf86340 */
[----:B------:R-:W-:Y:S01]  /*1240*/  @!P3 MOV R26, R58 ;  /* 0x0000003a001ab202 */ /* 0x000fe20000000f00 */
[----:B0-----:R-:W-:Y:S01]  /*1250*/  @!P3 IMAD R14, R45, R4, RZ ;  /* 0x000000042d0eb224 */ /* 0x001fe200078e02ff */
[----:B------:R-:W-:Y:S01]  /*1260*/  @!P3 MOV R27, R57 ;  /* 0x00000039001bb202 */ /* 0x000fe20000000f00 */
[----:B------:R-:W0:Y:S02]  /*1270*/  @!P5 LDC.64 R16, c[0x0][0x390] ;  /* 0x0000e400ff10db82 */ /* 0x000e240000000a00 */
[----:B------:R-:W-:-:S02]  /*1280*/  @!P3 IMAD R5, R48, R5, R14 ;  /* 0x000000053005b224 */ /* 0x000fc400078e020e */
[----:B------:R-:W-:-:S04]  /*1290*/  @!P3 IMAD.WIDE.U32 R26, R48, R4, R26 ;  /* 0x00000004301ab225 */ /* 0x000fc800078e001a */
[----:B------:R-:W-:Y:S02]  /*12a0*/  HFMA2 R23, -RZ, RZ, 0, 0 ;  /* 0x00000000ff177431 */ /* 0x000fe400000001ff */
[----:B-1----:R-:W-:Y:S01]  /*12b0*/  @!P5 IMAD R4, R43, R6, RZ ;  /* 0x000000062b04d224 */ /* 0x002fe200078e02ff */
[----:B------:R-:W1:Y:S01]  /*12c0*/  @!P4 LDC.64 R18, c[0x0][0x3e0] ;  /* 0x0000f800ff12cb82 */ /* 0x000e620000000a00 */
[----:B------:R-:W-:Y:S02]  /*12d0*/  @!P3 IADD3 R14, PT, PT, R27, R5, RZ ;  /* 0x000000051b0eb210 */ /* 0x000fe40007ffe0ff */
[----:B------:R0:W2:Y:S01]  /*12e0*/  @!P2 LDG.E R23, desc[UR12][R28.64] ;  /* 0x0000000c1c17a981 */ /* 0x0000a2000c1e1900 */
[----:B------:R-:W-:Y:S01]  /*12f0*/  @!P5 IMAD R31, R46, R7, R4 ;  /* 0x000000072e1fd224 */ /* 0x000fe200078e0204 */
[----:B------:R-:W-:Y:S02]  /*1300*/  @!P5 MOV R4, R58 ;  /* 0x0000003a0004d202 */ /* 0x000fe40000000f00 */
[----:B------:R-:W-:-:S02]  /*1310*/  @!P5 MOV R5, R57 ;  /* 0x000000390005d202 */ /* 0x000fc40000000f00 */
[----:B------:R-:W-:Y:S01]  /*1320*/  @!P3 LEA R2, P2, R26, R2, 0x1 ;  /* 0x000000021a02b211 */ /* 0x000fe200078408ff */
[----:B------:R-:W-:-:S03]  /*1330*/  @!P5 IMAD.WIDE.U32 R6, R46, R6, R4 ;  /* 0x000000062e06d225 */ /* 0x000fc600078e0004 */
[----:B------:R-:W1:Y:S01]  /*1340*/  @!P4 LDC.64 R4, c[0x0][0x390] ;  /* 0x0000e400ff04cb82 */ /* 0x000e620000000a00 */
[----:B------:R-:W-:Y:S01]  /*1350*/  HFMA2 R27, -RZ, RZ, 0, 0 ;  /* 0x00000000ff1b7431 */ /* 0x000fe200000001ff */
[----:B------:R-:W-:Y:S02]  /*1360*/  @!P3 LEA.HI.X R3, R26, R3, R14, 0x1, P2 ;  /* 0x000000031a03b211 */ /* 0x000fe400010f0c0e */
[----:B------:R-:W-:Y:S02]  /*1370*/  @!P5 IADD3 R7, PT, PT, R7, R31, RZ ;  /* 0x0000001f0707d210 */ /* 0x000fe40007ffe0ff */
[C---:B0-----:R-:W-:Y:S01]  /*1380*/  @!P5 LEA R16, P2, R6.reuse, R16, 0x1 ;  /* 0x000000100610d211 */ /* 0x041fe200078408ff */
[----:B------:R0:W2:Y:S01]  /*1390*/  @!P3 LDG.E R27, desc[UR12][R2.64] ;  /* 0x0000000c021bb981 */ /* 0x0000a2000c1e1900 */
[----:B------:R-:W-:Y:S02]  /*13a0*/  MOV R29, RZ ;  /* 0x000000ff001d7202 */ /* 0x000fe40000000f00 */
[----:B------:R-:W-:Y:S01]  /*13b0*/  @!P5 LEA.HI.X R17, R6, R17, R7, 0x1, P2 ;  /* 0x000000110611d211 */ /* 0x000fe200010f0c07 */
[----:B-1----:R-:W-:-:S04]  /*13c0*/  @!P4 IMAD R6, R41, R18, RZ ;  /* 0x000000122906c224 */ /* 0x002fc800078e02ff */
[----:B------:R-:W2:Y:S01]  /*13d0*/  @!P5 LDG.E R29, desc[UR12][R16.64] ;  /* 0x0000000c101dd981 */ /* 0x000ea2000c1e1900 */
[----:B0-----:R-:W-:Y:S02]  /*13e0*/  @!P4 MOV R2, R58 ;  /* 0x0000003a0002c202 */ /* 0x001fe40000000f00 */
[----:B------:R-:W-:Y:S01]  /*13f0*/  @!P4 MOV R3, R57 ;  /* 0x000000390003c202 */ /* 0x000fe20000000f00 */
[C---:B------:R-:W-:Y:S02]  /*1400*/  @!P4 IMAD R7, R44.reuse, R19, R6 ;  /* 0x000000132c07c224 */ /* 0x040fe400078e0206 */
[----:B------:R-:W-:-:S04]  /*1410*/  @!P4 IMAD.WIDE.U32 R18, R44, R18, R2 ;  /* 0x000000122c12c225 */ /* 0x000fc800078e0002 */
[----:B------:R-:W-:Y:S01]  /*1420*/  HFMA2 R31, -RZ, RZ, 0, 0 ;  /* 0x00000000ff1f7431 */ /* 0x000fe200000001ff */
[----:B------:R-:W-:Y:S02]  /*1430*/  @!P4 IADD3 R6, PT, PT, R19, R7, RZ ;  /* 0x000000071306c210 */ /* 0x000fe40007ffe0ff */
[----:B------:R-:W-:-:S04]  /*1440*/  @!P4 LEA R4, P2, R18, R4, 0x1 ;  /* 0x000000041204c211 */ /* 0x000fc800078408ff */
[----:B------:R-:W-:-:S05]  /*1450*/  @!P4 LEA.HI.X R5, R18, R5, R6, 0x1, P2 ;  /* 0x000000051205c211 */ /* 0x000fca00010f0c06 */
[----:B------:R0:W2:Y:S01]  /*1460*/  @!P4 LDG.E R31, desc[UR12][R4.64] ;  /* 0x0000000c041fc981 */ /* 0x0000a2000c1e1900 */
[----:B------:R-:W-:Y:S01]  /*1470*/  ISETP.GT.AND P2, PT, R40, 0x1e, PT ;  /* 0x0000001e2800780c */ /* 0x000fe20003f44270 */
[--C-:B----4-:R-:W-:Y:S02]  /*1480*/  HADD2.F32 R37, -RZ, R34.reuse.H0_H0 ;  /* 0x20000022ff257230 */ /* 0x110fe40000004100 */
[----:B------:R-:W-:-:S05]  /*1490*/  HADD2.F32 R34, -RZ, R34.H1_H1 ;  /* 0x30000022ff227230 */ /* 0x000fca0000004100 */
[----:B------:R-:W-:Y:S01]  /*14a0*/  FADD.FTZ R3, R37, R34 ;  /* 0x0000002225037221 */ /* 0x000fe20000010000 */
[----:B------:R-:W-:Y:S01]  /*14b0*/  FMUL.FTZ R14, R34, R34 ;  /* 0x00000022220e7220 */ /* 0x000fe20000410000 */
[--C-:B---3--:R-:W-:Y:S02]  /*14c0*/  HADD2.F32 R39, -RZ, R36.reuse.H0_H0 ;  /* 0x20000024ff277230 */ /* 0x108fe40000004100 */
[----:B------:R-:W-:Y:S02]  /*14d0*/  HADD2.F32 R36, -RZ, R36.H1_H1 ;  /* 0x30000024ff247230 */ /* 0x000fe40000004100 */
[----:B-----5:R-:W-:-:S03]  /*14e0*/  HADD2.F32 R35, -RZ, R0.H0_H0 ;  /* 0x20000000ff237230 */ /* 0x020fc60000004100 */
[C---:B------:R-:W-:Y:S01]  /*14f0*/  FADD.FTZ R2, R39.reuse, R36 ;  /* 0x0000002427027221 */ /* 0x040fe20000010000 */
[----:B------:R-:W-:Y:S01]  /*1500*/  FMUL.FTZ R6, R36, R36 ;  /* 0x0000002424067220 */ /* 0x000fe20000410000 */
[----:B------:R-:W-:Y:S02]  /*1510*/  HADD2.F32 R0, -RZ, R0.H1_H1 ;  /* 0x30000000ff007230 */ /* 0x000fe40000004100 */
[----:B------:R-:W-:Y:S01]  /*1520*/  FADD.FTZ R2, RZ, R2 ;  /* 0x00000002ff027221 */ /* 0x000fe20000010000 */
[----:B------:R-:W-:Y:S02]  /*1530*/  FFMA.FTZ R6, R39, R39, R6 ;  /* 0x0000002727067223 */ /* 0x000fe40000010006 */
[----:B0-----:R-:W-:Y:S01]  /*1540*/  FADD.FTZ R5, R35, R0 ;  /* 0x0000000023057221 */ /* 0x001fe20000010000 */
[----:B------:R-:W-:Y:S01]  /*1550*/  FADD.FTZ R4, R2, R3 ;  /* 0x0000000302047221 */ /* 0x000fe20000010000 */
[----:B------:R-:W-:Y:S01]  /*1560*/  FFMA.FTZ R3, R37, R37, R14 ;  /* 0x0000002525037223 */ /* 0x000fe2000001000e */
[----:B------:R-:W-:Y:S01]  /*1570*/  FADD.FTZ R6, RZ, R6 ;  /* 0x00000006ff067221 */ /* 0x000fe20000010000 */
[----:B--2---:R-:W-:-:S02]  /*1580*/  HADD2.F32 R2, -RZ, R12.H1_H1 ;  /* 0x3000000cff027230 */ /* 0x004fc40000004100 */
[----:B------:R-:W-:Y:S01]  /*1590*/  FMUL.FTZ R14, R0, R0 ;  /* 0x00000000000e7220 */ /* 0x000fe20000410000 */
[----:B------:R-:W-:Y:S01]  /*15a0*/  FADD.FTZ R7, R4, R5 ;  /* 0x0000000504077221 */ /* 0x000fe20000010000 */
[----:B------:R-:W-:Y:S01]  /*15b0*/  FADD.FTZ R6, R6, R3 ;  /* 0x0000000306067221 */ /* 0x000fe20000010000 */
[----:B------:R-:W-:Y:S02]  /*15c0*/  HADD2.F32 R3, -RZ, R12.H0_H0 ;  /* 0x2000000cff037230 */ /* 0x000fe40000004100 */
[----:B------:R-:W-:Y:S01]  /*15d0*/  FFMA.FTZ R5, R35, R35, R14 ;  /* 0x0000002323057223 */ /* 0x000fe2000001000e */
[----:B------:R-:W-:Y:S01]  /*15e0*/  FMUL.FTZ R14, R2, R2 ;  /* 0x00000002020e7220 */ /* 0x000fe20000410000 */
[--C-:B------:R-:W-:Y:S02]  /*15f0*/  HADD2.F32 R4, -RZ, R10.reuse.H1_H1 ;  /* 0x3000000aff047230 */ /* 0x100fe40000004100 */
[----:B------:R-:W-:Y:S01]  /*1600*/  FADD.FTZ R6, R6, R5 ;  /* 0x0000000506067221 */ /* 0x000fe20000010000 */
[----:B------:R-:W-:Y:S01]  /*1610*/  FFMA.FTZ R17, R3, R3, R14 ;  /* 0x0000000303117223 */ /* 0x000fe2000001000e */
[----:B------:R-:W-:-:S02]  /*1620*/  HADD2.F32 R5, -RZ, R10.H0_H0 ;  /* 0x2000000aff057230 */ /* 0x000fc40000004100 */
[----:B------:R-:W-:Y:S01]  /*1630*/  FMUL.FTZ R10, R4, R4 ;  /* 0x00000004040a7220 */ /* 0x000fe20000410000 */
[----:B------:R-:W-:Y:S01]  /*1640*/  FADD.FTZ R12, R3, R2 ;  /* 0x00000002030c7221 */ /* 0x000fe20000010000 */
[----:B------:R-:W-:Y:S01]  /*1650*/  FADD.FTZ R17, R6, R17 ;  /* 0x0000001106117221 */ /* 0x000fe20000010000 */
[--C-:B------:R-:W-:Y:S02]  /*1660*/  HADD2.F32 R6, -RZ, R8.reuse.H1_H1 ;  /* 0x30000008ff067230 */ /* 0x100fe40000004100 */
[----:B------:R-:W-:Y:S01]  /*1670*/  FFMA.FTZ R10, R5, R5, R10 ;  /* 0x00000005050a7223 */ /* 0x000fe2000001000a */
[----:B------:R-:W-:Y:S01]  /*1680*/  FADD.FTZ R12, R7, R12 ;  /* 0x0000000c070c7221 */ /* 0x000fe20000010000 */
[----:B------:R-:W-:Y:S02]  /*1690*/  HADD2.F32 R7, -RZ, R8.H0_H0 ;  /* 0x20000008ff077230 */ /* 0x000fe40000004100 */
[----:B------:R-:W-:Y:S01]  /*16a0*/  FADD.FTZ R19, R5, R4 ;  /* 0x0000000405137221 */ /* 0x000fe20000010000 */
[----:B------:R-:W-:Y:S01]  /*16b0*/  FADD.FTZ R17, R17, R10 ;  /* 0x0000000a11117221 */ /* 0x000fe20000010000 */
[----:B------:R-:W-:Y:S01]  /*16c0*/  FMUL.FTZ R10, R6, R6 ;  /* 0x00000006060a7220 */ /* 0x000fe20000410000 */
[----:B------:R-:W-:-:S02]  /*16d0*/  HADD2.F32 R8, -RZ, R9.H1_H1 ;  /* 0x30000009ff087230 */ /* 0x000fc40000004100 */
[----:B------:R-:W-:Y:S01]  /*16e0*/  FADD.FTZ R12, R12, R19 ;  /* 0x000000130c0c7221 */ /* 0x000fe20000010000 */
[----:B------:R-:W-:Y:S02]  /*16f0*/  HADD2.F32 R9, -RZ, R9.H0_H0 ;  /* 0x20000009ff097230 */ /* 0x000fe40000004100 */
[C---:B------:R-:W-:Y:S01]  /*1700*/  FFMA.FTZ R14, R7.reuse, R7, R10 ;  /* 0x00000007070e7223 */ /* 0x040fe2000001000a */
[----:B------:R-:W-:Y:S01]  /*1710*/  FADD.FTZ R19, R7, R6 ;  /* 0x0000000607137221 */ /* 0x000fe20000010000 */
[----:B------:R-:W-:Y:S01]  /*1720*/  FMUL.FTZ R16, R8, R8 ;  /* 0x0000000808107220 */ /* 0x000fe20000410000 */
[--C-:B------:R-:W-:Y:S02]  /*1730*/  HADD2.F32 R10, -RZ, R11.reuse.H1_H1 ;  /* 0x3000000bff0a7230 */ /* 0x100fe40000004100 */
[----:B------:R-:W-:Y:S01]  /*1740*/  FADD.FTZ R14, R17, R14 ;  /* 0x0000000e110e7221 */ /* 0x000fe20000010000 */
[----:B------:R-:W-:Y:S01]  /*1750*/  FADD.FTZ R12, R12, R19 ;  /* 0x000000130c0c7221 */ /* 0x000fe20000010000 */
[C---:B------:R-:W-:Y:S01]  /*1760*/  FADD.FTZ R17, R9.reuse, R8 ;  /* 0x0000000809117221 */ /* 0x040fe20000010000 */
[----:B------:R-:W-:Y:S01]  /*1770*/  FFMA.FTZ R19, R9, R9, R16 ;  /* 0x0000000909137223 */ /* 0x000fe20000010010 */
[----:B------:R-:W-:-:S02]  /*1780*/  HADD2.F32 R11, -RZ, R11.H0_H0 ;  /* 0x2000000bff0b7230 */ /* 0x000fc40000004100 */
[----:B------:R-:W-:Y:S01]  /*1790*/  FMUL.FTZ R18, R10, R10 ;  /* 0x0000000a0a127220 */ /* 0x000fe20000410000 */
[----:B------:R-:W-:Y:S01]  /*17a0*/  FADD.FTZ R16, R12, R17 ;  /* 0x000000110c107221 */ /* 0x000fe20000010000 */
[--C-:B------:R-:W-:Y:S02]  /*17b0*/  HADD2.F32 R12, -RZ, R13.reuse.H1_H1 ;  /* 0x3000000dff0c7230 */ /* 0x100fe40000004100 */
[----:B------:R-:W-:Y:S01]  /*17c0*/  FADD.FTZ R19, R14, R19 ;  /* 0x000000130e137221 */ /* 0x000fe20000010000 */
[----:B------:R-:W-:Y:S01]  /*17d0*/  FFMA.FTZ R18, R11, R11, R18 ;  /* 0x0000000b0b127223 */ /* 0x000fe20000010012 */
[----:B------:R-:W-:Y:S02]  /*17e0*/  HADD2.F32 R13, -RZ, R13.H0_H0 ;  /* 0x2000000dff0d7230 */ /* 0x000fe40000004100 */
[--C-:B------:R-:W-:Y:S02]  /*17f0*/  HADD2.F32 R14, -RZ, R15.reuse.H1_H1 ;  /* 0x3000000fff0e7230 */ /* 0x100fe40000004100 */
[----:B------:R-:W-:Y:S01]  /*1800*/  FMUL.FTZ R20, R12, R12 ;  /* 0x0000000c0c147220 */ /* 0x000fe20000410000 */
[----:B------:R-:W-:Y:S01]  /*1810*/  FADD.FTZ R18, R19, R18 ;  /* 0x0000001213127221 */ /* 0x000fe20000010000 */
[----:B------:R-:W-:Y:S01]  /*1820*/  FADD.FTZ R17, R11, R10 ;  /* 0x0000000a0b117221 */ /* 0x000fe20000010000 */
[----:B------:R-:W-:-:S02]  /*1830*/  HADD2.F32 R15, -RZ, R15.H0_H0 ;  /* 0x2000000fff0f7230 */ /* 0x000fc40000004100 */
[----:B------:R-:W-:Y:S01]  /*1840*/  FFMA.FTZ R19, R13, R13, R20 ;  /* 0x0000000d0d137223 */ /* 0x000fe20000010014 */
[----:B------:R-:W-:Y:S01]  /*1850*/  FMUL.FTZ R22, R14, R14 ;  /* 0x0000000e0e167220 */ /* 0x000fe20000410000 */
[--C-:B------:R-:W-:Y:S02]  /*1860*/  HADD2.F32 R20, -RZ, R21.reuse.H1_H1 ;  /* 0x30000015ff147230 */ /* 0x100fe40000004100 */
[----:B------:R-:W-:Y:S01]  /*1870*/  FADD.FTZ R16, R16, R17 ;  /* 0x0000001110107221 */ /* 0x000fe20000010000 */
[----:B------:R-:W-:Y:S01]  /*1880*/  FADD.FTZ R18, R18, R19 ;  /* 0x0000001312127221 */ /* 0x000fe20000010000 */
[----:B------:R-:W-:Y:S01]  /*1890*/  FFMA.FTZ R17, R15, R15, R22 ;  /* 0x0000000f0f117223 */ /* 0x000fe20000010016 */
[----:B------:R-:W-:Y:S02]  /*18a0*/  HADD2.F32 R21, -RZ, R21.H0_H0 ;  /* 0x20000015ff157230 */ /* 0x000fe40000004100 */
[----:B------:R-:W-:Y:S01]  /*18b0*/  FMUL.FTZ R24, R20, R20 ;  /* 0x0000001414187220 */ /* 0x000fe20000410000 */
[----:B------:R-:W-:Y:S01]  /*18c0*/  FADD.FTZ R18, R18, R17 ;  /* 0x0000001112127221 */ /* 0x000fe20000010000 */
[----:B------:R-:W-:-:S02]  /*18d0*/  HADD2.F32 R22, -RZ, R23.H1_H1 ;  /* 0x30000017ff167230 */ /* 0x000fc40000004100 */
[----:B------:R-:W-:Y:S01]  /*18e0*/  FADD.FTZ R17, R13, R12 ;  /* 0x0000000c0d117221 */ /* 0x000fe20000010000 */
[----:B------:R-:W-:Y:S02]  /*18f0*/  HADD2.F32 R23, -RZ, R23.H0_H0 ;  /* 0x20000017ff177230 */ /* 0x000fe40000004100 */
[----:B------:R-:W-:Y:S01]  /*1900*/  FFMA.FTZ R19, R21, R21, R24 ;  /* 0x0000001515137223 */ /* 0x000fe20000010018 */
[--C-:B------:R-:W-:Y:S02]  /*1910*/  HADD2.F32 R24, -RZ, R25.reuse.H1_H1 ;  /* 0x30000019ff187230 */ /* 0x100fe40000004100 */
[----:B------:R-:W-:Y:S01]  /*1920*/  FMUL.FTZ R26, R22, R22 ;  /* 0x00000016161a7220 */ /* 0x000fe20000410000 */
[----:B------:R-:W-:Y:S01]  /*1930*/  FADD.FTZ R16, R16, R17 ;  /* 0x0000001110107221 */ /* 0x000fe20000010000 */
[----:B------:R-:W-:Y:S01]  /*1940*/  FADD.FTZ R18, R18, R19 ;  /* 0x0000001312127221 */ /* 0x000fe20000010000 */
[----:B------:R-:W-:Y:S02]  /*1950*/  HADD2.F32 R25, -RZ, R25.H0_H0 ;  /* 0x20000019ff197230 */ /* 0x000fe40000004100 */
[----:B------:R-:W-:Y:S01]  /*1960*/  FFMA.FTZ R17, R23, R23, R26 ;  /* 0x0000001717117223 */ /* 0x000fe2000001001a */
[----:B------:R-:W-:-:S03]  /*1970*/  FMUL.FTZ R28, R24, R24 ;  /* 0x00000018181c7220 */ /* 0x000fc60000410000 */
[----:B------:R-:W-:Y:S01]  /*1980*/  FADD.FTZ R18, R18, R17 ;  /* 0x0000001112127221 */ /* 0x000fe20000010000 */
[----:B------:R-:W-:Y:S01]  /*1990*/  FADD.FTZ R17, R15, R14 ;  /* 0x0000000e0f117221 */ /* 0x000fe20000010000 */
[--C-:B------:R-:W-:Y:S02]  /*19a0*/  HADD2.F32 R26, -RZ, R27.reuse.H1_H1 ;  /* 0x3000001bff1a7230 */ /* 0x100fe40000004100 */
[----:B------:R-:W-:Y:S01]  /*19b0*/  FFMA.FTZ R19, R25, R25, R28 ;  /* 0x0000001919137223 */ /* 0x000fe2000001001c */
[----:B------:R-:W-:Y:S02]  /*19c0*/  HADD2.F32 R27, -RZ, R27.H0_H0 ;  /* 0x2000001bff1b7230 */ /* 0x000fe40000004100 */
[----:B------:R-:W-:Y:S01]  /*19d0*/  FADD.FTZ R16, R16, R17 ;  /* 0x0000001110107221 */ /* 0x000fe20000010000 */
[----:B------:R-:W-:Y:S01]  /*19e0*/  FMUL.FTZ R28, R26, R26 ;  /* 0x0000001a1a1c7220 */ /* 0x000fe20000410000 */
[----:B------:R-:W-:Y:S01]  /*19f0*/  FADD.FTZ R18, R18, R19 ;  /* 0x0000001312127221 */ /* 0x000fe20000010000 */
[----:B------:R-:W-:-:S02]  /*1a00*/  FADD.FTZ R17, R21, R20 ;  /* 0x0000001415117221 */ /* 0x000fc40000010000 */
[----:B------:R-:W-:Y:S01]  /*1a10*/  FFMA.FTZ R19, R27, R27, R28 ;  /* 0x0000001b1b137223 */ /* 0x000fe2000001001c */
[--C-:B------:R-:W-:Y:S02]  /*1a20*/  HADD2.F32 R28, -RZ, R29.reuse.H1_H1 ;  /* 0x3000001dff1c7230 */ /* 0x100fe40000004100 */
[----:B------:R-:W-:Y:S01]  /*1a30*/  FADD.FTZ R16, R16, R17 ;  /* 0x0000001110107221 */ /* 0x000fe20000010000 */
[----:B------:R-:W-:Y:S01]  /*1a40*/  FADD.FTZ R17, R23, R22 ;  /* 0x0000001617117221 */ /* 0x000fe20000010000 */
[----:B------:R-:W-:Y:S02]  /*1a50*/  HADD2.F32 R29, -RZ, R29.H0_H0 ;  /* 0x2000001dff1d7230 */ /* 0x000fe40000004100 */
[----:B------:R-:W-:Y:S01]  /*1a60*/  FMUL.FTZ R30, R28, R28 ;  /* 0x0000001c1c1e7220 */ /* 0x000fe20000410000 */
[----:B------:R-:W-:Y:S01]  /*1a70*/  FADD.FTZ R16, R16, R17 ;  /* 0x0000001110107221 */ /* 0x000fe20000010000 */
[----:B------:R-:W-:Y:S01]  /*1a80*/  FADD.FTZ R18, R18, R19 ;  /* 0x0000001312127221 */ /* 0x000fe20000010000 */
[----:B------:R-:W-:Y:S01]  /*1a90*/  FADD.FTZ R17, R25, R24 ;  /* 0x0000001819117221 */ /* 0x000fe20000010000 */
[----:B------:R-:W-:-:S03]  /*1aa0*/  FFMA.FTZ R19, R29, R29, R30 ;  /* 0x0000001d1d137223 */ /* 0x000fc6000001001e */
[----:B------:R-:W-:Y:S01]  /*1ab0*/  FADD.FTZ R17, R16, R17 ;  /* 0x0000001110117221 */ /* 0x000fe20000010000 */
[----:B------:R-:W-:Y:S01]  /*1ac0*/  FADD.FTZ R16, R18, R19 ;  /* 0x0000001312107221 */ /* 0x000fe20000010000 */
[----:B------:R-:W-:-:S04]  /*1ad0*/  FADD.FTZ R18, R27, R26 ;  /* 0x0000001a1b127221 */ /* 0x000fc80000010000 */
[----:B------:R-:W-:Y:S01]  /*1ae0*/  FADD.FTZ R17, R17, R18 ;  /* 0x0000001211117221 */ /* 0x000fe20000010000 */
[----:B------:R-:W-:Y:S01]  /*1af0*/  FADD.FTZ R18, R29, R28 ;  /* 0x0000001c1d127221 */ /* 0x000fe20000010000 */
[--C-:B------:R-:W-:Y:S02]  /*1b00*/  HADD2.F32 R30, -RZ, R31.reuse.H1_H1 ;  /* 0x3000001fff1e7230 */ /* 0x100fe40000004100 */
[----:B------:R-:W-:-:S03]  /*1b10*/  HADD2.F32 R31, -RZ, R31.H0_H0 ;  /* 0x2000001fff1f7230 */ /* 0x000fc60000004100 */
        /* <DEDUP_REMOVED lines=42> */
.L_x_2470:
[----:B------:R-:W-:Y:S05]  /*1dc0*/  BSYNC.RECONVERGENT B0 ;  /* 0x0000000000007941 */ /* 0x000fea0003800200 */
.L_x_2469:
        /* <DEDUP_REMOVED lines=26> */
.L_x_2472:
[----:B------:R-:W-:Y:S05]  /*1f70*/  BSYNC.RECONVERGENT B0 ;  /* 0x0000000000007941 */ /* 0x000fea0003800200 */
.L_x_2471:
        /* <DEDUP_REMOVED lines=31> */
.L_x_2475:
[----:B---3--:R-:W2:Y:S04]  /*2170*/  LDG.E.STRONG.GPU R16, desc[UR12][R18.64] ;  /* 0x0000000c12107981 */ /* 0x008ea8000c1ef900 */
[----:B--2---:R-:W-:Y:S01]  /*2180*/  CCTL.IVALL ;  /* 0x00000000ff00798f */ /* 0x004fe20002000000 */
[----:B------:R-:W-:Y:S05]  /*2190*/  YIELD ;  /* 0x0000000000007946 */ /* 0x000fea0003800000 */
[----:B------:R-:W-:-:S13]  /*21a0*/  ISETP.NE.AND P2, PT, R16, R61, PT ;  /* 0x0000003d1000720c */ /* 0x000fda0003f45270 */
[----:B------:R-:W-:Y:S05]  /*21b0*/  @P2 BRA `(.L_x_2475) ;  /* 0xfffffffc00ec2947 */ /* 0x000fea000383ffff */
.L_x_2474:
        /* <DEDUP_REMOVED lines=15> */
.L_x_2477:
        /* <DEDUP_REMOVED lines=91> */
.L_x_2476:
        /* <DEDUP_REMOVED lines=52> */
.L_x_2478:
        /* <DEDUP_REMOVED lines=28> */
.L_x_2479:
        /* <DEDUP_REMOVED lines=13> */
.L_x_2480:
[----:B------:R-:W-:Y:S05]  /*2e30*/  BSYNC.RECONVERGENT B0 ;  /* 0x0000000000007941 */ /* 0x000fea0003800200 */
.L_x_2473:
        /* <DEDUP_REMOVED lines=65> */
.L_x_2484:
[----:B------:R-:W-:Y:S05]  /*3250*/  BSYNC.RECONVERGENT B1 ;  /* 0x0000000000017941 */ /* 0x000fea0003800200 */
.L_x_2483:
        /* <DEDUP_REMOVED lines=18> */
[----:B------:R-:W-:-:S05]  /*3380*/  F2FP.F16.F32.PACK_AB R33, R34, R33 ;  /* 0x000000212221723e */ /* 0x000fca00000000ff */
[----:B------:R1:W-:Y:S02]  /*3390*/  STG.E desc[UR12][R60.64], R33 ;  /* 0x000000213c007986 */ /* 0x0003e4000c10190c */
.L_x_2486:
[----:B------:R-:W-:Y:S05]  /*33a0*/  BSYNC.RECONVERGENT B1 ;  /* 0x0000000000017941 */ /* 0x000fea0003800200 */
.L_x_2485:
        /* <DEDUP_REMOVED lines=26> */
[----:B------:R-:W-:-:S05]  /*3550*/  F2FP.F16.F32.PACK_AB R33, R0, R33 ;  /* 0x000000210021723e */ /* 0x000fca00000000ff */
[----:B------:R0:W-:Y:S02]  /*3560*/  STG.E desc[UR12][R60.64], R33 ;  /* 0x000000213c007986 */ /* 0x0001e4000c10190c */
.L_x_2488:
[----:B------:R-:W-:Y:S05]  /*3570*/  BSYNC.RECONVERGENT B1 ;  /* 0x0000000000017941 */ /* 0x000fea0003800200 */
.L_x_2487:
        /* <DEDUP_REMOVED lines=22> */
.L_x_2490:
[----:B------:R-:W-:Y:S05]  /*36e0*/  BSYNC.RECONVERGENT B1 ;  /* 0x0000000000017941 */ /* 0x000fea0003800200 */
.L_x_2489:
        /* <DEDUP_REMOVED lines=17> */
[----:B------:R-:W-:Y:S02]  /*3800*/  F2FP.F16.F32.PACK_AB R3, R35, R32 ;  /* 0x000000202303723e */ /* 0x000fe400000000ff */
[----:B------:R-:W-:-:S05]  /*3810*/  LEA.HI.X R5, R2, UR19, R39, 0x1, P1 ;  /* 0x0000001302057c11 */ /* 0x000fca00088f0c27 */
[----:B------:R1:W-:Y:S02]  /*3820*/  STG.E desc[UR12][R4.64], R3 ;  /* 0x0000000304007986 */ /* 0x0003e4000c10190c */
.L_x_2492:
[----:B------:R-:W-:Y:S05]  /*3830*/  BSYNC.RECONVERGENT B1 ;  /* 0x0000000000017941 */ /* 0x000fea0003800200 */
.L_x_2491:
        /* <DEDUP_REMOVED lines=36> */
[----:B------:R-:W-:-:S05]  /*3a80*/  F2FP.F16.F32.PACK_AB R3, R6, R3 ;  /* 0x000000030603723e */ /* 0x000fca00000000ff */
[----:B------:R0:W-:Y:S02]  /*3a90*/  STG.E desc[UR12][R60.64], R3 ;  /* 0x000000033c007986 */ /* 0x0001e4000c10190c */
.L_x_2494:
[----:B------:R-:W-:Y:S05]  /*3aa0*/  BSYNC.RECONVERGENT B1 ;  /* 0x0000000000017941 */ /* 0x000fea0003800200 */
.L_x_2493:
        /* <DEDUP_REMOVED lines=10> */
[----:B-----5:R-:W-:-:S03]  /*3b50*/  FFMA.FTZ R9, R16, R9, R18 ;  /* 0x0000000910097223 */ /* 0x020fc60000010012 */
[----:B------:R-:W-:Y:S01]  /*3b60*/  FFMA.FTZ R8, R17, R8, R19 ;  /* 0x0000000811087223 */ /* 0x000fe20000010013 */
        /* <DEDUP_REMOVED lines=8> */
.L_x_2496:
[----:B------:R-:W-:Y:S05]  /*3bf0*/  BSYNC.RECONVERGENT B1 ;  /* 0x0000000000017941 */ /* 0x000fea0003800200 */
.L_x_2495:
        /* <DEDUP_REMOVED lines=23> */
.L_x_2498:
[----:B------:R-:W-:Y:S05]  /*3d70*/  BSYNC.RECONVERGENT B1 ;  /* 0x0000000000017941 */ /* 0x000fea0003800200 */
.L_x_2497:
        /* <DEDUP_REMOVED lines=20> */
.L_x_2500:
[----:B------:R-:W-:Y:S05]  /*3ec0*/  BSYNC.RECONVERGENT B1 ;  /* 0x0000000000017941 */ /* 0x000fea0003800200 */
.L_x_2499:
        /* <DEDUP_REMOVED lines=20> */
.L_x_2502:
[----:B------:R-:W-:Y:S05]  /*4010*/  BSYNC.RECONVERGENT B1 ;  /* 0x0000000000017941 */ /* 0x000fea0003800200 */
.L_x_2501:
        /* <DEDUP_REMOVED lines=35> */
.L_x_2504:
[----:B------:R-:W-:Y:S05]  /*4250*/  BSYNC.RECONVERGENT B1 ;  /* 0x0000000000017941 */ /* 0x000fea0003800200 */
.L_x_2503:
        /* <DEDUP_REMOVED lines=20> */
.L_x_2506:
[----:B------:R-:W-:Y:S05]  /*43a0*/  BSYNC.RECONVERGENT B1 ;  /* 0x0000000000017941 */ /* 0x000fea0003800200 */
.L_x_2505:
        /* <DEDUP_REMOVED lines=20> */
.L_x_2508:
[----:B------:R-:W-:Y:S05]  /*44f0*/  BSYNC.RECONVERGENT B1 ;  /* 0x0000000000017941 */ /* 0x000fea0003800200 */
.L_x_2507:
        /* <DEDUP_REMOVED lines=20> */
.L_x_2510:
[----:B------:R-:W-:Y:S05]  /*4640*/  BSYNC.RECONVERGENT B1 ;  /* 0x0000000000017941 */ /* 0x000fea0003800200 */
.L_x_2509:
[----:B------:R-:W-:Y:S04]  /*4650*/  BSSY.RECONVERGENT B1, `(.L_x_2511) ;  /* 0x0000014000017945 */ /* 0x000fe80003800200 */
[----:B------:R-:W-:Y:S05]  /*4660*/  @P3 BRA `(.L_x_2512) ;  /* 0x0000000000483947 */ /* 0x000fea0003800000 */
[----:B------:R-:W0:Y:S01]  /*4670*/  LDCU.64 UR14, c[0x0][0x3e0] ;  /* 0x00007c00ff0e77ac */ /* 0x000e220008000a00 */
[----:B------:R-:W-:Y:S01]  /*4680*/  MOV R2, R58 ;  /* 0x0000003a00027202 */ /* 0x000fe20000000f00 */
[----:B------:R-:W-:Y:S01]  /*4690*/  FADD.FTZ R29, R29, -UR5 ;  /* 0x800000051d1d7e21 */ /* 0x000fe20008010000 */
[----:B01234-:R-:W-:Y:S01]  /*46a0*/  MOV R3, R57 ;  /* 0x0000003900037202 */ /* 0x01ffe20000000f00 */
[----:B------:R-:W0:Y:S01]  /*46b0*/  LDCU.64 UR18, c[0x0][0x380] ;  /* 0x00007000ff1277ac */ /* 0x000e220008000a00 */
[----:B------:R-:W-:Y:S01]  /*46c0*/  FADD.FTZ R28, R28, -UR5 ;  /* 0x800000051c1c7e21 */ /* 0x000fe20008010000 */
[----:B------:R-:W-:-:S03]  /*46d0*/  FMUL.FTZ R29, R29, UR10 ;  /* 0x0000000a1d1d7c20 */ /* 0x000fc60008410000 */
[----:B------:R-:W-:Y:S01]  /*46e0*/  FMUL.FTZ R28, R28, UR10 ;  /* 0x0000000a1c1c7c20 */ /* 0x000fe20008410000 */
[----:B-----5:R-:W-:-:S03]  /*46f0*/  FFMA.FTZ R29, R16, R29, R18 ;  /* 0x0000001d101d7223 */ /* 0x020fc60000010012 */
[----:B------:R-:W-:Y:S01]  /*4700*/  FFMA.FTZ R28, R17, R28, R19 ;  /* 0x0000001c111c7223 */ /* 0x000fe20000010013 */
[----:B------:R-:W-:Y:S02]  /*4710*/  IMAD R5, R43, UR14, RZ ;  /* 0x0000000e2b057c24 */ /* 0x000fe4000f8e02ff */
[----:B------:R-:W-:-:S04]  /*4720*/  IMAD.WIDE.U32 R2, R46, UR14, R2 ;  /* 0x0000000e2e027c25 */ /* 0x000fc8000f8e0002 */
[----:B------:R-:W-:Y:S01]  /*4730*/  IMAD R5, R46, UR15, R5 ;  /* 0x0000000f2e057c24 */ /* 0x000fe2000f8e0205 */
[----:B0-----:R-:W-:-:S04]  /*4740*/  LEA R4, P1, R2, UR18, 0x1 ;  /* 0x0000001202047c11 */ /* 0x001fc8000f8208ff */
[----:B------:R-:W-:Y:S02]  /*4750*/  IADD3 R5, PT, PT, R3, R5, RZ ;  /* 0x0000000503057210 */ /* 0x000fe40007ffe0ff */
[----:B------:R-:W-:Y:S02]  /*4760*/  F2FP.F16.F32.PACK_AB R3, R28, R29 ;  /* 0x0000001d1c03723e */ /* 0x000fe400000000ff */
[----:B------:R-:W-:-:S05]  /*4770*/  LEA.HI.X R5, R2, UR19, R5, 0x1, P1 ;  /* 0x0000001302057c11 */ /* 0x000fca00088f0c05 */
[----:B------:R0:W-:Y:S02]  /*4780*/  STG.E desc[UR12][R4.64], R3 ;  /* 0x0000000304007986 */ /* 0x0001e4000c10190c */
.L_x_2512:
[----:B------:R-:W-:Y:S05]  /*4790*/  BSYNC.RECONVERGENT B1 ;  /* 0x0000000000017941 */ /* 0x000fea0003800200 */
.L_x_2511:
        /* <DEDUP_REMOVED lines=10> */
[----:B------:R-:W-:Y:S01]  /*4840*/  F2FP.F16.F32.PACK_AB R5, R30, R5 ;  /* 0x000000051e05723e */ /* 0x000fe200000000ff */
        /* <DEDUP_REMOVED lines=8> */
.L_x_2482:
        /* <DEDUP_REMOVED lines=33> */
.L_x_2515:
[----:B------:R-:W-:Y:S05]  /*4ae0*/  BSYNC.RECONVERGENT B1 ;  /* 0x0000000000017941 */ /* 0x000fea0003800200 */
.L_x_2514:
        /* <DEDUP_REMOVED lines=27> */
[----:B------:R-:W-:Y:S02]  /*4ca0*/  F2FP.F16.F32.PACK_AB R37, R60, R34 ;  /* 0x000000223c25723e */ /* 0x000fe400000000ff */
[----:B------:R-:W-:-:S05]  /*4cb0*/  LEA.HI.X R33, R36, UR19, R39, 0x1, P1 ;  /* 0x0000001324217c11 */ /* 0x000fca00088f0c27 */
[----:B------:R1:W-:Y:S02]  /*4cc0*/  STG.E desc[UR12][R32.64], R37 ;  /* 0x0000002520007986 */ /* 0x0003e4000c10190c */
.L_x_2517:
[----:B------:R-:W-:Y:S05]  /*4cd0*/  BSYNC.RECONVERGENT B1 ;  /* 0x0000000000017941 */ /* 0x000fea0003800200 */
.L_x_2516:
        /* <DEDUP_REMOVED lines=35> */
[----:B------:R-:W-:Y:S02]  /*4f10*/  F2FP.F16.F32.PACK_AB R33, R33, R0 ;  /* 0x000000002121723e */ /* 0x000fe400000000ff */
[----:B------:R-:W-:-:S05]  /*4f20*/  LEA.HI.X R35, R60, UR19, R35, 0x1, P1 ;  /* 0x000000133c237c11 */ /* 0x000fca00088f0c23 */
[----:B------:R0:W-:Y:S02]  /*4f30*/  STG.E desc[UR12][R34.64], R33 ;  /* 0x0000002122007986 */ /* 0x0001e4000c10190c */
.L_x_2519:
[----:B------:R-:W-:Y:S05]  /*4f40*/  BSYNC.RECONVERGENT B1 ;  /* 0x0000000000017941 */ /* 0x000fea0003800200 */
.L_x_2518:
        /* <DEDUP_REMOVED lines=29> */
[----:B------:R-:W-:Y:S02]  /*5120*/  F2FP.F16.F32.PACK_AB R37, R60, R37 ;  /* 0x000000253c25723e */ /* 0x000fe400000000ff */
[----:B------:R-:W-:-:S05]  /*5130*/  LEA.HI.X R3, R34, UR19, R39, 0x1, P1 ;  /* 0x0000001322037c11 */ /* 0x000fca00088f0c27 */
[----:B------:R0:W-:Y:S02]  /*5140*/  STG.E desc[UR12][R2.64], R37 ;  /* 0x0000002502007986 */ /* 0x0001e4000c10190c */
.L_x_2521:
[----:B------:R-:W-:Y:S05]  /*5150*/  BSYNC.RECONVERGENT B1 ;  /* 0x0000000000017941 */ /* 0x000fea0003800200 */
.L_x_2520:
[----:B------:R-:W-:Y:S04]  /*5160*/  BSSY.RECONVERGENT B1, `(.L_x_2522) ;  /* 0x000001e000017945 */ /* 0x000fe80003800200 */
[----:B------:R-:W-:Y:S05]  /*5170*/  @P3 BRA `(.L_x_2523) ;  /* 0x0000000000703947 */ /* 0x000fea0003800000 */
        /* <DEDUP_REMOVED lines=28> */
.L_x_2523:
[----:B------:R-:W-:Y:S05]  /*5340*/  BSYNC.RECONVERGENT B1 ;  /* 0x0000000000017941 */ /* 0x000fea0003800200 */
.L_x_2522:
        /* <DEDUP_REMOVED lines=42> */
[----:B------:R-:W-:Y:S01]  /*55f0*/  F2FP.F16.F32.PACK_AB R39, R39, R6 ;  /* 0x000000062727723e */ /* 0x000fe200000000ff */
[----:B------:R-:W-:-:S05]  /*5600*/  IMAD.WIDE.U32 R2, R33, UR14, R2 ;  /* 0x0000000e21027c25 */ /* 0x000fca000f8e0002 */
[----:B------:R-:W-:Y:S02]  /*5610*/  IADD3 R7, PT, PT, R3, R7, RZ ;  /* 0x0000000703077210 */ /* 0x000fe40007ffe0ff */
[----:B-1----:R-:W-:-:S04]  /*5620*/  LEA R60, P3, R2, UR18, 0x1 ;  /* 0x00000012023c7c11 */ /* 0x002fc8000f8608ff */
[----:B------:R-:W-:-:S05]  /*5630*/  LEA.HI.X R61, R2, UR19, R7, 0x1, P3 ;  /* 0x00000013023d7c11 */ /* 0x000fca00098f0c07 */
[----:B------:R0:W-:Y:S04]  /*5640*/  STG.E desc[UR12][R60.64], R39 ;  /* 0x000000273c007986 */ /* 0x0001e8000c10190c */
.L_x_2525:
[----:B------:R-:W-:Y:S05]  /*5650*/  BSYNC.RECONVERGENT B1 ;  /* 0x0000000000017941 */ /* 0x000fea0003800200 */
.L_x_2524:
        /* <DEDUP_REMOVED lines=30> */
.L_x_2527:
[----:B------:R-:W-:Y:S05]  /*5840*/  BSYNC.RECONVERGENT B1 ;  /* 0x0000000000017941 */ /* 0x000fea0003800200 */
.L_x_2526:
        /* <DEDUP_REMOVED lines=31> */
[----:B------:R-:W-:-:S05]  /*5a40*/  F2FP.F16.F32.PACK_AB R11, R11, R4 ;  /* 0x000000040b0b723e */ /* 0x000fca00000000ff */
[----:B------:R2:W-:Y:S02]  /*5a50*/  STG.E desc[UR12][R6.64], R11 ;  /* 0x0000000b06007986 */ /* 0x0005e4000c10190c */
.L_x_2529:
[----:B------:R-:W-:Y:S05]  /*5a60*/  BSYNC.RECONVERGENT B1 ;  /* 0x0000000000017941 */ /* 0x000fea0003800200 */
.L_x_2528:
        /* <DEDUP_REMOVED lines=28> */
[----:B------:R-:W-:-:S05]  /*5c30*/  F2FP.F16.F32.PACK_AB R13, R13, R10 ;  /* 0x0000000a0d0d723e */ /* 0x000fca00000000ff */
[----:B------:R3:W-:Y:S02]  /*5c40*/  STG.E desc[UR12][R4.64], R13 ;  /* 0x0000000d04007986 */ /* 0x0007e4000c10190c */
.L_x_2531:
[----:B------:R-:W-:Y:S05]  /*5c50*/  BSYNC.RECONVERGENT B1 ;  /* 0x0000000000017941 */ /* 0x000fea0003800200 */
.L_x_2530:
        /* <DEDUP_REMOVED lines=28> */
[----:B------:R-:W-:-:S05]  /*5e20*/  F2FP.F16.F32.PACK_AB R11, R11, R6 ;  /* 0x000000060b0b723e */ /* 0x000fca00000000ff */
[----:B------:R4:W-:Y:S02]  /*5e30*/  STG.E desc[UR12][R4.64], R11 ;  /* 0x0000000b04007986 */ /* 0x0009e4000c10190c */
.L_x_2533:
[----:B------:R-:W-:Y:S05]  /*5e40*/  BSYNC.RECONVERGENT B1 ;  /* 0x0000000000017941 */ /* 0x000fea0003800200 */
.L_x_2532:
        /* <DEDUP_REMOVED lines=43> */
[----:B------:R-:W-:-:S05]  /*6100*/  F2FP.F16.F32.PACK_AB R11, R11, R0 ;  /* 0x000000000b0b723e */ /* 0x000fca00000000ff */
[----:B------:R1:W-:Y:S02]  /*6110*/  STG.E desc[UR12][R4.64], R11 ;  /* 0x0000000b04007986 */ /* 0x0003e4000c10190c */
.L_x_2535:
[----:B------:R-:W-:Y:S05]  /*6120*/  BSYNC.RECONVERGENT B1 ;  /* 0x0000000000017941 */ /* 0x000fea0003800200 */
.L_x_2534:
        /* <DEDUP_REMOVED lines=28> */
[----:B------:R-:W-:-:S05]  /*62f0*/  F2FP.F16.F32.PACK_AB R7, R7, R0 ;  /* 0x000000000707723e */ /* 0x000fca00000000ff */
[----:B------:R2:W-:Y:S02]  /*6300*/  STG.E desc[UR12][R4.64], R7 ;  /* 0x0000000704007986 */ /* 0x0005e4000c10190c */
.L_x_2537:
[----:B------:R-:W-:Y:S05]  /*6310*/  BSYNC.RECONVERGENT B1 ;  /* 0x0000000000017941 */ /* 0x000fea0003800200 */
.L_x_2536:
        /* <DEDUP_REMOVED lines=30> */
.L_x_2539:
[----:B------:R-:W-:Y:S05]  /*6500*/  BSYNC.RECONVERGENT B1 ;  /* 0x0000000000017941 */ /* 0x000fea0003800200 */
.L_x_2538:
        /* <DEDUP_REMOVED lines=28> */
[----:B------:R-:W-:-:S05]  /*66d0*/  F2FP.F16.F32.PACK_AB R7, R7, R0 ;  /* 0x000000000707723e */ /* 0x000fca00000000ff */
[----:B------:R0:W-:Y:S02]  /*66e0*/  STG.E desc[UR12][R4.64], R7 ;  /* 0x0000000704007986 */ /* 0x0001e4000c10190c */
.L_x_2541:
[----:B------:R-:W-:Y:S05]  /*66f0*/  BSYNC.RECONVERGENT B1 ;  /* 0x0000000000017941 */ /* 0x000fea0003800200 */
.L_x_2540:
        /* <DEDUP_REMOVED lines=30> */
.L_x_2543:
[----:B------:R-:W-:Y:S05]  /*68e0*/  BSYNC.RECONVERGENT B1 ;  /* 0x0000000000017941 */ /* 0x000fea0003800200 */
.L_x_2542:
        /* <DEDUP_REMOVED lines=28> */
.L_x_2513:
[----:B------:R-:W-:Y:S05]  /*6ab0*/  BSYNC.RECONVERGENT B0 ;  /* 0x0000000000007941 */ /* 0x000fea0003800200 */
.L_x_2481:
        /* <DEDUP_REMOVED lines=8> */
.L_x_2545:
        /* <DEDUP_REMOVED lines=12> */
.L_x_3458:


//--------------------- .text._Z35group_norm_nhwc_fwd_one_pass_kernelI11Fp16IOBf16WLi64ELi16ELi256EEv26Group_norm_nhwc_fwd_params --------------------------
	.section	.text._Z35group_norm_nhwc_fwd_one_pass_kernelI11Fp16IOBf16WLi64ELi16ELi256EEv26Group_norm_nhwc_fwd_params,"ax",@progbits
	.align	128
        .global         _Z35group_norm_nhwc_fwd_one_pass_kernelI11Fp16IOBf16WLi64ELi16ELi256EEv26Group_norm_nhwc_fwd_params
        .type           _Z35group_norm_nhwc_fwd_one_pass_kernelI11Fp16IOBf16WLi64ELi16ELi256EEv26Group_norm_nhwc_fwd_params,@function
        .size           _Z35group_norm_nhwc_fwd_one_pass_kernelI11Fp16IOBf16WLi64ELi16ELi256EEv26Group_norm_nhwc_fwd_params,(.L_x_3459 - _Z35group_norm_nhwc_fwd_one_pass_kernelI11Fp16IOBf16WLi64ELi16ELi256EEv26Group_norm_nhwc_fwd_params)
        .other          _Z35group_norm_nhwc_fwd_one_pass_kernelI11Fp16IOBf16WLi64ELi16ELi256EEv26Group_norm_nhwc_fwd_params,@"STO_CUDA_ENTRY STV_DEFAULT"
_Z35group_norm_nhwc_fwd_one_pass_kernelI11Fp16IOBf16WLi64ELi16ELi256EEv26Group_norm_nhwc_fwd_params:
.text._Z35group_norm_nhwc_fwd_one_pass_kernelI11Fp16IOBf16WLi64ELi16ELi256EEv26Group_norm_nhwc_fwd_params:
        /* <DEDUP_REMOVED lines=27> */
.L_x_2565:
        /* <DEDUP_REMOVED lines=121> */
.L_x_2547:
[----:B------:R-:W-:Y:S05]  /*0940*/  BSYNC.RECONVERGENT B0 ;  /* 0x0000000000007941 */ /* 0x000fea0003800200 */
.L_x_2546:
        /* <DEDUP_REMOVED lines=26> */
.L_x_2549:
[----:B------:R-:W-:Y:S05]  /*0af0*/  BSYNC.RECONVERGENT B0 ;  /* 0x0000000000007941 */ /* 0x000fea0003800200 */
.L_x_2548:
        /* <DEDUP_REMOVED lines=33> */
.L_x_2552:
[----:B------:R-:W2:Y:S04]  /*0d10*/  LDG.E.STRONG.GPU R6, desc[UR14][R4.64] ;  /* 0x0000000e04067981 */ /* 0x000ea8000c1ef900 */
[----:B--2---:R-:W-:Y:S01]  /*0d20*/  CCTL.IVALL ;  /* 0x00000000ff00798f */ /* 0x004fe20002000000 */
[----:B------:R-:W-:Y:S05]  /*0d30*/  YIELD ;  /* 0x0000000000007946 */ /* 0x000fea0003800000 */
[----:B------:R-:W-:-:S13]  /*0d40*/  ISETP.NE.AND P4, PT, R6, R9, PT ;  /* 0x000000090600720c */ /* 0x000fda0003f85270 */
[----:B------:R-:W-:Y:S05]  /*0d50*/  @P4 BRA `(.L_x_2552) ;  /* 0xfffffffc00ec4947 */ /* 0x000fea000383ffff */
.L_x_2551:
        /* <DEDUP_REMOVED lines=14> */
.L_x_2554:
[----:B------:R-:W-:Y:S01]  /*0e40*/  UIADD3 UR24, UPT, UPT, UR5, 0x1, URZ ;  /* 0x0000000105187890 */ /* 0x000fe2000fffe0ff */
[----:B------:R-:W-:Y:S01]  /*0e50*/  ISETP.EQ.OR P2, PT, RZ, UR21, P3 ;  /* 0x00000015ff007c0c */ /* 0x000fe20009f42670 */
[----:B------:R-:W-:-:S04]  /*0e60*/  UIADD3 UR25, UPT, UPT, UR5, 0x2, URZ ;  /* 0x0000000205197890 */ /* 0x000fc8000fffe0ff */
[----:B------:R-:W-:Y:S01]  /*0e70*/  IMAD.U32 R4, RZ, RZ, UR24 ;  /* 0x00000018ff047e24 */ /* 0x000fe2000f8e00ff */
[----:B------:R-:W-:Y:S01]  /*0e80*/  UIADD3 UR24, UPT, UPT, UR5, 0x3, URZ ;  /* 0x0000000305187890 */ /* 0x000fe2000fffe0ff */
[----:B------:R-:W-:-:S03]  /*0e90*/  MOV R5, UR25 ;  /* 0x0000001900057c02 */ /* 0x000fc60008000f00 */
[----:B------:R-:W-:Y:S02]  /*0ea0*/  ISETP.EQ.OR P4, PT, R4, UR18, P3 ;  /* 0x0000001204007c0c */ /* 0x000fe40009f82670 */
[----:B------:R-:W-:Y:S01]  /*0eb0*/  ISETP.EQ.OR P6, PT, R5, UR18, P3 ;  /* 0x0000001205007c0c */ /* 0x000fe20009fc2670 */
[----:B------:R-:W-:Y:S01]  /*0ec0*/  VOTEU.ALL UP1, P2 ;  /* 0x0000000000ff7886 */ /* 0x000fe20001020000 */
[----:B------:R-:W-:-:S04]  /*0ed0*/  MOV R4, UR24 ;  /* 0x0000001800047c02 */ /* 0x000fc80008000f00 */
[----:B------:R-:W-:Y:S01]  /*0ee0*/  ISETP.EQ.OR P5, PT, R4, UR18, P3 ;  /* 0x0000001204007c0c */ /* 0x000fe20009fa2670 */
[----:B------:R-:W-:-:S04]  /*0ef0*/  @!UP1 UIMAD.WIDE.U32 UR24, UR9, 0x8, UR16 ;  /* 0x00000008091898a5 */ /* 0x000fc8000f8e0010 */
[----:B------:R-:W-:Y:S02]  /*0f00*/  VOTEU.ALL UP1, P4 ;  /* 0x0000000000ff7886 */ /* 0x000fe40002020000 */
[----:B------:R-:W-:Y:S01]  /*0f10*/  IMAD.U32 R4, RZ, RZ, UR24 ;  /* 0x00000018ff047e24 */ /* 0x000fe2000f8e00ff */
[----:B------:R-:W-:Y:S01]  /*0f20*/  MOV R5, UR25 ;  /* 0x0000001900057c02 */ /* 0x000fe20008000f00 */
[----:B------:R-:W-:Y:S01]  /*0f30*/  VOTEU.ALL UP2, P6 ;  /* 0x0000000000ff7886 */ /* 0x000fe20003040000 */
        /* <DEDUP_REMOVED lines=10> */
[----:B------:R-:W-:Y:S01]  /*0fe0*/  IMAD.U32 R10, RZ, RZ, UR24 ;  /* 0x00000018ff0a7e24 */ /* 0x000fe2000f8e00ff */
[----:B------:R-:W-:-:S03]  /*0ff0*/  MOV R11, UR25 ;  /* 0x00000019000b7c02 */ /* 0x000fc60008000f00 */
        /* <DEDUP_REMOVED lines=13> */
[----:B------:R-:W-:Y:S01]  /*10d0*/  ISETP.EQ.OR P4, PT, R4, UR18, P3 ;  /* 0x0000001204007c0c */ /* 0x000fe20009f82670 */
[----:B------:R-:W-:-:S02]  /*10e0*/  IMAD.U32 R4, RZ, RZ, UR24 ;  /* 0x00000018ff047e24 */ /* 0x000fc4000f8e00ff */
[----:B------:R-:W-:Y:S01]  /*10f0*/  MOV R5, UR25 ;  /* 0x0000001900057c02 */ /* 0x000fe20008000f00 */
[----:B---3--:R-:W-:Y:S01]  /*1100*/  @!P6 FADD.FTZ R20, R20, R8 ;  /* 0x000000081414e221 */ /* 0x008fe20000010000 */
[----:B------:R-:W-:Y:S02]  /*1110*/  @!P6 FADD.FTZ R21, R21, R9 ;  /* 0x000000091515e221 */ /* 0x000fe40000010000 */
        /* <DEDUP_REMOVED lines=45> */
.L_x_2553:
        /* <DEDUP_REMOVED lines=53> */
.L_x_2555:
        /* <DEDUP_REMOVED lines=27> */
.L_x_2556:
        /* <DEDUP_REMOVED lines=13> */
.L_x_2557:
[----:B------:R-:W-:Y:S05]  /*19c0*/  BSYNC.RECONVERGENT B0 ;  /* 0x0000000000007941 */ /* 0x000fea0003800200 */
.L_x_2550:
        /* <DEDUP_REMOVED lines=67> */
.L_x_2561:
[----:B------:R-:W-:Y:S05]  /*1e00*/  BSYNC.RECONVERGENT B1 ;  /* 0x0000000000017941 */ /* 0x000fea0003800200 */
.L_x_2560:
        /* <DEDUP_REMOVED lines=10> */
[----:B------:R-:W-:Y:S01]  /*1eb0*/  F2FP.F16.F32.PACK_AB R7, R12, R7 ;  /* 0x000000070c07723e */ /* 0x000fe200000000ff */
        /* <DEDUP_REMOVED lines=8> */
.L_x_2559:
        /* <DEDUP_REMOVED lines=29> */
[----:B------:R-:W-:-:S05]  /*2110*/  F2FP.F16.F32.PACK_AB R15, R18, R15 ;  /* 0x0000000f120f723e */ /* 0x000fca00000000ff */
[----:B------:R0:W-:Y:S02]  /*2120*/  STG.E desc[UR14][R10.64], R15 ;  /* 0x0000000f0a007986 */ /* 0x0001e4000c10190e */
.L_x_2564:
[----:B------:R-:W-:Y:S05]  /*2130*/  BSYNC.RECONVERGENT B1 ;  /* 0x0000000000017941 */ /* 0x000fea0003800200 */
.L_x_2563:
        /* <DEDUP_REMOVED lines=31> */
[----:B------:R-:W-:-:S05]  /*2330*/  F2FP.F16.F32.PACK_AB R11, R11, R10 ;  /* 0x0000000a0b0b723e */ /* 0x000fca00000000ff */
[----:B------:R2:W-:Y:S02]  /*2340*/  STG.E desc[UR14][R6.64], R11 ;  /* 0x0000000b06007986 */ /* 0x0005e4000c10190e */
.L_x_2562:
[----:B------:R-:W-:Y:S05]  /*2350*/  BSYNC.RECONVERGENT B0 ;  /* 0x0000000000007941 */ /* 0x000fea0003800200 */
.L_x_2558:
[----:B------:R-:W-:Y:S02]  /*2360*/  UIADD3 UR8, UPT, UPT, UR19, UR8, URZ ;  /* 0x0000000813087290 */ /* 0x000fe4000fffe0ff */
[----:B------:R-:W-:Y:S02]  /*2370*/  UIADD3 UR4, UPT, UPT, UR4, 0x1, URZ ;  /* 0x0000000104047890 */ /* 0x000fe4000fffe0ff */
[----:B------:R-:W-:-:S09]  /*2380*/  UISETP.GE.AND UP1, UPT, UR8, UR7, UPT ;  /* 0x000000070800728c */ /* 0x000fd2000bf26270 */
[----:B------:R-:W-:Y:S05]  /*2390*/  BRA.U !UP1, `(.L_x_2565) ;  /* 0xffffffdd09847547 */ /* 0x000fea000b83ffff */
[----:B------:R-:W-:Y:S05]  /*23a0*/  EXIT ;  /* 0x000000000000794d */ /* 0x000fea0003800000 */
.L_x_2566:
        /* <DEDUP_REMOVED lines=13> */
.L_x_3459:


//--------------------- .text._Z35group_norm_nhwc_fwd_one_pass_kernelI11Fp16IOBf16WLi128ELi16ELi256EEv26Group_norm_nhwc_fwd_params --------------------------
	.section	.text._Z35group_norm_nhwc_fwd_one_pass_kernelI11Fp16IOBf16WLi128ELi16ELi256EEv26Group_norm_nhwc_fwd_params,"ax",@progbits
	.align	128
        .global         _Z35group_norm_nhwc_fwd_one_pass_kernelI11Fp16IOBf16WLi128ELi16ELi256EEv26Group_norm_nhwc_fwd_params
        .type           _Z35group_norm_nhwc_fwd_one_pass_kernelI11Fp16IOBf16WLi128ELi16ELi256EEv26Group_norm_nhwc_fwd_params,@function
        .size           _Z35group_norm_nhwc_fwd_one_pass_kernelI11Fp16IOBf16WLi128ELi16ELi256EEv26Group_norm_nhwc_fwd_params,(.L_x_3460 - _Z35group_norm_nhwc_fwd_one_pass_kernelI11Fp16IOBf16WLi128ELi16ELi256EEv26Group_norm_nhwc_fwd_params)
        .other          _Z35group_norm_nhwc_fwd_one_pass_kernelI11Fp16IOBf16WLi128ELi16ELi256EEv26Group_norm_nhwc_fwd_params,@"STO_CUDA_ENTRY STV_DEFAULT"
_Z35group_norm_nhwc_fwd_one_pass_kernelI11Fp16IOBf16WLi128ELi16ELi256EEv26Group_norm_nhwc_fwd_params:
.text._Z35group_norm_nhwc_fwd_one_pass_kernelI11Fp16IOBf16WLi128ELi16ELi256EEv26Group_norm_nhwc_fwd_params:
        /* <DEDUP_REMOVED lines=23> */
.L_x_2594:
        /* <DEDUP_REMOVED lines=20> */
[----:B------:R-:W-:-:S04]  /*02b0*/  IMAD.HI.U32 R3, R3, R4, RZ ;  /* 0x0000000403037227 */ /* 0x000fc800078e00ff */
[----:B------:R-:W-:-:S04]  /*02c0*/  IMAD.MOV R0, RZ, RZ, -R3 ;  /* 0x000000ffff007224 */ /* 0x000fc800078e0a03 */
        /* <DEDUP_REMOVED lines=9> */
[----:B------:R-:W-:Y:S01]  /*0360*/  SHF.R.S32.HI R5, RZ, 0x1f, R2 ;  /* 0x0000001fff057819 */ /* 0x000fe20000011402 */
[----:B0-----:R-:W-:-:S04]  /*0370*/  IMAD.SHL.U32 R25, R4, 0x2, RZ ;  /* 0x0000000204197824 */ /* 0x001fc800078e00ff */
[----:B------:R-:W-:Y:S02]  /*0380*/  @P2 IADD3 R3, PT, PT, R3, 0x1, RZ ;  /* 0x0000000103032810 */ /* 0x000fe40007ffe0ff */
[----:B------:R-:W-:-:S03]  /*0390*/  ISETP.GE.U32.AND P2, PT, R23, UR10, PT ;  /* 0x0000000a17007c0c */ /* 0x000fc6000bf46070 */
[----:B------:R-:W-:Y:S01]  /*03a0*/  IMAD.MOV.U32 R13, RZ, RZ, R3 ;  /* 0x000000ffff0d7224 */ /* 0x000fe200078e0003 */
[----:B------:R-:W-:-:S04]  /*03b0*/  ISETP.GE.AND.EX P2, PT, R15, UR11, PT, P2 ;  /* 0x0000000b0f007c0c */ /* 0x000fc8000bf46320 */
[----:B------:R-:W-:Y:S02]  /*03c0*/  @!P4 IADD3 R13, PT, PT, -R13, RZ, RZ ;  /* 0x000000ff0d0dc210 */ /* 0x000fe40007ffe1ff */
[----:B------:R-:W-:Y:S02]  /*03d0*/  @!P1 LOP3.LUT R13, RZ, R9, RZ, 0x33, !PT ;  /* 0x00000009ff0d9212 */ /* 0x000fe400078e33ff */
[----:B------:R-:W-:Y:S02]  /*03e0*/  ISETP.GE.U32.AND P1, PT, R2, UR10, PT ;  /* 0x0000000a02007c0c */ /* 0x000fe4000bf26070 */
[----:B------:R-:W-:Y:S02]  /*03f0*/  IADD3 R0, PT, PT, -R13, RZ, RZ ;  /* 0x000000ff0d007210 */ /* 0x000fe40007ffe1ff */
[----:B------:R-:W-:Y:S01]  /*0400*/  SHF.R.S32.HI R3, RZ, 0x1f, R13 ;  /* 0x0000001fff037819 */ /* 0x000fe2000001140d */
[----:B------:R-:W0:Y:S01]  /*0410*/  @!P2 LDC.64 R6, c[0x0][0x3e0] ;  /* 0x0000f800ff06ab82 */ /* 0x000e220000000a00 */
[----:B------:R-:W-:Y:S01]  /*0420*/  ISETP.GE.AND.EX P1, PT, R5, UR11, PT, P1 ;  /* 0x0000000b05007c0c */ /* 0x000fe2000bf26310 */
[----:B------:R-:W-:Y:S01]  /*0430*/  IMAD R0, R9, R0, UR8 ;  /* 0x0000000809007e24 */ /* 0x000fe2000f8e0200 */
[----:B------:R-:W-:Y:S01]  /*0440*/  ISETP.GE.U32.AND P4, PT, R16, UR10, PT ;  /* 0x0000000a10007c0c */ /* 0x000fe2000bf86070 */
[----:B--2---:R-:W-:Y:S01]  /*0450*/  IMAD R12, R3, UR12, RZ ;  /* 0x0000000c030c7c24 */ /* 0x004fe2000f8e02ff */
[----:B------:R-:W-:-:S02]  /*0460*/  SHF.R.S32.HI R3, RZ, 0x1f, R16 ;  /* 0x0000001fff037819 */ /* 0x000fc40000011410 */
[----:B------:R-:W-:Y:S01]  /*0470*/  SHF.L.U32 R0, R0, 0x4, RZ ;  /* 0x0000000400007819 */ /* 0x000fe200000006ff */
[----:B------:R-:W1:Y:S01]  /*0480*/  @!P3 LDC.64 R8, c[0x0][0x3e0] ;  /* 0x0000f800ff08bb82 */ /* 0x000e620000000a00 */
[----:B------:R-:W-:Y:S01]  /*0490*/  ISETP.GE.AND.EX P4, PT, R3, UR11, PT, P4 ;  /* 0x0000000b03007c0c */ /* 0x000fe2000bf86340 */
[----:B------:R-:W-:Y:S01]  /*04a0*/  IMAD R27, R13, UR13, R12 ;  /* 0x0000000d0d1b7c24 */ /* 0x000fe2000f8e020c */
[----:B------:R-:W-:Y:S02]  /*04b0*/  LOP3.LUT R24, R0, 0xe, R25, 0xf8, !PT ;  /* 0x0000000e00187812 */ /* 0x000fe400078ef819 */
[----:B------:R-:W-:-:S03]  /*04c0*/  SHF.R.S32.HI R25, RZ, 0x1f, R0 ;  /* 0x0000001fff197819 */ /* 0x000fc60000011400 */
[----:B------:R-:W2:Y:S01]  /*04d0*/  @!P2 LDC.64 R10, c[0x0][0x390] ;  /* 0x0000e400ff0aab82 */ /* 0x000ea20000000a00 */
[----:B------:R-:W-:-:S05]  /*04e0*/  IMAD.WIDE.U32 R24, R13, UR12, R24 ;  /* 0x0000000c0d187c25 */ /* 0x000fca000f8e0018 */
[----:B------:R-:W-:Y:S02]  /*04f0*/  IADD3 R27, PT, PT, R25, R27, RZ ;  /* 0x0000001b191b7210 */ /* 0x000fe40007ffe0ff */
[----:B------:R-:W3:Y:S01]  /*0500*/  @!P3 LDC.64 R12, c[0x0][0x390] ;  /* 0x0000e400ff0cbb82 */ /* 0x000ee20000000a00 */
[----:B------:R-:W-:Y:S01]  /*0510*/  @!P2 MOV R26, R24 ;  /* 0x00000018001aa202 */ /* 0x000fe20000000f00 */
[----:B0-----:R-:W-:Y:S02]  /*0520*/  @!P2 IMAD R20, R15, R6, RZ ;  /* 0x000000060f14a224 */ /* 0x001fe400078e02ff */
[--C-:B------:R-:W-:Y:S02]  /*0530*/  @!P3 IMAD.MOV.U32 R21, RZ, RZ, R27.reuse ;  /* 0x000000ffff15b224 */ /* 0x100fe400078e001b */
[C---:B------:R-:W-:Y:S01]  /*0540*/  @!P2 IMAD R19, R23.reuse, R7, R20 ;  /* 0x000000071713a224 */ /* 0x040fe200078e0214 */
[----:B------:R-:W-:Y:S01]  /*0550*/  @!P3 MOV R20, R24 ;  /* 0x000000180014b202 */ /* 0x000fe20000000f00 */
        /* <DEDUP_REMOVED lines=10> */
[----:B------:R-:W-:Y:S01]  /*0600*/  @!P3 IADD3 R17, PT, PT, R21, R17, RZ ;  /* 0x000000111511b210 */ /* 0x000fe20007ffe0ff */
[----:B------:R-:W-:Y:S01]  /*0610*/  @!P1 IMAD.MOV.U32 R21, RZ, RZ, R27 ;  /* 0x000000ffff159224 */ /* 0x000fe200078e001b */
[----:B---3--:R-:W-:-:S03]  /*0620*/  @!P3 LEA R12, P5, R20, R12, 0x1 ;  /* 0x0000000c140cb211 */ /* 0x008fc600078a08ff */
[----:B------:R-:W3:Y:S01]  /*0630*/  @!P4 LDC.64 R10, c[0x0][0x390] ;  /* 0x0000e400ff0acb82 */ /* 0x000ee20000000a00 */
[----:B0-----:R-:W-:Y:S01]  /*0640*/  @!P1 IMAD R5, R5, R14, RZ ;  /* 0x0000000e05059224 */ /* 0x001fe200078e02ff */
[----:B------:R-:W-:Y:S01]  /*0650*/  @!P3 LEA.HI.X R13, R20, R13, R17, 0x1, P5 ;  /* 0x0000000d140db211 */ /* 0x000fe200028f0c11 */
[----:B------:R-:W-:Y:S01]  /*0660*/  HFMA2 R17, -RZ, RZ, 0, 0 ;  /* 0x00000000ff117431 */ /* 0x000fe200000001ff */
[----:B------:R-:W-:Y:S01]  /*0670*/  @!P1 MOV R20, R24 ;  /* 0x0000001800149202 */ /* 0x000fe20000000f00 */
[C---:B------:R-:W-:Y:S02]  /*0680*/  @!P1 IMAD R15, R2.reuse, R15, R5 ;  /* 0x0000000f020f9224 */ /* 0x040fe400078e0205 */
[----:B------:R-:W-:Y:S02]  /*0690*/  HFMA2 R5, -RZ, RZ, 0, 0 ;  /* 0x00000000ff057431 */ /* 0x000fe400000001ff */
[----:B-1----:R-:W-:Y:S01]  /*06a0*/  @!P4 IMAD R3, R3, R6, RZ ;  /* 0x000000060303c224 */ /* 0x002fe200078e02ff */
[----:B------:R-:W5:Y:S01]  /*06b0*/  @!P3 LDG.E R17, desc[UR16][R12.64] ;  /* 0x000000100c11b981 */ /* 0x000f62000c1e1900 */
[----:B------:R-:W-:Y:S01]  /*06c0*/  @!P1 IMAD.WIDE.U32 R20, R2, R14, R20 ;  /* 0x0000000e02149225 */ /* 0x000fe200078e0014 */
[----:B------:R-:W-:-:S02]  /*06d0*/  @!P4 MOV R2, R24 ;  /* 0x000000180002c202 */ /* 0x000fc40000000f00 */
[----:B------:R-:W4:Y:S01]  /*06e0*/  @!P2 LDG.E R5, desc[UR16][R18.64] ;  /* 0x000000101205a981 */ /* 0x000f22000c1e1900 */
[----:B------:R-:W-:Y:S01]  /*06f0*/  @!P4 IMAD R7, R16, R7, R3 ;  /* 0x000000071007c224 */ /* 0x000fe200078e0203 */
[----:B------:R-:W-:Y:S02]  /*0700*/  @!P4 MOV R3, R27 ;  /* 0x0000001b0003c202 */ /* 0x000fe40000000f00 */
        /* <DEDUP_REMOVED lines=12> */
[----:B-----5:R-:W-:Y:S02]  /*07d0*/  HADD2.F32 R16, -RZ, R17.H0_H0 ;  /* 0x20000011ff107230 */ /* 0x020fe40000004100 */
[----:B----4-:R-:W-:Y:S02]  /*07e0*/  HADD2.F32 R3, -RZ, R5.H1_H1 ;  /* 0x30000005ff037230 */ /* 0x010fe40000004100 */
[----:B------:R-:W-:Y:S02]  /*07f0*/  HADD2.F32 R17, -RZ, R17.H1_H1 ;  /* 0x30000011ff117230 */ /* 0x000fe40000004100 */
[----:B------:R-:W-:Y:S02]  /*0800*/  HADD2.F32 R2, -RZ, R5.H0_H0 ;  /* 0x20000005ff027230 */ /* 0x000fe40000004100 */
[----:B------:R-:W-:Y:S01]  /*0810*/  FMUL.FTZ R7, R3, R3 ;  /* 0x0000000303077220 */ /* 0x000fe20000410000 */
[----:B0-----:R-:W-:-:S03]  /*0820*/  FMUL.FTZ R9, R17, R17 ;  /* 0x0000001111097220 */ /* 0x001fc60000410000 */
[C---:B------:R-:W-:Y:S01]  /*0830*/  FFMA.FTZ R7, R2.reuse, R2, R7 ;  /* 0x0000000202077223 */ /* 0x040fe20000010007 */
[----:B------:R-:W-:Y:S01]  /*0840*/  FADD.FTZ R5, R2, R3 ;  /* 0x0000000302057221 */ /* 0x000fe20000010000 */
[C---:B------:R-:W-:Y:S02]  /*0850*/  FFMA.FTZ R8, R16.reuse, R16, R9 ;  /* 0x0000001010087223 */ /* 0x040fe40000010009 */
[----:B------:R-:W-:Y:S01]  /*0860*/  FADD.FTZ R7, RZ, R7 ;  /* 0x00000007ff077221 */ /* 0x000fe20000010000 */
[----:B------:R-:W0:Y:S01]  /*0870*/  S2R R9, SR_LANEID ;  /* 0x0000000000097919 */ /* 0x000e220000000000 */
[--C-:B--2---:R-:W-:Y:S02]  /*0880*/  HADD2.F32 R18, -RZ, R6.reuse.H1_H1 ;  /* 0x30000006ff127230 */ /* 0x104fe40000004100 */
[----:B------:R-:W-:Y:S01]  /*0890*/  FADD.FTZ R12, R16, R17 ;  /* 0x00000011100c7221 */ /* 0x000fe20000010000 */
[----:B------:R-:W-:Y:S02]  /*08a0*/  HADD2.F32 R19, -RZ, R6.H0_H0 ;  /* 0x20000006ff137230 */ /* 0x000fe40000004100 */
[----:B------:R-:W-:Y:S01]  /*08b0*/  FADD.FTZ R5, RZ, R5 ;  /* 0x00000005ff057221 */ /* 0x000fe20000010000 */
[----:B------:R-:W-:Y:S01]  /*08c0*/  FADD.FTZ R7, R7, R8 ;  /* 0x0000000807077221 */ /* 0x000fe20000010000 */
[----:B------:R-:W-:Y:S01]  /*08d0*/  FMUL.FTZ R8, R18, R18 ;  /* 0x0000001212087220 */ /* 0x000fe20000410000 */
[----:B---3--:R-:W-:-:S02]  /*08e0*/  HADD2.F32 R20, -RZ, R21.H1_H1 ;  /* 0x30000015ff147230 */ /* 0x008fc40000004100 */
[----:B------:R-:W-:Y:S01]  /*08f0*/  FADD.FTZ R5, R5, R12 ;  /* 0x0000000c05057221 */ /* 0x000fe20000010000 */
[----:B------:R-:W-:Y:S02]  /*0900*/  HADD2.F32 R21, -RZ, R21.H0_H0 ;  /* 0x20000015ff157230 */ /* 0x000fe40000004100 */
[C---:B------:R-:W-:Y:S01]  /*0910*/  FADD.FTZ R6, R19.reuse, R18 ;  /* 0x0000001213067221 */ /* 0x040fe20000010000 */
[----:B------:R-:W-:Y:S01]  /*0920*/  FFMA.FTZ R8, R19, R19, R8 ;  /* 0x0000001313087223 */ /* 0x000fe20000010008 */
[----:B------:R-:W-:Y:S02]  /*0930*/  FMUL.FTZ R10, R20, R20 ;  /* 0x00000014140a7220 */ /* 0x000fe40000410000 */
        /* <DEDUP_REMOVED lines=8> */
[----:B0-----:R-:W-:-:S13]  /*09c0*/  ISETP.GT.AND P2, PT, R9, 0x1e, PT ;  /* 0x0000001e0900780c */ /* 0x001fda0003f44270 */
[----:B-1----:R-:W-:Y:S01]  /*09d0*/  @!P2 FADD.FTZ R5, R5, R8 ;  /* 0x000000080505a221 */ /* 0x002fe20000010000 */
[----:B--2---:R-:W-:-:S04]  /*09e0*/  @!P2 FADD.FTZ R6, R6, R7 ;  /* 0x000000070606a221 */ /* 0x004fc80000010000 */
        /* <DEDUP_REMOVED lines=31> */
.L_x_2568:
[----:B------:R-:W-:Y:S05]  /*0be0*/  BSYNC.RECONVERGENT B0 ;  /* 0x0000000000007941 */ /* 0x000fea0003800200 */
.L_x_2567:
        /* <DEDUP_REMOVED lines=26> */
.L_x_2570:
[----:B------:R-:W-:Y:S05]  /*0d90*/  BSYNC.RECONVERGENT B0 ;  /* 0x0000000000007941 */ /* 0x000fea0003800200 */
.L_x_2569:
        /* <DEDUP_REMOVED lines=17> */
[----:B------:R-:W-:Y:S01]  /*0eb0*/  IMAD.U32 R5, RZ, RZ, UR12 ;  /* 0x0000000cff057e24 */ /* 0x000fe2000f8e00ff */
[----:B------:R-:W-:Y:S01]  /*0ec0*/  UIMAD.WIDE.U32 UR10, UR10, 0x8, UR18 ;  /* 0x000000080a0a78a5 */ /* 0x000fe2000f8e0012 */
[----:B------:R-:W-:-:S03]  /*0ed0*/  SEL R9, R22, RZ, !P2 ;  /* 0x000000ff16097207 */ /* 0x000fc60005000000 */
[----:B-1----:R-:W-:Y:S02]  /*0ee0*/  MOV R11, UR5 ;  /* 0x00000005000b7c02 */ /* 0x002fe40008000f00 */
[----:B------:R-:W-:Y:S02]  /*0ef0*/  ISETP.NE.AND P2, PT, R9, -0x1, PT ;  /* 0xffffffff0900780c */ /* 0x000fe40003f45270 */
[----:B------:R-:W-:Y:S01]  /*0f00*/  MOV R4, UR10 ;  /* 0x0000000a00047c02 */ /* 0x000fe20008000f00 */
        /* <DEDUP_REMOVED lines=8> */
.L_x_2573:
[----:B---3--:R-:W3:Y:S04]  /*0f90*/  LDG.E.STRONG.GPU R4, desc[UR16][R6.64] ;  /* 0x0000001006047981 */ /* 0x008ee8000c1ef900 */
[----:B---3--:R-:W-:Y:S01]  /*0fa0*/  CCTL.IVALL ;  /* 0x00000000ff00798f */ /* 0x008fe20002000000 */
[----:B------:R-:W-:Y:S05]  /*0fb0*/  YIELD ;  /* 0x0000000000007946 */ /* 0x000fea0003800000 */
[----:B------:R-:W-:-:S13]  /*0fc0*/  ISETP.NE.AND P2, PT, R4, R9, PT ;  /* 0x000000090400720c */ /* 0x000fda0003f45270 */
[----:B------:R-:W-:Y:S05]  /*0fd0*/  @P2 BRA `(.L_x_2573) ;  /* 0xfffffffc00ec2947 */ /* 0x000fea000383ffff */
.L_x_2572:
        /* <DEDUP_REMOVED lines=15> */
.L_x_2575:
        /* <DEDUP_REMOVED lines=20> */
[----:B------:R-:W-:Y:S02]  /*1210*/  MOV R6, UR24 ;  /* 0x0000001800067c02 */ /* 0x000fe40008000f00 */
[----:B------:R-:W-:Y:S01]  /*1220*/  MOV R7, UR25 ;  /* 0x0000001900077c02 */ /* 0x000fe20008000f00 */
[----:B------:R-:W-:Y:S01]  /*1230*/  @!UP0 UIMAD.WIDE.U32 UR24, UR21, 0x8, UR18 ;  /* 0x00000008151888a5 */ /* 0x000fe2000f8e0012 */
[----:B------:R-:W-:Y:S01]  /*1240*/  IMAD.U32 R8, RZ, RZ, UR26 ;  /* 0x0000001aff087e24 */ /* 0x000fe2000f8e00ff */
[----:B------:R-:W-:-:S03]  /*1250*/  MOV R9, UR27 ;  /* 0x0000001b00097c02 */ /* 0x000fc60008000f00 */
[----:B------:R-:W3:Y:S01]  /*1260*/  @!P4 LDG.E.64 R6, desc[UR16][R6.64] ;  /* 0x000000100606c981 */ /* 0x000ee2000c1e1b00 */
[----:B--2---:R-:W-:Y:S02]  /*1270*/  MOV R10, UR24 ;  /* 0x00000018000a7c02 */ /* 0x004fe40008000f00 */
[----:B-1----:R-:W-:Y:S01]  /*1280*/  MOV R11, UR25 ;  /* 0x00000019000b7c02 */ /* 0x002fe20008000f00 */
[----:B------:R-:W2:Y:S05]  /*1290*/  @!P6 LDG.E.64 R8, desc[UR16][R8.64] ;  /* 0x000000100808e981 */ /* 0x000eaa000c1e1b00 */
[----:B------:R-:W4:Y:S01]  /*12a0*/  @!P5 LDG.E.64 R10, desc[UR16][R10.64] ;  /* 0x000000100a0ad981 */ /* 0x000f22000c1e1b00 */
[----:B------:R-:W-:-:S02]  /*12b0*/  UIADD3 UR24, UPT, UPT, UR5, 0x4, URZ ;  /* 0x0000000405187890 */ /* 0x000fc4000fffe0ff */
        /* <DEDUP_REMOVED lines=11> */
[----:B------:R-:W-:Y:S02]  /*1370*/  ISETP.EQ.OR P4, PT, R4, UR15, P3 ;  /* 0x0000000f04007c0c */ /* 0x000fe40009f82670 */
[----:B--2---:R-:W-:Y:S01]  /*1380*/  @!P6 FADD.FTZ R12, R12, R8 ;  /* 0x000000080c0ce221 */ /* 0x004fe20000010000 */
[----:B------:R-:W-:Y:S01]  /*1390*/  @!P6 FADD.FTZ R13, R13, R9 ;  /* 0x000000090d0de221 */ /* 0x000fe20000010000 */
[----:B------:R-:W-:Y:S02]  /*13a0*/  ISETP.EQ.OR P6, PT, R5, UR15, P3 ;  /* 0x0000000f05007c0c */ /* 0x000fe40009fc2670 */
[----:B------:R-:W-:Y:S01]  /*13b0*/  VOTEU.ALL UP0, P2 ;  /* 0x0000000000ff7886 */ /* 0x000fe20001000000 */
[----:B------:R-:W-:Y:S01]  /*13c0*/  MOV R4, UR24 ;  /* 0x0000001800047c02 */ /* 0x000fe20008000f00 */
[----:B----4-:R-:W-:Y:S01]  /*13d0*/  @!P5 FADD.FTZ R12, R12, R10 ;  /* 0x0000000a0c0cd221 */ /* 0x010fe20000010000 */
[----:B------:R-:W-:-:S02]  /*13e0*/  @!P5 FADD.FTZ R13, R13, R11 ;  /* 0x0000000b0d0dd221 */ /* 0x000fc40000010000 */
[----:B------:R-:W-:Y:S01]  /*13f0*/  ISETP.EQ.OR P5, PT, R4, UR15, P3 ;  /* 0x0000000f04007c0c */ /* 0x000fe20009fa2670 */
[----:B------:R-:W-:Y:S01]  /*1400*/  @!UP0 UIMAD.WIDE.U32 UR24, UR12, 0x8, UR18 ;  /* 0x000000080c1888a5 */ /* 0x000fe2000f8e0012 */
[----:B------:R-:W-:-:S05]  /*1410*/  VOTEU.ALL UP0, P4 ;  /* 0x0000000000ff7886 */ /* 0x000fca0002000000 */
[----:B------:R-:W-:Y:S01]  /*1420*/  MOV R4, UR24 ;  /* 0x0000001800047c02 */ /* 0x000fe20008000f00 */
[----:B------:R-:W-:Y:S01]  /*1430*/  VOTEU.ALL UP1, P6 ;  /* 0x0000000000ff7886 */ /* 0x000fe20003020000 */
[----:B------:R-:W-:Y:S01]  /*1440*/  MOV R5, UR25 ;  /* 0x0000001900057c02 */ /* 0x000fe20008000f00 */
[----:B------:R-:W-:-:S03]  /*1450*/  @!UP0 UIMAD.WIDE.U32 UR24, UR14, 0x8, UR18 ;  /* 0x000000080e1888a5 */ /* 0x000fc6000f8e0012 */
[----:B------:R-:W-:Y:S01]  /*1460*/  VOTEU.ALL UP0, P5 ;  /* 0x0000000000ff7886 */ /* 0x000fe20002800000 */
[----:B------:R-:W-:Y:S01]  /*1470*/  @!UP1 UIMAD.WIDE.U32 UR26, UR13, 0x8, UR18 ;  /* 0x000000080d1a98a5 */ /* 0x000fe2000f8e0012 */
[----:B------:R-:W2:Y:S01]  /*1480*/  @!P2 LDG.E.64 R4, desc[UR16][R4.64] ;  /* 0x000000100404a981 */ /* 0x000ea2000c1e1b00 */
[----:B------:R-:W-:Y:S02]  /*1490*/  MOV R6, UR24 ;  /* 0x0000001800067c02 */ /* 0x000fe40008000f00 */
[----:B------:R-:W-:Y:S01]  /*14a0*/  MOV R7, UR25 ;  /* 0x0000001900077c02 */ /* 0x000fe20008000f00 */
[----:B------:R-:W-:Y:S01]  /*14b0*/  @!UP0 UIMAD.WIDE.U32 UR24, UR10, 0x8, UR18 ;  /* 0x000000080a1888a5 */ /* 0x000fe2000f8e0012 */
[----:B------:R-:W-:Y:S01]  /*14c0*/  IMAD.U32 R8, RZ, RZ, UR26 ;  /* 0x0000001aff087e24 */ /* 0x000fe2000f8e00ff */
[----:B------:R-:W-:-:S03]  /*14d0*/  MOV R9, UR27 ;  /* 0x0000001b00097c02 */ /* 0x000fc60008000f00 */
        /* <DEDUP_REMOVED lines=26> */
.L_x_2574:
        /* <DEDUP_REMOVED lines=51> */
.L_x_2576:
        /* <DEDUP_REMOVED lines=18> */
[----:B------:R-:W-:Y:S01]  /*1ad0*/  IMAD.U32 R7, RZ, RZ, UR11 ;  /* 0x0000000bff077e24 */ /* 0x000fe2000f8e00ff */
[----:B------:R-:W0:Y:S05]  /*1ae0*/  @!P4 LDG.E.64 R4, desc[UR16][R4.64] ;  /* 0x000000100404c981 */ /* 0x000e2a000c1e1b00 */
        /* <DEDUP_REMOVED lines=8> */
.L_x_2577:
        /* <DEDUP_REMOVED lines=13> */
.L_x_2578:
[----:B------:R-:W-:Y:S05]  /*1c40*/  BSYNC.RECONVERGENT B0 ;  /* 0x0000000000007941 */ /* 0x000fea0003800200 */
.L_x_2571:
        /* <DEDUP_REMOVED lines=36> */
[----:B--2---:R-:W-:Y:S01]  /*1e90*/  SHF.L.U32 R5, R28, 0x10, RZ ;  /* 0x000000101c057819 */ /* 0x004fe200000006ff */
[----:B---3--:R-:W-:Y:S01]  /*1ea0*/  IMAD.U32 R10, R29, 0x10000, RZ ;  /* 0x000100001d0a7824 */ /* 0x008fe200078e00ff */
[----:B-----5:R-:W-:Y:S02]  /*1eb0*/  SHF.L.U32 R8, R8, 0x10, RZ ;  /* 0x0000001008087819 */ /* 0x020fe400000006ff */
[----:B------:R-:W-:Y:S01]  /*1ec0*/  SHF.L.U32 R9, R6, 0x10, RZ ;  /* 0x0000001006097819 */ /* 0x000fe200000006ff */
        /* <DEDUP_REMOVED lines=28> */
.L_x_2582:
[----:B------:R-:W-:Y:S05]  /*2090*/  BSYNC.RECONVERGENT B1 ;  /* 0x0000000000017941 */ /* 0x000fea0003800200 */
.L_x_2581:
        /* <DEDUP_REMOVED lines=23> */
[----:B------:R-:W-:-:S05]  /*2210*/  IMAD.WIDE.U32 R2, R13, UR10, R2 ;  /* 0x0000000a0d027c25 */ /* 0x000fca000f8e0002 */
[----:B------:R-:W-:Y:S02]  /*2220*/  IADD3 R7, PT, PT, R3, R7, RZ ;  /* 0x0000000703077210 */ /* 0x000fe40007ffe0ff */
[----:B0-----:R-:W-:Y:S02]  /*2230*/  LEA R6, P1, R2, UR18, 0x1 ;  /* 0x0000001202067c11 */ /* 0x001fe4000f8208ff */
[----:B------:R-:W-:Y:S02]  /*2240*/  F2FP.F16.F32.PACK_AB R3, R16, R29 ;  /* 0x0000001d1003723e */ /* 0x000fe400000000ff */
[----:B------:R-:W-:-:S05]  /*2250*/  LEA.HI.X R7, R2, UR19, R7, 0x1, P1 ;  /* 0x0000001302077c11 */ /* 0x000fca00088f0c07 */
[----:B------:R1:W-:Y:S04]  /*2260*/  STG.E desc[UR16][R6.64], R3 ;  /* 0x0000000306007986 */ /* 0x0003e8000c101910 */
.L_x_2584:
[----:B------:R-:W-:Y:S05]  /*2270*/  BSYNC.RECONVERGENT B1 ;  /* 0x0000000000017941 */ /* 0x000fea0003800200 */
.L_x_2583:
[----:B------:R-:W-:Y:S04]  /*2280*/  BSSY.RECONVERGENT B1, `(.L_x_2585) ;  /* 0x0000014000017945 */ /* 0x000fe80003800200 */
[----:B------:R-:W-:Y:S05]  /*2290*/  @P2 BRA `(.L_x_2586) ;  /* 0x0000000000482947 */ /* 0x000fea0003800000 */
[----:B------:R-:W2:Y:S01]  /*22a0*/  LDCU.64 UR10, c[0x0][0x3e0] ;  /* 0x00007c00ff0a77ac */ /* 0x000ea20008000a00 */
[----:B------:R-:W-:Y:S01]  /*22b0*/  MOV R2, R24 ;  /* 0x0000001800027202 */ /* 0x000fe20000000f00 */
[----:B01----:R-:W-:Y:S02]  /*22c0*/  IMAD.MOV.U32 R3, RZ, RZ, R27 ;  /* 0x000000ffff037224 */ /* 0x003fe400078e001b */
[--C-:B------:R-:W-:Y:S01]  /*22d0*/  FADD.FTZ R19, R19, -R0.reuse ;  /* 0x8000000013137221 */ /* 0x100fe20000010000 */
[----:B------:R-:W0:Y:S01]  /*22e0*/  LDCU.64 UR18, c[0x0][0x380] ;  /* 0x00007000ff1277ac */ /* 0x000e220008000a00 */
[----:B------:R-:W-:Y:S02]  /*22f0*/  FADD.FTZ R7, R18, -R0 ;  /* 0x8000000012077221 */ /* 0x000fe40000010000 */
[-C--:B------:R-:W-:Y:S02]  /*2300*/  FMUL.FTZ R19, R19, R4.reuse ;  /* 0x0000000413137220 */ /* 0x080fe40000410000 */
[----:B------:R-:W-:-:S02]  /*2310*/  FMUL.FTZ R7, R7, R4 ;  /* 0x0000000407077220 */ /* 0x000fc40000410000 */
[----:B------:R-:W-:Y:S02]  /*2320*/  FFMA.FTZ R19, R5, R19, R10 ;  /* 0x0000001305137223 */ /* 0x000fe4000001000a */
        /* <DEDUP_REMOVED lines=9> */
.L_x_2586:
[----:B------:R-:W-:Y:S05]  /*23c0*/  BSYNC.RECONVERGENT B1 ;  /* 0x0000000000017941 */ /* 0x000fea0003800200 */
.L_x_2585:
        /* <DEDUP_REMOVED lines=10> */
[----:B------:R-:W-:Y:S01]  /*2470*/  F2FP.F16.F32.PACK_AB R5, R8, R5 ;  /* 0x000000050805723e */ /* 0x000fe200000000ff */
[----:B---3--:R-:W-:Y:S02]  /*2480*/  IMAD R7, R14, UR10, RZ ;  /* 0x0000000a0e077c24 */ /* 0x008fe4000f8e02ff */
[----:B------:R-:W-:-:S04]  /*2490*/  IMAD.WIDE.U32 R24, R12, UR10, R24 ;  /* 0x0000000a0c187c25 */ /* 0x000fc8000f8e0018 */
[----:B------:R-:W-:Y:S01]  /*24a0*/  IMAD R7, R12, UR11, R7 ;  /* 0x0000000b0c077c24 */ /* 0x000fe2000f8e0207 */
[----:B0-----:R-:W-:-:S04]  /*24b0*/  LEA R2, P1, R24, UR12, 0x1 ;  /* 0x0000000c18027c11 */ /* 0x001fc8000f8208ff */
[----:B------:R-:W-:-:S04]  /*24c0*/  IADD3 R7, PT, PT, R25, R7, RZ ;  /* 0x0000000719077210 */ /* 0x000fc80007ffe0ff */
[----:B------:R-:W-:-:S05]  /*24d0*/  LEA.HI.X R3, R24, UR13, R7, 0x1, P1 ;  /* 0x0000000d18037c11 */ /* 0x000fca00088f0c07 */
[----:B------:R3:W-:Y:S01]  /*24e0*/  STG.E desc[UR16][R2.64], R5 ;  /* 0x0000000502007986 */ /* 0x0007e2000c101910 */
[----:B------:R-:W-:Y:S05]  /*24f0*/  BRA `(.L_x_2587) ;  /* 0x00000008001c7947 */ /* 0x000fea0003800000 */
.L_x_2580:
        /* <DEDUP_REMOVED lines=29> */
[----:B------:R-:W-:Y:S02]  /*26d0*/  IMAD.MOV.U32 R2, RZ, RZ, R24 ;  /* 0x000000ffff027224 */ /* 0x000fe400078e0018 */
[----:B0-----:R-:W-:Y:S01]  /*26e0*/  FADD.FTZ R29, R3, 1 ;  /* 0x3f800000031d7421 */ /* 0x001fe20000010000 */
[----:B------:R-:W-:Y:S02]  /*26f0*/  MOV R3, R27 ;  /* 0x0000001b00037202 */ /* 0x000fe40000000f00 */
[----:B------:R-:W0:Y:S01]  /*2700*/  MUFU.RCP R7, R7 ;  /* 0x0000000700077308 */ /* 0x000e220000001000 */
[----:B------:R-:W-:-:S07]  /*2710*/  IMAD.WIDE.U32 R2, R23, UR12, R2 ;  /* 0x0000000c17027c25 */ /* 0x000fce000f8e0002 */
[----:B------:R-:W2:Y:S01]  /*2720*/  MUFU.RCP R29, R29 ;  /* 0x0000001d001d7308 */ /* 0x000ea20000001000 */
[----:B------:R-:W-:Y:S02]  /*2730*/  IADD3 R3, PT, PT, R3, R6, RZ ;  /* 0x0000000603037210 */ /* 0x000fe40007ffe0ff */
[----:B-1----:R-:W-:Y:S01]  /*2740*/  LEA R6, P3, R2, UR18, 0x1 ;  /* 0x0000001202067c11 */ /* 0x002fe2000f8608ff */
[----:B0-----:R-:W-:-:S03]  /*2750*/  FMUL.FTZ R15, R15, R7 ;  /* 0x000000070f0f7220 */ /* 0x001fc60000410000 */
[----:B------:R-:W-:Y:S01]  /*2760*/  LEA.HI.X R7, R2, UR19, R3, 0x1, P3 ;  /* 0x0000001302077c11 */ /* 0x000fe200098f0c03 */
[----:B--2---:R-:W-:-:S05]  /*2770*/  FMUL.FTZ R28, R28, R29 ;  /* 0x0000001d1c1c7220 */ /* 0x004fca0000410000 */
[----:B------:R-:W-:-:S05]  /*2780*/  F2FP.F16.F32.PACK_AB R15, R28, R15 ;  /* 0x0000000f1c0f723e */ /* 0x000fca00000000ff */
[----:B------:R0:W-:Y:S02]  /*2790*/  STG.E desc[UR16][R6.64], R15 ;  /* 0x0000000f06007986 */ /* 0x0001e4000c101910 */
.L_x_2589:
[----:B------:R-:W-:Y:S05]  /*27a0*/  BSYNC.RECONVERGENT B1 ;  /* 0x0000000000017941 */ /* 0x000fea0003800200 */
.L_x_2588:
        /* <DEDUP_REMOVED lines=30> */
.L_x_2591:
[----:B------:R-:W-:Y:S05]  /*2990*/  BSYNC.RECONVERGENT B1 ;  /* 0x0000000000017941 */ /* 0x000fea0003800200 */
.L_x_2590:
[----:B------:R-:W-:Y:S04]  /*29a0*/  BSSY.RECONVERGENT B1, `(.L_x_2592) ;  /* 0x0000020000017945 */ /* 0x000fe80003800200 */
[----:B------:R-:W-:Y:S05]  /*29b0*/  @P1 BRA `(.L_x_2593) ;  /* 0x0000000000781947 */ /* 0x000fea0003800000 */
[--C-:B------:R-:W-:Y:S01]  /*29c0*/  FADD.FTZ R19, R19, -R0.reuse ;  /* 0x8000000013137221 */ /* 0x100fe20000010000 */
[----:B01----:R-:W-:Y:S01]  /*29d0*/  FADD.FTZ R7, R18, -R0 ;  /* 0x8000000012077221 */ /* 0x003fe20000010000 */
[----:B------:R-:W0:Y:S01]  /*29e0*/  LDCU.64 UR12, c[0x0][0x3e0] ;  /* 0x00007c00ff0c77ac */ /* 0x000e220008000a00 */
[----:B------:R-:W-:Y:S02]  /*29f0*/  VIADD R15, R23, 0x40 ;  /* 0x00000040170f7836 */ /* 0x000fe40000000000 */
[-C--:B------:R-:W-:Y:S01]  /*2a00*/  FMUL.FTZ R3, R19, R4.reuse ;  /* 0x0000000413037220 */ /* 0x080fe20000410000 */
[----:B------:R-:W-:Y:S01]  /*2a10*/  FMUL.FTZ R2, R7, R4 ;  /* 0x0000000407027220 */ /* 0x000fe20000410000 */
[----:B------:R-:W1:Y:S02]  /*2a20*/  LDCU.64 UR18, c[0x0][0x380] ;  /* 0x00007000ff1277ac */ /* 0x000e640008000a00 */
[----:B------:R-:W-:Y:S01]  /*2a30*/  FFMA.FTZ R3, R5, R3, R10 ;  /* 0x0000000305037223 */ /* 0x000fe2000001000a */
[----:B------:R-:W-:Y:S01]  /*2a40*/  FFMA.FTZ R2, R8, R2, R9 ;  /* 0x0000000208027223 */ /* 0x000fe20000010009 */
[----:B------:R-:W-:-:S02]  /*2a50*/  SHF.R.S32.HI R13, RZ, 0x1f, R15 ;  /* 0x0000001fff0d7819 */ /* 0x000fc4000001140f */
[----:B------:R-:W-:Y:S01]  /*2a60*/  FMUL.FTZ R6, R3, -1.4426950216293334961 ;  /* 0xbfb8aa3b03067820 */ /* 0x000fe20000410000 */
[----:B------:R-:W-:-:S05]  /*2a70*/  FMUL.FTZ R7, R2, -1.4426950216293334961 ;  /* 0xbfb8aa3b02077820 */ /* 0x000fca0000410000 */
[----:B------:R-:W2:Y:S01]  /*2a80*/  MUFU.EX2 R6, R6 ;  /* 0x0000000600067308 */ /* 0x000ea20000000800 */
[----:B0-----:R-:W-:-:S03]  /*2a90*/  IMAD R13, R13, UR12, RZ ;  /* 0x0000000c0d0d7c24 */ /* 0x001fc6000f8e02ff */
[----:B------:R-:W0:Y:S01]  /*2aa0*/  MUFU.EX2 R7, R7 ;  /* 0x0000000700077308 */ /* 0x000e220000000800 */
[----:B--2---:R-:W-:Y:S01]  /*2ab0*/  FADD.FTZ R16, R6, 1 ;  /* 0x3f80000006107421 */ /* 0x004fe20000010000 */
[----:B------:R-:W-:Y:S01]  /*2ac0*/  MOV R6, R24 ;  /* 0x0000001800067202 */ /* 0x000fe20000000f00 */
[----:B0-----:R-:W-:Y:S01]  /*2ad0*/  FADD.FTZ R11, R7, 1 ;  /* 0x3f800000070b7421 */ /* 0x001fe20000010000 */
[----:B------:R-:W-:-:S03]  /*2ae0*/  MOV R7, R27 ;  /* 0x0000001b00077202 */ /* 0x000fc60000000f00 */
        /* <DEDUP_REMOVED lines=9> */
[----:B------:R-:W-:-:S05]  /*2b80*/  F2FP.F16.F32.PACK_AB R13, R13, R16 ;  /* 0x000000100d0d723e */ /* 0x000fca00000000ff */
[----:B------:R2:W-:Y:S02]  /*2b90*/  STG.E desc[UR16][R2.64], R13 ;  /* 0x0000000d02007986 */ /* 0x0005e4000c101910 */
.L_x_2593:
[----:B------:R-:W-:Y:S05]  /*2ba0*/  BSYNC.RECONVERGENT B1 ;  /* 0x0000000000017941 */ /* 0x000fea0003800200 */
.L_x_2592:
        /* <DEDUP_REMOVED lines=26> */
[----:B------:R-:W-:-:S05]  /*2d50*/  F2FP.F16.F32.PACK_AB R5, R5, R0 ;  /* 0x000000000505723e */ /* 0x000fca00000000ff */
[----:B------:R4:W-:Y:S02]  /*2d60*/  STG.E desc[UR16][R2.64], R5 ;  /* 0x0000000502007986 */ /* 0x0009e4000c101910 */
.L_x_2587:
[----:B------:R-:W-:Y:S05]  /*2d70*/  BSYNC.RECONVERGENT B0 ;  /* 0x0000000000007941 */ /* 0x000fea0003800200 */
.L_x_2579:
[----:B------:R-:W-:Y:S02]  /*2d80*/  UIADD3 UR8, UPT, UPT, UR20, UR8, URZ ;  /* 0x0000000814087290 */ /* 0x000fe4000fffe0ff */
[----:B------:R-:W-:Y:S02]  /*2d90*/  UIADD3 UR4, UPT, UPT, UR4, 0x1, URZ ;  /* 0x0000000104047890 */ /* 0x000fe4000fffe0ff */
[----:B------:R-:W-:-:S09]  /*2da0*/  UISETP.GE.AND UP0, UPT, UR8, UR7, UPT ;  /* 0x000000070800728c */ /* 0x000fd2000bf06270 */
[----:B------:R-:W-:Y:S05]  /*2db0*/  BRA.U !UP0, `(.L_x_2594) ;  /* 0xffffffd108ec7547 */ /* 0x000fea000b83ffff */
[----:B------:R-:W-:Y:S05]  /*2dc0*/  EXIT ;  /* 0x000000000000794d */ /* 0x000fea0003800000 */
.L_x_2595:
        /* <DEDUP_REMOVED lines=11> */
.L_x_3460:


//--------------------- .text._Z35group_norm_nhwc_fwd_one_pass_kernelI11Fp16IOBf16WLi256ELi16ELi256EEv26Group_norm_nhwc_fwd_params --------------------------
	.section	.text._Z35group_norm_nhwc_fwd_one_pass_kernelI11Fp16IOBf16WLi256ELi16ELi256EEv26Group_norm_nhwc_fwd_params,"ax",@progbits
	.align	128
        .global         _Z35group_norm_nhwc_fwd_one_pass_kernelI11Fp16IOBf16WLi256ELi16ELi256EEv26Group_norm_nhwc_fwd_params
        .type           _Z35group_norm_nhwc_fwd_one_pass_kernelI11Fp16IOBf16WLi256ELi16ELi256EEv26Group_norm_nhwc_fwd_params,@function
        .size           _Z35group_norm_nhwc_fwd_one_pass_kernelI11Fp16IOBf16WLi256ELi16ELi256EEv26Group_norm_nhwc_fwd_params,(.L_x_3461 - _Z35group_norm_nhwc_fwd_one_pass_kernelI11Fp16IOBf16WLi256ELi16ELi256EEv26Group_norm_nhwc_fwd_params)
        .other          _Z35group_norm_nhwc_fwd_one_pass_kernelI11Fp16IOBf16WLi256ELi16ELi256EEv26Group_norm_nhwc_fwd_params,@"STO_CUDA_ENTRY STV_DEFAULT"
_Z35group_norm_nhwc_fwd_one_pass_kernelI11Fp16IOBf16WLi256ELi16ELi256EEv26Group_norm_nhwc_fwd_params:
.text._Z35group_norm_nhwc_fwd_one_pass_kernelI11Fp16IOBf16WLi256ELi16ELi256EEv26Group_norm_nhwc_fwd_params:
        /* <DEDUP_REMOVED lines=42> */
.L_x_2639:
        /* <DEDUP_REMOVED lines=8> */
[----:B------:R-:W-:Y:S02]  /*0320*/  SHF.R.S32.HI R15, RZ, 0x1f, R21 ;  /* 0x0000001fff0f7819 */ /* 0x000fe40000011415 */
        /* <DEDUP_REMOVED lines=102> */
[----:B------:R-:W-:-:S04]  /*0990*/  @!P3 IMAD.MOV.U32 R24, RZ, RZ, R42 ;  /* 0x000000ffff18b224 */ /* 0x000fc800078e002a */
[----:B0-----:R-:W0:Y:S01]  /*09a0*/  @!P4 LDC.64 R12, c[0x0][0x3e0] ;  /* 0x0000f800ff0ccb82 */ /* 0x001e220000000a00 */
[----:B------:R-:W-:Y:S01]  /*09b0*/  ISETP.GE.AND.EX P5, PT, R0, UR15, PT, P5 ;  /* 0x0000000f00007c0c */ /* 0x000fe2000bfa6350 */
[----:B------:R-:W5:Y:S01]  /*09c0*/  @!P2 LDG.E R18, desc[UR16][R20.64] ;  /* 0x000000101412a981 */ /* 0x000f62000c1e1900 */
[----:B------:R-:W-:-:S05]  /*09d0*/  ISETP.GE.U32.AND P6, PT, R33, UR14, PT ;  /* 0x0000000e21007c0c */ /* 0x000fca000bfc6070 */
[----:B------:R-:W4:Y:S01]  /*09e0*/  @!P3 LDC.64 R6, c[0x0][0x390] ;  /* 0x0000e400ff06bb82 */ /* 0x000f220000000a00 */
[----:B------:R-:W-:Y:S01]  /*09f0*/  ISETP.GE.AND.EX P6, PT, R2, UR15, PT, P6 ;  /* 0x0000000f02007c0c */ /* 0x000fe2000bfc6360 */
[-C--:B-1----:R-:W-:Y:S01]  /*0a00*/  @!P3 IMAD R3, R28, R14.reuse, RZ ;  /* 0x0000000e1c03b224 */ /* 0x082fe200078e02ff */
[----:B------:R-:W-:Y:S01]  /*0a10*/  @!P3 MOV R25, R41 ;  /* 0x000000290019b202 */ /* 0x000fe20000000f00 */
[----:B------:R1:W5:Y:S04]  /*0a20*/  @!P1 LDG.E R19, desc[UR16][R8.64] ;  /* 0x0000001008139981 */ /* 0x000368000c1e1900 */
[----:B------:R-:W4:Y:S01]  /*0a30*/  @!P5 LDC.64 R4, c[0x0][0x3e0] ;  /* 0x0000f800ff04db82 */ /* 0x000f220000000a00 */
[C---:B------:R-:W-:Y:S02]  /*0a40*/  @!P3 IMAD R3, R36.reuse, R15, R3 ;  /* 0x0000000f2403b224 */ /* 0x040fe400078e0203 */
[----:B------:R-:W-:-:S04]  /*0a50*/  @!P3 IMAD.WIDE.U32 R24, R36, R14, R24 ;  /* 0x0000000e2418b225 */ /* 0x000fc800078e0018 */
[----:B0-----:R-:W-:Y:S01]  /*0a60*/  @!P4 IMAD R22, R27, R12, RZ ;  /* 0x0000000c1b16c224 */ /* 0x001fe200078e02ff */
[----:B-1----:R-:W0:Y:S01]  /*0a70*/  @!P6 LDC.64 R8, c[0x0][0x3e0] ;  /* 0x0000f800ff08eb82 */ /* 0x002e220000000a00 */
[----:B------:R-:W-:Y:S02]  /*0a80*/  @!P3 IADD3 R3, PT, PT, R25, R3, RZ ;  /* 0x000000031903b210 */ /* 0x000fe40007ffe0ff */
[C---:B------:R-:W-:Y:S01]  /*0a90*/  @!P4 IMAD R13, R35.reuse, R13, R22 ;  /* 0x0000000d230dc224 */ /* 0x040fe200078e0216 */
[----:B------:R-:W-:Y:S02]  /*0aa0*/  @!P4 MOV R22, R42 ;  /* 0x0000002a0016c202 */ /* 0x000fe40000000f00 */
[----:B------:R-:W-:Y:S02]  /*0ab0*/  @!P4 MOV R23, R41 ;  /* 0x000000290017c202 */ /* 0x000fe40000000f00 */
[----:B------:R-:W1:Y:S01]  /*0ac0*/  @!P5 LDC.64 R14, c[0x0][0x390] ;  /* 0x0000e400ff0edb82 */ /* 0x000e620000000a00 */
[----:B----4-:R-:W-:Y:S01]  /*0ad0*/  @!P3 LEA R20, P2, R24, R6, 0x1 ;  /* 0x000000061814b211 */ /* 0x010fe200078408ff */
[----:B------:R-:W-:-:S03]  /*0ae0*/  @!P4 IMAD.WIDE.U32 R22, R35, R12, R22 ;  /* 0x0000000c2316c225 */ /* 0x000fc600078e0016 */
[----:B------:R-:W-:Y:S01]  /*0af0*/  @!P3 LEA.HI.X R21, R24, R7, R3, 0x1, P2 ;  /* 0x000000071815b211 */ /* 0x000fe200010f0c03 */
[----:B------:R-:W-:Y:S02]  /*0b00*/  HFMA2 R12, -RZ, RZ, 0, 0 ;  /* 0x00000000ff0c7431 */ /* 0x000fe400000001ff */
[----:B------:R-:W4:Y:S01]  /*0b10*/  @!P6 LDC.64 R6, c[0x0][0x390] ;  /* 0x0000e400ff06eb82 */ /* 0x000f220000000a00 */
[----:B------:R-:W-:Y:S01]  /*0b20*/  @!P4 IADD3 R13, PT, PT, R23, R13, RZ ;  /* 0x0000000d170dc210 */ /* 0x000fe20007ffe0ff */
[----:B------:R-:W-:Y:S01]  /*0b30*/  @!P5 IMAD R3, R0, R4, RZ ;  /* 0x000000040003d224 */ /* 0x000fe200078e02ff */
[----:B------:R-:W-:Y:S01]  /*0b40*/  @!P4 LEA R10, P2, R22, R10, 0x1 ;  /* 0x0000000a160ac211 */ /* 0x000fe200078408ff */
[----:B------:R0:W5:Y:S02]  /*0b50*/  @!P3 LDG.E R12, desc[UR16][R20.64] ;  /* 0x00000010140cb981 */ /* 0x000164000c1e1900 */
[----:B------:R-:W-:Y:S01]  /*0b60*/  @!P5 IMAD R3, R34, R5, R3 ;  /* 0x000000052203d224 */ /* 0x000fe200078e0203 */
[----:B------:R-:W-:-:S02]  /*0b70*/  @!P4 LEA.HI.X R11, R22, R11, R13, 0x1, P2 ;  /* 0x0000000b160bc211 */ /* 0x000fc400010f0c0d */
[----:B------:R-:W-:Y:S02]  /*0b80*/  MOV R22, RZ ;  /* 0x000000ff00167202 */ /* 0x000fe40000000f00 */
[----:B0-----:R-:W-:Y:S01]  /*0b90*/  @!P5 MOV R20, R42 ;  /* 0x0000002a0014d202 */ /* 0x001fe20000000f00 */
[----:B------:R-:W-:Y:S01]  /*0ba0*/  @!P6 IMAD R24, R2, R8, RZ ;  /* 0x000000080218e224 */ /* 0x000fe200078e02ff */
[-C--:B------:R-:W-:Y:S02]  /*0bb0*/  @!P5 MOV R21, R41.reuse ;  /* 0x000000290015d202 */ /* 0x080fe40000000f00 */
[----:B------:R-:W5:Y:S01]  /*0bc0*/  @!P4 LDG.E R22, desc[UR16][R10.64] ;  /* 0x000000100a16c981 */ /* 0x000f62000c1e1900 */
[----:B------:R-:W-:Y:S01]  /*0bd0*/  @!P6 MOV R5, R41 ;  /* 0x000000290005e202 */ /* 0x000fe20000000f00 */
[----:B------:R-:W-:Y:S01]  /*0be0*/  @!P5 IMAD.WIDE.U32 R20, R34, R4, R20 ;  /* 0x000000042214d225 */ /* 0x000fe200078e0014 */
[----:B------:R-:W-:-:S03]  /*0bf0*/  @!P6 MOV R4, R42 ;  /* 0x0000002a0004e202 */ /* 0x000fc60000000f00 */
[----:B------:R-:W-:Y:S01]  /*0c00*/  @!P6 IMAD R9, R33, R9, R24 ;  /* 0x000000092109e224 */ /* 0x000fe200078e0218 */
[----:B------:R-:W-:Y:S01]  /*0c10*/  @!P5 IADD3 R3, PT, PT, R21, R3, RZ ;  /* 0x000000031503d210 */ /* 0x000fe20007ffe0ff */
[----:B------:R-:W-:Y:S01]  /*0c20*/  @!P6 IMAD.WIDE.U32 R4, R33, R8, R4 ;  /* 0x000000082104e225 */ /* 0x000fe200078e0004 */
[----:B-1----:R-:W-:-:S03]  /*0c30*/  @!P5 LEA R14, P2, R20, R14, 0x1 ;  /* 0x0000000e140ed211 */ /* 0x002fc600078408ff */
        /* <DEDUP_REMOVED lines=10> */
[----:B--2---:R-:W-:-:S05]  /*0ce0*/  HADD2.F32 R7, -RZ, R16.H1_H1 ;  /* 0x30000010ff077230 */ /* 0x004fca0000004100 */
[----:B------:R-:W-:Y:S01]  /*0cf0*/  FMUL.FTZ R15, R7, R7 ;  /* 0x00000007070f7220 */ /* 0x000fe20000410000 */
[--C-:B---3--:R-:W-:Y:S02]  /*0d00*/  HADD2.F32 R5, -RZ, R17.reuse.H0_H0 ;  /* 0x20000011ff057230 */ /* 0x108fe40000004100 */
[----:B------:R-:W-:-:S05]  /*0d10*/  HADD2.F32 R6, -RZ, R17.H1_H1 ;  /* 0x30000011ff067230 */ /* 0x000fca0000004100 */
[----:B------:R-:W-:Y:S01]  /*0d20*/  FADD.FTZ R9, R5, R6 ;  /* 0x0000000605097221 */ /* 0x000fe20000010000 */
[----:B------:R-:W-:-:S04]  /*0d30*/  FMUL.FTZ R14, R6, R6 ;  /* 0x00000006060e7220 */ /* 0x000fc80000410000 */
[----:B------:R-:W-:Y:S01]  /*0d40*/  FFMA.FTZ R13, R5, R5, R14 ;  /* 0x00000005050d7223 */ /* 0x000fe2000001000e */
[--C-:B-----5:R-:W-:Y:S02]  /*0d50*/  HADD2.F32 R3, -RZ, R19.reuse.H0_H0 ;  /* 0x20000013ff037230 */ /* 0x120fe40000004100 */
        /* <DEDUP_REMOVED lines=8> */
[----:B------:R-:W-:-:S03]  /*0de0*/  HADD2.F32 R9, -RZ, R18.H1_H1 ;  /* 0x30000012ff097230 */ /* 0x000fc60000004100 */
[----:B------:R-:W-:Y:S01]  /*0df0*/  FADD.FTZ R13, R10, R13 ;  /* 0x0000000d0a0d7221 */ /* 0x000fe20000010000 */
[C---:B------:R-:W-:Y:S01]  /*0e00*/  FADD.FTZ R14, R8.reuse, R7 ;  /* 0x00000007080e7221 */ /* 0x040fe20000010000 */
[----:B------:R-:W-:Y:S02]  /*0e10*/  HADD2.F32 R10, -RZ, R18.H0_H0 ;  /* 0x20000012ff0a7230 */ /* 0x000fe40000004100 */
[----:B------:R-:W-:Y:S01]  /*0e20*/  FFMA.FTZ R16, R8, R8, R15 ;  /* 0x0000000808107223 */ /* 0x000fe2000001000f */
[----:B------:R-:W-:Y:S01]  /*0e30*/  FADD.FTZ R14, R11, R14 ;  /* 0x0000000e0b0e7221 */ /* 0x000fe20000010000 */
[----:B------:R-:W-:Y:S01]  /*0e40*/  FMUL.FTZ R17, R9, R9 ;  /* 0x0000000909117220 */ /* 0x000fe20000410000 */
[----:B------:R-:W-:Y:S01]  /*0e50*/  FADD.FTZ R15, R10, R9 ;  /* 0x000000090a0f7221 */ /* 0x000fe20000010000 */
[----:B------:R-:W-:Y:S01]  /*0e60*/  FADD.FTZ R13, R13, R16 ;  /* 0x000000100d0d7221 */ /* 0x000fe20000010000 */
[--C-:B------:R-:W-:Y:S02]  /*0e70*/  HADD2.F32 R11, -RZ, R12.reuse.H1_H1 ;  /* 0x3000000cff0b7230 */ /* 0x100fe40000004100 */
[----:B------:R-:W-:-:S02]  /*0e80*/  HADD2.F32 R20, -RZ, R12.H0_H0 ;  /* 0x2000000cff147230 */ /* 0x000fc40000004100 */
[----:B------:R-:W-:Y:S01]  /*0e90*/  FADD.FTZ R14, R14, R15 ;  /* 0x0000000f0e0e7221 */ /* 0x000fe20000010000 */
[----:B------:R-:W-:Y:S01]  /*0ea0*/  FFMA.FTZ R16, R10, R10, R17 ;  /* 0x0000000a0a107223 */ /* 0x000fe20000010011 */
[----:B------:R-:W-:Y:S01]  /*0eb0*/  FMUL.FTZ R17, R11, R11 ;  /* 0x0000000b0b117220 */ /* 0x000fe20000410000 */
[----:B------:R-:W-:Y:S02]  /*0ec0*/  FADD.FTZ R15, R20, R11 ;  /* 0x0000000b140f7221 */ /* 0x000fe40000010000 */
        /* <DEDUP_REMOVED lines=54> */
.L_x_2597:
[----:B------:R-:W-:Y:S05]  /*1230*/  BSYNC.RECONVERGENT B0 ;  /* 0x0000000000007941 */ /* 0x000fea0003800200 */
.L_x_2596:
        /* <DEDUP_REMOVED lines=26> */
.L_x_2599:
[----:B------:R-:W-:Y:S05]  /*13e0*/  BSYNC.RECONVERGENT B0 ;  /* 0x0000000000007941 */ /* 0x000fea0003800200 */
.L_x_2598:
        /* <DEDUP_REMOVED lines=33> */
.L_x_2602:
[----:B----4-:R-:W2:Y:S04]  /*1600*/  LDG.E.STRONG.GPU R16, desc[UR16][R14.64] ;  /* 0x000000100e107981 */ /* 0x010ea8000c1ef900 */
[----:B--2---:R-:W-:Y:S01]  /*1610*/  CCTL.IVALL ;  /* 0x00000000ff00798f */ /* 0x004fe20002000000 */
[----:B------:R-:W-:Y:S05]  /*1620*/  YIELD ;  /* 0x0000000000007946 */ /* 0x000fea0003800000 */
[----:B------:R-:W-:-:S13]  /*1630*/  ISETP.NE.AND P4, PT, R16, R19, PT ;  /* 0x000000131000720c */ /* 0x000fda0003f85270 */
[----:B------:R-:W-:Y:S05]  /*1640*/  @P4 BRA `(.L_x_2602) ;  /* 0xfffffffc00ec4947 */ /* 0x000fea000383ffff */
.L_x_2601:
        /* <DEDUP_REMOVED lines=15> */
.L_x_2604:
        /* <DEDUP_REMOVED lines=13> */
[----:B------:R-:W-:-:S05]  /*1810*/  IMAD.U32 R17, RZ, RZ, UR27 ;  /* 0x0000001bff117e24 */ /* 0x000fca000f8e00ff */
        /* <DEDUP_REMOVED lines=77> */
.L_x_2603:
        /* <DEDUP_REMOVED lines=29> */
[----:B------:R-:W-:Y:S01]  /*1ec0*/  IMAD.U32 R14, RZ, RZ, UR12 ;  /* 0x0000000cff0e7e24 */ /* 0x000fe2000f8e00ff */
        /* <DEDUP_REMOVED lines=22> */
.L_x_2605:
        /* <DEDUP_REMOVED lines=28> */
.L_x_2606:
        /* <DEDUP_REMOVED lines=13> */
.L_x_2607:
[----:B------:R-:W-:Y:S05]  /*22c0*/  BSYNC.RECONVERGENT B0 ;  /* 0x0000000000007941 */ /* 0x000fea0003800200 */
.L_x_2600:
[----:B------:R-:W4:Y:S01]  /*22d0*/  @P0 LDC.64 R16, c[0x0][0x388] ;  /* 0x0000e200ff100b82 */ /* 0x000f220000000a00 */
[----:B------:R-:W5:Y:S01]  /*22e0*/  LDCU UR12, c[0x0][0x414] ;  /* 0x00008280ff0c77ac */ /* 0x000f620008000800 */
[----:B------:R-:W-:Y:S02]  /*22f0*/  MOV R15, UR9 ;  /* 0x00000009000f7c02 */ /* 0x000fe40008000f00 */
[----:B--2---:R-:W-:Y:S01]  /*2300*/  IADD3 R19, PT, PT, R39, UR10, RZ ;  /* 0x0000000a27137c10 */ /* 0x004fe2000fffe0ff */
[----:B------:R-:W-:-:S03]  /*2310*/  UMOV UR5, 0x400 ;  /* 0x0000040000057882 */ /* 0x000fc60000000000 */
[----:B------:R-:W2:Y:S01]  /*2320*/  S2UR UR11, SR_CgaCtaId ;  /* 0x00000000000b79c3 */ /* 0x000ea20000008800 */
[----:B-----5:R-:W-:Y:S01]  /*2330*/  @P0 FMUL.FTZ R14, R12, UR12 ;  /* 0x0000000c0c0e0c20 */ /* 0x020fe20008410000 */
[----:B----4-:R-:W-:-:S04]  /*2340*/  @P0 IMAD.WIDE R16, R15, 0x8, R16 ;  /* 0x000000080f100825 */ /* 0x010fc800078e0210 */
[----:B------:R-:W-:-:S05]  /*2350*/  @P0 FMUL.FTZ R15, R13, UR12 ;  /* 0x0000000c0d0f0c20 */ /* 0x000fca0008410000 */
[----:B------:R4:W-:Y:S01]  /*2360*/  @P0 STG.E.64 desc[UR16][R16.64], R14 ;  /* 0x0000000e10000986 */ /* 0x0009e2000c101b10 */
[----:B--2---:R-:W-:-:S09]  /*2370*/  ULEA UR5, UR11, UR5, 0x18 ;  /* 0x000000050b057291 */ /* 0x004fd2000f8ec0ff */
[----:B------:R-:W-:Y:S01]  /*2380*/  @!P3 STS.64 [UR5+0x50], R12 ;  /* 0x0000500cff00b988 */ /* 0x000fe20008000a05 */
[----:B----4-:R-:W2:Y:S08]  /*2390*/  LDC.64 R16, c[0x0][0x398] ;  /* 0x0000e600ff107b82 */ /* 0x010eb00000000a00 */
[----:B------:R-:W-:Y:S08]  /*23a0*/  BAR.SYNC.DEFER_BLOCKING 0x0 ;  /* 0x0000000000007b1d */ /* 0x000ff00000010000 */
[----:B------:R-:W4:Y:S01]  /*23b0*/  LDC.64 R14, c[0x0][0x3a0] ;  /* 0x0000e800ff0e7b82 */ /* 0x000f220000000a00 */
[C---:B--2---:R-:W-:Y:S01]  /*23c0*/  IMAD.WIDE R16, R19.reuse, 0x2, R16 ;  /* 0x0000000213107825 */ /* 0x044fe200078e0210 */
[----:B0--3--:R-:W0:Y:S04]  /*23d0*/  LDS.64 R12, [UR5+0x50] ;  /* 0x00005005ff0c7984 */ /* 0x009e280008000a00 */
[----:B-1----:R-:W2:Y:S01]  /*23e0*/  LDG.E.U16 R18, desc[UR16][R16.64] ;  /* 0x0000001010127981 */ /* 0x002ea2000c1e1500 */
[----:B----4-:R-:W-:-:S03]  /*23f0*/  IMAD.WIDE R14, R19, 0x2, R14 ;  /* 0x00000002130e7825 */ /* 0x010fc600078e020e */
[----:B------:R1:W3:Y:S04]  /*2400*/  LDG.E.U16 R44, desc[UR16][R16.64+0x2] ;  /* 0x00000210102c7981 */ /* 0x0002e8000c1e1500 */
[----:B------:R-:W4:Y:S04]  /*2410*/  LDG.E.U16 R19, desc[UR16][R14.64] ;  /* 0x000000100e137981 */ /* 0x000f28000c1e1500 */
[----:B------:R4:W5:Y:S01]  /*2420*/  LDG.E.U16 R45, desc[UR16][R14.64+0x2] ;  /* 0x000002100e2d7981 */ /* 0x000962000c1e1500 */
[----:B0-----:R-:W-:-:S05]  /*2430*/  FMUL.FTZ R12, R12, UR12 ;  /* 0x0000000c0c0c7c20 */ /* 0x001fca0008410000 */
        /* <DEDUP_REMOVED lines=9> */
[----:B------:R-:W0:Y:S01]  /*24d0*/  @P2 MUFU.RSQ R17, R17 ;  /* 0x0000001100112308 */ /* 0x000e220000001400 */
[----:B------:R-:W-:Y:S01]  /*24e0*/  BSSY.RECONVERGENT B0, `(.L_x_2608) ;  /* 0x00001d0000007945 */ /* 0x000fe20003800200 */
[----:B------:R-:W-:Y:S01]  /*24f0*/  IADD3 R16, PT, PT, R38, 0x20, RZ ;  /* 0x0000002026107810 */ /* 0x000fe20007ffe0ff */
[----:B------:R-:W-:Y:S01]  /*2500*/  UMOV UR10, 0x3f800000 ;  /* 0x3f800000000a7882 */ /* 0x000fe20000000000 */
[----:B0-----:R-:W-:-:S13]  /*2510*/  @P2 R2UR UR11, R17 ;  /* 0x00000000110b22ca */ /* 0x001fda00000e0000 */
[----:B------:R-:W-:Y:S01]  /*2520*/  @UP1 UMOV UR10, UR11 ;  /* 0x0000000b000a1c82 */ /* 0x000fe20008000000 */
[----:B--2---:R-:W-:Y:S02]  /*2530*/  SHF.L.U32 R12, R18, 0x10, RZ ;  /* 0x00000010120c7819 */ /* 0x004fe400000006ff */
[----:B---3--:R-:W-:Y:S02]  /*2540*/  SHF.L.U32 R13, R44, 0x10, RZ ;  /* 0x000000102c0d7819 */ /* 0x008fe400000006ff */
[----:B----4-:R-:W-:Y:S01]  /*2550*/  SHF.L.U32 R14, R19, 0x10, RZ ;  /* 0x00000010130e7819 */ /* 0x010fe200000006ff */
[----:B-----5:R-:W-:Y:S01]  /*2560*/  IMAD.U32 R15, R45, 0x10000, RZ ;  /* 0x000100002d0f7824 */ /* 0x020fe200078e00ff */
        /* <DEDUP_REMOVED lines=24> */
.L_x_2611:
[----:B------:R-:W-:Y:S05]  /*26f0*/  BSYNC.RECONVERGENT B1 ;  /* 0x0000000000017941 */ /* 0x000fea0003800200 */
.L_x_2610:
        /* <DEDUP_REMOVED lines=25> */
.L_x_2613:
[----:B------:R-:W-:Y:S05]  /*2890*/  BSYNC.RECONVERGENT B1 ;  /* 0x0000000000017941 */ /* 0x000fea0003800200 */
.L_x_2612:
        /* <DEDUP_REMOVED lines=27> */
[----:B------:R-:W-:-:S03]  /*2a50*/  FFMA.FTZ R8, R13, R16, R15 ;  /* 0x000000100d087223 */ /* 0x000fc6000001000f */
[----:B------:R-:W-:Y:S01]  /*2a60*/  FFMA.FTZ R3, R12, R3, R14 ;  /* 0x000000030c037223 */ /* 0x000fe2000001000e */
[----:B------:R-:W-:Y:S02]  /*2a70*/  IADD3 R17, PT, PT, R7, R17, RZ ;  /* 0x0000001107117210 */ /* 0x000fe40007ffe0ff */
[----:B-1----:R-:W-:Y:S02]  /*2a80*/  LEA R16, P5, R6, UR18, 0x1 ;  /* 0x0000001206107c11 */ /* 0x002fe4000f8a08ff */
[----:B------:R-:W-:Y:S02]  /*2a90*/  F2FP.F16.F32.PACK_AB R3, R8, R3 ;  /* 0x000000030803723e */ /* 0x000fe400000000ff */
[----:B------:R-:W-:-:S05]  /*2aa0*/  LEA.HI.X R17, R6, UR19, R17, 0x1, P5 ;  /* 0x0000001306117c11 */ /* 0x000fca000a8f0c11 */
[----:B------:R0:W-:Y:S04]  /*2ab0*/  STG.E desc[UR16][R16.64], R3 ;  /* 0x0000000310007986 */ /* 0x0001e8000c101910 */
.L_x_2615:
[----:B------:R-:W-:Y:S05]  /*2ac0*/  BSYNC.RECONVERGENT B1 ;  /* 0x0000000000017941 */ /* 0x000fea0003800200 */
.L_x_2614:
        /* <DEDUP_REMOVED lines=10> */
[----:B------:R-:W-:-:S03]  /*2b70*/  FFMA.FTZ R3, R12, R3, R14 ;  /* 0x000000030c037223 */ /* 0x000fc6000001000e */
        /* <DEDUP_REMOVED lines=9> */
.L_x_2617:
[----:B------:R-:W-:Y:S05]  /*2c10*/  BSYNC.RECONVERGENT B1 ;  /* 0x0000000000017941 */ /* 0x000fea0003800200 */
.L_x_2616:
        /* <DEDUP_REMOVED lines=10> */
[----:B------:R-:W-:-:S03]  /*2cc0*/  FFMA.FTZ R3, R12, R3, R14 ;  /* 0x000000030c037223 */ /* 0x000fc6000001000e */
        /* <DEDUP_REMOVED lines=9> */
.L_x_2619:
[----:B------:R-:W-:Y:S05]  /*2d60*/  BSYNC.RECONVERGENT B1 ;  /* 0x0000000000017941 */ /* 0x000fea0003800200 */
.L_x_2618:
        /* <DEDUP_REMOVED lines=10> */
[----:B------:R-:W-:Y:S01]  /*2e10*/  FFMA.FTZ R3, R12, R3, R14 ;  /* 0x000000030c037223 */ /* 0x000fe2000001000e */
        /* <DEDUP_REMOVED lines=9> */
.L_x_2621:
[----:B------:R-:W-:Y:S05]  /*2eb0*/  BSYNC.RECONVERGENT B1 ;  /* 0x0000000000017941 */ /* 0x000fea0003800200 */
.L_x_2620:
        /* <DEDUP_REMOVED lines=10> */
[----:B------:R-:W-:-:S03]  /*2f60*/  FFMA.FTZ R3, R12, R3, R14 ;  /* 0x000000030c037223 */ /* 0x000fc6000001000e */
[----:B------:R-:W-:Y:S01]  /*2f70*/  FFMA.FTZ R8, R13, R6, R15 ;  /* 0x000000060d087223 */ /* 0x000fe2000001000f */
[----:B----4-:R-:W-:-:S04]  /*2f80*/  IMAD R7, R0, UR12, RZ ;  /* 0x0000000c00077c24 */ /* 0x010fc8000f8e02ff */
[----:B------:R-:W-:Y:S01]  /*2f90*/  F2FP.F16.F32.PACK_AB R3, R8, R3 ;  /* 0x000000030803723e */ /* 0x000fe200000000ff */
[----:B------:R-:W-:-:S04]  /*2fa0*/  IMAD.WIDE.U32 R4, R34, UR12, R4 ;  /* 0x0000000c22047c25 */ /* 0x000fc8000f8e0004 */
[----:B------:R-:W-:Y:S01]  /*2fb0*/  IMAD R7, R34, UR13, R7 ;  /* 0x0000000d22077c24 */ /* 0x000fe2000f8e0207 */
[----:B-1----:R-:W-:-:S04]  /*2fc0*/  LEA R6, P1, R4, UR18, 0x1 ;  /* 0x0000001204067c11 */ /* 0x002fc8000f8208ff */
[----:B------:R-:W-:-:S04]  /*2fd0*/  IADD3 R7, PT, PT, R5, R7, RZ ;  /* 0x0000000705077210 */ /* 0x000fc80007ffe0ff */
[----:B------:R-:W-:-:S05]  /*2fe0*/  LEA.HI.X R7, R4, UR19, R7, 0x1, P1 ;  /* 0x0000001304077c11 */ /* 0x000fca00088f0c07 */
[----:B------:R4:W-:Y:S02]  /*2ff0*/  STG.E desc[UR16][R6.64], R3 ;  /* 0x0000000306007986 */ /* 0x0009e4000c101910 */
.L_x_2623:
[----:B------:R-:W-:Y:S05]  /*3000*/  BSYNC.RECONVERGENT B1 ;  /* 0x0000000000017941 */ /* 0x000fea0003800200 */
.L_x_2622:
[----:B------:R-:W-:Y:S05]  /*3010*/  @P4 BRA `(.L_x_2624) ;  /* 0x0000001000704947 */ /* 0x000fea0003800000 */
[----:B------:R-:W5:Y:S01]  /*3020*/  LDCU.64 UR12, c[0x0][0x3e0] ;  /* 0x00007c00ff0c77ac */ /* 0x000f620008000a00 */
[----:B------:R-:W-:Y:S01]  /*3030*/  MOV R40, R42 ;  /* 0x0000002a00287202 */ /* 0x000fe20000000f00 */
[----:B------:R-:W-:Y:S01]  /*3040*/  FADD.FTZ R26, R26, -UR5 ;  /* 0x800000051a1a7e21 */ /* 0x000fe20008010000 */
[----:B------:R-:W-:Y:S01]  /*3050*/  FADD.FTZ R25, R25, -UR5 ;  /* 0x8000000519197e21 */ /* 0x000fe20008010000 */
[----:B------:R-:W5:Y:S02]  /*3060*/  LDCU.64 UR14, c[0x0][0x380] ;  /* 0x00007000ff0e77ac */ /* 0x000f640008000a00 */
[----:B01234-:R-:W-:Y:S01]  /*3070*/  FMUL.FTZ R3, R26, UR10 ;  /* 0x0000000a1a037c20 */ /* 0x01ffe20008410000 */
[----:B------:R-:W-:-:S03]  /*3080*/  FMUL.FTZ R4, R25, UR10 ;  /* 0x0000000a19047c20 */ /* 0x000fc60008410000 */
[----:B------:R-:W-:Y:S01]  /*3090*/  FFMA.FTZ R3, R12, R3, R14 ;  /* 0x000000030c037223 */ /* 0x000fe2000001000e */
[----:B-----5:R-:W-:Y:S02]  /*30a0*/  IMAD R6, R2, UR12, RZ ;  /* 0x0000000c02067c24 */ /* 0x020fe4000f8e02ff */
[----:B------:R-:W-:-:S04]  /*30b0*/  IMAD.WIDE.U32 R40, R33, UR12, R40 ;  /* 0x0000000c21287c25 */ /* 0x000fc8000f8e0028 */
[----:B------:R-:W-:Y:S02]  /*30c0*/  IMAD R5, R33, UR13, R6 ;  /* 0x0000000d21057c24 */ /* 0x000fe4000f8e0206 */
[----:B------:R-:W-:Y:S01]  /*30d0*/  FFMA.FTZ R6, R13, R4, R15 ;  /* 0x000000040d067223 */ /* 0x000fe2000001000f */
[----:B------:R-:W-:Y:S02]  /*30e0*/  LEA R4, P1, R40, UR14, 0x1 ;  /* 0x0000000e28047c11 */ /* 0x000fe4000f8208ff */
[----:B------:R-:W-:Y:S02]  /*30f0*/  IADD3 R5, PT, PT, R41, R5, RZ ;  /* 0x0000000529057210 */ /* 0x000fe40007ffe0ff */
[----:B------:R-:W-:Y:S02]  /*3100*/  F2FP.F16.F32.PACK_AB R3, R6, R3 ;  /* 0x000000030603723e */ /* 0x000fe400000000ff */
[----:B------:R-:W-:-:S05]  /*3110*/  LEA.HI.X R5, R40, UR15, R5, 0x1, P1 ;  /* 0x0000000f28057c11 */ /* 0x000fca00088f0c05 */
[----:B------:R0:W-:Y:S01]  /*3120*/  STG.E desc[UR16][R4.64], R3 ;  /* 0x0000000304007986 */ /* 0x0001e2000c101910 */
[----:B------:R-:W-:Y:S05]  /*3130*/  BRA `(.L_x_2624) ;  /* 0x0000001000287947 */ /* 0x000fea0003800000 */
.L_x_2609:
[----:B------:R-:W0:Y:S01]  /*3140*/  LDCU.64 UR18, c[0x0][0x3e8] ;  /* 0x00007d00ff1277ac */ /* 0x000e220008000a00 */
[----:B------:R-:W-:Y:S04]  /*3150*/  BSSY.RECONVERGENT B1, `(.L_x_2625) ;  /* 0x000001e000017945 */ /* 0x000fe80003800200 */
[----:B------:R-:W-:Y:S05]  /*3160*/  @P1 BRA `(.L_x_2626) ;  /* 0x0000000000701947 */ /* 0x000fea0003800000 */
[----:B------:R-:W-:Y:S01]  /*3170*/  FADD.FTZ R3, R3, -UR5 ;  /* 0x8000000503037e21 */ /* 0x000fe20008010000 */
[----:B------:R-:W-:Y:S01]  /*3180*/  FADD.FTZ R4, R4, -UR5 ;  /* 0x8000000504047e21 */ /* 0x000fe20008010000 */
[----:B------:R-:W1:Y:S01]  /*3190*/  LDCU.64 UR12, c[0x0][0x3e0] ;  /* 0x00007c00ff0c77ac */ /* 0x000e620008000a00 */
[----:B------:R-:W-:Y:S02]  /*31a0*/  IMAD.MOV.U32 R44, RZ, RZ, R42 ;  /* 0x000000ffff2c7224 */ /* 0x000fe400078e002a */
        /* <DEDUP_REMOVED lines=24> */
.L_x_2626:
[----:B0-----:R-:W-:Y:S05]  /*3330*/  BSYNC.RECONVERGENT B1 ;  /* 0x0000000000017941 */ /* 0x001fea0003800200 */
.L_x_2625:
        /* <DEDUP_REMOVED lines=35> */
.L_x_2628:
[----:B------:R-:W-:Y:S05]  /*3570*/  BSYNC.RECONVERGENT B1 ;  /* 0x0000000000017941 */ /* 0x000fea0003800200 */
.L_x_2627:
        /* <DEDUP_REMOVED lines=44> */
.L_x_2630:
[----:B------:R-:W-:Y:S05]  /*3840*/  BSYNC.RECONVERGENT B1 ;  /* 0x0000000000017941 */ /* 0x000fea0003800200 */
.L_x_2629:
        /* <DEDUP_REMOVED lines=9> */
[----:B------:R-:W-:Y:S01]  /*38e0*/  FFMA.FTZ R6, R12, R3, R14 ;  /* 0x000000030c067223 */ /* 0x000fe2000001000e */
        /* <DEDUP_REMOVED lines=20> */
.L_x_2632:
[----:B------:R-:W-:Y:S05]  /*3a30*/  BSYNC.RECONVERGENT B1 ;  /* 0x0000000000017941 */ /* 0x000fea0003800200 */
.L_x_2631:
        /* <DEDUP_REMOVED lines=10> */
[----:B------:R-:W-:Y:S01]  /*3ae0*/  FFMA.FTZ R3, R12, R3, R14 ;  /* 0x000000030c037223 */ /* 0x000fe2000001000e */
        /* <DEDUP_REMOVED lines=19> */
.L_x_2634:
[----:B------:R-:W-:Y:S05]  /*3c20*/  BSYNC.RECONVERGENT B1 ;  /* 0x0000000000017941 */ /* 0x000fea0003800200 */
.L_x_2633:
        /* <DEDUP_REMOVED lines=10> */
[----:B------:R-:W-:Y:S01]  /*3cd0*/  FFMA.FTZ R9, R12, R3, R14 ;  /* 0x000000030c097223 */ /* 0x000fe2000001000e */
        /* <DEDUP_REMOVED lines=19> */
.L_x_2636:
[----:B------:R-:W-:Y:S05]  /*3e10*/  BSYNC.RECONVERGENT B1 ;  /* 0x0000000000017941 */ /* 0x000fea0003800200 */
.L_x_2635:
[----:B------:R-:W-:Y:S04]  /*3e20*/  BSSY.RECONVERGENT B1, `(.L_x_2637) ;  /* 0x000001e000017945 */ /* 0x000fe80003800200 */
[----:B------:R-:W-:Y:S05]  /*3e30*/  @P3 BRA `(.L_x_2638) ;  /* 0x0000000000703947 */ /* 0x000fea0003800000 */
[----:B------:R-:W-:Y:S01]  /*3e40*/  FADD.FTZ R24, R24, -UR5 ;  /* 0x8000000518187e21 */ /* 0x000fe20008010000 */
[----:B------:R-:W-:Y:S01]  /*3e50*/  FADD.FTZ R23, R23, -UR5 ;  /* 0x8000000517177e21 */ /* 0x000fe20008010000 */
[----:B------:R-:W5:Y:S01]  /*3e60*/  LDCU.64 UR12, c[0x0][0x3e0] ;  /* 0x00007c00ff0c77ac */ /* 0x000f620008000a00 */
[----:B--2---:R-:W-:Y:S01]  /*3e70*/  MOV R6, R42 ;  /* 0x0000002a00067202 */ /* 0x004fe20000000f00 */
[----:B---34-:R-:W-:Y:S01]  /*3e80*/  FMUL.FTZ R3, R24, UR10 ;  /* 0x0000000a18037c20 */ /* 0x018fe20008410000 */
        /* <DEDUP_REMOVED lines=8> */
[----:B-----5:R-:W-:-:S03]  /*3f10*/  IMAD R17, R0, UR12, RZ ;  /* 0x0000000c00117c24 */ /* 0x020fc6000f8e02ff */
        /* <DEDUP_REMOVED lines=14> */
.L_x_2638:
[----:B------:R-:W-:Y:S05]  /*4000*/  BSYNC.RECONVERGENT B1 ;  /* 0x0000000000017941 */ /* 0x000fea0003800200 */
.L_x_2637:
[----:B------:R-:W-:Y:S05]  /*4010*/  @P4 BRA `(.L_x_2624) ;  /* 0x0000000000704947 */ /* 0x000fea0003800000 */
[----:B------:R-:W-:Y:S01]  /*4020*/  FADD.FTZ R26, R26, -UR5 ;  /* 0x800000051a1a7e21 */ /* 0x000fe20008010000 */
[----:B------:R-:W-:Y:S01]  /*4030*/  FADD.FTZ R25, R25, -UR5 ;  /* 0x8000000519197e21 */ /* 0x000fe20008010000 */
[----:B------:R-:W5:Y:S01]  /*4040*/  LDCU.64 UR12, c[0x0][0x3e0] ;  /* 0x00007c00ff0c77ac */ /* 0x000f620008000a00 */
[----:B01-34-:R-:W-:Y:S01]  /*4050*/  MOV R5, R41 ;  /* 0x0000002900057202 */ /* 0x01bfe20000000f00 */
[----:B--2---:R-:W-:Y:S01]  /*4060*/  FMUL.FTZ R3, R26, UR10 ;  /* 0x0000000a1a037c20 */ /* 0x004fe20008410000 */
[----:B------:R-:W-:Y:S01]  /*4070*/  FMUL.FTZ R4, R25, UR10 ;  /* 0x0000000a19047c20 */ /* 0x000fe20008410000 */
[----:B------:R-:W0:Y:S02]  /*4080*/  LDCU.64 UR14, c[0x0][0x380] ;  /* 0x00007000ff0e77ac */ /* 0x000e240008000a00 */
[----:B------:R-:W-:Y:S01]  /*4090*/  FFMA.FTZ R9, R12, R3, R14 ;  /* 0x000000030c097223 */ /* 0x000fe2000001000e */
[----:B------:R-:W-:Y:S01]  /*40a0*/  FFMA.FTZ R13, R13, R4, R15 ;  /* 0x000000040d0d7223 */ /* 0x000fe2000001000f */
[----:B------:R-:W-:-:S02]  /*40b0*/  MOV R4, R42 ;  /* 0x0000002a00047202 */ /* 0x000fc40000000f00 */
[----:B------:R-:W-:Y:S01]  /*40c0*/  FMUL.FTZ R3, R9, -1.4426950216293334961 ;  /* 0xbfb8aa3b09037820 */ /* 0x000fe20000410000 */
[----:B------:R-:W-:-:S05]  /*40d0*/  FMUL.FTZ R7, R13, -1.4426950216293334961 ;  /* 0xbfb8aa3b0d077820 */ /* 0x000fca0000410000 */
        /* <DEDUP_REMOVED lines=16> */
.L_x_2624:
[----:B------:R-:W-:Y:S05]  /*41e0*/  BSYNC.RECONVERGENT B0 ;  /* 0x0000000000007941 */ /* 0x000fea0003800200 */
.L_x_2608:
[----:B------:R-:W-:Y:S02]  /*41f0*/  UIADD3 UR9, UPT, UPT, UR21, UR9, URZ ;  /* 0x0000000915097290 */ /* 0x000fe4000fffe0ff */
[----:B------:R-:W-:Y:S02]  /*4200*/  UIADD3 UR4, UPT, UPT, UR4, 0x1, URZ ;  /* 0x0000000104047890 */ /* 0x000fe4000fffe0ff */
[----:B------:R-:W-:-:S09]  /*4210*/  UISETP.GE.AND UP1, UPT, UR9, UR7, UPT ;  /* 0x000000070900728c */ /* 0x000fd2000bf26270 */
[----:B------:R-:W-:Y:S05]  /*4220*/  BRA.U !UP1, `(.L_x_2639) ;  /* 0xffffffc1091c7547 */ /* 0x000fea000b83ffff */
[----:B------:R-:W-:Y:S05]  /*4230*/  EXIT ;  /* 0x000000000000794d */ /* 0x000fea0003800000 */
.L_x_2640:
        /* <DEDUP_REMOVED lines=12> */
.L_x_3461:


//--------------------- .text._Z35group_norm_nhwc_fwd_one_pass_kernelI11Fp16IOBf16WLi512ELi16ELi256EEv26Group_norm_nhwc_fwd_params --------------------------
	.section	.text._Z35group_norm_nhwc_fwd_one_pass_kernelI11Fp16IOBf16WLi512ELi16ELi256EEv26Group_norm_nhwc_fwd_params,"ax",@progbits
	.align	128
        .global         _Z35group_norm_nhwc_fwd_one_pass_kernelI11Fp16IOBf16WLi512ELi16ELi256EEv26Group_norm_nhwc_fwd_params
        .type           _Z35group_norm_nhwc_fwd_one_pass_kernelI11Fp16IOBf16WLi512ELi16ELi256EEv26Group_norm_nhwc_fwd_params,@function
        .size           _Z35group_norm_nhwc_fwd_one_pass_kernelI11Fp16IOBf16WLi512ELi16ELi256EEv26Group_norm_nhwc_fwd_params,(.L_x_3462 - _Z35group_norm_nhwc_fwd_one_pass_kernelI11Fp16IOBf16WLi512ELi16ELi256EEv26Group_norm_nhwc_fwd_params)
        .other          _Z35group_norm_nhwc_fwd_one_pass_kernelI11Fp16IOBf16WLi512ELi16ELi256EEv26Group_norm_nhwc_fwd_params,@"STO_CUDA_ENTRY STV_DEFAULT"
_Z35group_norm_nhwc_fwd_one_pass_kernelI11Fp16IOBf16WLi512ELi16ELi256EEv26Group_norm_nhwc_fwd_params:
.text._Z35group_norm_nhwc_fwd_one_pass_kernelI11Fp16IOBf16WLi512ELi16ELi256EEv26Group_norm_nhwc_fwd_params:
        /* <DEDUP_REMOVED lines=37> */
.L_x_2716:
[----:B0-----:R-:W0:Y:S01]  /*0250*/  LDCU UR5, c[0x0][0x3f8] ;  /* 0x00007f00ff0577ac */ /* 0x001e220008000800 */
[----:B------:R-:W-:Y:S01]  /*0260*/  IABS R6, UR7 ;  /* 0x0000000700067c13 */ /* 0x000fe20008000000 */
[----:B------:R-:W-:Y:S01]  /*0270*/  HFMA2 R25, -RZ, RZ, 0, 0 ;  /* 0x00000000ff197431 */ /* 0x000fe200000001ff */
[C---:B---3--:R-:W-:Y:S01]  /*0280*/  IADD3 R9, PT, PT, R55.reuse, 0x180, RZ ;  /* 0x0000018037097810 */ /* 0x048fe20007ffe0ff */
[----:B-1----:R-:W1:Y:S01]  /*0290*/  LDCU.64 UR14, c[0x0][0x3e8] ;  /* 0x00007d00ff0e77ac */ /* 0x002e620008000a00 */
        /* <DEDUP_REMOVED lines=17> */
[----:B--2---:R-:W-:-:S02]  /*03b0*/  MOV R17, UR18 ;  /* 0x0000001200117c02 */ /* 0x004fc40008000f00 */
        /* <DEDUP_REMOVED lines=416> */
.L_x_2642:
[----:B------:R-:W-:Y:S05]  /*1dc0*/  BSYNC.RECONVERGENT B0 ;  /* 0x0000000000007941 */ /* 0x000fea0003800200 */
.L_x_2641:
        /* <DEDUP_REMOVED lines=26> */
.L_x_2644:
[----:B------:R-:W-:Y:S05]  /*1f70*/  BSYNC.RECONVERGENT B0 ;  /* 0x0000000000007941 */ /* 0x000fea0003800200 */
.L_x_2643:
        /* <DEDUP_REMOVED lines=31> */
.L_x_2647:
[----:B---3--:R-:W2:Y:S04]  /*2170*/  LDG.E.STRONG.GPU R16, desc[UR12][R18.64] ;  /* 0x0000000c12107981 */ /* 0x008ea8000c1ef900 */
[----:B--2---:R-:W-:Y:S01]  /*2180*/  CCTL.IVALL ;  /* 0x00000000ff00798f */ /* 0x004fe20002000000 */
[----:B------:R-:W-:Y:S05]  /*2190*/  YIELD ;  /* 0x0000000000007946 */ /* 0x000fea0003800000 */
[----:B------:R-:W-:-:S13]  /*21a0*/  ISETP.NE.AND P2, PT, R16, R61, PT ;  /* 0x0000003d1000720c */ /* 0x000fda0003f45270 */
[----:B------:R-:W-:Y:S05]  /*21b0*/  @P2 BRA `(.L_x_2647) ;  /* 0xfffffffc00ec2947 */ /* 0x000fea000383ffff */
.L_x_2646:
        /* <DEDUP_REMOVED lines=15> */
.L_x_2649:
        /* <DEDUP_REMOVED lines=91> */
.L_x_2648:
        /* <DEDUP_REMOVED lines=52> */
.L_x_2650:
        /* <DEDUP_REMOVED lines=28> */
.L_x_2651:
        /* <DEDUP_REMOVED lines=13> */
.L_x_2652:
[----:B------:R-:W-:Y:S05]  /*2e30*/  BSYNC.RECONVERGENT B0 ;  /* 0x0000000000007941 */ /* 0x000fea0003800200 */
.L_x_2645:
        /* <DEDUP_REMOVED lines=71> */
.L_x_2656:
[----:B------:R-:W-:Y:S05]  /*32b0*/  BSYNC.RECONVERGENT B1 ;  /* 0x0000000000017941 */ /* 0x000fea0003800200 */
.L_x_2655:
        /* <DEDUP_REMOVED lines=20> */
.L_x_2658:
[----:B------:R-:W-:Y:S05]  /*3400*/  BSYNC.RECONVERGENT B1 ;  /* 0x0000000000017941 */ /* 0x000fea0003800200 */
.L_x_2657:
        /* <DEDUP_REMOVED lines=28> */
.L_x_2660:
[----:B------:R-:W-:Y:S05]  /*35d0*/  BSYNC.RECONVERGENT B1 ;  /* 0x0000000000017941 */ /* 0x000fea0003800200 */
.L_x_2659:
        /* <DEDUP_REMOVED lines=22> */
.L_x_2662:
[----:B------:R-:W-:Y:S05]  /*3740*/  BSYNC.RECONVERGENT B1 ;  /* 0x0000000000017941 */ /* 0x000fea0003800200 */
.L_x_2661:
        /* <DEDUP_REMOVED lines=20> */
.L_x_2664:
[----:B------:R-:W-:Y:S05]  /*3890*/  BSYNC.RECONVERGENT B1 ;  /* 0x0000000000017941 */ /* 0x000fea0003800200 */
.L_x_2663:
        /* <DEDUP_REMOVED lines=38> */
.L_x_2666:
[----:B------:R-:W-:Y:S05]  /*3b00*/  BSYNC.RECONVERGENT B1 ;  /* 0x0000000000017941 */ /* 0x000fea0003800200 */
.L_x_2665:
        /* <DEDUP_REMOVED lines=20> */
.L_x_2668:
[----:B------:R-:W-:Y:S05]  /*3c50*/  BSYNC.RECONVERGENT B1 ;  /* 0x0000000000017941 */ /* 0x000fea0003800200 */
.L_x_2667:
        /* <DEDUP_REMOVED lines=23> */
.L_x_2670:
[----:B------:R-:W-:Y:S05]  /*3dd0*/  BSYNC.RECONVERGENT B1 ;  /* 0x0000000000017941 */ /* 0x000fea0003800200 */
.L_x_2669:
        /* <DEDUP_REMOVED lines=20> */
.L_x_2672:
[----:B------:R-:W-:Y:S05]  /*3f20*/  BSYNC.RECONVERGENT B1 ;  /* 0x0000000000017941 */ /* 0x000fea0003800200 */
.L_x_2671:
        /* <DEDUP_REMOVED lines=20> */
.L_x_2674:
[----:B------:R-:W-:Y:S05]  /*4070*/  BSYNC.RECONVERGENT B1 ;  /* 0x0000000000017941 */ /* 0x000fea0003800200 */
.L_x_2673:
        /* <DEDUP_REMOVED lines=35> */
.L_x_2676:
[----:B------:R-:W-:Y:S05]  /*42b0*/  BSYNC.RECONVERGENT B1 ;  /* 0x0000000000017941 */ /* 0x000fea0003800200 */
.L_x_2675:
        /* <DEDUP_REMOVED lines=20> */
.L_x_2678:
[----:B------:R-:W-:Y:S05]  /*4400*/  BSYNC.RECONVERGENT B1 ;  /* 0x0000000000017941 */ /* 0x000fea0003800200 */
.L_x_2677:
        /* <DEDUP_REMOVED lines=20> */
.L_x_2680:
[----:B------:R-:W-:Y:S05]  /*4550*/  BSYNC.RECONVERGENT B1 ;  /* 0x0000000000017941 */ /* 0x000fea0003800200 */
.L_x_2679:
        /* <DEDUP_REMOVED lines=20> */
.L_x_2682:
[----:B------:R-:W-:Y:S05]  /*46a0*/  BSYNC.RECONVERGENT B1 ;  /* 0x0000000000017941 */ /* 0x000fea0003800200 */
.L_x_2681:
        /* <DEDUP_REMOVED lines=20> */
.L_x_2684:
[----:B------:R-:W-:Y:S05]  /*47f0*/  BSYNC.RECONVERGENT B1 ;  /* 0x0000000000017941 */ /* 0x000fea0003800200 */
.L_x_2683:
        /* <DEDUP_REMOVED lines=10> */
[----:B------:R-:W-:Y:S01]  /*48a0*/  F2FP.F16.F32.PACK_AB R5, R30, R5 ;  /* 0x000000051e05723e */ /* 0x000fe200000000ff */
        /* <DEDUP_REMOVED lines=8> */
.L_x_2654:
        /* <DEDUP_REMOVED lines=33> */
.L_x_2687:
[----:B------:R-:W-:Y:S05]  /*4b40*/  BSYNC.RECONVERGENT B1 ;  /* 0x0000000000017941 */ /* 0x000fea0003800200 */
.L_x_2686:
        /* <DEDUP_REMOVED lines=30> */
.L_x_2689:
[----:B------:R-:W-:Y:S05]  /*4d30*/  BSYNC.RECONVERGENT B1 ;  /* 0x0000000000017941 */ /* 0x000fea0003800200 */
.L_x_2688:
        /* <DEDUP_REMOVED lines=38> */
.L_x_2691:
[----:B------:R-:W-:Y:S05]  /*4fa0*/  BSYNC.RECONVERGENT B1 ;  /* 0x0000000000017941 */ /* 0x000fea0003800200 */
.L_x_2690:
        /* <DEDUP_REMOVED lines=32> */
.L_x_2693:
[----:B------:R-:W-:Y:S05]  /*51b0*/  BSYNC.RECONVERGENT B1 ;  /* 0x0000000000017941 */ /* 0x000fea0003800200 */
.L_x_2692:
        /* <DEDUP_REMOVED lines=30> */
.L_x_2695:
[----:B------:R-:W-:Y:S05]  /*53a0*/  BSYNC.RECONVERGENT B1 ;  /* 0x0000000000017941 */ /* 0x000fea0003800200 */
.L_x_2694:
        /* <DEDUP_REMOVED lines=48> */
.L_x_2697:
[----:B------:R-:W-:Y:S05]  /*56b0*/  BSYNC.RECONVERGENT B1 ;  /* 0x0000000000017941 */ /* 0x000fea0003800200 */
.L_x_2696:
        /* <DEDUP_REMOVED lines=30> */
.L_x_2699:
[----:B------:R-:W-:Y:S05]  /*58a0*/  BSYNC.RECONVERGENT B1 ;  /* 0x0000000000017941 */ /* 0x000fea0003800200 */
.L_x_2698:
        /* <DEDUP_REMOVED lines=33> */
.L_x_2701:
[----:B------:R-:W-:Y:S05]  /*5ac0*/  BSYNC.RECONVERGENT B1 ;  /* 0x0000000000017941 */ /* 0x000fea0003800200 */
.L_x_2700:
        /* <DEDUP_REMOVED lines=30> */
.L_x_2703:
[----:B------:R-:W-:Y:S05]  /*5cb0*/  BSYNC.RECONVERGENT B1 ;  /* 0x0000000000017941 */ /* 0x000fea0003800200 */
.L_x_2702:
        /* <DEDUP_REMOVED lines=28> */
[----:B------:R-:W-:-:S05]  /*5e80*/  F2FP.F16.F32.PACK_AB R11, R11, R6 ;  /* 0x000000060b0b723e */ /* 0x000fca00000000ff */
[----:B------:R4:W-:Y:S02]  /*5e90*/  STG.E desc[UR12][R4.64], R11 ;  /* 0x0000000b04007986 */ /* 0x0009e4000c10190c */
.L_x_2705:
[----:B------:R-:W-:Y:S05]  /*5ea0*/  BSYNC.RECONVERGENT B1 ;  /* 0x0000000000017941 */ /* 0x000fea0003800200 */
.L_x_2704:
        /* <DEDUP_REMOVED lines=45> */
.L_x_2707:
[----:B------:R-:W-:Y:S05]  /*6180*/  BSYNC.RECONVERGENT B1 ;  /* 0x0000000000017941 */ /* 0x000fea0003800200 */
.L_x_2706:
        /* <DEDUP_REMOVED lines=30> */
.L_x_2709:
[----:B------:R-:W-:Y:S05]  /*6370*/  BSYNC.RECONVERGENT B1 ;  /* 0x0000000000017941 */ /* 0x000fea0003800200 */
.L_x_2708:
        /* <DEDUP_REMOVED lines=28> */
[----:B------:R-:W-:-:S05]  /*6540*/  F2FP.F16.F32.PACK_AB R9, R9, R0 ;  /* 0x000000000909723e */ /* 0x000fca00000000ff */
[----:B------:R3:W-:Y:S02]  /*6550*/  STG.E desc[UR12][R4.64], R9 ;  /* 0x0000000904007986 */ /* 0x0007e4000c10190c */
.L_x_2711:
[----:B------:R-:W-:Y:S05]  /*6560*/  BSYNC.RECONVERGENT B1 ;  /* 0x0000000000017941 */ /* 0x000fea0003800200 */
.L_x_2710:
        /* <DEDUP_REMOVED lines=30> */
.L_x_2713:
[----:B------:R-:W-:Y:S05]  /*6750*/  BSYNC.RECONVERGENT B1 ;  /* 0x0000000000017941 */ /* 0x000fea0003800200 */
.L_x_2712:
        /* <DEDUP_REMOVED lines=30> */
.L_x_2715:
[----:B------:R-:W-:Y:S05]  /*6940*/  BSYNC.RECONVERGENT B1 ;  /* 0x0000000000017941 */ /* 0x000fea0003800200 */
.L_x_2714:
        /* <DEDUP_REMOVED lines=28> */
.L_x_2685:
[----:B------:R-:W-:Y:S05]  /*6b10*/  BSYNC.RECONVERGENT B0 ;  /* 0x0000000000007941 */ /* 0x000fea0003800200 */
.L_x_2653:
        /* <DEDUP_REMOVED lines=8> */
.L_x_2717:
        /* <DEDUP_REMOVED lines=14> */
.L_x_3462:


//--------------------- .text._Z35group_norm_nhwc_fwd_one_pass_kernelI11Fp16IOFp16WLi64ELi16ELi256EEv26Group_norm_nhwc_fwd_params --------------------------
	.section	.text._Z35group_norm_nhwc_fwd_one_pass_kernelI11Fp16IOFp16WLi64ELi16ELi256EEv26Group_norm_nhwc_fwd_params,"ax",@progbits
	.align	128
        .global         _Z35group_norm_nhwc_fwd_one_pass_kernelI11Fp16IOFp16WLi64ELi16ELi256EEv26Group_norm_nhwc_fwd_params
        .type           _Z35group_norm_nhwc_fwd_one_pass_kernelI11Fp16IOFp16WLi64ELi16ELi256EEv26Group_norm_nhwc_fwd_params,@function
        .size           _Z35group_norm_nhwc_fwd_one_pass_kernelI11Fp16IOFp16WLi64ELi16ELi256EEv26Group_norm_nhwc_fwd_params,(.L_x_3463 - _Z35group_norm_nhwc_fwd_one_pass_kernelI11Fp16IOFp16WLi64ELi16ELi256EEv26Group_norm_nhwc_fwd_params)
        .other          _Z35group_norm_nhwc_fwd_one_pass_kernelI11Fp16IOFp16WLi64ELi16ELi256EEv26Group_norm_nhwc_fwd_params,@"STO_CUDA_ENTRY STV_DEFAULT"
_Z35group_norm_nhwc_fwd_one_pass_kernelI11Fp16IOFp16WLi64ELi16ELi256EEv26Group_norm_nhwc_fwd_params:
.text._Z35group_norm_nhwc_fwd_one_pass_kernelI11Fp16IOFp16WLi64ELi16ELi256EEv26Group_norm_nhwc_fwd_params:
        /* <DEDUP_REMOVED lines=27> */
.L_x_2737:
[----:B01----:R-:W0:Y:S01]  /*01b0*/  LDC R4, c[0x0][0x3f8] ;  /* 0x0000fe00ff047b82 */ /* 0x003e220000000800 */
[----:B------:R-:W-:Y:S01]  /*01c0*/  IABS R10, UR8 ;  /* 0x00000008000a7c13 */ /* 0x000fe20008000000 */
[----:B------:R-:W1:Y:S01]  /*01d0*/  LDCU.64 UR10, c[0x0][0x3e8] ;  /* 0x00007d00ff0a77ac */ /* 0x000e620008000a00 */
[----:B--2---:R-:W2:Y:S01]  /*01e0*/  S2R R13, SR_TID.X ;  /* 0x00000000000d7919 */ /* 0x004ea20000002100 */
[----:B------:R-:W-:Y:S01]  /*01f0*/  IADD3 R12, PT, PT, R3, 0x20, RZ ;  /* 0x00000020030c7810 */ /* 0x000fe20007ffe0ff */
[----:B------:R-:W-:Y:S01]  /*0200*/  IMAD.MOV.U32 R23, RZ, RZ, RZ ;  /* 0x000000ffff177224 */ /* 0x000fe200078e00ff */
[----:B------:R-:W-:Y:S02]  /*0210*/  SHF.R.S32.HI R19, RZ, 0x1f, R3 ;  /* 0x0000001fff137819 */ /* 0x000fe40000011403 */
[----:B------:R-:W-:Y:S02]  /*0220*/  SHF.R.S32.HI R15, RZ, 0x1f, R12 ;  /* 0x0000001fff0f7819 */ /* 0x000fe4000001140c */
[----:B0-----:R-:W-:-:S02]  /*0230*/  IABS R8, R4 ;  /* 0x0000000400087213 */ /* 0x001fc40000000000 */
[----:B------:R-:W-:Y:S02]  /*0240*/  ISETP.NE.AND P3, PT, R4, RZ, PT ;  /* 0x000000ff0400720c */ /* 0x000fe40003f65270 */
[----:B------:R-:W0:Y:S08]  /*0250*/  I2F.RP R5, R8 ;  /* 0x0000000800057306 */ /* 0x000e300000209400 */
[----:B0-----:R-:W0:Y:S02]  /*0260*/  MUFU.RCP R5, R5 ;  /* 0x0000000500057308 */ /* 0x001e240000001000 */
[----:B0-----:R-:W-:-:S06]  /*0270*/  IADD3 R6, PT, PT, R5, 0xffffffe, RZ ;  /* 0x0ffffffe05067810 */ /* 0x001fcc0007ffe0ff */
[----:B------:R0:W3:Y:S02]  /*0280*/  F2I.FTZ.U32.TRUNC.NTZ R7, R6 ;  /* 0x0000000600077305 */ /* 0x0000e4000021f000 */
[----:B0-----:R-:W-:Y:S01]  /*0290*/  IMAD.MOV.U32 R6, RZ, RZ, RZ ;  /* 0x000000ffff067224 */ /* 0x001fe200078e00ff */
[----:B---3--:R-:W-:-:S05]  /*02a0*/  IADD3 R9, PT, PT, RZ, -R7, RZ ;  /* 0x80000007ff097210 */ /* 0x008fca0007ffe0ff */
[----:B------:R-:W-:-:S04]  /*02b0*/  IMAD R9, R9, R8, RZ ;  /* 0x0000000809097224 */ /* 0x000fc800078e02ff */
[----:B------:R-:W-:Y:S01]  /*02c0*/  IMAD.HI.U32 R7, R7, R9, R6 ;  /* 0x0000000907077227 */ /* 0x000fe200078e0006 */
[----:B------:R-:W-:Y:S02]  /*02d0*/  MOV R9, R10 ;  /* 0x0000000a00097202 */ /* 0x000fe40000000f00 */
[----:B--2---:R-:W-:-:S03]  /*02e0*/  SHF.L.U32 R6, R13, 0x1, RZ ;  /* 0x000000010d067819 */ /* 0x004fc600000006ff */
[----:B------:R-:W-:Y:S01]  /*02f0*/  IMAD.HI.U32 R7, R7, R9, RZ ;  /* 0x0000000907077227 */ /* 0x000fe200078e00ff */
[----:B------:R-:W-:-:S04]  /*0300*/  LOP3.LUT R24, R6, 0xe, RZ, 0xc0, !PT ;  /* 0x0000000e06187812 */ /* 0x000fc800078ec0ff */
[----:B------:R-:W-:-:S05]  /*0310*/  IADD3 R5, PT, PT, -R7, RZ, RZ ;  /* 0x000000ff07057210 */ /* 0x000fca0007ffe1ff */
[----:B------:R-:W-:-:S05]  /*0320*/  IMAD R5, R8, R5, R9 ;  /* 0x0000000508057224 */ /* 0x000fca00078e0209 */
[----:B------:R-:W-:-:S13]  /*0330*/  ISETP.GT.U32.AND P2, PT, R8, R5, PT ;  /* 0x000000050800720c */ /* 0x000fda0003f44070 */
[----:B------:R-:W-:Y:S01]  /*0340*/  @!P2 IMAD.IADD R5, R5, 0x1, -R8 ;  /* 0x000000010505a824 */ /* 0x000fe200078e0a08 */
[----:B------:R-:W-:Y:S02]  /*0350*/  @!P2 IADD3 R7, PT, PT, R7, 0x1, RZ ;  /* 0x000000010707a810 */ /* 0x000fe40007ffe0ff */
[----:B-1----:R-:W-:Y:S02]  /*0360*/  ISETP.GE.U32.AND P2, PT, R12, UR10, PT ;  /* 0x0000000a0c007c0c */ /* 0x002fe4000bf46070 */
[----:B------:R-:W-:Y:S02]  /*0370*/  ISETP.GE.U32.AND P1, PT, R5, R8, PT ;  /* 0x000000080500720c */ /* 0x000fe40003f26070 */
[----:B------:R-:W-:Y:S02]  /*0380*/  LOP3.LUT R5, R4, UR8, RZ, 0x3c, !PT ;  /* 0x0000000804057c12 */ /* 0x000fe4000f8e3cff */
[----:B------:R-:W-:Y:S02]  /*0390*/  ISETP.GE.AND.EX P2, PT, R15, UR11, PT, P2 ;  /* 0x0000000b0f007c0c */ /* 0x000fe4000bf46320 */
[----:B------:R-:W-:-:S07]  /*03a0*/  ISETP.GE.AND P4, PT, R5, RZ, PT ;  /* 0x000000ff0500720c */ /* 0x000fce0003f86270 */
[----:B------:R-:W-:Y:S02]  /*03b0*/  @P1 IADD3 R7, PT, PT, R7, 0x1, RZ ;  /* 0x0000000107071810 */ /* 0x000fe40007ffe0ff */
[----:B------:R-:W-:-:S03]  /*03c0*/  ISETP.GE.U32.AND P1, PT, R3, UR10, PT ;  /* 0x0000000a03007c0c */ /* 0x000fc6000bf26070 */
[----:B------:R-:W-:Y:S01]  /*03d0*/  IMAD.MOV.U32 R21, RZ, RZ, R7 ;  /* 0x000000ffff157224 */ /* 0x000fe200078e0007 */
[----:B------:R-:W-:Y:S01]  /*03e0*/  ISETP.GE.AND.EX P1, PT, R19, UR11, PT, P1 ;  /* 0x0000000b13007c0c */ /* 0x000fe2000bf26310 */
[----:B------:R-:W0:Y:S03]  /*03f0*/  LDCU.64 UR10, c[0x0][0x3f0] ;  /* 0x00007e00ff0a77ac */ /* 0x000e260008000a00 */
[----:B------:R-:W-:Y:S02]  /*0400*/  @!P4 IADD3 R21, PT, PT, -R21, RZ, RZ ;  /* 0x000000ff1515c210 */ /* 0x000fe40007ffe1ff */
[----:B------:R-:W-:-:S04]  /*0410*/  @!P3 LOP3.LUT R21, RZ, R4, RZ, 0x33, !PT ;  /* 0x00000004ff15b212 */ /* 0x000fc800078e33ff */
[----:B------:R-:W-:Y:S02]  /*0420*/  IADD3 R17, PT, PT, -R21, RZ, RZ ;  /* 0x000000ff15117210 */ /* 0x000fe40007ffe1ff */
[----:B------:R-:W-:Y:S01]  /*0430*/  SHF.R.S32.HI R8, RZ, 0x1f, R21 ;  /* 0x0000001fff087819 */ /* 0x000fe20000011415 */
[----:B------:R-:W1:Y:S02]  /*0440*/  @!P1 LDC.64 R10, c[0x0][0x3e0] ;  /* 0x0000f800ff0a9b82 */ /* 0x000e640000000a00 */
[----:B------:R-:W-:-:S04]  /*0450*/  IMAD R17, R4, R17, UR8 ;  /* 0x0000000804117e24 */ /* 0x000fc8000f8e0211 */
[----:B------:R-:W-:Y:S02]  /*0460*/  IMAD.SHL.U32 R17, R17, 0x10, RZ ;  /* 0x0000001011117824 */ /* 0x000fe400078e00ff */
[----:B------:R-:W2:Y:S01]  /*0470*/  @!P2 LDC.64 R4, c[0x0][0x3e0] ;  /* 0x0000f800ff04ab82 */ /* 0x000ea20000000a00 */
[----:B0-----:R-:W-:Y:S02]  /*0480*/  IMAD R14, R8, UR10, RZ ;  /* 0x0000000a080e7c24 */ /* 0x001fe4000f8e02ff */
[----:B------:R-:W-:Y:S02]  /*0490*/  LOP3.LUT R24, R17, R24, RZ, 0xfc, !PT ;  /* 0x0000001811187212 */ /* 0x000fe400078efcff */
[----:B------:R-:W-:Y:S01]  /*04a0*/  SHF.R.S32.HI R25, RZ, 0x1f, R17 ;  /* 0x0000001fff197819 */ /* 0x000fe20000011411 */
[C---:B------:R-:W-:Y:S02]  /*04b0*/  IMAD R27, R21.reuse, UR11, R14 ;  /* 0x0000000b151b7c24 */ /* 0x040fe4000f8e020e */
[----:B------:R-:W0:Y:S01]  /*04c0*/  @!P1 LDC.64 R6, c[0x0][0x390] ;  /* 0x0000e400ff069b82 */ /* 0x000e220000000a00 */
[----:B------:R-:W-:-:S05]  /*04d0*/  IMAD.WIDE.U32 R24, R21, UR10, R24 ;  /* 0x0000000a15187c25 */ /* 0x000fca000f8e0018 */
[----:B------:R-:W-:Y:S02]  /*04e0*/  IADD3 R27, PT, PT, R25, R27, RZ ;  /* 0x0000001b191b7210 */ /* 0x000fe40007ffe0ff */
[----:B------:R-:W3:Y:S01]  /*04f0*/  @!P2 LDC.64 R8, c[0x0][0x390] ;  /* 0x0000e400ff08ab82 */ /* 0x000ee20000000a00 */
[----:B-1----:R-:W-:Y:S01]  /*0500*/  @!P1 IMAD R14, R19, R10, RZ ;  /* 0x0000000a130e9224 */ /* 0x002fe200078e02ff */
[----:B------:R-:W-:-:S03]  /*0510*/  @!P1 MOV R26, R24 ;  /* 0x00000018001a9202 */ /* 0x000fc60000000f00 */
[C---:B------:R-:W-:Y:S01]  /*0520*/  @!P1 IMAD R19, R3.reuse, R11, R14 ;  /* 0x0000000b03139224 */ /* 0x040fe200078e020e */
[----:B------:R-:W-:Y:S01]  /*0530*/  @!P2 MOV R14, R24 ;  /* 0x00000018000ea202 */ /* 0x000fe20000000f00 */
[----:B------:R-:W-:-:S04]  /*0540*/  @!P1 IMAD.WIDE.U32 R10, R3, R10, R26 ;  /* 0x0000000a030a9225 */ /* 0x000fc800078e001a */
[----:B--2---:R-:W-:Y:S01]  /*0550*/  @!P2 IMAD R15, R15, R4, RZ ;  /* 0x000000040f0fa224 */ /* 0x004fe200078e02ff */
[----:B------:R-:W-:Y:S01]  /*0560*/  @!P1 IADD3 R11, PT, PT, R11, R19, RZ ;  /* 0x000000130b0b9210 */ /* 0x000fe20007ffe0ff */
[----:B------:R-:W-:Y:S02]  /*0570*/  HFMA2 R19, -RZ, RZ, 0, 0 ;  /* 0x00000000ff137431 */ /* 0x000fe400000001ff */
[----:B------:R-:W-:Y:S01]  /*0580*/  @!P2 IMAD R21, R12, R5, R15 ;  /* 0x000000050c15a224 */ /* 0x000fe200078e020f */
[----:B0-----:R-:W-:Y:S01]  /*0590*/  @!P1 LEA R6, P3, R10, R6, 0x1 ;  /* 0x000000060a069211 */ /* 0x001fe200078608ff */
[----:B------:R-:W-:-:S03]  /*05a0*/  @!P2 IMAD.MOV.U32 R15, RZ, RZ, R27 ;  /* 0x000000ffff0fa224 */ /* 0x000fc600078e001b */
[----:B------:R-:W-:Y:S01]  /*05b0*/  @!P1 LEA.HI.X R7, R10, R7, R11, 0x1, P3 ;  /* 0x000000070a079211 */ /* 0x000fe200018f0c0b */
[----:B------:R-:W-:-:S04]  /*05c0*/  @!P2 IMAD.WIDE.U32 R4, R12, R4, R14 ;  /* 0x000000040c04a225 */ /* 0x000fc800078e000e */
[----:B------:R-:W2:Y:S01]  /*05d0*/  @!P1 LDG.E R19, desc[UR14][R6.64] ;  /* 0x0000000e06139981 */ /* 0x000ea2000c1e1900 */
[----:B------:R-:W-:Y:S02]  /*05e0*/  @!P2 IADD3 R5, PT, PT, R5, R21, RZ ;  /* 0x000000150505a210 */ /* 0x000fe40007ffe0ff */
[----:B---3--:R-:W-:-:S04]  /*05f0*/  @!P2 LEA R8, P4, R4, R8, 0x1 ;  /* 0x000000080408a211 */ /* 0x008fc800078808ff */
[----:B------:R-:W-:-:S05]  /*0600*/  @!P2 LEA.HI.X R9, R4, R9, R5, 0x1, P4 ;  /* 0x000000090409a211 */ /* 0x000fca00020f0c05 */
[----:B------:R-:W3:Y:S01]  /*0610*/  @!P2 LDG.E R23, desc[UR14][R8.64] ;  /* 0x0000000e0817a981 */ /* 0x000ee2000c1e1900 */
[C---:B------:R-:W-:Y:S02]  /*0620*/  ISETP.GT.AND P2, PT, R0.reuse, 0x1e, PT ;  /* 0x0000001e0000780c */ /* 0x040fe40003f44270 */
[----:B------:R-:W-:Y:S01]  /*0630*/  ISETP.GT.AND P3, PT, R0, 0xf, PT ;  /* 0x0000000f0000780c */ /* 0x000fe20003f64270 */
[----:B------:R-:W-:Y:S01]  /*0640*/  BSSY.RECONVERGENT B0, `(.L_x_2718) ;  /* 0x0000030000007945 */ /* 0x000fe20003800200 */
[--C-:B--2---:R-:W-:Y:S02]  /*0650*/  HADD2.F32 R18, -RZ, R19.reuse.H1_H1 ;  /* 0x30000013ff127230 */ /* 0x104fe40000004100 */
[----:B------:R-:W-:-:S03]  /*0660*/  HADD2.F32 R19, -RZ, R19.H0_H0 ;  /* 0x20000013ff137230 */ /* 0x000fc60000004100 */
[----:B------:R-:W-:Y:S02]  /*0670*/  FMUL.FTZ R10, R18, R18 ;  /* 0x00000012120a7220 */ /* 0x000fe40000410000 */
[C---:B------:R-:W-:Y:S01]  /*0680*/  FADD.FTZ R4, R19.reuse, R18 ;  /* 0x0000001213047221 */ /* 0x040fe20000010000 */
[--C-:B---3--:R-:W-:Y:S02]  /*0690*/  HADD2.F32 R22, -RZ, R23.reuse.H1_H1 ;  /* 0x30000017ff167230 */ /* 0x108fe40000004100 */
[----:B------:R-:W-:Y:S01]  /*06a0*/  FFMA.FTZ R10, R19, R19, R10 ;  /* 0x00000013130a7223 */ /* 0x000fe2000001000a */
[----:B------:R-:W-:Y:S02]  /*06b0*/  HADD2.F32 R23, -RZ, R23.H0_H0 ;  /* 0x20000017ff177230 */ /* 0x000fe40000004100 */
[----:B------:R-:W-:Y:S01]  /*06c0*/  FMUL.FTZ R12, R22, R22 ;  /* 0x00000016160c7220 */ /* 0x000fe20000410000 */
[----:B------:R-:W-:Y:S02]  /*06d0*/  FADD.FTZ R4, RZ, R4 ;  /* 0x00000004ff047221 */ /* 0x000fe40000010000 */
        /* <DEDUP_REMOVED lines=38> */
.L_x_2719:
[----:B------:R-:W-:Y:S05]  /*0940*/  BSYNC.RECONVERGENT B0 ;  /* 0x0000000000007941 */ /* 0x000fea0003800200 */
.L_x_2718:
        /* <DEDUP_REMOVED lines=26> */
.L_x_2721:
[----:B------:R-:W-:Y:S05]  /*0af0*/  BSYNC.RECONVERGENT B0 ;  /* 0x0000000000007941 */ /* 0x000fea0003800200 */
.L_x_2720:
        /* <DEDUP_REMOVED lines=33> */
.L_x_2724:
[----:B------:R-:W2:Y:S04]  /*0d10*/  LDG.E.STRONG.GPU R6, desc[UR14][R4.64] ;  /* 0x0000000e04067981 */ /* 0x000ea8000c1ef900 */
[----:B--2---:R-:W-:Y:S01]  /*0d20*/  CCTL.IVALL ;  /* 0x00000000ff00798f */ /* 0x004fe20002000000 */
[----:B------:R-:W-:Y:S05]  /*0d30*/  YIELD ;  /* 0x0000000000007946 */ /* 0x000fea0003800000 */
[----:B------:R-:W-:-:S13]  /*0d40*/  ISETP.NE.AND P4, PT, R6, R9, PT ;  /* 0x000000090600720c */ /* 0x000fda0003f85270 */
[----:B------:R-:W-:Y:S05]  /*0d50*/  @P4 BRA `(.L_x_2724) ;  /* 0xfffffffc00ec4947 */ /* 0x000fea000383ffff */
.L_x_2723:
        /* <DEDUP_REMOVED lines=14> */
.L_x_2726:
[----:B------:R-:W-:Y:S01]  /*0e40*/  UIADD3 UR24, UPT, UPT, UR5, 0x1, URZ ;  /* 0x0000000105187890 */ /* 0x000fe2000fffe0ff */
[----:B------:R-:W-:Y:S01]  /*0e50*/  ISETP.EQ.OR P2, PT, RZ, UR21, P3 ;  /* 0x00000015ff007c0c */ /* 0x000fe20009f42670 */
[----:B------:R-:W-:-:S04]  /*0e60*/  UIADD3 UR25, UPT, UPT, UR5, 0x2, URZ ;  /* 0x0000000205197890 */ /* 0x000fc8000fffe0ff */
[----:B------:R-:W-:Y:S01]  /*0e70*/  MOV R4, UR24 ;  /* 0x0000001800047c02 */ /* 0x000fe20008000f00 */
[----:B------:R-:W-:Y:S01]  /*0e80*/  UIADD3 UR24, UPT, UPT, UR5, 0x3, URZ ;  /* 0x0000000305187890 */ /* 0x000fe2000fffe0ff */
[----:B------:R-:W-:Y:S02]  /*0e90*/  IMAD.U32 R5, RZ, RZ, UR25 ;  /* 0x00000019ff057e24 */ /* 0x000fe4000f8e00ff */
[----:B------:R-:W-:-:S03]  /*0ea0*/  ISETP.EQ.OR P4, PT, R4, UR18, P3 ;  /* 0x0000001204007c0c */ /* 0x000fc60009f82670 */
[----:B------:R-:W-:Y:S01]  /*0eb0*/  ISETP.EQ.OR P6, PT, R5, UR18, P3 ;  /* 0x0000001205007c0c */ /* 0x000fe20009fc2670 */
[----:B------:R-:W-:Y:S01]  /*0ec0*/  VOTEU.ALL UP1, P2 ;  /* 0x0000000000ff7886 */ /* 0x000fe20001020000 */
[----:B------:R-:W-:-:S04]  /*0ed0*/  MOV R4, UR24 ;  /* 0x0000001800047c02 */ /* 0x000fc80008000f00 */
[----:B------:R-:W-:Y:S01]  /*0ee0*/  ISETP.EQ.OR P5, PT, R4, UR18, P3 ;  /* 0x0000001204007c0c */ /* 0x000fe20009fa2670 */
[----:B------:R-:W-:-:S03]  /*0ef0*/  @!UP1 UIMAD.WIDE.U32 UR24, UR9, 0x8, UR16 ;  /* 0x00000008091898a5 */ /* 0x000fc6000f8e0010 */
[----:B------:R-:W-:-:S03]  /*0f00*/  VOTEU.ALL UP1, P4 ;  /* 0x0000000000ff7886 */ /* 0x000fc60002020000 */
        /* <DEDUP_REMOVED lines=78> */
.L_x_2725:
        /* <DEDUP_REMOVED lines=53> */
.L_x_2727:
        /* <DEDUP_REMOVED lines=27> */
.L_x_2728:
        /* <DEDUP_REMOVED lines=13> */
.L_x_2729:
[----:B------:R-:W-:Y:S05]  /*19c0*/  BSYNC.RECONVERGENT B0 ;  /* 0x0000000000007941 */ /* 0x000fea0003800200 */
.L_x_2722:
        /* <DEDUP_REMOVED lines=67> */
.L_x_2733:
[----:B------:R-:W-:Y:S05]  /*1e00*/  BSYNC.RECONVERGENT B1 ;  /* 0x0000000000017941 */ /* 0x000fea0003800200 */
.L_x_2732:
        /* <DEDUP_REMOVED lines=19> */
.L_x_2731:
        /* <DEDUP_REMOVED lines=31> */
.L_x_2736:
[----:B------:R-:W-:Y:S05]  /*2130*/  BSYNC.RECONVERGENT B1 ;  /* 0x0000000000017941 */ /* 0x000fea0003800200 */
.L_x_2735:
        /* <DEDUP_REMOVED lines=33> */
.L_x_2734:
[----:B------:R-:W-:Y:S05]  /*2350*/  BSYNC.RECONVERGENT B0 ;  /* 0x0000000000007941 */ /* 0x000fea0003800200 */
.L_x_2730:
[----:B------:R-:W-:Y:S02]  /*2360*/  UIADD3 UR8, UPT, UPT, UR19, UR8, URZ ;  /* 0x0000000813087290 */ /* 0x000fe4000fffe0ff */
[----:B------:R-:W-:Y:S02]  /*2370*/  UIADD3 UR4, UPT, UPT, UR4, 0x1, URZ ;  /* 0x0000000104047890 */ /* 0x000fe4000fffe0ff */
[----:B------:R-:W-:-:S09]  /*2380*/  UISETP.GE.AND UP1, UPT, UR8, UR7, UPT ;  /* 0x000000070800728c */ /* 0x000fd2000bf26270 */
[----:B------:R-:W-:Y:S05]  /*2390*/  BRA.U !UP1, `(.L_x_2737) ;  /* 0xffffffdd09847547 */ /* 0x000fea000b83ffff */
[----:B------:R-:W-:Y:S05]  /*23a0*/  EXIT ;  /* 0x000000000000794d */ /* 0x000fea0003800000 */
.L_x_2738:
        /* <DEDUP_REMOVED lines=13> */
.L_x_3463:


//--------------------- .text._Z35group_norm_nhwc_fwd_one_pass_kernelI11Fp16IOFp16WLi128ELi16ELi256EEv26Group_norm_nhwc_fwd_params --------------------------
	.section	.text._Z35group_norm_nhwc_fwd_one_pass_kernelI11Fp16IOFp16WLi128ELi16ELi256EEv26Group_norm_nhwc_fwd_params,"ax",@progbits
	.align	128
        .global         _Z35group_norm_nhwc_fwd_one_pass_kernelI11Fp16IOFp16WLi128ELi16ELi256EEv26Group_norm_nhwc_fwd_params
        .type           _Z35group_norm_nhwc_fwd_one_pass_kernelI11Fp16IOFp16WLi128ELi16ELi256EEv26Group_norm_nhwc_fwd_params,@function
        .size           _Z35group_norm_nhwc_fwd_one_pass_kernelI11Fp16IOFp16WLi128ELi16ELi256EEv26Group_norm_nhwc_fwd_params,(.L_x_3464 - _Z35group_norm_nhwc_fwd_one_pass_kernelI11Fp16IOFp16WLi128ELi16ELi256EEv26Group_norm_nhwc_fwd_params)
        .other          _Z35group_norm_nhwc_fwd_one_pass_kernelI11Fp16IOFp16WLi128ELi16ELi256EEv26Group_norm_nhwc_fwd_params,@"STO_CUDA_ENTRY STV_DEFAULT"
_Z35group_norm_nhwc_fwd_one_pass_kernelI11Fp16IOFp16WLi128ELi16ELi256EEv26Group_norm_nhwc_fwd_params:
.text._Z35group_norm_nhwc_fwd_one_pass_kernelI11Fp16IOFp16WLi128ELi16ELi256EEv26Group_norm_nhwc_fwd_params:
        /* <DEDUP_REMOVED lines=23> */
.L_x_2766:
        /* <DEDUP_REMOVED lines=18> */
[----:B------:R-:W-:-:S04]  /*0290*/  IMAD.HI.U32 R3, R3, R7, R2 ;  /* 0x0000000703037227 */ /* 0x000fc800078e0002 */
[----:B------:R-:W-:Y:S02]  /*02a0*/  VIADD R2, R23, 0x40 ;  /* 0x0000004017027836 */ /* 0x000fe40000000000 */
[----:B------:R-:W-:-:S05]  /*02b0*/  IMAD.HI.U32 R3, R3, R4, RZ ;  /* 0x0000000403037227 */ /* 0x000fca00078e00ff */
[----:B------:R-:W-:-:S05]  /*02c0*/  IADD3 R0, PT, PT, -R3, RZ, RZ ;  /* 0x000000ff03007210 */ /* 0x000fca0007ffe1ff */
[C---:B------:R-:W-:Y:S02]  /*02d0*/  IMAD R0, R5.reuse, R0, R4 ;  /* 0x0000000005007224 */ /* 0x040fe400078e0204 */
[----:B------:R-:W0:Y:S03]  /*02e0*/  S2R R4, SR_TID.X ;  /* 0x0000000000047919 */ /* 0x000e260000002100 */
[----:B------:R-:W-:-:S13]  /*02f0*/  ISETP.GT.U32.AND P1, PT, R5, R0, PT ;  /* 0x000000000500720c */ /* 0x000fda0003f24070 */
[-C--:B------:R-:W-:Y:S01]  /*0300*/  @!P1 IADD3 R0, PT, PT, R0, -R5.reuse, RZ ;  /* 0x8000000500009210 */ /* 0x080fe20007ffe0ff */
[----:B------:R-:W-:Y:S01]  /*0310*/  @!P1 VIADD R3, R3, 0x1 ;  /* 0x0000000103039836 */ /* 0x000fe20000000000 */
        /* <DEDUP_REMOVED lines=13> */
[----:B------:R-:W-:Y:S02]  /*03f0*/  IADD3 R0, PT, PT, -R13, RZ, RZ ;  /* 0x000000ff0d007210 */ /* 0x000fe40007ffe1ff */
[----:B------:R-:W-:Y:S02]  /*0400*/  SHF.R.S32.HI R3, RZ, 0x1f, R13 ;  /* 0x0000001fff037819 */ /* 0x000fe4000001140d */
[----:B------:R-:W-:Y:S01]  /*0410*/  ISETP.GE.AND.EX P1, PT, R5, UR11, PT, P1 ;  /* 0x0000000b05007c0c */ /* 0x000fe2000bf26310 */
[----:B------:R-:W0:Y:S01]  /*0420*/  @!P2 LDC.64 R6, c[0x0][0x3e0] ;  /* 0x0000f800ff06ab82 */ /* 0x000e220000000a00 */
[----:B------:R-:W-:Y:S01]  /*0430*/  IMAD R0, R9, R0, UR8 ;  /* 0x0000000809007e24 */ /* 0x000fe2000f8e0200 */
[----:B------:R-:W-:Y:S01]  /*0440*/  ISETP.GE.U32.AND P4, PT, R16, UR10, PT ;  /* 0x0000000a10007c0c */ /* 0x000fe2000bf86070 */
        /* <DEDUP_REMOVED lines=9> */
[----:B------:R-:W-:-:S05]  /*04e0*/  IMAD.WIDE.U32 R24, R13, UR12, R24 ;  /* 0x0000000c0d187c25 */ /* 0x000fca000f8e0018 */
[----:B------:R-:W-:Y:S02]  /*04f0*/  IADD3 R27, PT, PT, R25, R27, RZ ;  /* 0x0000001b191b7210 */ /* 0x000fe40007ffe0ff */
[----:B------:R-:W3:Y:S01]  /*0500*/  @!P3 LDC.64 R12, c[0x0][0x390] ;  /* 0x0000e400ff0cbb82 */ /* 0x000ee20000000a00 */
[----:B------:R-:W-:Y:S01]  /*0510*/  @!P2 MOV R26, R24 ;  /* 0x00000018001aa202 */ /* 0x000fe20000000f00 */
[----:B0-----:R-:W-:Y:S01]  /*0520*/  @!P2 IMAD R20, R15, R6, RZ ;  /* 0x000000060f14a224 */ /* 0x001fe200078e02ff */
[----:B------:R-:W-:-:S03]  /*0530*/  @!P3 MOV R21, R27 ;  /* 0x0000001b0015b202 */ /* 0x000fc60000000f00 */
[C---:B------:R-:W-:Y:S02]  /*0540*/  @!P2 IMAD R19, R23.reuse, R7, R20 ;  /* 0x000000071713a224 */ /* 0x040fe400078e0214 */
[----:B------:R-:W0:Y:S01]  /*0550*/  @!P1 LDC.64 R14, c[0x0][0x3e0] ;  /* 0x0000f800ff0e9b82 */ /* 0x000e220000000a00 */
[----:B------:R-:W-:-:S04]  /*0560*/  @!P2 IMAD.WIDE.U32 R28, R23, R6, R26 ;  /* 0x00000006171ca225 */ /* 0x000fc800078e001a */
[-C--:B-1----:R-:W-:Y:S01]  /*0570*/  @!P3 IMAD R17, R17, R8.reuse, RZ ;  /* 0x000000081111b224 */ /* 0x082fe200078e02ff */
[----:B------:R-:W-:Y:S01]  /*0580*/  @!P2 IADD3 R19, PT, PT, R29, R19, RZ ;  /* 0x000000131d13a210 */ /* 0x000fe20007ffe0ff */
[----:B------:R-:W-:Y:S01]  /*0590*/  @!P3 IMAD.MOV.U32 R20, RZ, RZ, R24 ;  /* 0x000000ffff14b224 */ /* 0x000fe200078e0018 */
[----:B------:R-:W1:Y:S01]  /*05a0*/  @!P4 LDC.64 R6, c[0x0][0x3e0] ;  /* 0x0000f800ff06cb82 */ /* 0x000e620000000a00 */
[C---:B------:R-:W-:Y:S02]  /*05b0*/  @!P3 IMAD R17, R18.reuse, R9, R17 ;  /* 0x000000091211b224 */ /* 0x040fe400078e0211 */
[----:B------:R-:W-:Y:S01]  /*05c0*/  @!P3 IMAD.WIDE.U32 R20, R18, R8, R20 ;  /* 0x000000081214b225 */ /* 0x000fe200078e0014 */
        /* <DEDUP_REMOVED lines=22> */
[----:B------:R-:W-:-:S04]  /*0730*/  @!P4 IMAD.WIDE.U32 R2, R16, R6, R2 ;  /* 0x000000061002c225 */ /* 0x000fc800078e0002 */
[----:B------:R-:W-:Y:S01]  /*0740*/  HFMA2 R6, -RZ, RZ, 0, 0 ;  /* 0x00000000ff067431 */ /* 0x000fe200000001ff */
[----:B------:R-:W-:Y:S01]  /*0750*/  @!P1 LEA.HI.X R9, R20, R9, R15, 0x1, P2 ;  /* 0x0000000914099211 */ /* 0x000fe200010f0c0f */
[----:B------:R-:W-:Y:S01]  /*0760*/  @!P4 IMAD.IADD R3, R3, 0x1, R7 ;  /* 0x000000010303c824 */ /* 0x000fe200078e0207 */
[C---:B---3--:R-:W-:Y:S02]  /*0770*/  @!P4 LEA R10, P2, R2.reuse, R10, 0x1 ;  /* 0x0000000a020ac211 */ /* 0x048fe400078408ff */
[----:B------:R-:W-:Y:S01]  /*0780*/  MOV R21, RZ ;  /* 0x000000ff00157202 */ /* 0x000fe20000000f00 */
        /* <DEDUP_REMOVED lines=69> */
.L_x_2740:
[----:B------:R-:W-:Y:S05]  /*0be0*/  BSYNC.RECONVERGENT B0 ;  /* 0x0000000000007941 */ /* 0x000fea0003800200 */
.L_x_2739:
        /* <DEDUP_REMOVED lines=26> */
.L_x_2742:
[----:B------:R-:W-:Y:S05]  /*0d90*/  BSYNC.RECONVERGENT B0 ;  /* 0x0000000000007941 */ /* 0x000fea0003800200 */
.L_x_2741:
        /* <DEDUP_REMOVED lines=21> */
[----:B------:R-:W-:Y:S02]  /*0ef0*/  ISETP.NE.AND P2, PT, R9, -0x1, PT ;  /* 0xffffffff0900780c */ /* 0x000fe40003f45270 */
[----:B------:R-:W-:Y:S01]  /*0f00*/  MOV R4, UR10 ;  /* 0x0000000a00047c02 */ /* 0x000fe20008000f00 */
[----:B---3--:R-:W-:-:S04]  /*0f10*/  IMAD.WIDE.U32 R6, R5, 0x4, R6 ;  /* 0x0000000405067825 */ /* 0x008fc800078e0006 */
[----:B------:R-:W-:-:S05]  /*0f20*/  IMAD.U32 R5, RZ, RZ, UR11 ;  /* 0x0000000bff057e24 */ /* 0x000fca000f8e00ff */
[----:B------:R3:W-:Y:S01]  /*0f30*/  STG.E.64 desc[UR16][R4.64], R12 ;  /* 0x0000000c04007986 */ /* 0x0007e2000c101b10 */
[----:B------:R-:W-:Y:S06]  /*0f40*/  MEMBAR.ALL.GPU ;  /* 0x0000000000007992 */ /* 0x000fec000000a000 */
[----:B------:R-:W-:-:S00]  /*0f50*/  ERRBAR ;  /* 0x00000000000079ab */ /* 0x000fc00000000000 */
[----:B------:R-:W-:Y:S06]  /*0f60*/  CGAERRBAR ;  /* 0x00000000000075ab */ /* 0x000fec0000000000 */
[----:B------:R3:W-:Y:S01]  /*0f70*/  REDG.E.ADD.S32.STRONG.GPU desc[UR16][R6.64], R11 ;  /* 0x0000000b0600798e */ /* 0x0007e2000c12e310 */
[----:B------:R-:W-:Y:S05]  /*0f80*/  @!P2 BRA `(.L_x_2744) ;  /* 0x000000000014a947 */ /* 0x000fea0003800000 */
.L_x_2745:
[----:B---3--:R-:W3:Y:S04]  /*0f90*/  LDG.E.STRONG.GPU R4, desc[UR16][R6.64] ;  /* 0x0000001006047981 */ /* 0x008ee8000c1ef900 */
[----:B---3--:R-:W-:Y:S01]  /*0fa0*/  CCTL.IVALL ;  /* 0x00000000ff00798f */ /* 0x008fe20002000000 */
[----:B------:R-:W-:Y:S05]  /*0fb0*/  YIELD ;  /* 0x0000000000007946 */ /* 0x000fea0003800000 */
[----:B------:R-:W-:-:S13]  /*0fc0*/  ISETP.NE.AND P2, PT, R4, R9, PT ;  /* 0x000000090400720c */ /* 0x000fda0003f45270 */
[----:B------:R-:W-:Y:S05]  /*0fd0*/  @P2 BRA `(.L_x_2745) ;  /* 0xfffffffc00ec2947 */ /* 0x000fea000383ffff */
.L_x_2744:
        /* <DEDUP_REMOVED lines=15> */
.L_x_2747:
        /* <DEDUP_REMOVED lines=12> */
[----:B------:R-:W-:Y:S01]  /*1190*/  MOV R4, UR24 ;  /* 0x0000001800047c02 */ /* 0x000fe20008000f00 */
[----:B------:R-:W-:Y:S01]  /*11a0*/  IMAD.U32 R5, RZ, RZ, UR25 ;  /* 0x00000019ff057e24 */ /* 0x000fe2000f8e00ff */
[----:B------:R-:W-:Y:S01]  /*11b0*/  VOTEU.ALL UP0, P4 ;  /* 0x0000000000ff7886 */ /* 0x000fe20002000000 */
[----:B------:R-:W-:-:S04]  /*11c0*/  VOTEU.ALL UP1, P6 ;  /* 0x0000000000ff7886 */ /* 0x000fc80003020000 */
[----:B------:R-:W0:Y:S01]  /*11d0*/  @!P2 LDG.E.64 R4, desc[UR16][R4.64] ;  /* 0x000000100404a981 */ /* 0x000e22000c1e1b00 */
[----:B------:R-:W-:Y:S01]  /*11e0*/  @!UP0 UIMAD.WIDE.U32 UR24, UR22, 0x8, UR18 ;  /* 0x00000008161888a5 */ /* 0x000fe2000f8e0012 */
[----:B------:R-:W-:Y:S01]  /*11f0*/  VOTEU.ALL UP0, P5 ;  /* 0x0000000000ff7886 */ /* 0x000fe20002800000 */
[----:B------:R-:W-:-:S04]  /*1200*/  @!UP1 UIMAD.WIDE.U32 UR26, UR11, 0x8, UR18 ;  /* 0x000000080b1a98a5 */ /* 0x000fc8000f8e0012 */
[----:B------:R-:W-:Y:S02]  /*1210*/  MOV R6, UR24 ;  /* 0x0000001800067c02 */ /* 0x000fe40008000f00 */
[----:B------:R-:W-:Y:S01]  /*1220*/  MOV R7, UR25 ;  /* 0x0000001900077c02 */ /* 0x000fe20008000f00 */
[----:B------:R-:W-:Y:S01]  /*1230*/  @!UP0 UIMAD.WIDE.U32 UR24, UR21, 0x8, UR18 ;  /* 0x00000008151888a5 */ /* 0x000fe2000f8e0012 */
[----:B------:R-:W-:Y:S02]  /*1240*/  MOV R8, UR26 ;  /* 0x0000001a00087c02 */ /* 0x000fe40008000f00 */
[----:B------:R-:W-:Y:S02]  /*1250*/  MOV R9, UR27 ;  /* 0x0000001b00097c02 */ /* 0x000fe40008000f00 */
        /* <DEDUP_REMOVED lines=8> */
[----:B------:R-:W-:Y:S01]  /*12e0*/  IMAD.U32 R4, RZ, RZ, UR24 ;  /* 0x00000018ff047e24 */ /* 0x000fe2000f8e00ff */
[----:B------:R-:W-:Y:S01]  /*12f0*/  UIADD3 UR24, UPT, UPT, UR5, 0x5, URZ ;  /* 0x0000000505187890 */ /* 0x000fe2000fffe0ff */
[----:B------:R-:W-:-:S03]  /*1300*/  @!P2 FADD.FTZ R13, R13, R5 ;  /* 0x000000050d0da221 */ /* 0x000fc60000010000 */
[----:B------:R-:W-:Y:S02]  /*1310*/  ISETP.EQ.OR P2, PT, R4, UR15, P3 ;  /* 0x0000000f04007c0c */ /* 0x000fe40009f42670 */
[----:B------:R-:W-:Y:S01]  /*1320*/  MOV R4, UR24 ;  /* 0x0000001800047c02 */ /* 0x000fe20008000f00 */
[----:B------:R-:W-:Y:S01]  /*1330*/  UIADD3 UR24, UPT, UPT, UR5, 0x7, URZ ;  /* 0x0000000705187890 */ /* 0x000fe2000fffe0ff */
[----:B------:R-:W-:Y:S01]  /*1340*/  MOV R5, UR25 ;  /* 0x0000001900057c02 */ /* 0x000fe20008000f00 */
[----:B---3--:R-:W-:Y:S01]  /*1350*/  @!P4 FADD.FTZ R12, R12, R6 ;  /* 0x000000060c0cc221 */ /* 0x008fe20000010000 */
[----:B------:R-:W-:Y:S01]  /*1360*/  @!P4 FADD.FTZ R13, R13, R7 ;  /* 0x000000070d0dc221 */ /* 0x000fe20000010000 */
[----:B------:R-:W-:Y:S02]  /*1370*/  ISETP.EQ.OR P4, PT, R4, UR15, P3 ;  /* 0x0000000f04007c0c */ /* 0x000fe40009f82670 */
[----:B--2---:R-:W-:Y:S01]  /*1380*/  @!P6 FADD.FTZ R12, R12, R8 ;  /* 0x000000080c0ce221 */ /* 0x004fe20000010000 */
[----:B------:R-:W-:Y:S01]  /*1390*/  @!P6 FADD.FTZ R13, R13, R9 ;  /* 0x000000090d0de221 */ /* 0x000fe20000010000 */
[----:B------:R-:W-:-:S02]  /*13a0*/  ISETP.EQ.OR P6, PT, R5, UR15, P3 ;  /* 0x0000000f05007c0c */ /* 0x000fc40009fc2670 */
[----:B------:R-:W-:Y:S01]  /*13b0*/  VOTEU.ALL UP0, P2 ;  /* 0x0000000000ff7886 */ /* 0x000fe20001000000 */
[----:B------:R-:W-:Y:S01]  /*13c0*/  MOV R4, UR24 ;  /* 0x0000001800047c02 */ /* 0x000fe20008000f00 */
[----:B----4-:R-:W-:Y:S01]  /*13d0*/  @!P5 FADD.FTZ R12, R12, R10 ;  /* 0x0000000a0c0cd221 */ /* 0x010fe20000010000 */
[----:B------:R-:W-:Y:S02]  /*13e0*/  @!P5 FADD.FTZ R13, R13, R11 ;  /* 0x0000000b0d0dd221 */ /* 0x000fe40000010000 */
        /* <DEDUP_REMOVED lines=10> */
[----:B------:R-:W-:Y:S01]  /*1490*/  MOV R6, UR24 ;  /* 0x0000001800067c02 */ /* 0x000fe20008000f00 */
[----:B------:R-:W-:Y:S01]  /*14a0*/  IMAD.U32 R7, RZ, RZ, UR25 ;  /* 0x00000019ff077e24 */ /* 0x000fe2000f8e00ff */
[----:B------:R-:W-:Y:S02]  /*14b0*/  @!UP0 UIMAD.WIDE.U32 UR24, UR10, 0x8, UR18 ;  /* 0x000000080a1888a5 */ /* 0x000fe4000f8e0012 */
[----:B------:R-:W-:Y:S02]  /*14c0*/  MOV R8, UR26 ;  /* 0x0000001a00087c02 */ /* 0x000fe40008000f00 */
[----:B------:R-:W-:Y:S01]  /*14d0*/  MOV R9, UR27 ;  /* 0x0000001b00097c02 */ /* 0x000fe20008000f00 */
[----:B------:R-:W3:Y:S01]  /*14e0*/  @!P4 LDG.E.64 R6, desc[UR16][R6.64] ;  /* 0x000000100606c981 */ /* 0x000ee2000c1e1b00 */
[----:B------:R-:W-:-:S02]  /*14f0*/  MOV R10, UR24 ;  /* 0x00000018000a7c02 */ /* 0x000fc40008000f00 */
[----:B------:R-:W-:Y:S02]  /*1500*/  MOV R11, UR25 ;  /* 0x00000019000b7c02 */ /* 0x000fe40008000f00 */
[----:B------:R-:W4:Y:S04]  /*1510*/  @!P6 LDG.E.64 R8, desc[UR16][R8.64] ;  /* 0x000000100808e981 */ /* 0x000f28000c1e1b00 */
[----:B------:R-:W5:Y:S01]  /*1520*/  @!P5 LDG.E.64 R10, desc[UR16][R10.64] ;  /* 0x000000100a0ad981 */ /* 0x000f62000c1e1b00 */
[----:B------:R-:W-:Y:S02]  /*1530*/  UIADD3 UR5, UPT, UPT, UR5, 0x8, URZ ;  /* 0x0000000805057890 */ /* 0x000fe4000fffe0ff */
        /* <DEDUP_REMOVED lines=20> */
.L_x_2746:
        /* <DEDUP_REMOVED lines=51> */
.L_x_2748:
        /* <DEDUP_REMOVED lines=28> */
.L_x_2749:
        /* <DEDUP_REMOVED lines=13> */
.L_x_2750:
[----:B------:R-:W-:Y:S05]  /*1c40*/  BSYNC.RECONVERGENT B0 ;  /* 0x0000000000007941 */ /* 0x000fea0003800200 */
.L_x_2743:
        /* <DEDUP_REMOVED lines=55> */
[----:B------:R-:W-:Y:S01]  /*1fc0*/  MOV R3, R27 ;  /* 0x0000001b00037202 */ /* 0x000fe20000000f00 */
        /* <DEDUP_REMOVED lines=12> */
.L_x_2754:
[----:B------:R-:W-:Y:S05]  /*2090*/  BSYNC.RECONVERGENT B1 ;  /* 0x0000000000017941 */ /* 0x000fea0003800200 */
.L_x_2753:
        /* <DEDUP_REMOVED lines=12> */
[--C-:B------:R-:W-:Y:S01]  /*2160*/  FADD.FTZ R29, R16, -R0.reuse ;  /* 0x80000000101d7221 */ /* 0x100fe20000010000 */
[----:B------:R-:W-:Y:S01]  /*2170*/  FADD.FTZ R17, R17, -R0 ;  /* 0x8000000011117221 */ /* 0x000fe20000010000 */
[----:B0-----:R-:W-:Y:S01]  /*2180*/  IMAD.MOV.U32 R3, RZ, RZ, R27 ;  /* 0x000000ffff037224 */ /* 0x001fe200078e001b */
[----:B------:R-:W0:Y:S01]  /*2190*/  LDCU.64 UR18, c[0x0][0x380] ;  /* 0x00007000ff1277ac */ /* 0x000e220008000a00 */
        /* <DEDUP_REMOVED lines=13> */
.L_x_2756:
[----:B------:R-:W-:Y:S05]  /*2270*/  BSYNC.RECONVERGENT B1 ;  /* 0x0000000000017941 */ /* 0x000fea0003800200 */
.L_x_2755:
        /* <DEDUP_REMOVED lines=20> */
.L_x_2758:
[----:B------:R-:W-:Y:S05]  /*23c0*/  BSYNC.RECONVERGENT B1 ;  /* 0x0000000000017941 */ /* 0x000fea0003800200 */
.L_x_2757:
        /* <DEDUP_REMOVED lines=19> */
.L_x_2752:
[----:B------:R-:W1:Y:S01]  /*2500*/  LDCU.64 UR10, c[0x0][0x3e8] ;  /* 0x00007d00ff0a77ac */ /* 0x000e620008000a00 */
[----:B------:R-:W-:Y:S01]  /*2510*/  SHF.R.S32.HI R6, RZ, 0x1f, R23 ;  /* 0x0000001fff067819 */ /* 0x000fe20000011417 */
[C---:B------:R-:W-:Y:S01]  /*2520*/  VIADD R11, R23.reuse, 0x20 ;  /* 0x00000020170b7836 */ /* 0x040fe20000000000 */
[C---:B0-----:R-:W-:Y:S01]  /*2530*/  IADD3 R12, PT, PT, R23.reuse, 0x60, RZ ;  /* 0x00000060170c7810 */ /* 0x041fe20007ffe0ff */
[----:B------:R-:W-:Y:S03]  /*2540*/  BSSY.RECONVERGENT B1, `(.L_x_2760) ;  /* 0x0000026000017945 */ /* 0x000fe60003800200 */
        /* <DEDUP_REMOVED lines=37> */
.L_x_2761:
[----:B------:R-:W-:Y:S05]  /*27a0*/  BSYNC.RECONVERGENT B1 ;  /* 0x0000000000017941 */ /* 0x000fea0003800200 */
.L_x_2760:
        /* <DEDUP_REMOVED lines=28> */
[----:B------:R-:W-:-:S05]  /*2970*/  F2FP.F16.F32.PACK_AB R11, R28, R11 ;  /* 0x0000000b1c0b723e */ /* 0x000fca00000000ff */
[----:B------:R1:W-:Y:S02]  /*2980*/  STG.E desc[UR16][R6.64], R11 ;  /* 0x0000000b06007986 */ /* 0x0003e4000c101910 */
.L_x_2763:
[----:B------:R-:W-:Y:S05]  /*2990*/  BSYNC.RECONVERGENT B1 ;  /* 0x0000000000017941 */ /* 0x000fea0003800200 */
.L_x_2762:
        /* <DEDUP_REMOVED lines=32> */
.L_x_2765:
[----:B------:R-:W-:Y:S05]  /*2ba0*/  BSYNC.RECONVERGENT B1 ;  /* 0x0000000000017941 */ /* 0x000fea0003800200 */
.L_x_2764:
        /* <DEDUP_REMOVED lines=28> */
.L_x_2759:
[----:B------:R-:W-:Y:S05]  /*2d70*/  BSYNC.RECONVERGENT B0 ;  /* 0x0000000000007941 */ /* 0x000fea0003800200 */
.L_x_2751:
[----:B------:R-:W-:Y:S02]  /*2d80*/  UIADD3 UR8, UPT, UPT, UR20, UR8, URZ ;  /* 0x0000000814087290 */ /* 0x000fe4000fffe0ff */
[----:B------:R-:W-:Y:S02]  /*2d90*/  UIADD3 UR4, UPT, UPT, UR4, 0x1, URZ ;  /* 0x0000000104047890 */ /* 0x000fe4000fffe0ff */
[----:B------:R-:W-:-:S09]  /*2da0*/  UISETP.GE.AND UP0, UPT, UR8, UR7, UPT ;  /* 0x000000070800728c */ /* 0x000fd2000bf06270 */
[----:B------:R-:W-:Y:S05]  /*2db0*/  BRA.U !UP0, `(.L_x_2766) ;  /* 0xffffffd108ec7547 */ /* 0x000fea000b83ffff */
[----:B------:R-:W-:Y:S05]  /*2dc0*/  EXIT ;  /* 0x000000000000794d */ /* 0x000fea0003800000 */
.L_x_2767:
        /* <DEDUP_REMOVED lines=11> */
.L_x_3464:


//--------------------- .text._Z35group_norm_nhwc_fwd_one_pass_kernelI11Fp16IOFp16WLi256ELi16ELi256EEv26Group_norm_nhwc_fwd_params --------------------------
	.section	.text._Z35group_norm_nhwc_fwd_one_pass_kernelI11Fp16IOFp16WLi256ELi16ELi256EEv26Group_norm_nhwc_fwd_params,"ax",@progbits
	.align	128
        .global         _Z35group_norm_nhwc_fwd_one_pass_kernelI11Fp16IOFp16WLi256ELi16ELi256EEv26Group_norm_nhwc_fwd_params
        .type           _Z35group_norm_nhwc_fwd_one_pass_kernelI11Fp16IOFp16WLi256ELi16ELi256EEv26Group_norm_nhwc_fwd_params,@function
        .size           _Z35group_norm_nhwc_fwd_one_pass_kernelI11Fp16IOFp16WLi256ELi16ELi256EEv26Group_norm_nhwc_fwd_params,(.L_x_3465 - _Z35group_norm_nhwc_fwd_one_pass_kernelI11Fp16IOFp16WLi256ELi16ELi256EEv26Group_norm_nhwc_fwd_params)
        .other          _Z35group_norm_nhwc_fwd_one_pass_kernelI11Fp16IOFp16WLi256ELi16ELi256EEv26Group_norm_nhwc_fwd_params,@"STO_CUDA_ENTRY STV_DEFAULT"
_Z35group_norm_nhwc_fwd_one_pass_kernelI11Fp16IOFp16WLi256ELi16ELi256EEv26Group_norm_nhwc_fwd_params:
.text._Z35group_norm_nhwc_fwd_one_pass_kernelI11Fp16IOFp16WLi256ELi16ELi256EEv26Group_norm_nhwc_fwd_params:
        /* <DEDUP_REMOVED lines=42> */
.L_x_2811:
        /* <DEDUP_REMOVED lines=118> */
[----:B------:R1:W5:Y:S01]  /*0a00*/  @!P1 LDG.E R19, desc[UR16][R8.64] ;  /* 0x0000001008139981 */ /* 0x000362000c1e1900 */
        /* <DEDUP_REMOVED lines=20> */
[----:B------:R0:W5:Y:S01]  /*0b50*/  @!P3 LDG.E R12, desc[UR16][R20.64] ;  /* 0x00000010140cb981 */ /* 0x000162000c1e1900 */
[----:B------:R-:W-:Y:S02]  /*0b60*/  @!P5 IMAD R3, R34, R5, R3 ;  /* 0x000000052203d224 */ /* 0x000fe400078e0203 */
[----:B------:R-:W-:Y:S02]  /*0b70*/  @!P4 LEA.HI.X R11, R22, R11, R13, 0x1, P2 ;  /* 0x0000000b160bc211 */ /* 0x000fe400010f0c0d */
[----:B------:R-:W-:Y:S02]  /*0b80*/  MOV R22, RZ ;  /* 0x000000ff00167202 */ /* 0x000fe40000000f00 */
[----:B0-----:R-:W-:Y:S01]  /*0b90*/  @!P5 MOV R20, R42 ;  /* 0x0000002a0014d202 */ /* 0x001fe20000000f00 */
[----:B-1----:R-:W-:Y:S01]  /*0ba0*/  @!P6 IMAD R24, R2, R8, RZ ;  /* 0x000000080218e224 */ /* 0x002fe200078e02ff */
[----:B------:R-:W-:-:S02]  /*0bb0*/  @!P5 MOV R21, R41 ;  /* 0x000000290015d202 */ /* 0x000fc40000000f00 */
[----:B------:R-:W5:Y:S01]  /*0bc0*/  @!P4 LDG.E R22, desc[UR16][R10.64] ;  /* 0x000000100a16c981 */ /* 0x000f62000c1e1900 */
        /* <DEDUP_REMOVED lines=40> */
[C---:B------:R-:W-:Y:S01]  /*0e50*/  FADD.FTZ R15, R10.reuse, R9 ;  /* 0x000000090a0f7221 */ /* 0x040fe20000010000 */
[----:B------:R-:W-:Y:S02]  /*0e60*/  FADD.FTZ R13, R13, R16 ;  /* 0x000000100d0d7221 */ /* 0x000fe40000010000 */
[----:B------:R-:W-:Y:S01]  /*0e70*/  FFMA.FTZ R16, R10, R10, R17 ;  /* 0x0000000a0a107223 */ /* 0x000fe20000010011 */
[----:B------:R-:W-:Y:S01]  /*0e80*/  FADD.FTZ R14, R14, R15 ;  /* 0x0000000f0e0e7221 */ /* 0x000fe20000010000 */
[----:B------:R-:W-:-:S02]  /*0e90*/  HADD2.F32 R11, -RZ, R12.H1_H1 ;  /* 0x3000000cff0b7230 */ /* 0x000fc40000004100 */
        /* <DEDUP_REMOVED lines=57> */
.L_x_2769:
[----:B------:R-:W-:Y:S05]  /*1230*/  BSYNC.RECONVERGENT B0 ;  /* 0x0000000000007941 */ /* 0x000fea0003800200 */
.L_x_2768:
        /* <DEDUP_REMOVED lines=26> */
.L_x_2771:
[----:B------:R-:W-:Y:S05]  /*13e0*/  BSYNC.RECONVERGENT B0 ;  /* 0x0000000000007941 */ /* 0x000fea0003800200 */
.L_x_2770:
        /* <DEDUP_REMOVED lines=33> */
.L_x_2774:
[----:B----4-:R-:W2:Y:S04]  /*1600*/  LDG.E.STRONG.GPU R16, desc[UR16][R14.64] ;  /* 0x000000100e107981 */ /* 0x010ea8000c1ef900 */
[----:B--2---:R-:W-:Y:S01]  /*1610*/  CCTL.IVALL ;  /* 0x00000000ff00798f */ /* 0x004fe20002000000 */
[----:B------:R-:W-:Y:S05]  /*1620*/  YIELD ;  /* 0x0000000000007946 */ /* 0x000fea0003800000 */
[----:B------:R-:W-:-:S13]  /*1630*/  ISETP.NE.AND P4, PT, R16, R19, PT ;  /* 0x000000131000720c */ /* 0x000fda0003f85270 */
[----:B------:R-:W-:Y:S05]  /*1640*/  @P4 BRA `(.L_x_2774) ;  /* 0xfffffffc00ec4947 */ /* 0x000fea000383ffff */
.L_x_2773:
        /* <DEDUP_REMOVED lines=15> */
.L_x_2776:
        /* <DEDUP_REMOVED lines=91> */
.L_x_2775:
        /* <DEDUP_REMOVED lines=52> */
.L_x_2777:
        /* <DEDUP_REMOVED lines=28> */
.L_x_2778:
        /* <DEDUP_REMOVED lines=13> */
.L_x_2779:
[----:B------:R-:W-:Y:S05]  /*22c0*/  BSYNC.RECONVERGENT B0 ;  /* 0x0000000000007941 */ /* 0x000fea0003800200 */
.L_x_2772:
        /* <DEDUP_REMOVED lines=66> */
.L_x_2783:
[----:B------:R-:W-:Y:S05]  /*26f0*/  BSYNC.RECONVERGENT B1 ;  /* 0x0000000000017941 */ /* 0x000fea0003800200 */
.L_x_2782:
        /* <DEDUP_REMOVED lines=25> */
.L_x_2785:
[----:B------:R-:W-:Y:S05]  /*2890*/  BSYNC.RECONVERGENT B1 ;  /* 0x0000000000017941 */ /* 0x000fea0003800200 */
.L_x_2784:
        /* <DEDUP_REMOVED lines=34> */
.L_x_2787:
[----:B------:R-:W-:Y:S05]  /*2ac0*/  BSYNC.RECONVERGENT B1 ;  /* 0x0000000000017941 */ /* 0x000fea0003800200 */
.L_x_2786:
        /* <DEDUP_REMOVED lines=20> */
.L_x_2789:
[----:B------:R-:W-:Y:S05]  /*2c10*/  BSYNC.RECONVERGENT B1 ;  /* 0x0000000000017941 */ /* 0x000fea0003800200 */
.L_x_2788:
        /* <DEDUP_REMOVED lines=20> */
.L_x_2791:
[----:B------:R-:W-:Y:S05]  /*2d60*/  BSYNC.RECONVERGENT B1 ;  /* 0x0000000000017941 */ /* 0x000fea0003800200 */
.L_x_2790:
        /* <DEDUP_REMOVED lines=20> */
.L_x_2793:
[----:B------:R-:W-:Y:S05]  /*2eb0*/  BSYNC.RECONVERGENT B1 ;  /* 0x0000000000017941 */ /* 0x000fea0003800200 */
.L_x_2792:
        /* <DEDUP_REMOVED lines=20> */
.L_x_2795:
[----:B------:R-:W-:Y:S05]  /*3000*/  BSYNC.RECONVERGENT B1 ;  /* 0x0000000000017941 */ /* 0x000fea0003800200 */
.L_x_2794:
        /* <DEDUP_REMOVED lines=19> */
.L_x_2781:
        /* <DEDUP_REMOVED lines=31> */
.L_x_2798:
[----:B0-----:R-:W-:Y:S05]  /*3330*/  BSYNC.RECONVERGENT B1 ;  /* 0x0000000000017941 */ /* 0x001fea0003800200 */
.L_x_2797:
        /* <DEDUP_REMOVED lines=35> */
.L_x_2800:
[----:B------:R-:W-:Y:S05]  /*3570*/  BSYNC.RECONVERGENT B1 ;  /* 0x0000000000017941 */ /* 0x000fea0003800200 */
.L_x_2799:
        /* <DEDUP_REMOVED lines=44> */
.L_x_2802:
[----:B------:R-:W-:Y:S05]  /*3840*/  BSYNC.RECONVERGENT B1 ;  /* 0x0000000000017941 */ /* 0x000fea0003800200 */
.L_x_2801:
        /* <DEDUP_REMOVED lines=30> */
.L_x_2804:
[----:B------:R-:W-:Y:S05]  /*3a30*/  BSYNC.RECONVERGENT B1 ;  /* 0x0000000000017941 */ /* 0x000fea0003800200 */
.L_x_2803:
        /* <DEDUP_REMOVED lines=30> */
.L_x_2806:
[----:B------:R-:W-:Y:S05]  /*3c20*/  BSYNC.RECONVERGENT B1 ;  /* 0x0000000000017941 */ /* 0x000fea0003800200 */
.L_x_2805:
        /* <DEDUP_REMOVED lines=30> */
.L_x_2808:
[----:B------:R-:W-:Y:S05]  /*3e10*/  BSYNC.RECONVERGENT B1 ;  /* 0x0000000000017941 */ /* 0x000fea0003800200 */
.L_x_2807:
        /* <DEDUP_REMOVED lines=30> */
.L_x_2810:
[----:B------:R-:W-:Y:S05]  /*4000*/  BSYNC.RECONVERGENT B1 ;  /* 0x0000000000017941 */ /* 0x000fea0003800200 */
.L_x_2809:
        /* <DEDUP_REMOVED lines=29> */
.L_x_2796:
[----:B------:R-:W-:Y:S05]  /*41e0*/  BSYNC.RECONVERGENT B0 ;  /* 0x0000000000007941 */ /* 0x000fea0003800200 */
.L_x_2780:
[----:B------:R-:W-:Y:S02]  /*41f0*/  UIADD3 UR9, UPT, UPT, UR21, UR9, URZ ;  /* 0x0000000915097290 */ /* 0x000fe4000fffe0ff */
[----:B------:R-:W-:Y:S02]  /*4200*/  UIADD3 UR4, UPT, UPT, UR4, 0x1, URZ ;  /* 0x0000000104047890 */ /* 0x000fe4000fffe0ff */
[----:B------:R-:W-:-:S09]  /*4210*/  UISETP.GE.AND UP1, UPT, UR9, UR7, UPT ;  /* 0x000000070900728c */ /* 0x000fd2000bf26270 */
[----:B------:R-:W-:Y:S05]  /*4220*/  BRA.U !UP1, `(.L_x_2811) ;  /* 0xffffffc1091c7547 */ /* 0x000fea000b83ffff */
[----:B------:R-:W-:Y:S05]  /*4230*/  EXIT ;  /* 0x000000000000794d */ /* 0x000fea0003800000 */
.L_x_2812:
        /* <DEDUP_REMOVED lines=12> */
.L_x_3465:


//--------------------- .text._Z35group_norm_nhwc_fwd_one_pass_kernelI11Fp16IOFp16WLi512ELi16ELi256EEv26Group_norm_nhwc_fwd_params --------------------------
	.section	.text._Z35group_norm_nhwc_fwd_one_pass_kernelI11Fp16IOFp16WLi512ELi16ELi256EEv26Group_norm_nhwc_fwd_params,"ax",@progbits
	.align	128
        .global         _Z35group_norm_nhwc_fwd_one_pass_kernelI11Fp16IOFp16WLi512ELi16ELi256EEv26Group_norm_nhwc_fwd_params
        .type           _Z35group_norm_nhwc_fwd_one_pass_kernelI11Fp16IOFp16WLi512ELi16ELi256EEv26Group_norm_nhwc_fwd_params,@function
        .size           _Z35group_norm_nhwc_fwd_one_pass_kernelI11Fp16IOFp16WLi512ELi16ELi256EEv26Group_norm_nhwc_fwd_params,(.L_x_3466 - _Z35group_norm_nhwc_fwd_one_pass_kernelI11Fp16IOFp16WLi512ELi16ELi256EEv26Group_norm_nhwc_fwd_params)
        .other          _Z35group_norm_nhwc_fwd_one_pass_kernelI11Fp16IOFp16WLi512ELi16ELi256EEv26Group_norm_nhwc_fwd_params,@"STO_CUDA_ENTRY STV_DEFAULT"
_Z35group_norm_nhwc_fwd_one_pass_kernelI11Fp16IOFp16WLi512ELi16ELi256EEv26Group_norm_nhwc_fwd_params:
.text._Z35group_norm_nhwc_fwd_one_pass_kernelI11Fp16IOFp16WLi512ELi16ELi256EEv26Group_norm_nhwc_fwd_params:
        /* <DEDUP_REMOVED lines=37> */
.L_x_2888:
        /* <DEDUP_REMOVED lines=439> */
.L_x_2814:
[----:B------:R-:W-:Y:S05]  /*1dc0*/  BSYNC.RECONVERGENT B0 ;  /* 0x0000000000007941 */ /* 0x000fea0003800200 */
.L_x_2813:
        /* <DEDUP_REMOVED lines=26> */
.L_x_2816:
[----:B------:R-:W-:Y:S05]  /*1f70*/  BSYNC.RECONVERGENT B0 ;  /* 0x0000000000007941 */ /* 0x000fea0003800200 */
.L_x_2815:
        /* <DEDUP_REMOVED lines=31> */
.L_x_2819:
[----:B---3--:R-:W2:Y:S04]  /*2170*/  LDG.E.STRONG.GPU R16, desc[UR12][R18.64] ;  /* 0x0000000c12107981 */ /* 0x008ea8000c1ef900 */
[----:B--2---:R-:W-:Y:S01]  /*2180*/  CCTL.IVALL ;  /* 0x00000000ff00798f */ /* 0x004fe20002000000 */
[----:B------:R-:W-:Y:S05]  /*2190*/  YIELD ;  /* 0x0000000000007946 */ /* 0x000fea0003800000 */
[----:B------:R-:W-:-:S13]  /*21a0*/  ISETP.NE.AND P2, PT, R16, R61, PT ;  /* 0x0000003d1000720c */ /* 0x000fda0003f45270 */
[----:B------:R-:W-:Y:S05]  /*21b0*/  @P2 BRA `(.L_x_2819) ;  /* 0xfffffffc00ec2947 */ /* 0x000fea000383ffff */
.L_x_2818:
        /* <DEDUP_REMOVED lines=15> */
.L_x_2821:
        /* <DEDUP_REMOVED lines=91> */
.L_x_2820:
        /* <DEDUP_REMOVED lines=52> */
.L_x_2822:
        /* <DEDUP_REMOVED lines=28> */
.L_x_2823:
        /* <DEDUP_REMOVED lines=13> */
.L_x_2824:
[----:B------:R-:W-:Y:S05]  /*2e30*/  BSYNC.RECONVERGENT B0 ;  /* 0x0000000000007941 */ /* 0x000fea0003800200 */
.L_x_2817:
        /* <DEDUP_REMOVED lines=71> */
.L_x_2828:
[----:B------:R-:W-:Y:S05]  /*32b0*/  BSYNC.RECONVERGENT B1 ;  /* 0x0000000000017941 */ /* 0x000fea0003800200 */
.L_x_2827:
        /* <DEDUP_REMOVED lines=20> */
.L_x_2830:
[----:B------:R-:W-:Y:S05]  /*3400*/  BSYNC.RECONVERGENT B1 ;  /* 0x0000000000017941 */ /* 0x000fea0003800200 */
.L_x_2829:
        /* <DEDUP_REMOVED lines=28> */
.L_x_2832:
[----:B------:R-:W-:Y:S05]  /*35d0*/  BSYNC.RECONVERGENT B1 ;  /* 0x0000000000017941 */ /* 0x000fea0003800200 */
.L_x_2831:
        /* <DEDUP_REMOVED lines=22> */
.L_x_2834:
[----:B------:R-:W-:Y:S05]  /*3740*/  BSYNC.RECONVERGENT B1 ;  /* 0x0000000000017941 */ /* 0x000fea0003800200 */
.L_x_2833:
        /* <DEDUP_REMOVED lines=20> */
.L_x_2836:
[----:B------:R-:W-:Y:S05]  /*3890*/  BSYNC.RECONVERGENT B1 ;  /* 0x0000000000017941 */ /* 0x000fea0003800200 */
.L_x_2835:
        /* <DEDUP_REMOVED lines=38> */
.L_x_2838:
[----:B------:R-:W-:Y:S05]  /*3b00*/  BSYNC.RECONVERGENT B1 ;  /* 0x0000000000017941 */ /* 0x000fea0003800200 */
.L_x_2837:
        /* <DEDUP_REMOVED lines=20> */
.L_x_2840:
[----:B------:R-:W-:Y:S05]  /*3c50*/  BSYNC.RECONVERGENT B1 ;  /* 0x0000000000017941 */ /* 0x000fea0003800200 */
.L_x_2839:
        /* <DEDUP_REMOVED lines=23> */
.L_x_2842:
[----:B------:R-:W-:Y:S05]  /*3dd0*/  BSYNC.RECONVERGENT B1 ;  /* 0x0000000000017941 */ /* 0x000fea0003800200 */
.L_x_2841:
        /* <DEDUP_REMOVED lines=20> */
.L_x_2844:
[----:B------:R-:W-:Y:S05]  /*3f20*/  BSYNC.RECONVERGENT B1 ;  /* 0x0000000000017941 */ /* 0x000fea0003800200 */
.L_x_2843:
        /* <DEDUP_REMOVED lines=20> */
.L_x_2846:
[----:B------:R-:W-:Y:S05]  /*4070*/  BSYNC.RECONVERGENT B1 ;  /* 0x0000000000017941 */ /* 0x000fea0003800200 */
.L_x_2845:
        /* <DEDUP_REMOVED lines=35> */
.L_x_2848:
[----:B------:R-:W-:Y:S05]  /*42b0*/  BSYNC.RECONVERGENT B1 ;  /* 0x0000000000017941 */ /* 0x000fea0003800200 */
.L_x_2847:
        /* <DEDUP_REMOVED lines=20> */
.L_x_2850:
[----:B------:R-:W-:Y:S05]  /*4400*/  BSYNC.RECONVERGENT B1 ;  /* 0x0000000000017941 */ /* 0x000fea0003800200 */
.L_x_2849:
        /* <DEDUP_REMOVED lines=20> */
.L_x_2852:
[----:B------:R-:W-:Y:S05]  /*4550*/  BSYNC.RECONVERGENT B1 ;  /* 0x0000000000017941 */ /* 0x000fea0003800200 */
.L_x_2851:
        /* <DEDUP_REMOVED lines=20> */
.L_x_2854:
[----:B------:R-:W-:Y:S05]  /*46a0*/  BSYNC.RECONVERGENT B1 ;  /* 0x0000000000017941 */ /* 0x000fea0003800200 */
.L_x_2853:
        /* <DEDUP_REMOVED lines=20> */
.L_x_2856:
[----:B------:R-:W-:Y:S05]  /*47f0*/  BSYNC.RECONVERGENT B1 ;  /* 0x0000000000017941 */ /* 0x000fea0003800200 */
.L_x_2855:
        /* <DEDUP_REMOVED lines=19> */
.L_x_2826:
        /* <DEDUP_REMOVED lines=33> */
.L_x_2859:
[----:B------:R-:W-:Y:S05]  /*4b40*/  BSYNC.RECONVERGENT B1 ;  /* 0x0000000000017941 */ /* 0x000fea0003800200 */
.L_x_2858:
        /* <DEDUP_REMOVED lines=30> */
.L_x_2861:
[----:B------:R-:W-:Y:S05]  /*4d30*/  BSYNC.RECONVERGENT B1 ;  /* 0x0000000000017941 */ /* 0x000fea0003800200 */
.L_x_2860:
        /* <DEDUP_REMOVED lines=38> */
.L_x_2863:
[----:B------:R-:W-:Y:S05]  /*4fa0*/  BSYNC.RECONVERGENT B1 ;  /* 0x0000000000017941 */ /* 0x000fea0003800200 */
.L_x_2862:
        /* <DEDUP_REMOVED lines=32> */
.L_x_2865:
[----:B------:R-:W-:Y:S05]  /*51b0*/  BSYNC.RECONVERGENT B1 ;  /* 0x0000000000017941 */ /* 0x000fea0003800200 */
.L_x_2864:
        /* <DEDUP_REMOVED lines=30> */
.L_x_2867:
[----:B------:R-:W-:Y:S05]  /*53a0*/  BSYNC.RECONVERGENT B1 ;  /* 0x0000000000017941 */ /* 0x000fea0003800200 */
.L_x_2866:
        /* <DEDUP_REMOVED lines=48> */
.L_x_2869:
[----:B------:R-:W-:Y:S05]  /*56b0*/  BSYNC.RECONVERGENT B1 ;  /* 0x0000000000017941 */ /* 0x000fea0003800200 */
.L_x_2868:
        /* <DEDUP_REMOVED lines=30> */
.L_x_2871:
[----:B------:R-:W-:Y:S05]  /*58a0*/  BSYNC.RECONVERGENT B1 ;  /* 0x0000000000017941 */ /* 0x000fea0003800200 */
.L_x_2870:
        /* <DEDUP_REMOVED lines=33> */
.L_x_2873:
[----:B------:R-:W-:Y:S05]  /*5ac0*/  BSYNC.RECONVERGENT B1 ;  /* 0x0000000000017941 */ /* 0x000fea0003800200 */
.L_x_2872:
        /* <DEDUP_REMOVED lines=30> */
.L_x_2875:
[----:B------:R-:W-:Y:S05]  /*5cb0*/  BSYNC.RECONVERGENT B1 ;  /* 0x0000000000017941 */ /* 0x000fea0003800200 */
.L_x_2874:
        /* <DEDUP_REMOVED lines=30> */
.L_x_2877:
[----:B------:R-:W-:Y:S05]  /*5ea0*/  BSYNC.RECONVERGENT B1 ;  /* 0x0000000000017941 */ /* 0x000fea0003800200 */
.L_x_2876:
        /* <DEDUP_REMOVED lines=45> */
.L_x_2879:
[----:B------:R-:W-:Y:S05]  /*6180*/  BSYNC.RECONVERGENT B1 ;  /* 0x0000000000017941 */ /* 0x000fea0003800200 */
.L_x_2878:
        /* <DEDUP_REMOVED lines=30> */
.L_x_2881:
[----:B------:R-:W-:Y:S05]  /*6370*/  BSYNC.RECONVERGENT B1 ;  /* 0x0000000000017941 */ /* 0x000fea0003800200 */
.L_x_2880:
        /* <DEDUP_REMOVED lines=30> */
.L_x_2883:
[----:B------:R-:W-:Y:S05]  /*6560*/  BSYNC.RECONVERGENT B1 ;  /* 0x0000000000017941 */ /* 0x000fea0003800200 */
.L_x_2882:
        /* <DEDUP_REMOVED lines=30> */
.L_x_2885:
[----:B------:R-:W-:Y:S05]  /*6750*/  BSYNC.RECONVERGENT B1 ;  /* 0x0000000000017941 */ /* 0x000fea0003800200 */
.L_x_2884:
        /* <DEDUP_REMOVED lines=30> */
.L_x_2887:
[----:B------:R-:W-:Y:S05]  /*6940*/  BSYNC.RECONVERGENT B1 ;  /* 0x0000000000017941 */ /* 0x000fea0003800200 */
.L_x_2886:
        /* <DEDUP_REMOVED lines=28> */
.L_x_2857:
[----:B------:R-:W-:Y:S05]  /*6b10*/  BSYNC.RECONVERGENT B0 ;  /* 0x0000000000007941 */ /* 0x000fea0003800200 */
.L_x_2825:
        /* <DEDUP_REMOVED lines=8> */
.L_x_2889:
        /* <DEDUP_REMOVED lines=14> */
.L_x_3466:


//--------------------- .text._Z35group_norm_nhwc_fwd_one_pass_kernelI11Fp32IOFp32WLi64ELi16ELi256EEv26Group_norm_nhwc_fwd_params --------------------------
	.section	.text._Z35group_norm_nhwc_fwd_one_pass_kernelI11Fp32IOFp32WLi64ELi16ELi256EEv26Group_norm_nhwc_fwd_params,"ax",@progbits
	.align	128
        .global         _Z35group_norm_nhwc_fwd_one_pass_kernelI11Fp32IOFp32WLi64ELi16ELi256EEv26Group_norm_nhwc_fwd_params
        .type           _Z35group_norm_nhwc_fwd_one_pass_kernelI11Fp32IOFp32WLi64ELi16ELi256EEv26Group_norm_nhwc_fwd_params,@function
        .size           _Z35group_norm_nhwc_fwd_one_pass_kernelI11Fp32IOFp32WLi64ELi16ELi256EEv26Group_norm_nhwc_fwd_params,(.L_x_3467 - _Z35group_norm_nhwc_fwd_one_pass_kernelI11Fp32IOFp32WLi64ELi16ELi256EEv26Group_norm_nhwc_fwd_params)
        .other          _Z35group_norm_nhwc_fwd_one_pass_kernelI11Fp32IOFp32WLi64ELi16ELi256EEv26Group_norm_nhwc_fwd_params,@"STO_CUDA_ENTRY STV_DEFAULT"
_Z35group_norm_nhwc_fwd_one_pass_kernelI11Fp32IOFp32WLi64ELi16ELi256EEv26Group_norm_nhwc_fwd_params:
.text._Z35group_norm_nhwc_fwd_one_pass_kernelI11Fp32IOFp32WLi64ELi16ELi256EEv26Group_norm_nhwc_fwd_params:
        /* <DEDUP_REMOVED lines=12> */
[----:B------:R-:W3:Y:S01]  /*00c0*/  LDCU.64 UR8, c[0x0][0x388] ;  /* 0x00007100ff0877ac */ /* 0x000ee20008000a00 */
[----:B------:R-:W4:Y:S04]  /*00d0*/  LDCU UR19, c[0x0][0x374] ;  /* 0x00006e80ff1377ac */ /* 0x000f280008000800 */
[----:B------:R-:W2:Y:S01]  /*00e0*/  LDC R26, c[0x0][0x370] ;  /* 0x0000dc00ff1a7b82 */ /* 0x000ea20000000800 */
[----:B------:R-:W5:Y:S01]  /*00f0*/  LDCU.U8 UR5, c[0x0][0x3fc] ;  /* 0x00007f80ff0577ac */ /* 0x000f620008000000 */
[----:B------:R-:W0:Y:S01]  /*0100*/  LDCU.64 UR14, c[0x0][0x358] ;  /* 0x00006b00ff0e77ac */ /* 0x000e220008000a00 */
[----:B-1----:R-:W-:Y:S01]  /*0110*/  MOV R0, UR4 ;  /* 0x0000000400007c02 */ /* 0x002fe20008000f00 */
[----:B------:R-:W-:Y:S01]  /*0120*/  UMOV UR4, URZ ;  /* 0x000000ff00047c82 */ /* 0x000fe20008000000 */
[----:B---3--:R-:W-:Y:S01]  /*0130*/  ISETP.NE.U32.AND P1, PT, RZ, UR8, PT ;  /* 0x00000008ff007c0c */ /* 0x008fe2000bf25070 */
[----:B------:R-:W-:Y:S01]  /*0140*/  UMOV UR8, UR6 ;  /* 0x0000000600087c82 */ /* 0x000fe20008000000 */
[----:B0-----:R-:W-:Y:S01]  /*0150*/  LOP3.LUT P0, RZ, R27, UR18, RZ, 0xfc, !PT ;  /* 0x000000121bff7c12 */ /* 0x001fe2000f80fcff */
[----:B-----5:R-:W-:Y:S01]  /*0160*/  UISETP.NE.AND UP0, UPT, UR5, URZ, UPT ;  /* 0x000000ff0500728c */ /* 0x020fe2000bf05270 */
[----:B------:R-:W-:-:S02]  /*0170*/  SHF.R.U32.HI R27, RZ, 0x3, R27 ;  /* 0x00000003ff1b7819 */ /* 0x000fc4000001161b */
[----:B------:R-:W-:-:S03]  /*0180*/  ISETP.NE.AND.EX P0, PT, RZ, UR9, !P0, P1 ;  /* 0x00000009ff007c0c */ /* 0x000fc6000c705310 */
[----:B----4-:R-:W-:-:S10]  /*0190*/  IMAD R27, R0, UR18, R27 ;  /* 0x00000012001b7c24 */ /* 0x010fd4000f8e021b */
.L_x_2909:
[----:B0-----:R-:W0:Y:S01]  /*01a0*/  LDC R11, c[0x0][0x3f8] ;  /* 0x0000fe00ff0b7b82 */ /* 0x001e220000000800 */
[----:B-1----:R-:W1:Y:S01]  /*01b0*/  LDCU.64 UR10, c[0x0][0x3e8] ;  /* 0x00007d00ff0a77ac */ /* 0x002e620008000a00 */
[----:B---3--:R-:W3:Y:S01]  /*01c0*/  S2R R12, SR_TID.X ;  /* 0x00000000000c7919 */ /* 0x008ee20000002100 */
[----:B------:R-:W-:Y:S02]  /*01d0*/  SHF.R.S32.HI R17, RZ, 0x1f, R27 ;  /* 0x0000001fff117819 */ /* 0x000fe4000001141b */
[----:B------:R-:W-:-:S04]  /*01e0*/  IADD3 R13, PT, PT, R27, 0x20, RZ ;  /* 0x000000201b0d7810 */ /* 0x000fc80007ffe0ff */
[----:B------:R-:W-:Y:S02]  /*01f0*/  SHF.R.S32.HI R15, RZ, 0x1f, R13 ;  /* 0x0000001fff0f7819 */ /* 0x000fe4000001140d */
[----:B0-2--5:R-:W-:Y:S02]  /*0200*/  IABS R5, R11 ;  /* 0x0000000b00057213 */ /* 0x025fe40000000000 */
[----:B------:R-:W-:Y:S02]  /*0210*/  ISETP.NE.AND P3, PT, R11, RZ, PT ;  /* 0x000000ff0b00720c */ /* 0x000fe40003f65270 */
[----:B------:R-:W0:Y:S08]  /*0220*/  I2F.RP R0, R5 ;  /* 0x0000000500007306 */ /* 0x000e300000209400 */
[----:B0-----:R-:W0:Y:S02]  /*0230*/  MUFU.RCP R0, R0 ;  /* 0x0000000000007308 */ /* 0x001e240000001000 */
[----:B0-----:R-:W-:-:S06]  /*0240*/  IADD3 R2, PT, PT, R0, 0xffffffe, RZ ;  /* 0x0ffffffe00027810 */ /* 0x001fcc0007ffe0ff */
[----:B------:R0:W4:Y:S02]  /*0250*/  F2I.FTZ.U32.TRUNC.NTZ R3, R2 ;  /* 0x0000000200037305 */ /* 0x000124000021f000 */
[----:B0-----:R-:W-:Y:S02]  /*0260*/  HFMA2 R2, -RZ, RZ, 0, 0 ;  /* 0x00000000ff027431 */ /* 0x001fe400000001ff */
[----:B----4-:R-:W-:-:S04]  /*0270*/  IMAD.MOV R4, RZ, RZ, -R3 ;  /* 0x000000ffff047224 */ /* 0x010fc800078e0a03 */
[----:B------:R-:W-:Y:S01]  /*0280*/  IMAD R7, R4, R5, RZ ;  /* 0x0000000504077224 */ /* 0x000fe200078e02ff */
[----:B------:R-:W-:-:S03]  /*0290*/  IABS R4, UR8 ;  /* 0x0000000800047c13 */ /* 0x000fc60008000000 */
[----:B------:R-:W-:-:S06]  /*02a0*/  IMAD.HI.U32 R3, R3, R7, R2 ;  /* 0x0000000703037227 */ /* 0x000fcc00078e0002 */
[----:B------:R-:W-:-:S05]  /*02b0*/  IMAD.HI.U32 R3, R3, R4, RZ ;  /* 0x0000000403037227 */ /* 0x000fca00078e00ff */
        /* <DEDUP_REMOVED lines=10> */
[----:B------:R-:W-:Y:S01]  /*0360*/  @P1 VIADD R3, R3, 0x1 ;  /* 0x0000000103031836 */ /* 0x000fe20000000000 */
[----:B------:R-:W-:-:S03]  /*0370*/  ISETP.GE.U32.AND P1, PT, R27, UR10, PT ;  /* 0x0000000a1b007c0c */ /* 0x000fc6000bf26070 */
[----:B------:R-:W0:Y:S01]  /*0380*/  @!P2 LDC.64 R4, c[0x0][0x390] ;  /* 0x0000e400ff04ab82 */ /* 0x000e220000000a00 */
[----:B------:R-:W-:Y:S01]  /*0390*/  ISETP.GE.AND.EX P1, PT, R17, UR11, PT, P1 ;  /* 0x0000000b11007c0c */ /* 0x000fe2000bf26310 */
[----:B------:R-:W1:Y:S01]  /*03a0*/  LDCU.64 UR10, c[0x0][0x3f0] ;  /* 0x00007e00ff0a77ac */ /* 0x000e620008000a00 */
[----:B------:R-:W-:Y:S02]  /*03b0*/  MOV R19, R3 ;  /* 0x0000000300137202 */ /* 0x000fe40000000f00 */
[----:B---3--:R-:W-:Y:S02]  /*03c0*/  SHF.L.U32 R3, R12, 0x1, RZ ;  /* 0x000000010c037819 */ /* 0x008fe400000006ff */
[----:B------:R-:W-:Y:S02]  /*03d0*/  @!P4 IADD3 R19, PT, PT, -R19, RZ, RZ ;  /* 0x000000ff1313c210 */ /* 0x000fe40007ffe1ff */
[----:B------:R-:W-:Y:S02]  /*03e0*/  @!P3 LOP3.LUT R19, RZ, R11, RZ, 0x33, !PT ;  /* 0x0000000bff13b212 */ /* 0x000fe400078e33ff */
[----:B------:R-:W-:-:S02]  /*03f0*/  LOP3.LUT R3, R3, 0xe, RZ, 0xc0, !PT ;  /* 0x0000000e03037812 */ /* 0x000fc400078ec0ff */
[--C-:B------:R-:W-:Y:S01]  /*0400*/  SHF.R.S32.HI R2, RZ, 0x1f, R19.reuse ;  /* 0x0000001fff027819 */ /* 0x100fe20000011413 */
[----:B------:R-:W-:Y:S01]  /*0410*/  IMAD.MOV R0, RZ, RZ, -R19 ;  /* 0x000000ffff007224 */ /* 0x000fe200078e0a13 */
[----:B------:R-:W3:Y:S03]  /*0420*/  @!P1 LDC.64 R8, c[0x0][0x3e0] ;  /* 0x0000f800ff089b82 */ /* 0x000ee60000000a00 */
[----:B------:R-:W-:Y:S02]  /*0430*/  IMAD R0, R11, R0, UR8 ;  /* 0x000000080b007e24 */ /* 0x000fe4000f8e0200 */
[----:B-1----:R-:W-:-:S03]  /*0440*/  IMAD R14, R2, UR10, RZ ;  /* 0x0000000a020e7c24 */ /* 0x002fc6000f8e02ff */
[----:B------:R-:W1:Y:S01]  /*0450*/  @!P2 LDC.64 R10, c[0x0][0x3e0] ;  /* 0x0000f800ff0aab82 */ /* 0x000e620000000a00 */
[----:B------:R-:W-:Y:S01]  /*0460*/  SHF.L.U32 R0, R0, 0x4, RZ ;  /* 0x0000000400007819 */ /* 0x000fe200000006ff */
[----:B------:R-:W-:-:S03]  /*0470*/  IMAD R21, R19, UR11, R14 ;  /* 0x0000000b13157c24 */ /* 0x000fc6000f8e020e */
[----:B------:R-:W-:Y:S02]  /*0480*/  LOP3.LUT R2, R0, R3, RZ, 0xfc, !PT ;  /* 0x0000000300027212 */ /* 0x000fe400078efcff */
[----:B------:R-:W-:Y:S01]  /*0490*/  SHF.R.S32.HI R3, RZ, 0x1f, R0 ;  /* 0x0000001fff037819 */ /* 0x000fe20000011400 */
[----:B------:R-:W4:Y:S02]  /*04a0*/  @!P1 LDC.64 R6, c[0x0][0x390] ;  /* 0x0000e400ff069b82 */ /* 0x000f240000000a00 */
[----:B------:R-:W-:-:S04]  /*04b0*/  IMAD.WIDE.U32 R2, R19, UR10, R2 ;  /* 0x0000000a13027c25 */ /* 0x000fc8000f8e0002 */
[----:B---3--:R-:W-:Y:S01]  /*04c0*/  @!P1 IMAD R14, R17, R8, RZ ;  /* 0x00000008110e9224 */ /* 0x008fe200078e02ff */
[-C--:B------:R-:W-:Y:S01]  /*04d0*/  @!P1 MOV R16, R2.reuse ;  /* 0x0000000200109202 */ /* 0x080fe20000000f00 */
[----:B------:R-:W-:Y:S02]  /*04e0*/  IMAD.IADD R17, R3, 0x1, R21 ;  /* 0x0000000103117824 */ /* 0x000fe400078e0215 */
[C---:B------:R-:W-:Y:S01]  /*04f0*/  @!P1 IMAD R19, R27.reuse, R9, R14 ;  /* 0x000000091b139224 */ /* 0x040fe200078e020e */
[----:B------:R-:W-:Y:S01]  /*0500*/  @!P2 MOV R14, R2 ;  /* 0x00000002000ea202 */ /* 0x000fe20000000f00 */
[----:B------:R-:W-:-:S04]  /*0510*/  @!P1 IMAD.WIDE.U32 R8, R27, R8, R16 ;  /* 0x000000081b089225 */ /* 0x000fc800078e0010 */
[-C--:B-1----:R-:W-:Y:S02]  /*0520*/  @!P2 IMAD R18, R15, R10.reuse, RZ ;  /* 0x0000000a0f12a224 */ /* 0x082fe400078e02ff */
[----:B------:R-:W-:Y:S02]  /*0530*/  @!P2 IMAD.MOV.U32 R15, RZ, RZ, R17 ;  /* 0x000000ffff0fa224 */ /* 0x000fe400078e0011 */
[C---:B------:R-:W-:Y:S02]  /*0540*/  @!P2 IMAD R21, R13.reuse, R11, R18 ;  /* 0x0000000b0d15a224 */ /* 0x040fe400078e0212 */
[----:B------:R-:W-:Y:S01]  /*0550*/  @!P2 IMAD.WIDE.U32 R10, R13, R10, R14 ;  /* 0x0000000a0d0aa225 */ /* 0x000fe200078e000e */
[----:B------:R-:W-:Y:S02]  /*0560*/  @!P1 IADD3 R13, PT, PT, R9, R19, RZ ;  /* 0x00000013090d9210 */ /* 0x000fe40007ffe0ff */
[----:B------:R-:W-:Y:S02]  /*0570*/  CS2R R18, SRZ ;  /* 0x0000000000127805 */ /* 0x000fe4000001ff00 */
[----:B----4-:R-:W-:-:S02]  /*0580*/  @!P1 LEA R6, P3, R8, R6, 0x2 ;  /* 0x0000000608069211 */ /* 0x010fc400078610ff */
[----:B------:R-:W-:Y:S02]  /*0590*/  @!P2 IADD3 R9, PT, PT, R11, R21, RZ ;  /* 0x000000150b09a210 */ /* 0x000fe40007ffe0ff */
[----:B------:R-:W-:Y:S02]  /*05a0*/  CS2R R20, SRZ ;  /* 0x0000000000147805 */ /* 0x000fe4000001ff00 */
[----:B0-----:R-:W-:Y:S02]  /*05b0*/  @!P2 LEA R4, P4, R10, R4, 0x2 ;  /* 0x000000040a04a211 */ /* 0x001fe400078810ff */
[----:B------:R-:W-:Y:S02]  /*05c0*/  @!P1 LEA.HI.X R7, R8, R7, R13, 0x2, P3 ;  /* 0x0000000708079211 */ /* 0x000fe400018f140d */
[----:B------:R-:W-:-:S03]  /*05d0*/  @!P2 LEA.HI.X R5, R10, R5, R9, 0x2, P4 ;  /* 0x000000050a05a211 */ /* 0x000fc600020f1409 */
[----:B------:R-:W3:Y:S04]  /*05e0*/  @!P1 LDG.E.64 R18, desc[UR14][R6.64] ;  /* 0x0000000e06129981 */ /* 0x000ee8000c1e1b00 */
[----:B------:R-:W4:Y:S01]  /*05f0*/  @!P2 LDG.E.64 R20, desc[UR14][R4.64] ;  /* 0x0000000e0414a981 */ /* 0x000f22000c1e1b00 */
[C---:B--2---:R-:W-:Y:S01]  /*0600*/  ISETP.GT.AND P2, PT, R28.reuse, 0x1e, PT ;  /* 0x0000001e1c00780c */ /* 0x044fe20003f44270 */
[----:B------:R-:W-:Y:S01]  /*0610*/  BSSY.RECONVERGENT B0, `(.L_x_2890) ;  /* 0x000002d000007945 */ /* 0x000fe20003800200 */
[----:B------:R-:W-:Y:S01]  /*0620*/  ISETP.GT.AND P3, PT, R28, 0xf, PT ;  /* 0x0000000f1c00780c */ /* 0x000fe20003f64270 */
[----:B---3--:R-:W-:Y:S01]  /*0630*/  FMUL.FTZ R9, R19, R19 ;  /* 0x0000001313097220 */ /* 0x008fe20000410000 */
[----:B------:R-:W-:Y:S01]  /*0640*/  FADD.FTZ R8, R18, R19 ;  /* 0x0000001312087221 */ /* 0x000fe20000010000 */
[----:B----4-:R-:W-:-:S02]  /*0650*/  FMUL.FTZ R13, R21, R21 ;  /* 0x00000015150d7220 */ /* 0x010fc40000410000 */
[----:B------:R-:W-:Y:S01]  /*0660*/  FFMA.FTZ R9, R18, R18, R9 ;  /* 0x0000001212097223 */ /* 0x000fe20000010009 */
[C---:B------:R-:W-:Y:S01]  /*0670*/  FADD.FTZ R11, R20.reuse, R21 ;  /* 0x00000015140b7221 */ /* 0x040fe20000010000 */
[----:B------:R-:W-:Y:S01]  /*0680*/  FADD.FTZ R8, RZ, R8 ;  /* 0x00000008ff087221 */ /* 0x000fe20000010000 */
[----:B------:R-:W-:Y:S01]  /*0690*/  FFMA.FTZ R10, R20, R20, R13 ;  /* 0x00000014140a7223 */ /* 0x000fe2000001000d */
[----:B------:R-:W-:Y:S02]  /*06a0*/  FADD.FTZ R9, RZ, R9 ;  /* 0x00000009ff097221 */ /* 0x000fe40000010000 */
[----:B------:R-:W-:Y:S02]  /*06b0*/  FADD.FTZ R8, R8, R11 ;  /* 0x0000000b08087221 */ /* 0x000fe40000010000 */
[----:B------:R-:W-:-:S03]  /*06c0*/  FADD.FTZ R9, R9, R10 ;  /* 0x0000000a09097221 */ /* 0x000fc60000010000 */
[----:B------:R-:W0:Y:S04]  /*06d0*/  SHFL.DOWN PT, R5, R8, 0x1, 0x1f ;  /* 0x08201f0008057f89 */ /* 0x000e2800000e0000 */
[----:B------:R-:W1:Y:S01]  /*06e0*/  SHFL.DOWN PT, R4, R9, 0x1, 0x1f ;  /* 0x08201f0009047f89 */ /* 0x000e6200000e0000 */
        /* <DEDUP_REMOVED lines=31> */
.L_x_2891:
[----:B------:R-:W-:Y:S05]  /*08e0*/  BSYNC.RECONVERGENT B0 ;  /* 0x0000000000007941 */ /* 0x000fea0003800200 */
.L_x_2890:
        /* <DEDUP_REMOVED lines=8> */
[----:B-12---:R-:W1:Y:S04]  /*0970*/  LDS.128 R4, [UR5+0x10] ;  /* 0x00001005ff047984 */ /* 0x006e680008000c00 */
[----:B---3--:R-:W2:Y:S04]  /*0980*/  LDS.128 R8, [UR5+0x20] ;  /* 0x00002005ff087984 */ /* 0x008ea80008000c00 */
        /* <DEDUP_REMOVED lines=16> */
.L_x_2893:
[----:B------:R-:W-:Y:S05]  /*0a90*/  BSYNC.RECONVERGENT B0 ;  /* 0x0000000000007941 */ /* 0x000fea0003800200 */
.L_x_2892:
[----:B------:R-:W-:Y:S05]  /*0aa0*/  @!P2 BRA `(.L_x_2894) ;  /* 0x0000000c00b4a947 */ /* 0x000fea0003800000 */
[----:B------:R-:W4:Y:S01]  /*0ab0*/  LDC.64 R4, c[0x0][0x3b8] ;  /* 0x0000ee00ff047b82 */ /* 0x000f220000000a00 */
[----:B------:R-:W-:Y:S01]  /*0ac0*/  ULOP3.LUT UR5, UR4, 0x1, URZ, 0xc0, !UPT ;  /* 0x0000000104057892 */ /* 0x000fe2000f8ec0ff */
[----:B------:R-:W-:-:S03]  /*0ad0*/  ISETP.GE.U32.AND P2, PT, R26, 0x8, PT ;  /* 0x000000081a00780c */ /* 0x000fc60003f46070 */
[----:B------:R-:W-:-:S06]  /*0ae0*/  UIMAD UR5, UR5, UR19, URZ ;  /* 0x00000013050572a4 */ /* 0x000fcc000f8e02ff */
[----:B-1----:R-:W-:-:S04]  /*0af0*/  IMAD R6, R26, UR5, RZ ;  /* 0x000000051a067c24 */ /* 0x002fc8000f8e02ff */
[----:B--2---:R-:W-:-:S04]  /*0b00*/  IMAD.SHL.U32 R7, R6, 0x2, RZ ;  /* 0x0000000206077824 */ /* 0x004fc800078e00ff */
[----:B----4-:R-:W-:-:S03]  /*0b10*/  IMAD.WIDE R4, R7, 0x4, R4 ;  /* 0x0000000407047825 */ /* 0x010fc600078e0204 */
[----:B------:R-:W-:Y:S02]  /*0b20*/  R2UR UR16, R4 ;  /* 0x00000000041072ca */ /* 0x000fe400000e0000 */
[----:B------:R-:W-:Y:S01]  /*0b30*/  R2UR UR17, R5 ;  /* 0x00000000051172ca */ /* 0x000fe200000e0000 */
[----:B------:R-:W-:-:S14]  /*0b40*/  @P3 BRA `(.L_x_2895) ;  /* 0x00000000006c3947 */ /* 0x000fdc0003800000 */
[----:B------:R-:W1:Y:S01]  /*0b50*/  LDC.64 R4, c[0x0][0x3b0] ;  /* 0x0000ec00ff047b82 */ /* 0x000e620000000a00 */
[----:B------:R-:W-:Y:S02]  /*0b60*/  UIADD3 UR12, UPT, UPT, UR5, UR6, URZ ;  /* 0x00000006050c7290 */ /* 0x000fe4000fffe0ff */
[----:B------:R-:W-:Y:S02]  /*0b70*/  ULOP3.LUT UP1, UR9, UR4, 0x2, URZ, 0xc0, !UPT ;  /* 0x0000000204097892 */ /* 0x000fe4000f82c0ff */
[----:B------:R-:W-:Y:S02]  /*0b80*/  UIMAD UR10, UR18, UR19, UR6 ;  /* 0x00000013120a72a4 */ /* 0x000fe4000f8e0206 */
[----:B------:R-:W-:Y:S01]  /*0b90*/  MOV R7, UR12 ;  /* 0x0000000c00077c02 */ /* 0x000fe20008000f00 */
[----:B------:R-:W-:Y:S01]  /*0ba0*/  UIADD3 UR9, UPT, UPT, -UR9, 0x1, URZ ;  /* 0x0000000109097890 */ /* 0x000fe2000fffe1ff */
[----:B---3--:R-:W-:Y:S01]  /*0bb0*/  MOV R8, UR12 ;  /* 0x0000000c00087c02 */ /* 0x008fe20008000f00 */
[----:B------:R-:W-:-:S04]  /*0bc0*/  UIMAD.WIDE.U32 UR10, UR10, 0x8, UR16 ;  /* 0x000000080a0a78a5 */ /* 0x000fc8000f8e0010 */
[----:B------:R-:W-:Y:S02]  /*0bd0*/  MOV R11, UR9 ;  /* 0x00000009000b7c02 */ /* 0x000fe40008000f00 */
[----:B------:R-:W-:Y:S01]  /*0be0*/  IMAD.U32 R6, RZ, RZ, UR10 ;  /* 0x0000000aff067e24 */ /* 0x000fe2000f8e00ff */
[----:B-1----:R-:W-:Y:S02]  /*0bf0*/  LEA R4, P4, R7, R4, 0x2 ;  /* 0x0000000407047211 */ /* 0x002fe400078810ff */
[----:B------:R-:W-:Y:S02]  /*0c00*/  MOV R7, UR11 ;  /* 0x0000000b00077c02 */ /* 0x000fe40008000f00 */
[----:B------:R-:W-:Y:S02]  /*0c10*/  LEA.HI.X R5, R8, R5, RZ, 0x2, P4 ;  /* 0x0000000508057211 */ /* 0x000fe400020f14ff */
[----:B------:R-:W-:Y:S01]  /*0c20*/  PLOP3.LUT P4, PT, PT, PT, UP1, 0x80, 0x8 ;  /* 0x000000000008781c */ /* 0x000fe20003f8f018 */
[----:B------:R1:W-:Y:S03]  /*0c30*/  STG.E.64 desc[UR14][R6.64], R22 ;  /* 0x0000001606007986 */ /* 0x0003e6000c101b0e */
[----:B------:R-:W-:Y:S01]  /*0c40*/  SEL R9, R26, RZ, !P4 ;  /* 0x000000ff1a097207 */ /* 0x000fe20006000000 */
[----:B------:R-:W-:Y:S06]  /*0c50*/  MEMBAR.ALL.GPU ;  /* 0x0000000000007992 */ /* 0x000fec000000a000 */
[----:B------:R-:W-:-:S00]  /*0c60*/  ERRBAR ;  /* 0x00000000000079ab */ /* 0x000fc00000000000 */
[----:B------:R-:W-:Y:S06]  /*0c70*/  CGAERRBAR ;  /* 0x00000000000075ab */ /* 0x000fec0000000000 */
[----:B------:R1:W-:Y:S01]  /*0c80*/  REDG.E.ADD.S32.STRONG.GPU desc[UR14][R4.64], R11 ;  /* 0x0000000b0400798e */ /* 0x0003e2000c12e30e */
[----:B------:R-:W-:-:S13]  /*0c90*/  ISETP.NE.AND P4, PT, R9, -0x1, PT ;  /* 0xffffffff0900780c */ /* 0x000fda0003f85270 */
[----:B-1----:R-:W-:Y:S05]  /*0ca0*/  @!P4 BRA `(.L_x_2895) ;  /* 0x000000000014c947 */ /* 0x002fea0003800000 */
.L_x_2896:
[----:B------:R-:W2:Y:S04]  /*0cb0*/  LDG.E.STRONG.GPU R6, desc[UR14][R4.64] ;  /* 0x0000000e04067981 */ /* 0x000ea8000c1ef900 */
[----:B--2---:R-:W-:Y:S01]  /*0cc0*/  CCTL.IVALL ;  /* 0x00000000ff00798f */ /* 0x004fe20002000000 */
[----:B------:R-:W-:Y:S05]  /*0cd0*/  YIELD ;  /* 0x0000000000007946 */ /* 0x000fea0003800000 */
[----:B------:R-:W-:-:S13]  /*0ce0*/  ISETP.NE.AND P4, PT, R6, R9, PT ;  /* 0x000000090600720c */ /* 0x000fda0003f85270 */
[----:B------:R-:W-:Y:S05]  /*0cf0*/  @P4 BRA `(.L_x_2896) ;  /* 0xfffffffc00ec4947 */ /* 0x000fea000383ffff */
.L_x_2895:
        /* <DEDUP_REMOVED lines=15> */
.L_x_2898:
        /* <DEDUP_REMOVED lines=13> */
[----:B------:R-:W-:Y:S01]  /*0ec0*/  MOV R4, UR24 ;  /* 0x0000001800047c02 */ /* 0x000fe20008000f00 */
[----:B------:R-:W-:Y:S01]  /*0ed0*/  IMAD.U32 R5, RZ, RZ, UR25 ;  /* 0x00000019ff057e24 */ /* 0x000fe2000f8e00ff */
[----:B------:R-:W-:Y:S01]  /*0ee0*/  VOTEU.ALL UP2, P6 ;  /* 0x0000000000ff7886 */ /* 0x000fe20003040000 */
[----:B------:R-:W-:-:S03]  /*0ef0*/  @!UP1 UIMAD.WIDE.U32 UR24, UR12, 0x8, UR16 ;  /* 0x000000080c1898a5 */ /* 0x000fc6000f8e0010 */
[----:B------:R-:W-:Y:S01]  /*0f00*/  VOTEU.ALL UP1, P5 ;  /* 0x0000000000ff7886 */ /* 0x000fe20002820000 */
[----:B------:R-:W-:Y:S01]  /*0f10*/  @!UP2 UIMAD.WIDE.U32 UR26, UR11, 0x8, UR16 ;  /* 0x000000080b1aa8a5 */ /* 0x000fe2000f8e0010 */
[----:B------:R-:W0:Y:S01]  /*0f20*/  @!P2 LDG.E.64 R4, desc[UR14][R4.64] ;  /* 0x0000000e0404a981 */ /* 0x000e22000c1e1b00 */
[----:B------:R-:W-:Y:S02]  /*0f30*/  MOV R6, UR24 ;  /* 0x0000001800067c02 */ /* 0x000fe40008000f00 */
[----:B------:R-:W-:Y:S01]  /*0f40*/  MOV R7, UR25 ;  /* 0x0000001900077c02 */ /* 0x000fe20008000f00 */
[----:B------:R-:W-:Y:S01]  /*0f50*/  @!UP1 UIMAD.WIDE.U32 UR24, UR20, 0x8, UR16 ;  /* 0x00000008141898a5 */ /* 0x000fe2000f8e0010 */
[----:B------:R-:W-:Y:S01]  /*0f60*/  MOV R10, UR26 ;  /* 0x0000001a000a7c02 */ /* 0x000fe20008000f00 */
[----:B------:R-:W-:-:S03]  /*0f70*/  IMAD.U32 R11, RZ, RZ, UR27 ;  /* 0x0000001bff0b7e24 */ /* 0x000fc6000f8e00ff */
[----:B------:R-:W2:Y:S01]  /*0f80*/  @!P4 LDG.E.64 R6, desc[UR14][R6.64] ;  /* 0x0000000e0606c981 */ /* 0x000ea2000c1e1b00 */
[----:B---3--:R-:W-:Y:S02]  /*0f90*/  MOV R8, UR24 ;  /* 0x0000001800087c02 */ /* 0x008fe40008000f00 */
[----:B------:R-:W-:Y:S01]  /*0fa0*/  MOV R9, UR25 ;  /* 0x0000001900097c02 */ /* 0x000fe20008000f00 */
[----:B------:R-:W3:Y:S05]  /*0fb0*/  @!P6 LDG.E.64 R10, desc[UR14][R10.64] ;  /* 0x0000000e0a0ae981 */ /* 0x000eea000c1e1b00 */
[----:B------:R-:W4:Y:S01]  /*0fc0*/  @!P5 LDG.E.64 R8, desc[UR14][R8.64] ;  /* 0x0000000e0808d981 */ /* 0x000f22000c1e1b00 */
[----:B------:R-:W-:-:S02]  /*0fd0*/  UIADD3 UR24, UPT, UPT, UR5, 0x4, URZ ;  /* 0x0000000405187890 */ /* 0x000fc4000fffe0ff */
[----:B------:R-:W-:-:S04]  /*0fe0*/  UIADD3 UR25, UPT, UPT, UR5, 0x5, URZ ;  /* 0x0000000505197890 */ /* 0x000fc8000fffe0ff */
[----:B------:R-:W-:Y:S01]  /*0ff0*/  MOV R13, UR24 ;  /* 0x00000018000d7c02 */ /* 0x000fe20008000f00 */
[----:B------:R-:W-:Y:S01]  /*1000*/  UIADD3 UR24, UPT, UPT, UR5, 0x6, URZ ;  /* 0x0000000605187890 */ /* 0x000fe2000fffe0ff */
[----:B0-----:R-:W-:Y:S01]  /*1010*/  @!P2 FADD.FTZ R22, R22, R4 ;  /* 0x000000041616a221 */ /* 0x001fe20000010000 */
[----:B------:R-:W-:Y:S01]  /*1020*/  @!P2 FADD.FTZ R23, R23, R5 ;  /* 0x000000051717a221 */ /* 0x000fe20000010000 */
[----:B------:R-:W-:Y:S01]  /*1030*/  ISETP.EQ.OR P2, PT, R13, UR18, P3 ;  /* 0x000000120d007c0c */ /* 0x000fe20009f42670 */
[----:B------:R-:W-:Y:S01]  /*1040*/  IMAD.U32 R4, RZ, RZ, UR25 ;  /* 0x00000019ff047e24 */ /* 0x000fe2000f8e00ff */
[----:B------:R-:W-:Y:S01]  /*1050*/  UIADD3 UR25, UPT, UPT, UR5, 0x7, URZ ;  /* 0x0000000705197890 */ /* 0x000fe2000fffe0ff */
[----:B--2---:R-:W-:Y:S01]  /*1060*/  @!P4 FADD.FTZ R22, R22, R6 ;  /* 0x000000061616c221 */ /* 0x004fe20000010000 */
[----:B------:R-:W-:Y:S02]  /*1070*/  @!P4 FADD.FTZ R23, R23, R7 ;  /* 0x000000071717c221 */ /* 0x000fe40000010000 */
[----:B------:R-:W-:-:S02]  /*1080*/  ISETP.EQ.OR P4, PT, R4, UR18, P3 ;  /* 0x0000001204007c0c */ /* 0x000fc40009f82670 */
[----:B------:R-:W-:Y:S01]  /*1090*/  MOV R4, UR24 ;  /* 0x0000001800047c02 */ /* 0x000fe20008000f00 */
[----:B---3--:R-:W-:Y:S01]  /*10a0*/  @!P6 FADD.FTZ R22, R22, R10 ;  /* 0x0000000a1616e221 */ /* 0x008fe20000010000 */
[----:B------:R-:W-:Y:S01]  /*10b0*/  @!P6 FADD.FTZ R23, R23, R11 ;  /* 0x0000000b1717e221 */ /* 0x000fe20000010000 */
[----:B------:R-:W-:Y:S02]  /*10c0*/  MOV R5, UR25 ;  /* 0x0000001900057c02 */ /* 0x000fe40008000f00 */
[----:B------:R-:W-:Y:S01]  /*10d0*/  VOTEU.ALL UP1, P2 ;  /* 0x0000000000ff7886 */ /* 0x000fe20001020000 */
[----:B------:R-:W-:Y:S01]  /*10e0*/  ISETP.EQ.OR P6, PT, R4, UR18, P3 ;  /* 0x0000001204007c0c */ /* 0x000fe20009fc2670 */
[----:B----4-:R-:W-:Y:S01]  /*10f0*/  @!P5 FADD.FTZ R22, R22, R8 ;  /* 0x000000081616d221 */ /* 0x010fe20000010000 */
[----:B------:R-:W-:Y:S01]  /*1100*/  @!P5 FADD.FTZ R23, R23, R9 ;  /* 0x000000091717d221 */ /* 0x000fe20000010000 */
[----:B------:R-:W-:Y:S01]  /*1110*/  ISETP.EQ.OR P5, PT, R5, UR18, P3 ;  /* 0x0000001205007c0c */ /* 0x000fe20009fa2670 */
[----:B------:R-:W-:Y:S01]  /*1120*/  @!UP1 UIMAD.WIDE.U32 UR24, UR21, 0x8, UR16 ;  /* 0x00000008151898a5 */ /* 0x000fe2000f8e0010 */
[----:B------:R-:W-:-:S05]  /*1130*/  VOTEU.ALL UP2, P4 ;  /* 0x0000000000ff7886 */ /* 0x000fca0002040000 */
[----:B------:R-:W-:Y:S01]  /*1140*/  MOV R4, UR24 ;  /* 0x0000001800047c02 */ /* 0x000fe20008000f00 */
[----:B------:R-:W-:Y:S01]  /*1150*/  IMAD.U32 R5, RZ, RZ, UR25 ;  /* 0x00000019ff057e24 */ /* 0x000fe2000f8e00ff */
[----:B------:R-:W-:Y:S01]  /*1160*/  @!UP2 UIMAD.WIDE.U32 UR26, UR22, 0x8, UR16 ;  /* 0x00000008161aa8a5 */ /* 0x000fe2000f8e0010 */
[----:B------:R-:W-:-:S03]  /*1170*/  VOTEU.ALL UP1, P6 ;  /* 0x0000000000ff7886 */ /* 0x000fc60003020000 */
[----:B------:R-:W-:Y:S01]  /*1180*/  VOTEU.ALL UP2, P5 ;  /* 0x0000000000ff7886 */ /* 0x000fe20002840000 */
[----:B------:R-:W2:Y:S01]  /*1190*/  @!P2 LDG.E.64 R4, desc[UR14][R4.64] ;  /* 0x0000000e0404a981 */ /* 0x000ea2000c1e1b00 */
[----:B------:R-:W-:Y:S01]  /*11a0*/  MOV R6, UR26 ;  /* 0x0000001a00067c02 */ /* 0x000fe20008000f00 */
[----:B------:R-:W-:Y:S01]  /*11b0*/  @!UP1 UIMAD.WIDE.U32 UR24, UR10, 0x8, UR16 ;  /* 0x000000080a1898a5 */ /* 0x000fe2000f8e0010 */
[----:B------:R-:W-:Y:S01]  /*11c0*/  MOV R7, UR27 ;  /* 0x0000001b00077c02 */ /* 0x000fe20008000f00 */
[----:B------:R-:W-:-:S04]  /*11d0*/  @!UP2 UIMAD.WIDE.U32 UR26, UR23, 0x8, UR16 ;  /* 0x00000008171aa8a5 */ /* 0x000fc8000f8e0010 */
[----:B------:R-:W-:Y:S01]  /*11e0*/  MOV R8, UR24 ;  /* 0x0000001800087c02 */ /* 0x000fe20008000f00 */
[----:B------:R-:W-:Y:S01]  /*11f0*/  IMAD.U32 R9, RZ, RZ, UR25 ;  /* 0x00000019ff097e24 */ /* 0x000fe2000f8e00ff */
[----:B------:R-:W3:Y:S01]  /*1200*/  @!P4 LDG.E.64 R6, desc[UR14][R6.64] ;  /* 0x0000000e0606c981 */ /* 0x000ee2000c1e1b00 */
[----:B------:R-:W-:Y:S02]  /*1210*/  MOV R10, UR26 ;  /* 0x0000001a000a7c02 */ /* 0x000fe40008000f00 */
        /* <DEDUP_REMOVED lines=24> */
.L_x_2897:
[----:B------:R-:W-:-:S04]  /*13a0*/  LOP3.LUT R4, R26, 0x7, RZ, 0xc0, !PT ;  /* 0x000000071a047812 */ /* 0x000fc800078ec0ff */
[----:B------:R-:W-:-:S13]  /*13b0*/  ISETP.NE.AND P2, PT, R4, RZ, PT ;  /* 0x000000ff0400720c */ /* 0x000fda0003f45270 */
[----:B------:R-:W-:Y:S05]  /*13c0*/  @!P2 BRA `(.L_x_2894) ;  /* 0x00000004006ca947 */ /* 0x000fea0003800000 */
[----:B------:R-:W-:Y:S02]  /*13d0*/  IADD3 R4, PT, PT, R4, -0x1, RZ ;  /* 0xffffffff04047810 */ /* 0x000fe40007ffe0ff */
[----:B------:R-:W-:Y:S02]  /*13e0*/  LOP3.LUT P2, R10, R26, 0x3, RZ, 0xc0, !PT ;  /* 0x000000031a0a7812 */ /* 0x000fe4000784c0ff */
        /* <DEDUP_REMOVED lines=13> */
[----:B------:R-:W-:Y:S02]  /*14c0*/  MOV R6, UR10 ;  /* 0x0000000a00067c02 */ /* 0x000fe40008000f00 */
[----:B------:R-:W-:Y:S02]  /*14d0*/  IMAD.U32 R7, RZ, RZ, UR12 ;  /* 0x0000000cff077e24 */ /* 0x000fe4000f8e00ff */
[----:B------:R-:W-:-:S02]  /*14e0*/  ISETP.EQ.OR P5, PT, R6, UR18, P3 ;  /* 0x0000001206007c0c */ /* 0x000fc40009fa2670 */
[----:B------:R-:W-:Y:S02]  /*14f0*/  MOV R6, UR9 ;  /* 0x0000000900067c02 */ /* 0x000fe40008000f00 */
[----:B------:R-:W-:-:S09]  /*1500*/  ISETP.EQ.OR P4, PT, R7, UR18, P3 ;  /* 0x0000001207007c0c */ /* 0x000fd20009f82670 */
[----:B------:R-:W-:-:S04]  /*1510*/  VOTEU.ALL UP1, P5 ;  /* 0x0000000000ff7886 */ /* 0x000fc80002820000 */
[----:B------:R-:W-:Y:S01]  /*1520*/  VOTEU.ALL UP2, P4 ;  /* 0x0000000000ff7886 */ /* 0x000fe20002040000 */
[----:B------:R-:W-:-:S04]  /*1530*/  @!UP1 UIMAD UR10, UR10, UR19, UR6 ;  /* 0x000000130a0a92a4 */ /* 0x000fc8000f8e0206 */
[----:B------:R-:W-:Y:S02]  /*1540*/  @!UP2 UIMAD UR12, UR12, UR19, UR6 ;  /* 0x000000130c0ca2a4 */ /* 0x000fe4000f8e0206 */
[----:B------:R-:W-:Y:S02]  /*1550*/  @!UP1 UIMAD.WIDE.U32 UR10, UR10, 0x8, UR16 ;  /* 0x000000080a0a98a5 */ /* 0x000fe4000f8e0010 */
[----:B------:R-:W-:-:S06]  /*1560*/  @!UP2 UIMAD.WIDE.U32 UR12, UR12, 0x8, UR16 ;  /* 0x000000080c0ca8a5 */ /* 0x000fcc000f8e0010 */
[----:B------:R-:W-:Y:S01]  /*1570*/  MOV R7, UR13 ;  /* 0x0000000d00077c02 */ /* 0x000fe20008000f00 */
[----:B0--3--:R-:W-:Y:S01]  /*1580*/  @!P6 FADD.FTZ R22, R22, R4 ;  /* 0x000000041616e221 */ /* 0x009fe20000010000 */
[----:B------:R-:W-:Y:S01]  /*1590*/  @!P6 FADD.FTZ R23, R23, R5 ;  /* 0x000000051717e221 */ /* 0x000fe20000010000 */
[----:B------:R-:W-:Y:S01]  /*15a0*/  ISETP.EQ.OR P6, PT, R6, UR18, P3 ;  /* 0x0000001206007c0c */ /* 0x000fe20009fc2670 */
[----:B------:R-:W-:Y:S01]  /*15b0*/  IMAD.U32 R6, RZ, RZ, UR12 ;  /* 0x0000000cff067e24 */ /* 0x000fe2000f8e00ff */
[----:B------:R-:W-:Y:S02]  /*15c0*/  MOV R4, UR10 ;  /* 0x0000000a00047c02 */ /* 0x000fe40008000f00 */
[----:B------:R-:W-:-:S03]  /*15d0*/  MOV R5, UR11 ;  /* 0x0000000b00057c02 */ /* 0x000fc60008000f00 */
[----:B------:R-:W2:Y:S04]  /*15e0*/  @!P4 LDG.E.64 R6, desc[UR14][R6.64] ;  /* 0x0000000e0606c981 */ /* 0x000ea8000c1e1b00 */
[----:B------:R-:W3:Y:S02]  /*15f0*/  @!P5 LDG.E.64 R4, desc[UR14][R4.64] ;  /* 0x0000000e0404d981 */ /* 0x000ee4000c1e1b00 */
[----:B------:R-:W-:-:S05]  /*1600*/  VOTEU.ALL UP3, P6 ;  /* 0x0000000000ff7886 */ /* 0x000fca0003060000 */
[----:B------:R-:W-:-:S04]  /*1610*/  @!UP3 UIMAD UR9, UR9, UR19, UR6 ;  /* 0x000000130909b2a4 */ /* 0x000fc8000f8e0206 */
[----:B------:R-:W-:-:S06]  /*1620*/  @!UP3 UIMAD.WIDE.U32 UR10, UR9, 0x8, UR16 ;  /* 0x00000008090ab8a5 */ /* 0x000fcc000f8e0010 */
[----:B------:R-:W-:Y:S02]  /*1630*/  MOV R8, UR10 ;  /* 0x0000000a00087c02 */ /* 0x000fe40008000f00 */
[----:B------:R-:W-:-:S06]  /*1640*/  MOV R9, UR11 ;  /* 0x0000000b00097c02 */ /* 0x000fcc0008000f00 */
[----:B------:R-:W4:Y:S01]  /*1650*/  @!P6 LDG.E.64 R8, desc[UR14][R8.64] ;  /* 0x0000000e0808e981 */ /* 0x000f22000c1e1b00 */
[----:B------:R-:W-:-:S05]  /*1660*/  IMAD.U32 R11, RZ, RZ, UR5 ;  /* 0x00000005ff0b7e24 */ /* 0x000fca000f8e00ff */
[----:B------:R-:W-:-:S04]  /*1670*/  IADD3 R11, PT, PT, R11, 0x4, RZ ;  /* 0x000000040b0b7810 */ /* 0x000fc80007ffe0ff */
[----:B------:R-:W-:Y:S01]  /*1680*/  R2UR UR5, R11 ;  /* 0x000000000b0572ca */ /* 0x000fe200000e0000 */
[----:B---3--:R-:W-:Y:S01]  /*1690*/  @!P5 FADD.FTZ R22, R22, R4 ;  /* 0x000000041616d221 */ /* 0x008fe20000010000 */
[----:B------:R-:W-:-:S03]  /*16a0*/  @!P5 FADD.FTZ R23, R23, R5 ;  /* 0x000000051717d221 */ /* 0x000fc60000010000 */
[----:B--2---:R-:W-:Y:S01]  /*16b0*/  @!P4 FADD.FTZ R22, R22, R6 ;  /* 0x000000061616c221 */ /* 0x004fe20000010000 */
[----:B------:R-:W-:-:S03]  /*16c0*/  @!P4 FADD.FTZ R23, R23, R7 ;  /* 0x000000071717c221 */ /* 0x000fc60000010000 */
[----:B----4-:R-:W-:Y:S01]  /*16d0*/  @!P6 FADD.FTZ R22, R22, R8 ;  /* 0x000000081616e221 */ /* 0x010fe20000010000 */
[----:B------:R-:W-:-:S07]  /*16e0*/  @!P6 FADD.FTZ R23, R23, R9 ;  /* 0x000000091717e221 */ /* 0x000fce0000010000 */
.L_x_2899:
        /* <DEDUP_REMOVED lines=19> */
[----:B------:R-:W2:Y:S01]  /*1820*/  @!P2 LDG.E.64 R6, desc[UR14][R6.64] ;  /* 0x0000000e0606a981 */ /* 0x000ea2000c1e1b00 */
[----:B---3--:R-:W-:-:S05]  /*1830*/  IMAD.U32 R8, RZ, RZ, UR5 ;  /* 0x00000005ff087e24 */ /* 0x008fca000f8e00ff */
[----:B------:R-:W-:-:S04]  /*1840*/  IADD3 R8, PT, PT, R8, 0x2, RZ ;  /* 0x0000000208087810 */ /* 0x000fc80007ffe0ff */
[----:B------:R-:W-:Y:S01]  /*1850*/  R2UR UR5, R8 ;  /* 0x00000000080572ca */ /* 0x000fe200000e0000 */
[----:B0-----:R-:W-:Y:S01]  /*1860*/  @!P4 FADD.FTZ R22, R22, R4 ;  /* 0x000000041616c221 */ /* 0x001fe20000010000 */
[----:B------:R-:W-:-:S03]  /*1870*/  @!P4 FADD.FTZ R23, R23, R5 ;  /* 0x000000051717c221 */ /* 0x000fc60000010000 */
[----:B--2---:R-:W-:Y:S01]  /*1880*/  @!P2 FADD.FTZ R22, R22, R6 ;  /* 0x000000061616a221 */ /* 0x004fe20000010000 */
[----:B------:R-:W-:-:S09]  /*1890*/  @!P2 FADD.FTZ R23, R23, R7 ;  /* 0x000000071717a221 */ /* 0x000fd20000010000 */
.L_x_2900:
        /* <DEDUP_REMOVED lines=13> */
.L_x_2901:
[----:B------:R-:W-:Y:S05]  /*1970*/  BSYNC.RECONVERGENT B0 ;  /* 0x0000000000007941 */ /* 0x000fea0003800200 */
.L_x_2894:
[----:B------:R-:W4:Y:S01]  /*1980*/  S2R R10, SR_TID.X ;  /* 0x00000000000a7919 */ /* 0x000f220000002100 */
[----:B------:R-:W0:Y:S01]  /*1990*/  S2UR UR9, SR_CgaCtaId ;  /* 0x00000000000979c3 */ /* 0x000e220000008800 */
[----:B------:R-:W4:Y:S01]  /*19a0*/  LDCU UR10, c[0x0][0x414] ;  /* 0x00008280ff0a77ac */ /* 0x000f220008000800 */
[----:B------:R-:W-:Y:S01]  /*19b0*/  MOV R11, UR8 ;  /* 0x00000008000b7c02 */ /* 0x000fe20008000f00 */
[----:B------:R-:W-:-:S05]  /*19c0*/  UMOV UR5, 0x400 ;  /* 0x0000040000057882 */ /* 0x000fca0000000000 */
[----:B---3--:R-:W3:Y:S08]  /*19d0*/  @P0 LDC.64 R8, c[0x0][0x388] ;  /* 0x0000e200ff080b82 */ /* 0x008ef00000000a00 */
[----:B-12---:R-:W1:Y:S01]  /*19e0*/  LDC.64 R6, c[0x0][0x398] ;  /* 0x0000e600ff067b82 */ /* 0x006e620000000a00 */
[----:B0-----:R-:W-:-:S07]  /*19f0*/  ULEA UR5, UR9, UR5, 0x18 ;  /* 0x0000000509057291 */ /* 0x001fce000f8ec0ff */
[----:B------:R-:W0:Y:S01]  /*1a00*/  LDC.64 R4, c[0x0][0x3a0] ;  /* 0x0000e800ff047b82 */ /* 0x000e220000000a00 */
[----:B----4-:R-:W-:Y:S01]  /*1a10*/  SHF.L.U32 R10, R10, 0x1, RZ ;  /* 0x000000010a0a7819 */ /* 0x010fe200000006ff */
[----:B---3--:R-:W-:-:S04]  /*1a20*/  @P0 IMAD.WIDE R8, R11, 0x8, R8 ;  /* 0x000000080b080825 */ /* 0x008fc800078e0208 */
[----:B------:R-:W-:Y:S01]  /*1a30*/  @P0 FMUL.FTZ R11, R23, UR10 ;  /* 0x0000000a170b0c20 */ /* 0x000fe20008410000 */
[----:B------:R-:W-:Y:S01]  /*1a40*/  @!P3 STS.64 [UR5+0x50], R22 ;  /* 0x00005016ff00b988 */ /* 0x000fe20008000a05 */
[----:B------:R-:W-:Y:S01]  /*1a50*/  LOP3.LUT R15, R10, 0xe, RZ, 0xc0, !PT ;  /* 0x0000000e0a0f7812 */ /* 0x000fe200078ec0ff */
[----:B------:R-:W-:-:S03]  /*1a60*/  @P0 FMUL.FTZ R10, R22, UR10 ;  /* 0x0000000a160a0c20 */ /* 0x000fc60008410000 */
[----:B------:R-:W-:Y:S02]  /*1a70*/  IADD3 R15, PT, PT, R15, R0, RZ ;  /* 0x000000000f0f7210 */ /* 0x000fe40007ffe0ff */
[----:B------:R2:W-:Y:S03]  /*1a80*/  @P0 STG.E.64 desc[UR14][R8.64], R10 ;  /* 0x0000000a08000986 */ /* 0x0005e6000c101b0e */
[----:B-1----:R-:W-:-:S04]  /*1a90*/  IMAD.WIDE R12, R15, 0x4, R6 ;  /* 0x000000040f0c7825 */ /* 0x002fc800078e0206 */
[----:B0-----:R-:W-:Y:S01]  /*1aa0*/  IMAD.WIDE R6, R15, 0x4, R4 ;  /* 0x000000040f067825 */ /* 0x001fe200078e0204 */
[----:B------:R-:W-:Y:S06]  /*1ab0*/  BAR.SYNC.DEFER_BLOCKING 0x0 ;  /* 0x0000000000007b1d */ /* 0x000fec0000010000 */
[----:B------:R0:W5:Y:S04]  /*1ac0*/  LDG.E.64 R4, desc[UR14][R12.64] ;  /* 0x0000000e0c047981 */ /* 0x000168000c1e1b00 */
[----:B------:R-:W5:Y:S01]  /*1ad0*/  LDG.E.64 R6, desc[UR14][R6.64] ;  /* 0x0000000e06067981 */ /* 0x000f62000c1e1b00 */
[----:B--2---:R-:W-:Y:S01]  /*1ae0*/  IMAD.MOV.U32 R10, RZ, RZ, 0x3f800000 ;  /* 0x3f800000ff0a7424 */ /* 0x004fe200078e00ff */
[----:B------:R-:W-:Y:S01]  /*1af0*/  BSSY.RECONVERGENT B0, `(.L_x_2902) ;  /* 0x0000076000007945 */ /* 0x000fe20003800200 */
[----:B------:R-:W-:Y:S01]  /*1b00*/  IADD3 R11, PT, PT, R27, 0x20, RZ ;  /* 0x000000201b0b7810 */ /* 0x000fe20007ffe0ff */
[----:B------:R-:W1:Y:S02]  /*1b10*/  LDS.64 R14, [UR5+0x50] ;  /* 0x00005005ff0e7984 */ /* 0x000e640008000a00 */
[----:B-1----:R-:W-:-:S04]  /*1b20*/  FMUL.FTZ R0, R14, UR10 ;  /* 0x0000000a0e007c20 */ /* 0x002fc80008410000 */
[----:B------:R-:W-:-:S04]  /*1b30*/  FMUL.FTZ R14, R0, R0 ;  /* 0x00000000000e7220 */ /* 0x000fc80000410000 */
[----:B------:R-:W-:-:S05]  /*1b40*/  FFMA.FTZ R14, R15, UR10, -R14 ;  /* 0x0000000a0f0e7c23 */ /* 0x000fca000801080e */
[----:B------:R-:W-:-:S13]  /*1b50*/  FSETP.GTU.FTZ.AND P2, PT, R14, RZ, PT ;  /* 0x000000ff0e00720b */ /* 0x000fda0003f5c000 */
[----:B------:R-:W1:Y:S02]  /*1b60*/  @P2 LDC R15, c[0x0][0x3a8] ;  /* 0x0000ea00ff0f2b82 */ /* 0x000e640000000800 */
[----:B-1----:R-:W-:-:S04]  /*1b70*/  @P2 FADD.FTZ R14, R14, R15 ;  /* 0x0000000f0e0e2221 */ /* 0x002fc80000010000 */
[----:B------:R0:W1:Y:S01]  /*1b80*/  @P2 MUFU.RSQ R10, R14 ;  /* 0x0000000e000a2308 */ /* 0x0000620000001400 */
[----:B------:R-:W-:Y:S05]  /*1b90*/  BRA.U UP0, `(.L_x_2903) ;  /* 0x0000000100b47547 */ /* 0x000fea000b800000 */
[----:B------:R-:W2:Y:S01]  /*1ba0*/  LDCU.64 UR12, c[0x0][0x3e8] ;  /* 0x00007d00ff0c77ac */ /* 0x000ea20008000a00 */
[----:B0-----:R-:W-:Y:S01]  /*1bb0*/  SHF.R.S32.HI R12, RZ, 0x1f, R27 ;  /* 0x0000001fff0c7819 */ /* 0x001fe2000001141b */
[----:B------:R-:W-:Y:S01]  /*1bc0*/  BSSY.RECONVERGENT B1, `(.L_x_2904) ;  /* 0x0000018000017945 */ /* 0x000fe20003800200 */
        /* <DEDUP_REMOVED lines=8> */
[C---:B------:R-:W-:Y:S01]  /*1c50*/  FADD.FTZ R13, -R0.reuse, R18 ;  /* 0x00000012000d7221 */ /* 0x040fe20000010100 */
[----:B------:R-:W-:Y:S01]  /*1c60*/  MOV R9, R17 ;  /* 0x0000001100097202 */ /* 0x000fe20000000f00 */
[----:B------:R-:W2:Y:S01]  /*1c70*/  LDCU.64 UR10, c[0x0][0x380] ;  /* 0x00007000ff0a77ac */ /* 0x000ea20008000a00 */
[----:B------:R-:W-:Y:S01]  /*1c80*/  FADD.FTZ R19, -R0, R19 ;  /* 0x0000001300137221 */ /* 0x000fe20000010100 */
[----:B-1----:R-:W-:-:S03]  /*1c90*/  FMUL.FTZ R13, R13, R10 ;  /* 0x0000000a0d0d7220 */ /* 0x002fc60000410000 */
[----:B------:R-:W-:Y:S01]  /*1ca0*/  FMUL.FTZ R18, R19, R10 ;  /* 0x0000000a13127220 */ /* 0x000fe20000410000 */
[----:B-----5:R-:W-:Y:S01]  /*1cb0*/  FFMA.FTZ R14, R4, R13, R6 ;  /* 0x0000000d040e7223 */ /* 0x020fe20000010006 */
[----:B0-----:R-:W-:Y:S02]  /*1cc0*/  IMAD R12, R12, UR16, RZ ;  /* 0x000000100c0c7c24 */ /* 0x001fe4000f8e02ff */
[----:B------:R-:W-:-:S04]  /*1cd0*/  IMAD.WIDE.U32 R8, R27, UR16, R8 ;  /* 0x000000101b087c25 */ /* 0x000fc8000f8e0008 */
[----:B------:R-:W-:Y:S01]  /*1ce0*/  IMAD R15, R27, UR17, R12 ;  /* 0x000000111b0f7c24 */ /* 0x000fe2000f8e020c */
[----:B--2---:R-:W-:-:S03]  /*1cf0*/  LEA R12, P1, R8, UR10, 0x2 ;  /* 0x0000000a080c7c11 */ /* 0x004fc6000f8210ff */
[----:B------:R-:W-:-:S05]  /*1d00*/  IMAD.IADD R15, R9, 0x1, R15 ;  /* 0x00000001090f7824 */ /* 0x000fca00078e020f */
[----:B------:R-:W-:Y:S01]  /*1d10*/  LEA.HI.X R13, R8, UR11, R15, 0x2, P1 ;  /* 0x0000000b080d7c11 */ /* 0x000fe200088f140f */
[----:B------:R-:W-:-:S05]  /*1d20*/  FFMA.FTZ R15, R5, R18, R7 ;  /* 0x00000012050f7223 */ /* 0x000fca0000010007 */
[----:B------:R0:W-:Y:S02]  /*1d30*/  STG.E.64 desc[UR14][R12.64], R14 ;  /* 0x0000000e0c007986 */ /* 0x0001e4000c101b0e */
.L_x_2905:
[----:B------:R-:W-:Y:S05]  /*1d40*/  BSYNC.RECONVERGENT B1 ;  /* 0x0000000000017941 */ /* 0x000fea0003800200 */
.L_x_2904:
[----:B------:R-:W-:Y:S05]  /*1d50*/  @P2 BRA `(.L_x_2906) ;  /* 0x00000004003c2947 */ /* 0x000fea0003800000 */
[----:B------:R-:W2:Y:S01]  /*1d60*/  LDCU.64 UR10, c[0x0][0x3e0] ;  /* 0x00007c00ff0a77ac */ /* 0x000ea20008000a00 */
[----:B------:R-:W-:Y:S01]  /*1d70*/  MOV R3, R17 ;  /* 0x0000001100037202 */ /* 0x000fe20000000f00 */
[C---:B------:R-:W-:Y:S01]  /*1d80*/  FADD.FTZ R9, -R0.reuse, R20 ;  /* 0x0000001400097221 */ /* 0x040fe20000010100 */
[----:B------:R-:W-:Y:S01]  /*1d90*/  FADD.FTZ R21, -R0, R21 ;  /* 0x0000001500157221 */ /* 0x000fe20000010100 */
[----:B------:R-:W3:Y:S02]  /*1da0*/  LDCU.64 UR12, c[0x0][0x380] ;  /* 0x00007000ff0c77ac */ /* 0x000ee40008000a00 */
[-C--:B-1----:R-:W-:Y:S01]  /*1db0*/  FMUL.FTZ R9, R9, R10.reuse ;  /* 0x0000000a09097220 */ /* 0x082fe20000410000 */
[----:B------:R-:W-:-:S03]  /*1dc0*/  FMUL.FTZ R10, R21, R10 ;  /* 0x0000000a150a7220 */ /* 0x000fc60000410000 */
[----:B-----5:R-:W-:Y:S01]  /*1dd0*/  FFMA.FTZ R4, R4, R9, R6 ;  /* 0x0000000904047223 */ /* 0x020fe20000010006 */
[----:B------:R-:W-:Y:S01]  /*1de0*/  FFMA.FTZ R5, R5, R10, R7 ;  /* 0x0000000a05057223 */ /* 0x000fe20000010007 */
[----:B--2---:R-:W-:Y:S02]  /*1df0*/  IMAD R22, R22, UR10, RZ ;  /* 0x0000000a16167c24 */ /* 0x004fe4000f8e02ff */
[----:B------:R-:W-:-:S04]  /*1e00*/  IMAD.WIDE.U32 R2, R11, UR10, R2 ;  /* 0x0000000a0b027c25 */ /* 0x000fc8000f8e0002 */
[----:B------:R-:W-:Y:S01]  /*1e10*/  IMAD R11, R11, UR11, R22 ;  /* 0x0000000b0b0b7c24 */ /* 0x000fe2000f8e0216 */
[----:B---3--:R-:W-:-:S04]  /*1e20*/  LEA R8, P1, R2, UR12, 0x2 ;  /* 0x0000000c02087c11 */ /* 0x008fc8000f8210ff */
[----:B------:R-:W-:-:S04]  /*1e30*/  IADD3 R11, PT, PT, R3, R11, RZ ;  /* 0x0000000b030b7210 */ /* 0x000fc80007ffe0ff */
[----:B------:R-:W-:-:S05]  /*1e40*/  LEA.HI.X R9, R2, UR13, R11, 0x2, P1 ;  /* 0x0000000d02097c11 */ /* 0x000fca00088f140b */
[----:B------:R2:W-:Y:S01]  /*1e50*/  STG.E.64 desc[UR14][R8.64], R4 ;  /* 0x0000000408007986 */ /* 0x0005e2000c101b0e */
[----:B------:R-:W-:Y:S05]  /*1e60*/  BRA `(.L_x_2906) ;  /* 0x0000000000f87947 */ /* 0x000fea0003800000 */
.L_x_2903:
[----:B------:R-:W-:Y:S04]  /*1e70*/  BSSY.RECONVERGENT B1, `(.L_x_2907) ;  /* 0x000001e000017945 */ /* 0x000fe80003800200 */
[----:B------:R-:W-:Y:S05]  /*1e80*/  @P1 BRA `(.L_x_2908) ;  /* 0x0000000000701947 */ /* 0x000fea0003800000 */
[C---:B------:R-:W-:Y:S01]  /*1e90*/  FADD.FTZ R9, -R0.reuse, R18 ;  /* 0x0000001200097221 */ /* 0x040fe20000010100 */
[----:B------:R-:W-:Y:S01]  /*1ea0*/  FADD.FTZ R19, -R0, R19 ;  /* 0x0000001300137221 */ /* 0x000fe20000010100 */
[----:B------:R-:W2:Y:S01]  /*1eb0*/  LDCU.64 UR10, c[0x0][0x3e0] ;  /* 0x00007c00ff0a77ac */ /* 0x000ea20008000a00 */
[----:B------:R-:W-:Y:S01]  /*1ec0*/  SHF.R.S32.HI R22, RZ, 0x1f, R27 ;  /* 0x0000001fff167819 */ /* 0x000fe2000001141b */
[-C--:B-1----:R-:W-:Y:S01]  /*1ed0*/  FMUL.FTZ R9, R9, R10.reuse ;  /* 0x0000000a09097220 */ /* 0x082fe20000410000 */
[----:B0-----:R-:W-:Y:S01]  /*1ee0*/  FMUL.FTZ R14, R19, R10 ;  /* 0x0000000a130e7220 */ /* 0x001fe20000410000 */
[----:B------:R-:W0:Y:S01]  /*1ef0*/  LDCU.64 UR12, c[0x0][0x380] ;  /* 0x00007000ff0c77ac */ /* 0x000e220008000a00 */
[----:B------:R-:W-:Y:S01]  /*1f00*/  MOV R12, R2 ;  /* 0x00000002000c7202 */ /* 0x000fe20000000f00 */
[----:B-----5:R-:W-:Y:S01]  /*1f10*/  FFMA.FTZ R15, R4, R9, R6 ;  /* 0x00000009040f7223 */ /* 0x020fe20000010006 */
[----:B------:R-:W-:Y:S01]  /*1f20*/  FFMA.FTZ R14, R5, R14, R7 ;  /* 0x0000000e050e7223 */ /* 0x000fe20000010007 */
[----:B------:R-:W-:-:S02]  /*1f30*/  IMAD.MOV.U32 R13, RZ, RZ, R17 ;  /* 0x000000ffff0d7224 */ /* 0x000fc400078e0011 */
[----:B------:R-:W-:Y:S01]  /*1f40*/  FMUL.FTZ R8, R15, -1.4426950216293334961 ;  /* 0xbfb8aa3b0f087820 */ /* 0x000fe20000410000 */
[----:B------:R-:W-:-:S05]  /*1f50*/  FMUL.FTZ R9, R14, -1.4426950216293334961 ;  /* 0xbfb8aa3b0e097820 */ /* 0x000fca0000410000 */
[----:B------:R-:W1:Y:S01]  /*1f60*/  MUFU.EX2 R8, R8 ;  /* 0x0000000800087308 */ /* 0x000e620000000800 */
[----:B--2---:R-:W-:-:S03]  /*1f70*/  IMAD R22, R22, UR10, RZ ;  /* 0x0000000a16167c24 */ /* 0x004fc6000f8e02ff */
[----:B------:R-:W2:Y:S01]  /*1f80*/  MUFU.EX2 R9, R9 ;  /* 0x0000000900097308 */ /* 0x000ea20000000800 */
[----:B------:R-:W-:-:S04]  /*1f90*/  IMAD.WIDE.U32 R12, R27, UR10, R12 ;  /* 0x0000000a1b0c7c25 */ /* 0x000fc8000f8e000c */
[----:B-1----:R-:W-:Y:S01]  /*1fa0*/  FADD.FTZ R18, R8, 1 ;  /* 0x3f80000008127421 */ /* 0x002fe20000010000 */
[----:B0-----:R-:W-:Y:S01]  /*1fb0*/  LEA R8, P1, R12, UR12, 0x2 ;  /* 0x0000000c0c087c11 */ /* 0x001fe2000f8210ff */
[----:B--2---:R-:W-:Y:S01]  /*1fc0*/  FADD.FTZ R19, R9, 1 ;  /* 0x3f80000009137421 */ /* 0x004fe20000010000 */
[----:B------:R-:W-:-:S03]  /*1fd0*/  IMAD R9, R27, UR11, R22 ;  /* 0x0000000b1b097c24 */ /* 0x000fc6000f8e0216 */
[----:B------:R-:W0:Y:S02]  /*1fe0*/  MUFU.RCP R18, R18 ;  /* 0x0000001200127308 */ /* 0x000e240000001000 */
[----:B------:R-:W-:-:S06]  /*1ff0*/  IADD3 R9, PT, PT, R13, R9, RZ ;  /* 0x000000090d097210 */ /* 0x000fcc0007ffe0ff */
[----:B------:R-:W1:Y:S01]  /*2000*/  MUFU.RCP R19, R19 ;  /* 0x0000001300137308 */ /* 0x000e620000001000 */
[----:B------:R-:W-:Y:S01]  /*2010*/  LEA.HI.X R9, R12, UR13, R9, 0x2, P1 ;  /* 0x0000000d0c097c11 */ /* 0x000fe200088f1409 */
[----:B0-----:R-:W-:Y:S01]  /*2020*/  FMUL.FTZ R12, R15, R18 ;  /* 0x000000120f0c7220 */ /* 0x001fe20000410000 */
[----:B-1----:R-:W-:-:S05]  /*2030*/  FMUL.FTZ R13, R14, R19 ;  /* 0x000000130e0d7220 */ /* 0x002fca0000410000 */
[----:B------:R2:W-:Y:S02]  /*2040*/  STG.E.64 desc[UR14][R8.64], R12 ;  /* 0x0000000c08007986 */ /* 0x0005e4000c101b0e */
.L_x_2908:
[----:B------:R-:W-:Y:S05]  /*2050*/  BSYNC.RECONVERGENT B1 ;  /* 0x0000000000017941 */ /* 0x000fea0003800200 */
.L_x_2907:
[----:B------:R-:W3:Y:S01]  /*2060*/  LDCU.64 UR10, c[0x0][0x3e8] ;  /* 0x00007d00ff0a77ac */ /* 0x000ee20008000a00 */
[----:B--2---:R-:W-:Y:S02]  /*2070*/  SHF.R.S32.HI R8, RZ, 0x1f, R11 ;  /* 0x0000001fff087819 */ /* 0x004fe4000001140b */
[----:B---3--:R-:W-:-:S04]  /*2080*/  ISETP.GE.U32.AND P1, PT, R11, UR10, PT ;  /* 0x0000000a0b007c0c */ /* 0x008fc8000bf26070 */
[----:B------:R-:W-:-:S13]  /*2090*/  ISETP.GE.AND.EX P1, PT, R8, UR11, PT, P1 ;  /* 0x0000000b08007c0c */ /* 0x000fda000bf26310 */
[----:B------:R-:W-:Y:S05]  /*20a0*/  @P1 BRA `(.L_x_2906) ;  /* 0x0000000000681947 */ /* 0x000fea0003800000 */
[C---:B------:R-:W-:Y:S01]  /*20b0*/  FADD.FTZ R3, -R0.reuse, R20 ;  /* 0x0000001400037221 */ /* 0x040fe20000010100 */
[----:B------:R-:W-:Y:S01]  /*20c0*/  FADD.FTZ R21, -R0, R21 ;  /* 0x0000001500157221 */ /* 0x000fe20000010100 */
        /* <DEDUP_REMOVED lines=12> */
[----:B------:R-:W-:-:S04]  /*2190*/  IMAD.WIDE.U32 R2, R11, UR10, R2 ;  /* 0x0000000a0b027c25 */ /* 0x000fc8000f8e0002 */
[----:B------:R-:W-:Y:S02]  /*21a0*/  IMAD R11, R11, UR11, R8 ;  /* 0x0000000b0b0b7c24 */ /* 0x000fe4000f8e0208 */
[----:B---3--:R-:W-:-:S03]  /*21b0*/  FADD.FTZ R5, R0, 1 ;  /* 0x3f80000000057421 */ /* 0x008fc60000010000 */
[----:B------:R-:W-:Y:S01]  /*21c0*/  IADD3 R11, PT, PT, R3, R11, RZ ;  /* 0x0000000b030b7210 */ /* 0x000fe20007ffe0ff */
[----:B--2---:R-:W-:Y:S01]  /*21d0*/  FADD.FTZ R9, R6, 1 ;  /* 0x3f80000006097421 */ /* 0x004fe20000010000 */
[C---:B-1----:R-:W-:Y:S01]  /*21e0*/  LEA R6, P1, R2.reuse, UR12, 0x2 ;  /* 0x0000000c02067c11 */ /* 0x042fe2000f8210ff */
[----:B------:R-:W1:Y:S03]  /*21f0*/  MUFU.RCP R5, R5 ;  /* 0x0000000500057308 */ /* 0x000e660000001000 */
[----:B------:R-:W-:-:S05]  /*2200*/  LEA.HI.X R7, R2, UR13, R11, 0x2, P1 ;  /* 0x0000000d02077c11 */ /* 0x000fca00088f140b */
[----:B------:R-:W2:Y:S01]  /*2210*/  MUFU.RCP R9, R9 ;  /* 0x0000000900097308 */ /* 0x000ea20000001000 */
[----:B-1----:R-:W-:Y:S01]  /*2220*/  FMUL.FTZ R4, R4, R5 ;  /* 0x0000000504047220 */ /* 0x002fe20000410000 */
[----:B--2---:R-:W-:-:S05]  /*2230*/  FMUL.FTZ R5, R10, R9 ;  /* 0x000000090a057220 */ /* 0x004fca0000410000 */
[----:B------:R3:W-:Y:S02]  /*2240*/  STG.E.64 desc[UR14][R6.64], R4 ;  /* 0x0000000406007986 */ /* 0x0007e4000c101b0e */
.L_x_2906:
[----:B------:R-:W-:Y:S05]  /*2250*/  BSYNC.RECONVERGENT B0 ;  /* 0x0000000000007941 */ /* 0x000fea0003800200 */
.L_x_2902:
[----:B------:R-:W-:Y:S02]  /*2260*/  UIADD3 UR8, UPT, UPT, UR19, UR8, URZ ;  /* 0x0000000813087290 */ /* 0x000fe4000fffe0ff */
[----:B------:R-:W-:Y:S02]  /*2270*/  UIADD3 UR4, UPT, UPT, UR4, 0x1, URZ ;  /* 0x0000000104047890 */ /* 0x000fe4000fffe0ff */
[----:B------:R-:W-:-:S09]  /*2280*/  UISETP.GE.AND UP1, UPT, UR8, UR7, UPT ;  /* 0x000000070800728c */ /* 0x000fd2000bf26270 */
[----:B------:R-:W-:Y:S05]  /*2290*/  BRA.U !UP1, `(.L_x_2909) ;  /* 0xffffffdd09c07547 */ /* 0x000fea000b83ffff */
[----:B------:R-:W-:Y:S05]  /*22a0*/  EXIT ;  /* 0x000000000000794d */ /* 0x000fea0003800000 */
.L_x_2910:
        /* <DEDUP_REMOVED lines=13> */
.L_x_3467:


//--------------------- .text._Z35group_norm_nhwc_fwd_one_pass_kernelI11Fp32IOFp32WLi128ELi16ELi256EEv26Group_norm_nhwc_fwd_params --------------------------
	.section	.text._Z35group_norm_nhwc_fwd_one_pass_kernelI11Fp32IOFp32WLi128ELi16ELi256EEv26Group_norm_nhwc_fwd_params,"ax",@progbits
	.align	128
        .global         _Z35group_norm_nhwc_fwd_one_pass_kernelI11Fp32IOFp32WLi128ELi16ELi256EEv26Group_norm_nhwc_fwd_params
        .type           _Z35group_norm_nhwc_fwd_one_pass_kernelI11Fp32IOFp32WLi128ELi16ELi256EEv26Group_norm_nhwc_fwd_params,@function
        .size           _Z35group_norm_nhwc_fwd_one_pass_kernelI11Fp32IOFp32WLi128ELi16ELi256EEv26Group_norm_nhwc_fwd_params,(.L_x_3468 - _Z35group_norm_nhwc_fwd_one_pass_kernelI11Fp32IOFp32WLi128ELi16ELi256EEv26Group_norm_nhwc_fwd_params)
        .other          _Z35group_norm_nhwc_fwd_one_pass_kernelI11Fp32IOFp32WLi128ELi16ELi256EEv26Group_norm_nhwc_fwd_params,@"STO_CUDA_ENTRY STV_DEFAULT"
_Z35group_norm_nhwc_fwd_one_pass_kernelI11Fp32IOFp32WLi128ELi16ELi256EEv26Group_norm_nhwc_fwd_params:
.text._Z35group_norm_nhwc_fwd_one_pass_kernelI11Fp32IOFp32WLi128ELi16ELi256EEv26Group_norm_nhwc_fwd_params:
        /* <DEDUP_REMOVED lines=23> */
.L_x_2938:
[----:B0-2---:R-:W0:Y:S01]  /*0170*/  LDC R10, c[0x0][0x3f8] ;  /* 0x0000fe00ff0a7b82 */ /* 0x005e220000000800 */
[----:B-----5:R-:W-:Y:S01]  /*0180*/  IABS R8, UR8 ;  /* 0x0000000800087c13 */ /* 0x020fe20008000000 */
[----:B-1----:R-:W1:Y:S01]  /*0190*/  LDCU.64 UR10, c[0x0][0x3e8] ;  /* 0x00007d00ff0a77ac */ /* 0x002e620008000a00 */
[----:B------:R-:W-:Y:S01]  /*01a0*/  SHF.R.S32.HI R15, RZ, 0x1f, R2 ;  /* 0x0000001fff0f7819 */ /* 0x000fe20000011402 */
[----:B------:R-:W2:Y:S01]  /*01b0*/  LDCU.64 UR12, c[0x0][0x3f0] ;  /* 0x00007e00ff0c77ac */ /* 0x000ea20008000a00 */
[----:B0--34-:R-:W-:Y:S02]  /*01c0*/  IABS R6, R10 ;  /* 0x0000000a00067213 */ /* 0x019fe40000000000 */
[----:B------:R-:W-:Y:S02]  /*01d0*/  ISETP.NE.AND P3, PT, R10, RZ, PT ;  /* 0x000000ff0a00720c */ /* 0x000fe40003f65270 */
[----:B------:R-:W0:Y:S08]  /*01e0*/  I2F.RP R3, R6 ;  /* 0x0000000600037306 */ /* 0x000e300000209400 */
[----:B0-----:R-:W0:Y:S02]  /*01f0*/  MUFU.RCP R3, R3 ;  /* 0x0000000300037308 */ /* 0x001e240000001000 */
[----:B0-----:R-:W-:-:S06]  /*0200*/  IADD3 R4, PT, PT, R3, 0xffffffe, RZ ;  /* 0x0ffffffe03047810 */ /* 0x001fcc0007ffe0ff */
[----:B------:R0:W3:Y:S02]  /*0210*/  F2I.FTZ.U32.TRUNC.NTZ R5, R4 ;  /* 0x0000000400057305 */ /* 0x0000e4000021f000 */
[----:B0-----:R-:W-:Y:S01]  /*0220*/  HFMA2 R4, -RZ, RZ, 0, 0 ;  /* 0x00000000ff047431 */ /* 0x001fe200000001ff */
[----:B---3--:R-:W-:-:S05]  /*0230*/  IADD3 R7, PT, PT, RZ, -R5, RZ ;  /* 0x80000005ff077210 */ /* 0x008fca0007ffe0ff */
[----:B------:R-:W-:-:S04]  /*0240*/  IMAD R7, R7, R6, RZ ;  /* 0x0000000607077224 */ /* 0x000fc800078e02ff */
[----:B------:R-:W-:Y:S02]  /*0250*/  IMAD.HI.U32 R5, R5, R7, R4 ;  /* 0x0000000705057227 */ /* 0x000fe400078e0004 */
[----:B------:R-:W0:Y:S02]  /*0260*/  S2R R4, SR_TID.X ;  /* 0x0000000000047919 */ /* 0x000e240000002100 */
[----:B------:R-:W-:Y:S01]  /*0270*/  IMAD.MOV.U32 R7, RZ, RZ, R8 ;  /* 0x000000ffff077224 */ /* 0x000fe200078e0008 */
[----:B------:R-:W-:-:S03]  /*0280*/  IADD3 R8, PT, PT, R2, 0x40, RZ ;  /* 0x0000004002087810 */ /* 0x000fc60007ffe0ff */
[----:B------:R-:W-:Y:S01]  /*0290*/  IMAD.HI.U32 R5, R5, R7, RZ ;  /* 0x0000000705057227 */ /* 0x000fe200078e00ff */
[----:B------:R-:W-:-:S04]  /*02a0*/  SHF.R.S32.HI R21, RZ, 0x1f, R8 ;  /* 0x0000001fff157819 */ /* 0x000fc80000011408 */
[----:B------:R-:W-:-:S05]  /*02b0*/  IADD3 R3, PT, PT, -R5, RZ, RZ ;  /* 0x000000ff05037210 */ /* 0x000fca0007ffe1ff */
[----:B------:R-:W-:-:S05]  /*02c0*/  IMAD R3, R6, R3, R7 ;  /* 0x0000000306037224 */ /* 0x000fca00078e0207 */
[----:B------:R-:W-:Y:S01]  /*02d0*/  ISETP.GT.U32.AND P2, PT, R6, R3, PT ;  /* 0x000000030600720c */ /* 0x000fe20003f44070 */
[----:B0-----:R-:W-:-:S12]  /*02e0*/  IMAD.SHL.U32 R24, R4, 0x2, RZ ;  /* 0x0000000204187824 */ /* 0x001fd800078e00ff */
[-C--:B------:R-:W-:Y:S02]  /*02f0*/  @!P2 IADD3 R3, PT, PT, R3, -R6.reuse, RZ ;  /* 0x800000060303a210 */ /* 0x080fe40007ffe0ff */
[----:B------:R-:W-:Y:S02]  /*0300*/  @!P2 IADD3 R5, PT, PT, R5, 0x1, RZ ;  /* 0x000000010505a810 */ /* 0x000fe40007ffe0ff */
[----:B------:R-:W-:Y:S02]  /*0310*/  ISETP.GE.U32.AND P1, PT, R3, R6, PT ;  /* 0x000000060300720c */ /* 0x000fe40003f26070 */
[----:B------:R-:W-:Y:S02]  /*0320*/  LOP3.LUT R3, R10, UR8, RZ, 0x3c, !PT ;  /* 0x000000080a037c12 */ /* 0x000fe4000f8e3cff */
[----:B-1----:R-:W-:Y:S02]  /*0330*/  ISETP.GE.U32.AND P2, PT, R2, UR10, PT ;  /* 0x0000000a02007c0c */ /* 0x002fe4000bf46070 */
[----:B------:R-:W-:-:S02]  /*0340*/  ISETP.GE.AND P4, PT, R3, RZ, PT ;  /* 0x000000ff0300720c */ /* 0x000fc40003f86270 */
[----:B------:R-:W-:Y:S02]  /*0350*/  ISETP.GE.AND.EX P2, PT, R15, UR11, PT, P2 ;  /* 0x0000000b0f007c0c */ /* 0x000fe4000bf46320 */
[----:B------:R-:W-:-:S03]  /*0360*/  IADD3 R6, PT, PT, R2, 0x20, RZ ;  /* 0x0000002002067810 */ /* 0x000fc60007ffe0ff */
[----:B------:R-:W-:Y:S02]  /*0370*/  @P1 IADD3 R5, PT, PT, R5, 0x1, RZ ;  /* 0x0000000105051810 */ /* 0x000fe40007ffe0ff */
[----:B------:R-:W-:Y:S02]  /*0380*/  SHF.R.S32.HI R7, RZ, 0x1f, R6 ;  /* 0x0000001fff077819 */ /* 0x000fe40000011406 */
[----:B------:R-:W-:Y:S01]  /*0390*/  ISETP.GE.U32.AND P1, PT, R8, UR10, PT ;  /* 0x0000000a08007c0c */ /* 0x000fe2000bf26070 */
[----:B------:R-:W-:-:S03]  /*03a0*/  IMAD.MOV.U32 R9, RZ, RZ, R5 ;  /* 0x000000ffff097224 */ /* 0x000fc600078e0005 */
[----:B------:R-:W0:Y:S01]  /*03b0*/  @!P2 LDC.64 R12, c[0x0][0x3e0] ;  /* 0x0000f800ff0cab82 */ /* 0x000e220000000a00 */
[----:B------:R-:W-:Y:S02]  /*03c0*/  ISETP.GE.AND.EX P1, PT, R21, UR11, PT, P1 ;  /* 0x0000000b15007c0c */ /* 0x000fe4000bf26310 */
[----:B------:R-:W-:Y:S02]  /*03d0*/  @!P4 IADD3 R9, PT, PT, -R9, RZ, RZ ;  /* 0x000000ff0909c210 */ /* 0x000fe40007ffe1ff */
[----:B------:R-:W-:Y:S02]  /*03e0*/  @!P3 LOP3.LUT R9, RZ, R10, RZ, 0x33, !PT ;  /* 0x0000000aff09b212 */ /* 0x000fe400078e33ff */
[----:B------:R-:W-:Y:S02]  /*03f0*/  ISETP.GE.U32.AND P3, PT, R6, UR10, PT ;  /* 0x0000000a06007c0c */ /* 0x000fe4000bf66070 */
[----:B------:R-:W-:Y:S02]  /*0400*/  IADD3 R3, PT, PT, -R9, RZ, RZ ;  /* 0x000000ff09037210 */ /* 0x000fe40007ffe1ff */
[----:B------:R-:W-:-:S02]  /*0410*/  ISETP.GE.AND.EX P3, PT, R7, UR11, PT, P3 ;  /* 0x0000000b07007c0c */ /* 0x000fc4000bf66330 */
[----:B------:R-:W-:Y:S01]  /*0420*/  SHF.R.S32.HI R5, RZ, 0x1f, R9 ;  /* 0x0000001fff057819 */ /* 0x000fe20000011409 */
[----:B------:R-:W-:Y:S01]  /*0430*/  IMAD R3, R10, R3, UR8 ;  /* 0x000000080a037e24 */ /* 0x000fe2000f8e0203 */
[----:B------:R-:W1:Y:S03]  /*0440*/  @!P1 LDC.64 R18, c[0x0][0x3e0] ;  /* 0x0000f800ff129b82 */ /* 0x000e660000000a00 */
[----:B--2---:R-:W-:Y:S01]  /*0450*/  IMAD R14, R5, UR12, RZ ;  /* 0x0000000c050e7c24 */ /* 0x004fe2000f8e02ff */
[----:B------:R-:W-:Y:S02]  /*0460*/  SHF.L.U32 R3, R3, 0x4, RZ ;  /* 0x0000000403037819 */ /* 0x000fe400000006ff */
[----:B------:R-:W-:Y:S01]  /*0470*/  IADD3 R5, PT, PT, R2, 0x60, RZ ;  /* 0x0000006002057810 */ /* 0x000fe20007ffe0ff */
[----:B------:R-:W-:Y:S01]  /*0480*/  IMAD R27, R9, UR13, R14 ;  /* 0x0000000d091b7c24 */ /* 0x000fe2000f8e020e */
[----:B------:R-:W2:Y:S01]  /*0490*/  @!P2 LDC.64 R10, c[0x0][0x390] ;  /* 0x0000e400ff0aab82 */ /* 0x000ea20000000a00 */
[----:B------:R-:W-:Y:S01]  /*04a0*/  LOP3.LUT R24, R3, 0xe, R24, 0xf8, !PT ;  /* 0x0000000e03187812 */ /* 0x000fe200078ef818 */
[----:B0-----:R-:W-:Y:S01]  /*04b0*/  @!P2 IMAD R14, R15, R12, RZ ;  /* 0x0000000c0f0ea224 */ /* 0x001fe200078e02ff */
[----:B------:R-:W-:-:S02]  /*04c0*/  SHF.R.S32.HI R25, RZ, 0x1f, R3 ;  /* 0x0000001fff197819 */ /* 0x000fc40000011403 */
[----:B------:R-:W-:Y:S01]  /*04d0*/  ISETP.GE.U32.AND P4, PT, R5, UR10, PT ;  /* 0x0000000a05007c0c */ /* 0x000fe2000bf86070 */
[----:B------:R-:W-:Y:S02]  /*04e0*/  @!P2 IMAD R13, R2, R13, R14 ;  /* 0x0000000d020da224 */ /* 0x000fe400078e020e */
[----:B------:R-:W-:Y:S01]  /*04f0*/  IMAD.WIDE.U32 R24, R9, UR12, R24 ;  /* 0x0000000c09187c25 */ /* 0x000fe2000f8e0018 */
[----:B------:R-:W-:Y:S01]  /*0500*/  SHF.R.S32.HI R9, RZ, 0x1f, R5 ;  /* 0x0000001fff097819 */ /* 0x000fe20000011405 */
[----:B------:R-:W0:Y:S03]  /*0510*/  @!P3 LDC.64 R16, c[0x0][0x3e0] ;  /* 0x0000f800ff10bb82 */ /* 0x000e260000000a00 */
[----:B------:R-:W-:Y:S02]  /*0520*/  IADD3 R27, PT, PT, R25, R27, RZ ;  /* 0x0000001b191b7210 */ /* 0x000fe40007ffe0ff */
[----:B------:R-:W-:-:S02]  /*0530*/  @!P2 MOV R26, R24 ;  /* 0x00000018001aa202 */ /* 0x000fc40000000f00 */
[----:B------:R-:W-:Y:S02]  /*0540*/  ISETP.GE.AND.EX P4, PT, R9, UR11, PT, P4 ;  /* 0x0000000b09007c0c */ /* 0x000fe4000bf86340 */
[----:B------:R-:W-:Y:S01]  /*0550*/  @!P3 MOV R20, R24 ;  /* 0x000000180014b202 */ /* 0x000fe20000000f00 */
[----:B------:R-:W-:-:S04]  /*0560*/  @!P2 IMAD.WIDE.U32 R14, R2, R12, R26 ;  /* 0x0000000c020ea225 */ /* 0x000fc800078e001a */
[----:B------:R-:W-:Y:S01]  /*0570*/  @!P2 IMAD.IADD R15, R15, 0x1, R13 ;  /* 0x000000010f0fa824 */ /* 0x000fe200078e020d */
[C---:B--2---:R-:W-:Y:S01]  /*0580*/  @!P2 LEA R28, P5, R14.reuse, R10, 0x2 ;  /* 0x0000000a0e1ca211 */ /* 0x044fe200078a10ff */
[----:B------:R-:W2:Y:S03]  /*0590*/  @!P3 LDC.64 R12, c[0x0][0x390] ;  /* 0x0000e400ff0cbb82 */ /* 0x000ea60000000a00 */
[----:B------:R-:W-:-:S05]  /*05a0*/  @!P2 LEA.HI.X R29, R14, R11, R15, 0x2, P5 ;  /* 0x0000000b0e1da211 */ /* 0x000fca00028f140f */
[----:B------:R-:W3:Y:S01]  /*05b0*/  @!P4 LDC.64 R10, c[0x0][0x3e0] ;  /* 0x0000f800ff0acb82 */ /* 0x000ee20000000a00 */
[----:B0-----:R-:W-:Y:S02]  /*05c0*/  @!P3 IMAD R23, R7, R16, RZ ;  /* 0x000000100717b224 */ /* 0x001fe400078e02ff */
[----:B-1----:R-:W-:Y:S01]  /*05d0*/  @!P1 IMAD R7, R21, R18, RZ ;  /* 0x0000001215079224 */ /* 0x002fe200078e02ff */
[----:B------:R-:W-:Y:S01]  /*05e0*/  @!P3 MOV R21, R27 ;  /* 0x0000001b0015b202 */ /* 0x000fe20000000f00 */
[----:B------:R-:W-:Y:S02]  /*05f0*/  @!P3 IMAD R23, R6, R17, R23 ;  /* 0x000000110617b224 */ /* 0x000fe400078e0217 */
[----:B------:R-:W-:Y:S01]  /*0600*/  @!P1 IMAD R19, R8, R19, R7 ;  /* 0x0000001308139224 */ /* 0x000fe200078e0207 */
[----:B------:R-:W0:Y:S01]  /*0610*/  @!P1 LDC.64 R14, c[0x0][0x390] ;  /* 0x0000e400ff0e9b82 */ /* 0x000e220000000a00 */
[----:B------:R-:W-:Y:S01]  /*0620*/  @!P3 IMAD.WIDE.U32 R16, R6, R16, R20 ;  /* 0x000000100610b225 */ /* 0x000fe200078e0014 */
[----:B------:R-:W-:-:S02]  /*0630*/  @!P1 MOV R20, R24 ;  /* 0x0000001800149202 */ /* 0x000fc40000000f00 */
[----:B------:R-:W-:Y:S01]  /*0640*/  @!P1 MOV R21, R27 ;  /* 0x0000001b00159202 */ /* 0x000fe20000000f00 */
[----:B------:R-:W-:-:S03]  /*0650*/  @!P3 IMAD.IADD R23, R17, 0x1, R23 ;  /* 0x000000011117b824 */ /* 0x000fc600078e0217 */
[----:B------:R-:W1:Y:S01]  /*0660*/  @!P4 LDC.64 R6, c[0x0][0x390] ;  /* 0x0000e400ff06cb82 */ /* 0x000e620000000a00 */
[----:B------:R-:W-:Y:S01]  /*0670*/  @!P1 IMAD.WIDE.U32 R20, R8, R18, R20 ;  /* 0x0000001208149225 */ /* 0x000fe200078e0014 */
[----:B--2---:R-:W-:-:S04]  /*0680*/  @!P3 LEA R12, P5, R16, R12, 0x2 ;  /* 0x0000000c100cb211 */ /* 0x004fc800078a10ff */
[----:B------:R-:W-:Y:S01]  /*0690*/  @!P1 IADD3 R19, PT, PT, R21, R19, RZ ;  /* 0x0000001315139210 */ /* 0x000fe20007ffe0ff */
[----:B---3--:R-:W-:Y:S01]  /*06a0*/  @!P4 IMAD R8, R9, R10, RZ ;  /* 0x0000000a0908c224 */ /* 0x008fe200078e02ff */
[----:B------:R-:W-:Y:S02]  /*06b0*/  @!P3 LEA.HI.X R13, R16, R13, R23, 0x2, P5 ;  /* 0x0000000d100db211 */ /* 0x000fe400028f1417 */
[----:B------:R-:W-:Y:S02]  /*06c0*/  CS2R R22, SRZ ;  /* 0x0000000000167805 */ /* 0x000fe4000001ff00 */
[----:B------:R-:W-:Y:S01]  /*06d0*/  @!P4 MOV R9, R27 ;  /* 0x0000001b0009c202 */ /* 0x000fe20000000f00 */
[C---:B------:R-:W-:Y:S01]  /*06e0*/  @!P4 IMAD R11, R5.reuse, R11, R8 ;  /* 0x0000000b050bc224 */ /* 0x040fe200078e0208 */
[----:B------:R-:W-:Y:S02]  /*06f0*/  @!P4 MOV R8, R24 ;  /* 0x000000180008c202 */ /* 0x000fe40000000f00 */
[C---:B0-----:R-:W-:Y:S01]  /*0700*/  @!P1 LEA R14, P6, R20.reuse, R14, 0x2 ;  /* 0x0000000e140e9211 */ /* 0x041fe200078c10ff */
[----:B------:R-:W2:Y:S02]  /*0710*/  @!P2 LDG.E.64 R22, desc[UR16][R28.64] ;  /* 0x000000101c16a981 */ /* 0x000ea4000c1e1b00 */
[----:B------:R-:W-:Y:S01]  /*0720*/  @!P4 IMAD.WIDE.U32 R8, R5, R10, R8 ;  /* 0x0000000a0508c225 */ /* 0x000fe200078e0008 */
[----:B------:R-:W-:-:S02]  /*0730*/  @!P1 LEA.HI.X R15, R20, R15, R19, 0x2, P6 ;  /* 0x0000000f140f9211 */ /* 0x000fc400030f1413 */
[----:B------:R-:W-:Y:S02]  /*0740*/  CS2R R20, SRZ ;  /* 0x0000000000147805 */ /* 0x000fe4000001ff00 */
[----:B------:R-:W-:Y:S02]  /*0750*/  CS2R R18, SRZ ;  /* 0x0000000000127805 */ /* 0x000fe4000001ff00 */
[----:B------:R-:W-:Y:S02]  /*0760*/  @!P4 IADD3 R5, PT, PT, R9, R11, RZ ;  /* 0x0000000b0905c210 */ /* 0x000fe40007ffe0ff */
[C---:B-1----:R-:W-:Y:S01]  /*0770*/  @!P4 LEA R6, P2, R8.reuse, R6, 0x2 ;  /* 0x000000060806c211 */ /* 0x042fe200078410ff */
[----:B------:R-:W3:Y:S01]  /*0780*/  @!P3 LDG.E.64 R20, desc[UR16][R12.64] ;  /* 0x000000100c14b981 */ /* 0x000ee2000c1e1b00 */
[----:B------:R-:W-:Y:S02]  /*0790*/  CS2R R16, SRZ ;  /* 0x0000000000107805 */ /* 0x000fe4000001ff00 */
[----:B------:R-:W-:Y:S01]  /*07a0*/  @!P4 LEA.HI.X R7, R8, R7, R5, 0x2, P2 ;  /* 0x000000070807c211 */ /* 0x000fe200010f1405 */
[----:B------:R-:W5:Y:S04]  /*07b0*/  @!P1 LDG.E.64 R18, desc[UR16][R14.64] ;  /* 0x000000100e129981 */ /* 0x000f68000c1e1b00 */
[----:B------:R0:W4:Y:S01]  /*07c0*/  @!P4 LDG.E.64 R16, desc[UR16][R6.64] ;  /* 0x000000100610c981 */ /* 0x000122000c1e1b00 */
[----:B------:R-:W1:Y:S02]  /*07d0*/  S2R R5, SR_LANEID ;  /* 0x0000000000057919 */ /* 0x000e640000000000 */
[----:B-1----:R-:W-:-:S02]  /*07e0*/  ISETP.GT.AND P2, PT, R5, 0x1e, PT ;  /* 0x0000001e0500780c */ /* 0x002fc40003f44270 */
[----:B------:R-:W-:Y:S01]  /*07f0*/  ISETP.GT.AND P3, PT, R5, 0xf, PT ;  /* 0x0000000f0500780c */ /* 0x000fe20003f64270 */
[----:B------:R-:W-:Y:S01]  /*0800*/  BSSY.RECONVERGENT B0, `(.L_x_2911) ;  /* 0x0000037000007945 */ /* 0x000fe20003800200 */
[----:B--2---:R-:W-:Y:S01]  /*0810*/  FMUL.FTZ R9, R23, R23 ;  /* 0x0000001717097220 */ /* 0x004fe20000410000 */
[----:B------:R-:W-:-:S03]  /*0820*/  FADD.FTZ R8, R22, R23 ;  /* 0x0000001716087221 */ /* 0x000fc60000010000 */
[----:B------:R-:W-:Y:S01]  /*0830*/  FFMA.FTZ R9, R22, R22, R9 ;  /* 0x0000001616097223 */ /* 0x000fe20000010009 */
[----:B---3--:R-:W-:-:S03]  /*0840*/  FMUL.FTZ R13, R21, R21 ;  /* 0x00000015150d7220 */ /* 0x008fc60000410000 */
[----:B------:R-:W-:Y:S01]  /*0850*/  FADD.FTZ R9, RZ, R9 ;  /* 0x00000009ff097221 */ /* 0x000fe20000010000 */
[C---:B------:R-:W-:Y:S01]  /*0860*/  FADD.FTZ R11, R20.reuse, R21 ;  /* 0x00000015140b7221 */ /* 0x040fe20000010000 */
[----:B------:R-:W-:Y:S01]  /*0870*/  FFMA.FTZ R10, R20, R20, R13 ;  /* 0x00000014140a7223 */ /* 0x000fe2000001000d */
[----:B-----5:R-:W-:Y:S01]  /*0880*/  FMUL.FTZ R13, R19, R19 ;  /* 0x00000013130d7220 */ /* 0x020fe20000410000 */
[----:B------:R-:W-:Y:S01]  /*0890*/  FADD.FTZ R8, RZ, R8 ;  /* 0x00000008ff087221 */ /* 0x000fe20000010000 */
[C---:B0-----:R-:W-:Y:S01]  /*08a0*/  FADD.FTZ R7, R18.reuse, R19 ;  /* 0x0000001312077221 */ /* 0x041fe20000010000 */
[----:B------:R-:W-:Y:S01]  /*08b0*/  FADD.FTZ R9, R9, R10 ;  /* 0x0000000a09097221 */ /* 0x000fe20000010000 */
[----:B------:R-:W-:Y:S01]  /*08c0*/  FFMA.FTZ R6, R18, R18, R13 ;  /* 0x0000001212067223 */ /* 0x000fe2000001000d */
[----:B------:R-:W-:Y:S01]  /*08d0*/  FADD.FTZ R8, R8, R11 ;  /* 0x0000000b08087221 */ /* 0x000fe20000010000 */
[----:B----4-:R-:W-:Y:S02]  /*08e0*/  FMUL.FTZ R11, R17, R17 ;  /* 0x00000011110b7220 */ /* 0x010fe40000410000 */
        /* <DEDUP_REMOVED lines=37> */
[----:B0-----:R-:W-:-:S05]  /*0b40*/  @!P2 LEA R6, R7, R6, 0x18 ;  /* 0x000000060706a211 */ /* 0x001fca00078ec0ff */
[----:B------:R-:W-:-:S05]  /*0b50*/  @!P2 IMAD.IADD R5, R5, 0x1, R6 ;  /* 0x000000010505a824 */ /* 0x000fca00078e0206 */
[----:B------:R3:W-:Y:S02]  /*0b60*/  @!P2 STS.64 [R5+0x8], R12 ;  /* 0x0000080c0500a388 */ /* 0x0007e40000000a00 */
.L_x_2912:
[----:B------:R-:W-:Y:S05]  /*0b70*/  BSYNC.RECONVERGENT B0 ;  /* 0x0000000000007941 */ /* 0x000fea0003800200 */
.L_x_2911:
        /* <DEDUP_REMOVED lines=26> */
.L_x_2914:
[----:B------:R-:W-:Y:S05]  /*0d20*/  BSYNC.RECONVERGENT B0 ;  /* 0x0000000000007941 */ /* 0x000fea0003800200 */
.L_x_2913:
        /* <DEDUP_REMOVED lines=20> */
[----:B--2---:R-:W-:Y:S01]  /*0e70*/  IMAD.U32 R11, RZ, RZ, UR5 ;  /* 0x00000005ff0b7e24 */ /* 0x004fe2000f8e00ff */
        /* <DEDUP_REMOVED lines=10> */
.L_x_2917:
[----:B---3--:R-:W2:Y:S04]  /*0f20*/  LDG.E.STRONG.GPU R6, desc[UR16][R4.64] ;  /* 0x0000001004067981 */ /* 0x008ea8000c1ef900 */
[----:B--2---:R-:W-:Y:S01]  /*0f30*/  CCTL.IVALL ;  /* 0x00000000ff00798f */ /* 0x004fe20002000000 */
[----:B------:R-:W-:Y:S05]  /*0f40*/  YIELD ;  /* 0x0000000000007946 */ /* 0x000fea0003800000 */
[----:B------:R-:W-:-:S13]  /*0f50*/  ISETP.NE.AND P2, PT, R6, R9, PT ;  /* 0x000000090600720c */ /* 0x000fda0003f45270 */
[----:B------:R-:W-:Y:S05]  /*0f60*/  @P2 BRA `(.L_x_2917) ;  /* 0xfffffffc00ec2947 */ /* 0x000fea000383ffff */
.L_x_2916:
[----:B------:R-:W-:Y:S05]  /*0f70*/  WARPSYNC.ALL ;  /* 0x0000000000007948 */ /* 0x000fea0003800000 */
[----:B------:R-:W-:Y:S06]  /*0f80*/  BAR.SYNC.DEFER_BLOCKING 0x0 ;  /* 0x0000000000007b1d */ /* 0x000fec0000010000 */
[----:B------:R-:W-:Y:S01]  /*0f90*/  UMOV UR5, URZ ;  /* 0x000000ff00057c82 */ /* 0x000fe20008000000 */
[----:B------:R-:W-:Y:S05]  /*0fa0*/  @!P4 BRA `(.L_x_2918) ;  /* 0x000000040098c947 */ /* 0x000fea0003800000 */
[----:B---3--:R-:W-:Y:S01]  /*0fb0*/  LOP3.LUT R4, R0, 0x7ffffff8, RZ, 0xc0, !PT ;  /* 0x7ffffff800047812 */ /* 0x008fe200078ec0ff */
        /* <DEDUP_REMOVED lines=10> */
.L_x_2919:
[----:B------:R-:W-:Y:S01]  /*1060*/  UIADD3 UR24, UPT, UPT, UR5, 0x1, URZ ;  /* 0x0000000105187890 */ /* 0x000fe2000fffe0ff */
[----:B------:R-:W-:Y:S01]  /*1070*/  ISETP.EQ.OR P2, PT, RZ, UR23, P3 ;  /* 0x00000017ff007c0c */ /* 0x000fe20009f42670 */
[----:B------:R-:W-:-:S04]  /*1080*/  UIADD3 UR25, UPT, UPT, UR5, 0x2, URZ ;  /* 0x0000000205197890 */ /* 0x000fc8000fffe0ff */
[----:B------:R-:W-:Y:S01]  /*1090*/  MOV R5, UR24 ;  /* 0x0000001800057c02 */ /* 0x000fe20008000f00 */
[----:B------:R-:W-:Y:S01]  /*10a0*/  UIADD3 UR24, UPT, UPT, UR5, 0x3, URZ ;  /* 0x0000000305187890 */ /* 0x000fe2000fffe0ff */
[----:B------:R-:W-:Y:S02]  /*10b0*/  MOV R6, UR25 ;  /* 0x0000001900067c02 */ /* 0x000fe40008000f00 */
[----:B------:R-:W-:Y:S02]  /*10c0*/  ISETP.EQ.OR P4, PT, R5, UR15, P3 ;  /* 0x0000000f05007c0c */ /* 0x000fe40009f82670 */
[----:B------:R-:W-:Y:S02]  /*10d0*/  ISETP.EQ.OR P6, PT, R6, UR15, P3 ;  /* 0x0000000f06007c0c */ /* 0x000fe40009fc2670 */
[----:B------:R-:W-:Y:S01]  /*10e0*/  MOV R5, UR24 ;  /* 0x0000001800057c02 */ /* 0x000fe20008000f00 */
[----:B------:R-:W-:-:S03]  /*10f0*/  VOTEU.ALL UP0, P2 ;  /* 0x0000000000ff7886 */ /* 0x000fc60001000000 */
[----:B------:R-:W-:Y:S02]  /*1100*/  ISETP.EQ.OR P5, PT, R5, UR15, P3 ;  /* 0x0000000f05007c0c */ /* 0x000fe40009fa2670 */
[----:B------:R-:W-:-:S03]  /*1110*/  @!UP0 UIMAD.WIDE.U32 UR24, UR9, 0x8, UR18 ;  /* 0x00000008091888a5 */ /* 0x000fc6000f8e0012 */
[----:B------:R-:W-:Y:S02]  /*1120*/  VOTEU.ALL UP0, P4 ;  /* 0x0000000000ff7886 */ /* 0x000fe40002000000 */
[----:B------:R-:W-:Y:S01]  /*1130*/  VOTEU.ALL UP1, P6 ;  /* 0x0000000000ff7886 */ /* 0x000fe20003020000 */
[----:B------:R-:W-:Y:S01]  /*1140*/  MOV R6, UR24 ;  /* 0x0000001800067c02 */ /* 0x000fe20008000f00 */
[----:B------:R-:W-:Y:S01]  /*1150*/  IMAD.U32 R7, RZ, RZ, UR25 ;  /* 0x00000019ff077e24 */ /* 0x000fe2000f8e00ff */
[----:B------:R-:W-:Y:S02]  /*1160*/  @!UP0 UIMAD.WIDE.U32 UR24, UR22, 0x8, UR18 ;  /* 0x00000008161888a5 */ /* 0x000fe4000f8e0012 */
[----:B------:R-:W-:Y:S01]  /*1170*/  @!UP1 UIMAD.WIDE.U32 UR26, UR11, 0x8, UR18 ;  /* 0x000000080b1a98a5 */ /* 0x000fe2000f8e0012 */
[----:B------:R-:W-:Y:S02]  /*1180*/  VOTEU.ALL UP0, P5 ;  /* 0x0000000000ff7886 */ /* 0x000fe40002800000 */
[----:B------:R-:W0:Y:S01]  /*1190*/  @!P2 LDG.E.64 R6, desc[UR16][R6.64] ;  /* 0x000000100606a981 */ /* 0x000e22000c1e1b00 */
[----:B------:R-:W-:-:S02]  /*11a0*/  MOV R8, UR24 ;  /* 0x0000001800087c02 */ /* 0x000fc40008000f00 */
[----:B------:R-:W-:Y:S01]  /*11b0*/  MOV R9, UR25 ;  /* 0x0000001900097c02 */ /* 0x000fe20008000f00 */
[----:B------:R-:W-:Y:S01]  /*11c0*/  @!UP0 UIMAD.WIDE.U32 UR24, UR21, 0x8, UR18 ;  /* 0x00000008151888a5 */ /* 0x000fe2000f8e0012 */
[----:B-1----:R-:W-:Y:S02]  /*11d0*/  MOV R10, UR26 ;  /* 0x0000001a000a7c02 */ /* 0x002fe40008000f00 */
[----:B--2---:R-:W-:Y:S02]  /*11e0*/  MOV R11, UR27 ;  /* 0x0000001b000b7c02 */ /* 0x004fe40008000f00 */
[----:B------:R-:W2:Y:S01]  /*11f0*/  @!P4 LDG.E.64 R8, desc[UR16][R8.64] ;  /* 0x000000100808c981 */ /* 0x000ea2000c1e1b00 */
[----:B------:R-:W-:Y:S01]  /*1200*/  MOV R14, UR24 ;  /* 0x00000018000e7c02 */ /* 0x000fe20008000f00 */
[----:B------:R-:W-:Y:S02]  /*1210*/  IMAD.U32 R15, RZ, RZ, UR25 ;  /* 0x00000019ff0f7e24 */ /* 0x000fe4000f8e00ff */
[----:B------:R-:W3:Y:S04]  /*1220*/  @!P6 LDG.E.64 R10, desc[UR16][R10.64] ;  /* 0x000000100a0ae981 */ /* 0x000ee8000c1e1b00 */
[----:B------:R-:W4:Y:S01]  /*1230*/  @!P5 LDG.E.64 R14, desc[UR16][R14.64] ;  /* 0x000000100e0ed981 */ /* 0x000f22000c1e1b00 */
[----:B------:R-:W-:-:S02]  /*1240*/  UIADD3 UR24, UPT, UPT, UR5, 0x4, URZ ;  /* 0x0000000405187890 */ /* 0x000fc4000fffe0ff */
[----:B------:R-:W-:-:S04]  /*1250*/  UIADD3 UR25, UPT, UPT, UR5, 0x6, URZ ;  /* 0x0000000605197890 */ /* 0x000fc8000fffe0ff */
[----:B------:R-:W-:Y:S01]  /*1260*/  MOV R5, UR24 ;  /* 0x0000001800057c02 */ /* 0x000fe20008000f00 */
[----:B------:R-:W-:Y:S01]  /*1270*/  UIADD3 UR24, UPT, UPT, UR5, 0x5, URZ ;  /* 0x0000000505187890 */ /* 0x000fe2000fffe0ff */
[----:B0-----:R-:W-:Y:S01]  /*1280*/  @!P2 FADD.FTZ R12, R12, R6 ;  /* 0x000000060c0ca221 */ /* 0x001fe20000010000 */
[----:B------:R-:W-:Y:S01]  /*1290*/  @!P2 FADD.FTZ R13, R13, R7 ;  /* 0x000000070d0da221 */ /* 0x000fe20000010000 */
[----:B------:R-:W-:-:S03]  /*12a0*/  ISETP.EQ.OR P2, PT, R5, UR15, P3 ;  /* 0x0000000f05007c0c */ /* 0x000fc60009f42670 */
[----:B------:R-:W-:Y:S01]  /*12b0*/  MOV R5, UR24 ;  /* 0x0000001800057c02 */ /* 0x000fe20008000f00 */
[----:B------:R-:W-:Y:S01]  /*12c0*/  UIADD3 UR24, UPT, UPT, UR5, 0x7, URZ ;  /* 0x0000000705187890 */ /* 0x000fe2000fffe0ff */
[----:B------:R-:W-:Y:S01]  /*12d0*/  MOV R6, UR25 ;  /* 0x0000001900067c02 */ /* 0x000fe20008000f00 */
[----:B--2---:R-:W-:Y:S01]  /*12e0*/  @!P4 FADD.FTZ R12, R12, R8 ;  /* 0x000000080c0cc221 */ /* 0x004fe20000010000 */
[----:B------:R-:W-:Y:S01]  /*12f0*/  @!P4 FADD.FTZ R13, R13, R9 ;  /* 0x000000090d0dc221 */ /* 0x000fe20000010000 */
[----:B------:R-:W-:Y:S02]  /*1300*/  ISETP.EQ.OR P4, PT, R5, UR15, P3 ;  /* 0x0000000f05007c0c */ /* 0x000fe40009f82670 */
[----:B---3--:R-:W-:Y:S01]  /*1310*/  @!P6 FADD.FTZ R12, R12, R10 ;  /* 0x0000000a0c0ce221 */ /* 0x008fe20000010000 */
[----:B------:R-:W-:Y:S01]  /*1320*/  @!P6 FADD.FTZ R13, R13, R11 ;  /* 0x0000000b0d0de221 */ /* 0x000fe20000010000 */
[----:B------:R-:W-:Y:S01]  /*1330*/  ISETP.EQ.OR P6, PT, R6, UR15, P3 ;  /* 0x0000000f06007c0c */ /* 0x000fe20009fc2670 */
[----:B------:R-:W-:Y:S01]  /*1340*/  VOTEU.ALL UP0, P2 ;  /* 0x0000000000ff7886 */ /* 0x000fe20001000000 */
[----:B------:R-:W-:Y:S01]  /*1350*/  MOV R5, UR24 ;  /* 0x0000001800057c02 */ /* 0x000fe20008000f00 */
[----:B----4-:R-:W-:Y:S01]  /*1360*/  @!P5 FADD.FTZ R12, R12, R14 ;  /* 0x0000000e0c0cd221 */ /* 0x010fe20000010000 */
[----:B------:R-:W-:-:S02]  /*1370*/  @!P5 FADD.FTZ R13, R13, R15 ;  /* 0x0000000f0d0dd221 */ /* 0x000fc40000010000 */
[----:B------:R-:W-:Y:S01]  /*1380*/  ISETP.EQ.OR P5, PT, R5, UR15, P3 ;  /* 0x0000000f05007c0c */ /* 0x000fe20009fa2670 */
[----:B------:R-:W-:Y:S02]  /*1390*/  @!UP0 UIMAD.WIDE.U32 UR24, UR12, 0x8, UR18 ;  /* 0x000000080c1888a5 */ /* 0x000fe4000f8e0012 */
[----:B------:R-:W-:-:S04]  /*13a0*/  VOTEU.ALL UP0, P4 ;  /* 0x0000000000ff7886 */ /* 0x000fc80002000000 */
[----:B------:R-:W-:Y:S01]  /*13b0*/  MOV R6, UR24 ;  /* 0x0000001800067c02 */ /* 0x000fe20008000f00 */
[----:B------:R-:W-:Y:S01]  /*13c0*/  IMAD.U32 R7, RZ, RZ, UR25 ;  /* 0x00000019ff077e24 */ /* 0x000fe2000f8e00ff */
        /* <DEDUP_REMOVED lines=36> */
.L_x_2918:
        /* <DEDUP_REMOVED lines=23> */
[----:B------:R-:W-:Y:S01]  /*1780*/  IMAD.U32 R4, RZ, RZ, UR10 ;  /* 0x0000000aff047e24 */ /* 0x000fe2000f8e00ff */
        /* <DEDUP_REMOVED lines=9> */
[----:B-1----:R-:W-:-:S02]  /*1820*/  MOV R10, UR10 ;  /* 0x0000000a000a7c02 */ /* 0x002fc40008000f00 */
[----:B--2---:R-:W-:Y:S02]  /*1830*/  MOV R11, UR11 ;  /* 0x0000000b000b7c02 */ /* 0x004fe40008000f00 */
[----:B------:R-:W2:Y:S01]  /*1840*/  @!P4 LDG.E.64 R6, desc[UR16][R6.64] ;  /* 0x000000100606c981 */ /* 0x000ea2000c1e1b00 */
[----:B------:R-:W-:Y:S01]  /*1850*/  IMAD.U32 R8, RZ, RZ, UR12 ;  /* 0x0000000cff087e24 */ /* 0x000fe2000f8e00ff */
[----:B------:R-:W-:Y:S02]  /*1860*/  MOV R9, UR13 ;  /* 0x0000000d00097c02 */ /* 0x000fe40008000f00 */
[----:B------:R-:W3:Y:S04]  /*1870*/  @!P5 LDG.E.64 R10, desc[UR16][R10.64] ;  /* 0x000000100a0ad981 */ /* 0x000ee8000c1e1b00 */
[----:B------:R-:W4:Y:S01]  /*1880*/  @!P6 LDG.E.64 R8, desc[UR16][R8.64] ;  /* 0x000000100808e981 */ /* 0x000f22000c1e1b00 */
[----:B------:R-:W-:-:S04]  /*1890*/  MOV R14, UR5 ;  /* 0x00000005000e7c02 */ /* 0x000fc80008000f00 */
[----:B------:R-:W-:-:S04]  /*18a0*/  IADD3 R14, PT, PT, R14, 0x4, RZ ;  /* 0x000000040e0e7810 */ /* 0x000fc80007ffe0ff */
[----:B------:R-:W-:Y:S01]  /*18b0*/  R2UR UR5, R14 ;  /* 0x000000000e0572ca */ /* 0x000fe200000e0000 */
        /* <DEDUP_REMOVED lines=8> */
.L_x_2920:
        /* <DEDUP_REMOVED lines=28> */
.L_x_2921:
        /* <DEDUP_REMOVED lines=13> */
.L_x_2922:
[----:B------:R-:W-:Y:S05]  /*1bd0*/  BSYNC.RECONVERGENT B0 ;  /* 0x0000000000007941 */ /* 0x000fea0003800200 */
.L_x_2915:
[----:B------:R-:W4:Y:S01]  /*1be0*/  S2UR UR9, SR_CgaCtaId ;  /* 0x00000000000979c3 */ /* 0x000f220000008800 */
[----:B------:R-:W0:Y:S01]  /*1bf0*/  S2R R8, SR_TID.X ;  /* 0x0000000000087919 */ /* 0x000e220000002100 */
[----:B------:R-:W3:Y:S01]  /*1c00*/  LDCU UR10, c[0x0][0x414] ;  /* 0x00008280ff0a77ac */ /* 0x000ee20008000800 */
[----:B------:R-:W-:Y:S01]  /*1c10*/  MOV R9, UR8 ;  /* 0x0000000800097c02 */ /* 0x000fe20008000f00 */
[----:B------:R-:W-:-:S04]  /*1c20*/  UMOV UR5, 0x400 ;  /* 0x0000040000057882 */ /* 0x000fc80000000000 */
[----:B-12---:R-:W1:Y:S08]  /*1c30*/  @P0 LDC.64 R10, c[0x0][0x388] ;  /* 0x0000e200ff0a0b82 */ /* 0x006e700000000a00 */
[----:B------:R-:W2:Y:S01]  /*1c40*/  LDC.64 R6, c[0x0][0x398] ;  /* 0x0000e600ff067b82 */ /* 0x000ea20000000a00 */
[----:B---3--:R-:W-:Y:S01]  /*1c50*/  @P0 FMUL.FTZ R14, R12, UR10 ;  /* 0x0000000a0c0e0c20 */ /* 0x008fe20008410000 */
[----:B------:R-:W-:Y:S01]  /*1c60*/  @P0 FMUL.FTZ R15, R13, UR10 ;  /* 0x0000000a0d0f0c20 */ /* 0x000fe20008410000 */
[----:B----4-:R-:W-:-:S05]  /*1c70*/  ULEA UR5, UR9, UR5, 0x18 ;  /* 0x0000000509057291 */ /* 0x010fca000f8ec0ff */
[----:B------:R-:W3:Y:S01]  /*1c80*/  LDC.64 R4, c[0x0][0x3a0] ;  /* 0x0000e800ff047b82 */ /* 0x000ee20000000a00 */
[----:B-1----:R-:W-:-:S03]  /*1c90*/  @P0 IMAD.WIDE R10, R9, 0x8, R10 ;  /* 0x00000008090a0825 */ /* 0x002fc600078e020a */
[----:B------:R-:W-:Y:S01]  /*1ca0*/  @!P3 STS.64 [UR5+0x50], R12 ;  /* 0x0000500cff00b988 */ /* 0x000fe20008000a05 */
[----:B0-----:R-:W-:-:S03]  /*1cb0*/  SHF.L.U32 R8, R8, 0x1, RZ ;  /* 0x0000000108087819 */ /* 0x001fc600000006ff */
[----:B------:R-:W-:Y:S01]  /*1cc0*/  @P0 STG.E.64 desc[UR16][R10.64], R14 ;  /* 0x0000000e0a000986 */ /* 0x000fe2000c101b10 */
[----:B------:R-:W-:-:S04]  /*1cd0*/  LOP3.LUT R8, R8, 0xe, RZ, 0xc0, !PT ;  /* 0x0000000e08087812 */ /* 0x000fc800078ec0ff */
[----:B------:R-:W-:-:S05]  /*1ce0*/  IADD3 R3, PT, PT, R3, R8, RZ ;  /* 0x0000000803037210 */ /* 0x000fca0007ffe0ff */
[C---:B--2---:R-:W-:Y:S01]  /*1cf0*/  IMAD.WIDE R8, R3.reuse, 0x4, R6 ;  /* 0x0000000403087825 */ /* 0x044fe200078e0206 */
[----:B------:R-:W-:Y:S03]  /*1d00*/  BAR.SYNC.DEFER_BLOCKING 0x0 ;  /* 0x0000000000007b1d */ /* 0x000fe60000010000 */
[----:B---3--:R-:W-:-:S03]  /*1d10*/  IMAD.WIDE R6, R3, 0x4, R4 ;  /* 0x0000000403067825 */ /* 0x008fc600078e0204 */
[----:B------:R-:W5:Y:S04]  /*1d20*/  LDG.E.64 R8, desc[UR16][R8.64] ;  /* 0x0000001008087981 */ /* 0x000f68000c1e1b00 */
[----:B------:R-:W5:Y:S01]  /*1d30*/  LDG.E.64 R6, desc[UR16][R6.64] ;  /* 0x0000001006067981 */ /* 0x000f62000c1e1b00 */
[----:B------:R-:W-:Y:S03]  /*1d40*/  BSSY.RECONVERGENT B0, `(.L_x_2923) ;  /* 0x00000ef000007945 */ /* 0x000fe60003800200 */
[----:B------:R-:W0:Y:S01]  /*1d50*/  LDS.64 R4, [UR5+0x50] ;  /* 0x00005005ff047984 */ /* 0x000e220008000a00 */
[----:B------:R-:W1:Y:S02]  /*1d60*/  LDCU.U8 UR5, c[0x0][0x3fc] ;  /* 0x00007f80ff0577ac */ /* 0x000e640008000000 */
[----:B-1----:R-:W-:Y:S01]  /*1d70*/  UISETP.NE.AND UP0, UPT, UR5, URZ, UPT ;  /* 0x000000ff0500728c */ /* 0x002fe2000bf05270 */
[----:B0-----:R-:W-:-:S04]  /*1d80*/  FMUL.FTZ R3, R4, UR10 ;  /* 0x0000000a04037c20 */ /* 0x001fc80008410000 */
[----:B------:R-:W-:-:S04]  /*1d90*/  FMUL.FTZ R4, R3, R3 ;  /* 0x0000000303047220 */ /* 0x000fc80000410000 */
[----:B------:R-:W-:-:S05]  /*1da0*/  FFMA.FTZ R4, R5, UR10, -R4 ;  /* 0x0000000a05047c23 */ /* 0x000fca0008010804 */
[----:B------:R-:W-:-:S13]  /*1db0*/  FSETP.GTU.FTZ.AND P2, PT, R4, RZ, PT ;  /* 0x000000ff0400720b */ /* 0x000fda0003f5c000 */
[----:B------:R-:W0:Y:S02]  /*1dc0*/  @P2 LDC R5, c[0x0][0x3a8] ;  /* 0x0000ea00ff052b82 */ /* 0x000e240000000800 */
[----:B0-----:R-:W-:Y:S01]  /*1dd0*/  @P2 FADD.FTZ R5, R4, R5 ;  /* 0x0000000504052221 */ /* 0x001fe20000010000 */
[----:B------:R-:W-:-:S06]  /*1de0*/  IMAD.MOV.U32 R4, RZ, RZ, 0x3f800000 ;  /* 0x3f800000ff047424 */ /* 0x000fcc00078e00ff */
[----:B------:R0:W1:Y:S01]  /*1df0*/  @P2 MUFU.RSQ R4, R5 ;  /* 0x0000000500042308 */ /* 0x0000620000001400 */
[----:B------:R-:W-:Y:S05]  /*1e00*/  BRA.U UP0, `(.L_x_2924) ;  /* 0x00000005007c7547 */ /* 0x000fea000b800000 */
[----:B------:R-:W2:Y:S01]  /*1e10*/  LDCU.64 UR12, c[0x0][0x3e8] ;  /* 0x00007d00ff0c77ac */ /* 0x000ea20008000a00 */
[----:B------:R-:W-:Y:S01]  /*1e20*/  SHF.R.S32.HI R13, RZ, 0x1f, R2 ;  /* 0x0000001fff0d7819 */ /* 0x000fe20000011402 */
[----:B------:R-:W-:Y:S01]  /*1e30*/  BSSY.RECONVERGENT B1, `(.L_x_2925) ;  /* 0x0000018000017945 */ /* 0x000fe20003800200 */
[C---:B------:R-:W-:Y:S02]  /*1e40*/  IADD3 R15, PT, PT, R2.reuse, 0x20, RZ ;  /* 0x00000020020f7810 */ /* 0x040fe40007ffe0ff */
[C---:B0-----:R-:W-:Y:S02]  /*1e50*/  IADD3 R5, PT, PT, R2.reuse, 0x40, RZ ;  /* 0x0000004002057810 */ /* 0x041fe40007ffe0ff */
[C---:B------:R-:W-:Y:S02]  /*1e60*/  IADD3 R14, PT, PT, R2.reuse, 0x60, RZ ;  /* 0x00000060020e7810 */ /* 0x040fe40007ffe0ff */
[----:B--2---:R-:W-:-:S04]  /*1e70*/  ISETP.GE.U32.AND P1, PT, R2, UR12, PT ;  /* 0x0000000c02007c0c */ /* 0x004fc8000bf26070 */
[----:B------:R-:W-:-:S13]  /*1e80*/  ISETP.GE.AND.EX P1, PT, R13, UR13, PT, P1 ;  /* 0x0000000d0d007c0c */ /* 0x000fda000bf26310 */
[----:B------:R-:W-:Y:S05]  /*1e90*/  @P1 BRA `(.L_x_2926) ;  /* 0x0000000000441947 */ /* 0x000fea0003800000 */
[----:B------:R-:W0:Y:S01]  /*1ea0*/  LDCU.64 UR18, c[0x0][0x3e0] ;  /* 0x00007c00ff1277ac */ /* 0x000e220008000a00 */
[----:B------:R-:W-:Y:S01]  /*1eb0*/  MOV R10, R24 ;  /* 0x00000018000a7202 */ /* 0x000fe20000000f00 */
[----:B------:R-:W-:Y:S01]  /*1ec0*/  FADD.FTZ R23, -R3, R23 ;  /* 0x0000001703177221 */ /* 0x000fe20000010100 */
[----:B------:R-:W-:Y:S01]  /*1ed0*/  MOV R11, R27 ;  /* 0x0000001b000b7202 */ /* 0x000fe20000000f00 */
[----:B------:R-:W2:Y:S01]  /*1ee0*/  LDCU.64 UR10, c[0x0][0x380] ;  /* 0x00007000ff0a77ac */ /* 0x000ea20008000a00 */
[----:B0-----:R-:W-:Y:S02]  /*1ef0*/  IMAD R13, R13, UR18, RZ ;  /* 0x000000120d0d7c24 */ /* 0x001fe4000f8e02ff */
[----:B------:R-:W-:-:S04]  /*1f00*/  IMAD.WIDE.U32 R10, R2, UR18, R10 ;  /* 0x00000012020a7c25 */ /* 0x000fc8000f8e000a */
[----:B------:R-:W-:Y:S01]  /*1f10*/  IMAD R13, R2, UR19, R13 ;  /* 0x00000013020d7c24 */ /* 0x000fe2000f8e020d */
[----:B--2---:R-:W-:-:S03]  /*1f20*/  LEA R12, P1, R10, UR10, 0x2 ;  /* 0x0000000a0a0c7c11 */ /* 0x004fc6000f8210ff */
[----:B------:R-:W-:Y:S02]  /*1f30*/  IMAD.IADD R13, R11, 0x1, R13 ;  /* 0x000000010b0d7824 */ /* 0x000fe400078e020d */
[----:B------:R-:W-:Y:S01]  /*1f40*/  FADD.FTZ R11, -R3, R22 ;  /* 0x00000016030b7221 */ /* 0x000fe20000010100 */
[----:B-1----:R-:W-:-:S03]  /*1f50*/  FMUL.FTZ R22, R23, R4 ;  /* 0x0000000417167220 */ /* 0x002fc60000410000 */
[----:B------:R-:W-:Y:S01]  /*1f60*/  FMUL.FTZ R11, R11, R4 ;  /* 0x000000040b0b7220 */ /* 0x000fe20000410000 */
[----:B------:R-:W-:-:S03]  /*1f70*/  LEA.HI.X R13, R10, UR11, R13, 0x2, P1 ;  /* 0x0000000b0a0d7c11 */ /* 0x000fc600088f140d */
[----:B-----5:R-:W-:Y:S01]  /*1f80*/  FFMA.FTZ R10, R8, R11, R6 ;  /* 0x0000000b080a7223 */ /* 0x020fe20000010006 */
[----:B------:R-:W-:-:S05]  /*1f90*/  FFMA.FTZ R11, R9, R22, R7 ;  /* 0x00000016090b7223 */ /* 0x000fca0000010007 */
[----:B------:R0:W-:Y:S02]  /*1fa0*/  STG.E.64 desc[UR16][R12.64], R10 ;  /* 0x0000000a0c007986 */ /* 0x0001e4000c101b10 */
.L_x_2926:
[----:B------:R-:W-:Y:S05]  /*1fb0*/  BSYNC.RECONVERGENT B1 ;  /* 0x0000000000017941 */ /* 0x000fea0003800200 */
.L_x_2925:
[----:B------:R-:W-:Y:S01]  /*1fc0*/  ISETP.GE.U32.AND P1, PT, R15, UR12, PT ;  /* 0x0000000c0f007c0c */ /* 0x000fe2000bf26070 */
[----:B------:R-:W-:Y:S01]  /*1fd0*/  BSSY.RECONVERGENT B1, `(.L_x_2927) ;  /* 0x000001b000017945 */ /* 0x000fe20003800200 */
[----:B0-----:R-:W-:Y:S02]  /*1fe0*/  SHF.R.S32.HI R10, RZ, 0x1f, R15 ;  /* 0x0000001fff0a7819 */ /* 0x001fe4000001140f */
        /* <DEDUP_REMOVED lines=8> */
[----:B------:R-:W0:Y:S01]  /*2070*/  LDCU.64 UR10, c[0x0][0x3e0] ;  /* 0x00007c00ff0a77ac */ /* 0x000e220008000a00 */
[----:B------:R-:W-:Y:S01]  /*2080*/  MOV R11, R27 ;  /* 0x0000001b000b7202 */ /* 0x000fe20000000f00 */
[----:B------:R-:W-:Y:S01]  /*2090*/  FADD.FTZ R21, -R3, R21 ;  /* 0x0000001503157221 */ /* 0x000fe20000010100 */
[----:B------:R-:W2:Y:S03]  /*20a0*/  LDCU.64 UR18, c[0x0][0x380] ;  /* 0x00007000ff1277ac */ /* 0x000ea60008000a00 */
[----:B-1----:R-:W-:Y:S01]  /*20b0*/  FMUL.FTZ R22, R21, R4 ;  /* 0x0000000415167220 */ /* 0x002fe20000410000 */
[----:B0-----:R-:W-:-:S04]  /*20c0*/  IMAD R10, R10, UR10, RZ ;  /* 0x0000000a0a0a7c24 */ /* 0x001fc8000f8e02ff */
[----:B------:R-:W-:Y:S01]  /*20d0*/  IMAD R23, R15, UR11, R10 ;  /* 0x0000000b0f177c24 */ /* 0x000fe2000f8e020a */
[----:B------:R-:W-:-:S05]  /*20e0*/  MOV R10, R24 ;  /* 0x00000018000a7202 */ /* 0x000fca0000000f00 */
[----:B------:R-:W-:-:S04]  /*20f0*/  IMAD.WIDE.U32 R10, R15, UR10, R10 ;  /* 0x0000000a0f0a7c25 */ /* 0x000fc8000f8e000a */
[----:B------:R-:W-:Y:S01]  /*2100*/  FADD.FTZ R15, -R3, R20 ;  /* 0x00000014030f7221 */ /* 0x000fe20000010100 */
[----:B------:R-:W-:-:S03]  /*2110*/  IADD3 R23, PT, PT, R11, R23, RZ ;  /* 0x000000170b177210 */ /* 0x000fc60007ffe0ff */
[----:B------:R-:W-:Y:S01]  /*2120*/  FMUL.FTZ R15, R15, R4 ;  /* 0x000000040f0f7220 */ /* 0x000fe20000410000 */
[----:B--2---:R-:W-:Y:S01]  /*2130*/  LEA R20, P1, R10, UR18, 0x2 ;  /* 0x000000120a147c11 */ /* 0x004fe2000f8210ff */
[----:B-----5:R-:W-:-:S03]  /*2140*/  FFMA.FTZ R11, R9, R22, R7 ;  /* 0x00000016090b7223 */ /* 0x020fc60000010007 */
[----:B------:R-:W-:Y:S01]  /*2150*/  LEA.HI.X R21, R10, UR19, R23, 0x2, P1 ;  /* 0x000000130a157c11 */ /* 0x000fe200088f1417 */
[----:B------:R-:W-:-:S05]  /*2160*/  FFMA.FTZ R10, R8, R15, R6 ;  /* 0x0000000f080a7223 */ /* 0x000fca0000010006 */
[----:B------:R0:W-:Y:S03]  /*2170*/  STG.E.64 desc[UR16][R20.64], R10 ;  /* 0x0000000a14007986 */ /* 0x0001e6000c101b10 */
.L_x_2928:
[----:B------:R-:W-:Y:S05]  /*2180*/  BSYNC.RECONVERGENT B1 ;  /* 0x0000000000017941 */ /* 0x000fea0003800200 */
.L_x_2927:
[----:B------:R-:W-:Y:S04]  /*2190*/  BSSY.RECONVERGENT B1, `(.L_x_2929) ;  /* 0x0000013000017945 */ /* 0x000fe80003800200 */
[----:B------:R-:W-:Y:S05]  /*21a0*/  @P2 BRA `(.L_x_2930) ;  /* 0x0000000000442947 */ /* 0x000fea0003800000 */
[----:B------:R-:W2:Y:S01]  /*21b0*/  LDCU.64 UR10, c[0x0][0x3e0] ;  /* 0x00007c00ff0a77ac */ /* 0x000ea20008000a00 */
[----:B0-----:R-:W-:Y:S01]  /*21c0*/  MOV R10, R24 ;  /* 0x00000018000a7202 */ /* 0x001fe20000000f00 */
[C---:B------:R-:W-:Y:S01]  /*21d0*/  FADD.FTZ R15, -R3.reuse, R18 ;  /* 0x00000012030f7221 */ /* 0x040fe20000010100 */
[----:B------:R-:W-:Y:S01]  /*21e0*/  MOV R11, R27 ;  /* 0x0000001b000b7202 */ /* 0x000fe20000000f00 */
[----:B------:R-:W0:Y:S01]  /*21f0*/  LDCU.64 UR18, c[0x0][0x380] ;  /* 0x00007000ff1277ac */ /* 0x000e220008000a00 */
[----:B------:R-:W-:Y:S01]  /*2200*/  FADD.FTZ R19, -R3, R19 ;  /* 0x0000001303137221 */ /* 0x000fe20000010100 */
[----:B-1----:R-:W-:-:S04]  /*2210*/  FMUL.FTZ R15, R15, R4 ;  /* 0x000000040f0f7220 */ /* 0x002fc80000410000 */
[----:B-----5:R-:W-:Y:S01]  /*2220*/  FFMA.FTZ R20, R8, R15, R6 ;  /* 0x0000000f08147223 */ /* 0x020fe20000010006 */
[----:B--2---:R-:W-:Y:S02]  /*2230*/  IMAD R12, R12, UR10, RZ ;  /* 0x0000000a0c0c7c24 */ /* 0x004fe4000f8e02ff */
[----:B------:R-:W-:-:S04]  /*2240*/  IMAD.WIDE.U32 R10, R5, UR10, R10 ;  /* 0x0000000a050a7c25 */ /* 0x000fc8000f8e000a */
[----:B------:R-:W-:Y:S01]  /*2250*/  IMAD R5, R5, UR11, R12 ;  /* 0x0000000b05057c24 */ /* 0x000fe2000f8e020c */
[----:B0-----:R-:W-:Y:S01]  /*2260*/  LEA R18, P1, R10, UR18, 0x2 ;  /* 0x000000120a127c11 */ /* 0x001fe2000f8210ff */
[----:B------:R-:W-:Y:S02]  /*2270*/  FMUL.FTZ R12, R19, R4 ;  /* 0x00000004130c7220 */ /* 0x000fe40000410000 */
[----:B------:R-:W-:Y:S02]  /*2280*/  IMAD.IADD R5, R11, 0x1, R5 ;  /* 0x000000010b057824 */ /* 0x000fe400078e0205 */
[----:B------:R-:W-:-:S03]  /*2290*/  FFMA.FTZ R21, R9, R12, R7 ;  /* 0x0000000c09157223 */ /* 0x000fc60000010007 */
[----:B------:R-:W-:-:S05]  /*22a0*/  LEA.HI.X R19, R10, UR19, R5, 0x2, P1 ;  /* 0x000000130a137c11 */ /* 0x000fca00088f1405 */
[----:B------:R2:W-:Y:S02]  /*22b0*/  STG.E.64 desc[UR16][R18.64], R20 ;  /* 0x0000001412007986 */ /* 0x0005e4000c101b10 */
.L_x_2930:
[----:B------:R-:W-:Y:S05]  /*22c0*/  BSYNC.RECONVERGENT B1 ;  /* 0x0000000000017941 */ /* 0x000fea0003800200 */
.L_x_2929:
[----:B------:R-:W-:Y:S05]  /*22d0*/  @P3 BRA `(.L_x_2931) ;  /* 0x0000000800543947 */ /* 0x000fea0003800000 */
[----:B------:R-:W3:Y:S01]  /*22e0*/  LDCU.64 UR10, c[0x0][0x3e0] ;  /* 0x00007c00ff0a77ac */ /* 0x000ee20008000a00 */
[----:B0-----:R-:W-:Y:S01]  /*22f0*/  MOV R10, R24 ;  /* 0x00000018000a7202 */ /* 0x001fe20000000f00 */
[C---:B------:R-:W-:Y:S01]  /*2300*/  FADD.FTZ R5, -R3.reuse, R16 ;  /* 0x0000001003057221 */ /* 0x040fe20000010100 */
[----:B------:R-:W-:Y:S01]  /*2310*/  MOV R11, R27 ;  /* 0x0000001b000b7202 */ /* 0x000fe20000000f00 */
[----:B------:R-:W0:Y:S01]  /*2320*/  LDCU.64 UR12, c[0x0][0x380] ;  /* 0x00007000ff0c77ac */ /* 0x000e220008000a00 */
[----:B------:R-:W-:Y:S01]  /*2330*/  FADD.FTZ R3, -R3, R17 ;  /* 0x0000001103037221 */ /* 0x000fe20000010100 */
[----:B-1----:R-:W-:-:S03]  /*2340*/  FMUL.FTZ R5, R5, R4 ;  /* 0x0000000405057220 */ /* 0x002fc60000410000 */
[----:B------:R-:W-:Y:S01]  /*2350*/  FMUL.FTZ R4, R3, R4 ;  /* 0x0000000403047220 */ /* 0x000fe20000410000 */
[----:B-----5:R-:W-:-:S03]  /*2360*/  FFMA.FTZ R6, R8, R5, R6 ;  /* 0x0000000508067223 */ /* 0x020fc60000010006 */
[----:B------:R-:W-:Y:S01]  /*2370*/  FFMA.FTZ R7, R9, R4, R7 ;  /* 0x0000000409077223 */ /* 0x000fe20000010007 */
[----:B---3--:R-:W-:Y:S02]  /*2380*/  IMAD R13, R13, UR10, RZ ;  /* 0x0000000a0d0d7c24 */ /* 0x008fe4000f8e02ff */
[----:B------:R-:W-:-:S04]  /*2390*/  IMAD.WIDE.U32 R10, R14, UR10, R10 ;  /* 0x0000000a0e0a7c25 */ /* 0x000fc8000f8e000a */
[----:B------:R-:W-:Y:S01]  /*23a0*/  IMAD R13, R14, UR11, R13 ;  /* 0x0000000b0e0d7c24 */ /* 0x000fe2000f8e020d */
[----:B0-----:R-:W-:-:S04]  /*23b0*/  LEA R12, P1, R10, UR12, 0x2 ;  /* 0x0000000c0a0c7c11 */ /* 0x001fc8000f8210ff */
[----:B------:R-:W-:-:S04]  /*23c0*/  IADD3 R13, PT, PT, R11, R13, RZ ;  /* 0x0000000d0b0d7210 */ /* 0x000fc80007ffe0ff */
[----:B------:R-:W-:-:S05]  /*23d0*/  LEA.HI.X R13, R10, UR13, R13, 0x2, P1 ;  /* 0x0000000d0a0d7c11 */ /* 0x000fca00088f140d */
[----:B------:R3:W-:Y:S01]  /*23e0*/  STG.E.64 desc[UR16][R12.64], R6 ;  /* 0x000000060c007986 */ /* 0x0007e2000c101b10 */
[----:B------:R-:W-:Y:S05]  /*23f0*/  BRA `(.L_x_2931) ;  /* 0x00000008000c7947 */ /* 0x000fea0003800000 */
.L_x_2924:
[----:B------:R-:W2:Y:S01]  /*2400*/  LDCU.64 UR10, c[0x0][0x3e8] ;  /* 0x00007d00ff0a77ac */ /* 0x000ea20008000a00 */
[----:B------:R-:W-:Y:S01]  /*2410*/  SHF.R.S32.HI R15, RZ, 0x1f, R2 ;  /* 0x0000001fff0f7819 */ /* 0x000fe20000011402 */
[----:B------:R-:W-:Y:S01]  /*2420*/  BSSY.RECONVERGENT B1, `(.L_x_2932) ;  /* 0x0000023000017945 */ /* 0x000fe20003800200 */
[C---:B0-----:R-:W-:Y:S02]  /*2430*/  IADD3 R5, PT, PT, R2.reuse, 0x20, RZ ;  /* 0x0000002002057810 */ /* 0x041fe40007ffe0ff */
[C---:B------:R-:W-:Y:S02]  /*2440*/  IADD3 R14, PT, PT, R2.reuse, 0x60, RZ ;  /* 0x00000060020e7810 */ /* 0x040fe40007ffe0ff */
[----:B--2---:R-:W-:Y:S02]  /*2450*/  ISETP.GE.U32.AND P2, PT, R2, UR10, PT ;  /* 0x0000000a02007c0c */ /* 0x004fe4000bf46070 */
[----:B------:R-:W-:Y:S02]  /*2460*/  ISETP.GE.U32.AND P3, PT, R5, UR10, PT ;  /* 0x0000000a05007c0c */ /* 0x000fe4000bf66070 */
[----:B------:R-:W-:-:S02]  /*2470*/  ISETP.GE.AND.EX P2, PT, R15, UR11, PT, P2 ;  /* 0x0000000b0f007c0c */ /* 0x000fc4000bf46320 */
[----:B------:R-:W-:-:S11]  /*2480*/  ISETP.GE.U32.AND P4, PT, R14, UR10, PT ;  /* 0x0000000a0e007c0c */ /* 0x000fd6000bf86070 */
[----:B------:R-:W-:Y:S05]  /*2490*/  @P2 BRA `(.L_x_2933) ;  /* 0x00000000006c2947 */ /* 0x000fea0003800000 */
[----:B------:R-:W0:Y:S01]  /*24a0*/  LDCU.64 UR12, c[0x0][0x3e0] ;  /* 0x00007c00ff0c77ac */ /* 0x000e220008000a00 */
[----:B------:R-:W-:Y:S01]  /*24b0*/  MOV R11, R27 ;  /* 0x0000001b000b7202 */ /* 0x000fe20000000f00 */
[----:B------:R-:W-:Y:S02]  /*24c0*/  IMAD.MOV.U32 R10, RZ, RZ, R24 ;  /* 0x000000ffff0a7224 */ /* 0x000fe400078e0018 */
[C---:B------:R-:W-:Y:S01]  /*24d0*/  FADD.FTZ R13, -R3.reuse, R22 ;  /* 0x00000016030d7221 */ /* 0x040fe20000010100 */
[----:B------:R-:W2:Y:S01]  /*24e0*/  LDCU.64 UR18, c[0x0][0x380] ;  /* 0x00007000ff1277ac */ /* 0x000ea20008000a00 */
[----:B------:R-:W-:Y:S02]  /*24f0*/  FADD.FTZ R23, -R3, R23 ;  /* 0x0000001703177221 */ /* 0x000fe40000010100 */
[-C--:B-1----:R-:W-:Y:S02]  /*2500*/  FMUL.FTZ R13, R13, R4.reuse ;  /* 0x000000040d0d7220 */ /* 0x082fe40000410000 */
[----:B------:R-:W-:Y:S01]  /*2510*/  FMUL.FTZ R28, R23, R4 ;  /* 0x00000004171c7220 */ /* 0x000fe20000410000 */
[----:B0-----:R-:W-:-:S02]  /*2520*/  IMAD R15, R15, UR12, RZ ;  /* 0x0000000c0f0f7c24 */ /* 0x001fc4000f8e02ff */
[----:B------:R-:W-:-:S04]  /*2530*/  IMAD.WIDE.U32 R10, R2, UR12, R10 ;  /* 0x0000000c020a7c25 */ /* 0x000fc8000f8e000a */
[----:B------:R-:W-:Y:S01]  /*2540*/  IMAD R15, R2, UR13, R15 ;  /* 0x0000000d020f7c24 */ /* 0x000fe2000f8e020f */
[----:B--2---:R-:W-:-:S04]  /*2550*/  LEA R12, P2, R10, UR18, 0x2 ;  /* 0x000000120a0c7c11 */ /* 0x004fc8000f8410ff */
[----:B------:R-:W-:Y:S01]  /*2560*/  IADD3 R15, PT, PT, R11, R15, RZ ;  /* 0x0000000f0b0f7210 */ /* 0x000fe20007ffe0ff */
[----:B-----5:R-:W-:-:S03]  /*2570*/  FFMA.FTZ R11, R8, R13, R6 ;  /* 0x0000000d080b7223 */ /* 0x020fc60000010006 */
[----:B------:R-:W-:Y:S01]  /*2580*/  LEA.HI.X R13, R10, UR19, R15, 0x2, P2 ;  /* 0x000000130a0d7c11 */ /* 0x000fe200090f140f */
[----:B------:R-:W-:Y:S01]  /*2590*/  FFMA.FTZ R15, R9, R28, R7 ;  /* 0x0000001c090f7223 */ /* 0x000fe20000010007 */
[----:B------:R-:W-:-:S03]  /*25a0*/  FMUL.FTZ R22, R11, -1.4426950216293334961 ;  /* 0xbfb8aa3b0b167820 */ /* 0x000fc60000410000 */
[----:B------:R-:W-:-:S03]  /*25b0*/  FMUL.FTZ R28, R15, -1.4426950216293334961 ;  /* 0xbfb8aa3b0f1c7820 */ /* 0x000fc60000410000 */
[----:B------:R-:W0:Y:S04]  /*25c0*/  MUFU.EX2 R22, R22 ;  /* 0x0000001600167308 */ /* 0x000e280000000800 */
[----:B------:R-:W1:Y:S01]  /*25d0*/  MUFU.EX2 R28, R28 ;  /* 0x0000001c001c7308 */ /* 0x000e620000000800 */
[----:B0-----:R-:W-:Y:S01]  /*25e0*/  FADD.FTZ R23, R22, 1 ;  /* 0x3f80000016177421 */ /* 0x001fe20000010000 */
[----:B-1----:R-:W-:-:S03]  /*25f0*/  FADD.FTZ R29, R28, 1 ;  /* 0x3f8000001c1d7421 */ /* 0x002fc60000010000 */
[----:B------:R-:W0:Y:S08]  /*2600*/  MUFU.RCP R10, R23 ;  /* 0x00000017000a7308 */ /* 0x000e300000001000 */
[----:B------:R-:W1:Y:S01]  /*2610*/  MUFU.RCP R29, R29 ;  /* 0x0000001d001d7308 */ /* 0x000e620000001000 */
[----:B0-----:R-:W-:Y:S01]  /*2620*/  FMUL.FTZ R10, R11, R10 ;  /* 0x0000000a0b0a7220 */ /* 0x001fe20000410000 */
[----:B-1----:R-:W-:-:S05]  /*2630*/  FMUL.FTZ R11, R15, R29 ;  /* 0x0000001d0f0b7220 */ /* 0x002fca0000410000 */
[----:B------:R0:W-:Y:S02]  /*2640*/  STG.E.64 desc[UR16][R12.64], R10 ;  /* 0x0000000a0c007986 */ /* 0x0001e4000c101b10 */
.L_x_2933:
[----:B------:R-:W-:Y:S05]  /*2650*/  BSYNC.RECONVERGENT B1 ;  /* 0x0000000000017941 */ /* 0x000fea0003800200 */
.L_x_2932:
[----:B0-----:R-:W-:Y:S01]  /*2660*/  SHF.R.S32.HI R10, RZ, 0x1f, R5 ;  /* 0x0000001fff0a7819 */ /* 0x001fe20000011405 */
[----:B------:R-:W-:Y:S01]  /*2670*/  BSSY.RECONVERGENT B1, `(.L_x_2934) ;  /* 0x0000020000017945 */ /* 0x000fe20003800200 */
[----:B------:R-:W-:Y:S02]  /*2680*/  SHF.R.S32.HI R12, RZ, 0x1f, R14 ;  /* 0x0000001fff0c7819 */ /* 0x000fe4000001140e */
[----:B------:R-:W-:Y:S02]  /*2690*/  ISETP.GE.AND.EX P3, PT, R10, UR11, PT, P3 ;  /* 0x0000000b0a007c0c */ /* 0x000fe4000bf66330 */
[----:B------:R-:W-:-:S11]  /*26a0*/  ISETP.GE.AND.EX P4, PT, R12, UR11, PT, P4 ;  /* 0x0000000b0c007c0c */ /* 0x000fd6000bf86340 */
[----:B------:R-:W-:Y:S05]  /*26b0*/  @P3 BRA `(.L_x_2935) ;  /* 0x00000000006c3947 */ /* 0x000fea0003800000 */
[C---:B------:R-:W-:Y:S01]  /*26c0*/  FADD.FTZ R11, -R3.reuse, R20 ;  /* 0x00000014030b7221 */ /* 0x040fe20000010100 */
[----:B------:R-:W-:Y:S01]  /*26d0*/  FADD.FTZ R21, -R3, R21 ;  /* 0x0000001503157221 */ /* 0x000fe20000010100 */
[----:B------:R-:W0:Y:S02]  /*26e0*/  LDCU.64 UR12, c[0x0][0x3e0] ;  /* 0x00007c00ff0c77ac */ /* 0x000e240008000a00 */
[-C--:B-1----:R-:W-:Y:S01]  /*26f0*/  FMUL.FTZ R11, R11, R4.reuse ;  /* 0x000000040b0b7220 */ /* 0x082fe20000410000 */
[----:B------:R-:W-:Y:S01]  /*2700*/  FMUL.FTZ R20, R21, R4 ;  /* 0x0000000415147220 */ /* 0x000fe20000410000 */
        /* <DEDUP_REMOVED lines=8> */
[----:B------:R-:W-:Y:S01]  /*2790*/  IMAD R29, R5, UR13, R10 ;  /* 0x0000000d051d7c24 */ /* 0x000fe2000f8e020a */
[----:B------:R-:W-:Y:S01]  /*27a0*/  MOV R10, R24 ;  /* 0x00000018000a7202 */ /* 0x000fe20000000f00 */
[----:B--2---:R-:W-:Y:S01]  /*27b0*/  FADD.FTZ R28, R11, 1 ;  /* 0x3f8000000b1c7421 */ /* 0x004fe20000010000 */
[----:B------:R-:W-:Y:S01]  /*27c0*/  MOV R11, R27 ;  /* 0x0000001b000b7202 */ /* 0x000fe20000000f00 */
[----:B0-----:R-:W-:-:S04]  /*27d0*/  FADD.FTZ R22, R23, 1 ;  /* 0x3f80000017167421 */ /* 0x001fc80000010000 */
[----:B------:R-:W0:Y:S01]  /*27e0*/  MUFU.RCP R28, R28 ;  /* 0x0000001c001c7308 */ /* 0x000e220000001000 */
[----:B------:R-:W-:-:S05]  /*27f0*/  IMAD.WIDE.U32 R20, R5, UR12, R10 ;  /* 0x0000000c05147c25 */ /* 0x000fca000f8e000a */
[----:B------:R-:W-:Y:S02]  /*2800*/  IADD3 R29, PT, PT, R21, R29, RZ ;  /* 0x0000001d151d7210 */ /* 0x000fe40007ffe0ff */
[----:B------:R-:W2:Y:S01]  /*2810*/  MUFU.RCP R22, R22 ;  /* 0x0000001600167308 */ /* 0x000ea20000001000 */
[----:B-1----:R-:W-:-:S04]  /*2820*/  LEA R10, P2, R20, UR18, 0x2 ;  /* 0x00000012140a7c11 */ /* 0x002fc8000f8410ff */
[----:B------:R-:W-:Y:S01]  /*2830*/  LEA.HI.X R11, R20, UR19, R29, 0x2, P2 ;  /* 0x00000013140b7c11 */ /* 0x000fe200090f141d */
[----:B0-----:R-:W-:Y:S01]  /*2840*/  FMUL.FTZ R20, R15, R28 ;  /* 0x0000001c0f147220 */ /* 0x001fe20000410000 */
[----:B--2---:R-:W-:-:S05]  /*2850*/  FMUL.FTZ R21, R13, R22 ;  /* 0x000000160d157220 */ /* 0x004fca0000410000 */
[----:B------:R0:W-:Y:S02]  /*2860*/  STG.E.64 desc[UR16][R10.64], R20 ;  /* 0x000000140a007986 */ /* 0x0001e4000c101b10 */
.L_x_2935:
[----:B------:R-:W-:Y:S05]  /*2870*/  BSYNC.RECONVERGENT B1 ;  /* 0x0000000000017941 */ /* 0x000fea0003800200 */
.L_x_2934:
[----:B------:R-:W-:Y:S04]  /*2880*/  BSSY.RECONVERGENT B1, `(.L_x_2936) ;  /* 0x000001f000017945 */ /* 0x000fe80003800200 */
[----:B------:R-:W-:Y:S05]  /*2890*/  @P1 BRA `(.L_x_2937) ;  /* 0x0000000000741947 */ /* 0x000fea0003800000 */
[C---:B------:R-:W-:Y:S01]  /*28a0*/  FADD.FTZ R5, -R3.reuse, R18 ;  /* 0x0000001203057221 */ /* 0x040fe20000010100 */
[----:B------:R-:W-:Y:S01]  /*28b0*/  FADD.FTZ R19, -R3, R19 ;  /* 0x0000001303137221 */ /* 0x000fe20000010100 */
[----:B------:R-:W2:Y:S01]  /*28c0*/  LDCU.64 UR12, c[0x0][0x3e0] ;  /* 0x00007c00ff0c77ac */ /* 0x000ea20008000a00 */
[----:B------:R-:W-:Y:S02]  /*28d0*/  VIADD R15, R2, 0x40 ;  /* 0x00000040020f7836 */ /* 0x000fe40000000000 */
[-C--:B-1----:R-:W-:Y:S01]  /*28e0*/  FMUL.FTZ R5, R5, R4.reuse ;  /* 0x0000000405057220 */ /* 0x082fe20000410000 */
[----:B------:R-:W-:Y:S01]  /*28f0*/  FMUL.FTZ R18, R19, R4 ;  /* 0x0000000413127220 */ /* 0x000fe20000410000 */
[----:B------:R-:W1:Y:S01]  /*2900*/  LDCU.64 UR18, c[0x0][0x380] ;  /* 0x00007000ff1277ac */ /* 0x000e620008000a00 */
[----:B------:R-:W-:Y:S01]  /*2910*/  MOV R19, R27 ;  /* 0x0000001b00137202 */ /* 0x000fe20000000f00 */
[----:B-----5:R-:W-:Y:S01]  /*2920*/  FFMA.FTZ R13, R8, R5, R6 ;  /* 0x00000005080d7223 */ /* 0x020fe20000010006 */
[----:B------:R-:W-:Y:S01]  /*2930*/  FFMA.FTZ R5, R9, R18, R7 ;  /* 0x0000001209057223 */ /* 0x000fe20000010007 */
[----:B------:R-:W-:-:S02]  /*2940*/  SHF.R.S32.HI R18, RZ, 0x1f, R15 ;  /* 0x0000001fff127819 */ /* 0x000fc4000001140f */
[----:B0-----:R-:W-:Y:S01]  /*2950*/  FMUL.FTZ R10, R13, -1.4426950216293334961 ;  /* 0xbfb8aa3b0d0a7820 */ /* 0x001fe20000410000 */
[----:B------:R-:W-:-:S05]  /*2960*/  FMUL.FTZ R11, R5, -1.4426950216293334961 ;  /* 0xbfb8aa3b050b7820 */ /* 0x000fca0000410000 */
[----:B------:R-:W0:Y:S04]  /*2970*/  MUFU.EX2 R10, R10 ;  /* 0x0000000a000a7308 */ /* 0x000e280000000800 */
[----:B------:R-:W3:Y:S01]  /*2980*/  MUFU.EX2 R11, R11 ;  /* 0x0000000b000b7308 */ /* 0x000ee20000000800 */
[----:B0-----:R-:W-:Y:S01]  /*2990*/  FADD.FTZ R20, R10, 1 ;  /* 0x3f8000000a147421 */ /* 0x001fe20000010000 */
[----:B--2---:R-:W-:Y:S01]  /*29a0*/  IMAD R10, R18, UR12, RZ ;  /* 0x0000000c120a7c24 */ /* 0x004fe2000f8e02ff */
[----:B------:R-:W-:Y:S01]  /*29b0*/  MOV R18, R24 ;  /* 0x0000001800127202 */ /* 0x000fe20000000f00 */
[----:B---3--:R-:W-:Y:S02]  /*29c0*/  FADD.FTZ R22, R11, 1 ;  /* 0x3f8000000b167421 */ /* 0x008fe40000010000 */
[C---:B------:R-:W-:Y:S01]  /*29d0*/  IMAD R11, R15.reuse, UR13, R10 ;  /* 0x0000000d0f0b7c24 */ /* 0x040fe2000f8e020a */
[----:B------:R-:W0:Y:S01]  /*29e0*/  MUFU.RCP R20, R20 ;  /* 0x0000001400147308 */ /* 0x000e220000001000 */
[----:B------:R-:W-:-:S03]  /*29f0*/  IMAD.WIDE.U32 R18, R15, UR12, R18 ;  /* 0x0000000c0f127c25 */ /* 0x000fc6000f8e0012 */
[----:B-1----:R-:W-:-:S04]  /*2a00*/  LEA R10, P1, R18, UR18, 0x2 ;  /* 0x00000012120a7c11 */ /* 0x002fc8000f8210ff */
[----:B------:R-:W1:Y:S01]  /*2a10*/  MUFU.RCP R22, R22 ;  /* 0x0000001600167308 */ /* 0x000e620000001000 */
[----:B------:R-:W-:-:S04]  /*2a20*/  IADD3 R11, PT, PT, R19, R11, RZ ;  /* 0x0000000b130b7210 */ /* 0x000fc80007ffe0ff */
[----:B------:R-:W-:Y:S01]  /*2a30*/  LEA.HI.X R11, R18, UR19, R11, 0x2, P1 ;  /* 0x00000013120b7c11 */ /* 0x000fe200088f140b */
[----:B0-----:R-:W-:Y:S01]  /*2a40*/  FMUL.FTZ R18, R13, R20 ;  /* 0x000000140d127220 */ /* 0x001fe20000410000 */
[----:B-1----:R-:W-:-:S05]  /*2a50*/  FMUL.FTZ R19, R5, R22 ;  /* 0x0000001605137220 */ /* 0x002fca0000410000 */
[----:B------:R2:W-:Y:S02]  /*2a60*/  STG.E.64 desc[UR16][R10.64], R18 ;  /* 0x000000120a007986 */ /* 0x0005e4000c101b10 */
.L_x_2937:
[----:B------:R-:W-:Y:S05]  /*2a70*/  BSYNC.RECONVERGENT B1 ;  /* 0x0000000000017941 */ /* 0x000fea0003800200 */
.L_x_2936:
[----:B------:R-:W-:Y:S05]  /*2a80*/  @P4 BRA `(.L_x_2931) ;  /* 0x0000000000684947 */ /* 0x000fea0003800000 */
[C---:B------:R-:W-:Y:S01]  /*2a90*/  FADD.FTZ R5, -R3.reuse, R16 ;  /* 0x0000001003057221 */ /* 0x040fe20000010100 */
[----:B------:R-:W-:Y:S01]  /*2aa0*/  FADD.FTZ R3, -R3, R17 ;  /* 0x0000001103037221 */ /* 0x000fe20000010100 */
[----:B------:R-:W3:Y:S01]  /*2ab0*/  LDCU.64 UR10, c[0x0][0x3e0] ;  /* 0x00007c00ff0a77ac */ /* 0x000ee20008000a00 */
[----:B------:R-:W-:Y:S01]  /*2ac0*/  MOV R25, R27 ;  /* 0x0000001b00197202 */ /* 0x000fe20000000f00 */
[-C--:B-1----:R-:W-:Y:S01]  /*2ad0*/  FMUL.FTZ R5, R5, R4.reuse ;  /* 0x0000000405057220 */ /* 0x082fe20000410000 */
[----:B------:R-:W-:Y:S01]  /*2ae0*/  FMUL.FTZ R4, R3, R4 ;  /* 0x0000000403047220 */ /* 0x000fe20000410000 */
[----:B------:R-:W1:Y:S02]  /*2af0*/  LDCU.64 UR12, c[0x0][0x380] ;  /* 0x00007000ff0c77ac */ /* 0x000e640008000a00 */
[----:B-----5:R-:W-:Y:S01]  /*2b00*/  FFMA.FTZ R6, R8, R5, R6 ;  /* 0x0000000508067223 */ /* 0x020fe20000010006 */
[----:B------:R-:W-:-:S03]  /*2b10*/  FFMA.FTZ R9, R9, R4, R7 ;  /* 0x0000000409097223 */ /* 0x000fc60000010007 */
[----:B------:R-:W-:Y:S01]  /*2b20*/  FMUL.FTZ R3, R6, -1.4426950216293334961 ;  /* 0xbfb8aa3b06037820 */ /* 0x000fe20000410000 */
[----:B------:R-:W-:-:S05]  /*2b30*/  FMUL.FTZ R4, R9, -1.4426950216293334961 ;  /* 0xbfb8aa3b09047820 */ /* 0x000fca0000410000 */
[----:B------:R-:W4:Y:S01]  /*2b40*/  MUFU.EX2 R3, R3 ;  /* 0x0000000300037308 */ /* 0x000f220000000800 */
[----:B---3--:R-:W-:-:S03]  /*2b50*/  IMAD R5, R12, UR10, RZ ;  /* 0x0000000a0c057c24 */ /* 0x008fc6000f8e02ff */
[----:B------:R-:W3:Y:S01]  /*2b60*/  MUFU.EX2 R4, R4 ;  /* 0x0000000400047308 */ /* 0x000ee20000000800 */
[----:B------:R-:W-:-:S04]  /*2b70*/  IMAD.WIDE.U32 R24, R14, UR10, R24 ;  /* 0x0000000a0e187c25 */ /* 0x000fc8000f8e0018 */
[----:B------:R-:W-:Y:S02]  /*2b80*/  IMAD R5, R14, UR11, R5 ;  /* 0x0000000b0e057c24 */ /* 0x000fe4000f8e0205 */
[----:B----4-:R-:W-:-:S03]  /*2b90*/  FADD.FTZ R7, R3, 1 ;  /* 0x3f80000003077421 */ /* 0x010fc60000010000 */
[----:B------:R-:W-:Y:S01]  /*2ba0*/  IADD3 R5, PT, PT, R25, R5, RZ ;  /* 0x0000000519057210 */ /* 0x000fe20007ffe0ff */
[----:B---3--:R-:W-:Y:S01]  /*2bb0*/  FADD.FTZ R8, R4, 1 ;  /* 0x3f80000004087421 */ /* 0x008fe20000010000 */
[C---:B-1----:R-:W-:Y:S01]  /*2bc0*/  LEA R4, P1, R24.reuse, UR12, 0x2 ;  /* 0x0000000c18047c11 */ /* 0x042fe2000f8210ff */
[----:B------:R-:W1:Y:S03]  /*2bd0*/  MUFU.RCP R7, R7 ;  /* 0x0000000700077308 */ /* 0x000e660000001000 */
[----:B------:R-:W-:-:S05]  /*2be0*/  LEA.HI.X R5, R24, UR13, R5, 0x2, P1 ;  /* 0x0000000d18057c11 */ /* 0x000fca00088f1405 */
[----:B------:R-:W3:Y:S01]  /*2bf0*/  MUFU.RCP R8, R8 ;  /* 0x0000000800087308 */ /* 0x000ee20000001000 */
[----:B-1----:R-:W-:Y:S01]  /*2c00*/  FMUL.FTZ R6, R6, R7 ;  /* 0x0000000706067220 */ /* 0x002fe20000410000 */
[----:B---3--:R-:W-:-:S05]  /*2c10*/  FMUL.FTZ R7, R9, R8 ;  /* 0x0000000809077220 */ /* 0x008fca0000410000 */
[----:B------:R4:W-:Y:S02]  /*2c20*/  STG.E.64 desc[UR16][R4.64], R6 ;  /* 0x0000000604007986 */ /* 0x0009e4000c101b10 */
.L_x_2931:
[----:B------:R-:W-:Y:S05]  /*2c30*/  BSYNC.RECONVERGENT B0 ;  /* 0x0000000000007941 */ /* 0x000fea0003800200 */
.L_x_2923:
[----:B------:R-:W-:Y:S02]  /*2c40*/  UIADD3 UR8, UPT, UPT, UR20, UR8, URZ ;  /* 0x0000000814087290 */ /* 0x000fe4000fffe0ff */
[----:B------:R-:W-:Y:S02]  /*2c50*/  UIADD3 UR4, UPT, UPT, UR4, 0x1, URZ ;  /* 0x0000000104047890 */ /* 0x000fe4000fffe0ff */
[----:B------:R-:W-:-:S09]  /*2c60*/  UISETP.GE.AND UP0, UPT, UR8, UR7, UPT ;  /* 0x000000070800728c */ /* 0x000fd2000bf06270 */
[----:B------:R-:W-:Y:S05]  /*2c70*/  BRA.U !UP0, `(.L_x_2938) ;  /* 0xffffffd5083c7547 */ /* 0x000fea000b83ffff */
[----:B------:R-:W-:Y:S05]  /*2c80*/  EXIT ;  /* 0x000000000000794d */ /* 0x000fea0003800000 */
.L_x_2939:
        /* <DEDUP_REMOVED lines=15> */
.L_x_3468:


//--------------------- .text._Z35group_norm_nhwc_fwd_one_pass_kernelI11Fp32IOFp32WLi256ELi16ELi256EEv26Group_norm_nhwc_fwd_params --------------------------
	.section	.text._Z35group_norm_nhwc_fwd_one_pass_kernelI11Fp32IOFp32WLi256ELi16ELi256EEv26Group_norm_nhwc_fwd_params,"ax",@progbits
	.align	128
        .global         _Z35group_norm_nhwc_fwd_one_pass_kernelI11Fp32IOFp32WLi256ELi16ELi256EEv26Group_norm_nhwc_fwd_params
        .type           _Z35group_norm_nhwc_fwd_one_pass_kernelI11Fp32IOFp32WLi256ELi16ELi256EEv26Group_norm_nhwc_fwd_params,@function
        .size           _Z35group_norm_nhwc_fwd_one_pass_kernelI11Fp32IOFp32WLi256ELi16ELi256EEv26Group_norm_nhwc_fwd_params,(.L_x_3469 - _Z35group_norm_nhwc_fwd_one_pass_kernelI11Fp32IOFp32WLi256ELi16ELi256EEv26Group_norm_nhwc_fwd_params)
        .other          _Z35group_norm_nhwc_fwd_one_pass_kernelI11Fp32IOFp32WLi256ELi16ELi256EEv26Group_norm_nhwc_fwd_params,@"STO_CUDA_ENTRY STV_DEFAULT"
_Z35group_norm_nhwc_fwd_one_pass_kernelI11Fp32IOFp32WLi256ELi16ELi256EEv26Group_norm_nhwc_fwd_params:
.text._Z35group_norm_nhwc_fwd_one_pass_kernelI11Fp32IOFp32WLi256ELi16ELi256EEv26Group_norm_nhwc_fwd_params:
        /* <DEDUP_REMOVED lines=15> */
[----:B------:R-:W5:Y:S01]  /*00f0*/  LDCU.U8 UR9, c[0x0][0x3fc] ;  /* 0x00007f80ff0977ac */ /* 0x000f620008000000 */
[----:B------:R-:W-:Y:S01]  /*0100*/  UMOV UR8, 0x400 ;  /* 0x0000040000087882 */ /* 0x000fe20000000000 */
[----:B------:R-:W0:Y:S01]  /*0110*/  LDCU.64 UR16, c[0x0][0x358] ;  /* 0x00006b00ff1077ac */ /* 0x000e220008000a00 */
        /* <DEDUP_REMOVED lines=9> */
[----:B------:R-:W0:Y:S01]  /*01b0*/  LDC R3, c[0x0][0x370] ;  /* 0x0000dc00ff037b82 */ /* 0x000e220000000800 */
[----:B------:R-:W-:Y:S01]  /*01c0*/  ISETP.NE.AND.EX P0, PT, RZ, UR11, !P0, P1 ;  /* 0x0000000bff007c0c */ /* 0x000fe2000c705310 */
[----:B------:R-:W-:Y:S01]  /*01d0*/  UMOV UR4, URZ ;  /* 0x000000ff00047c82 */ /* 0x000fe20008000000 */
[C---:B------:R-:W-:Y:S01]  /*01e0*/  IADD3 R34, PT, PT, R38.reuse, 0x80, RZ ;  /* 0x0000008026227810 */ /* 0x040fe20007ffe0ff */
[----:B------:R-:W-:Y:S01]  /*01f0*/  UMOV UR9, UR6 ;  /* 0x0000000600097c82 */ /* 0x000fe20008000000 */
[----:B------:R-:W-:-:S02]  /*0200*/  IADD3 R8, PT, PT, R38, 0xa0, RZ ;  /* 0x000000a026087810 */ /* 0x000fc40007ffe0ff */
[C---:B------:R-:W-:Y:S02]  /*0210*/  IADD3 R4, PT, PT, R38.reuse, 0xc0, RZ ;  /* 0x000000c026047810 */ /* 0x040fe40007ffe0ff */
[----:B------:R-:W-:Y:S02]  /*0220*/  IADD3 R6, PT, PT, R38, 0xe0, RZ ;  /* 0x000000e026067810 */ /* 0x000fe40007ffe0ff */
[----:B------:R-:W-:Y:S02]  /*0230*/  LOP3.LUT R39, R39, 0xe, RZ, 0xc0, !PT ;  /* 0x0000000e27277812 */ /* 0x000fe400078ec0ff */
[----:B------:R-:W-:Y:S02]  /*0240*/  LOP3.LUT R36, R36, 0xf8, RZ, 0xc0, !PT ;  /* 0x000000f824247812 */ /* 0x000fe400078ec0ff */
[----:B------:R-:W-:Y:S02]  /*0250*/  SHF.R.S32.HI R5, RZ, 0x1f, R38 ;  /* 0x0000001fff057819 */ /* 0x000fe40000011426 */
[----:B------:R-:W-:-:S02]  /*0260*/  SHF.R.S32.HI R7, RZ, 0x1f, R34 ;  /* 0x0000001fff077819 */ /* 0x000fc40000011422 */
[----:B------:R-:W-:Y:S02]  /*0270*/  SHF.R.S32.HI R9, RZ, 0x1f, R8 ;  /* 0x0000001fff097819 */ /* 0x000fe40000011408 */
[----:B------:R-:W-:Y:S02]  /*0280*/  SHF.R.S32.HI R35, RZ, 0x1f, R4 ;  /* 0x0000001fff237819 */ /* 0x000fe40000011404 */
[----:B--2---:R-:W-:-:S07]  /*0290*/  SHF.R.S32.HI R37, RZ, 0x1f, R6 ;  /* 0x0000001fff257819 */ /* 0x004fce0000011406 */
.L_x_2983:
[----:B-1----:R-:W1:Y:S01]  /*02a0*/  LDCU UR5, c[0x0][0x3f8] ;  /* 0x00007f00ff0577ac */ /* 0x002e620008000800 */
[----:B-----5:R-:W-:Y:S02]  /*02b0*/  IABS R16, UR9 ;  /* 0x0000000900107c13 */ /* 0x020fe40008000000 */
[C---:B------:R-:W-:Y:S01]  /*02c0*/  IADD3 R25, PT, PT, R38.reuse, 0x60, RZ ;  /* 0x0000006026197810 */ /* 0x040fe20007ffe0ff */
[----:B--2---:R-:W2:Y:S01]  /*02d0*/  LDCU.64 UR18, c[0x0][0x3e8] ;  /* 0x00007d00ff1277ac */ /* 0x004ea20008000a00 */
[C---:B------:R-:W-:Y:S02]  /*02e0*/  IADD3 R23, PT, PT, R38.reuse, 0x20, RZ ;  /* 0x0000002026177810 */ /* 0x040fe40007ffe0ff */
[----:B------:R-:W-:Y:S02]  /*02f0*/  SHF.R.S32.HI R27, RZ, 0x1f, R25 ;  /* 0x0000001fff1b7819 */ /* 0x000fe40000011419 */
[----:B0-----:R-:W-:Y:S02]  /*0300*/  SHF.R.S32.HI R21, RZ, 0x1f, R23 ;  /* 0x0000001fff157819 */ /* 0x001fe40000011417 */
[----:B------:R-:W-:-:S04]  /*0310*/  IADD3 R28, PT, PT, R38, 0x40, RZ ;  /* 0x00000040261c7810 */ /* 0x000fc80007ffe0ff */
[----:B------:R-:W-:Y:S02]  /*0320*/  SHF.R.S32.HI R29, RZ, 0x1f, R28 ;  /* 0x0000001fff1d7819 */ /* 0x000fe4000001141c */
[----:B-1-34-:R-:W-:-:S04]  /*0330*/  MOV R10, UR5 ;  /* 0x00000005000a7c02 */ /* 0x01afc80008000f00 */
[----:B------:R-:W-:Y:S02]  /*0340*/  IABS R13, R10 ;  /* 0x0000000a000d7213 */ /* 0x000fe40000000000 */
[----:B--2---:R-:W-:Y:S02]  /*0350*/  ISETP.GE.U32.AND P4, PT, R25, UR18, PT ;  /* 0x0000001219007c0c */ /* 0x004fe4000bf86070 */
[----:B------:R-:W1:Y:S01]  /*0360*/  I2F.RP R12, R13 ;  /* 0x0000000d000c7306 */ /* 0x000e620000209400 */
[----:B------:R-:W-:Y:S02]  /*0370*/  ISETP.GE.U32.AND P5, PT, R23, UR18, PT ;  /* 0x0000001217007c0c */ /* 0x000fe4000bfa6070 */
[----:B------:R-:W-:Y:S02]  /*0380*/  ISETP.GE.AND.EX P4, PT, R27, UR19, PT, P4 ;  /* 0x000000131b007c0c */ /* 0x000fe4000bf86340 */
[----:B------:R-:W-:Y:S02]  /*0390*/  ISETP.GE.AND.EX P5, PT, R21, UR19, PT, P5 ;  /* 0x0000001315007c0c */ /* 0x000fe4000bfa6350 */
[----:B------:R-:W-:-:S02]  /*03a0*/  ISETP.GE.U32.AND P3, PT, R28, UR18, PT ;  /* 0x000000121c007c0c */ /* 0x000fc4000bf66070 */
[----:B------:R-:W-:Y:S02]  /*03b0*/  ISETP.GE.U32.AND P2, PT, R34, UR18, PT ;  /* 0x0000001222007c0c */ /* 0x000fe4000bf46070 */
[----:B------:R-:W-:Y:S02]  /*03c0*/  ISETP.GE.AND.EX P3, PT, R29, UR19, PT, P3 ;  /* 0x000000131d007c0c */ /* 0x000fe4000bf66330 */
[----:B------:R-:W-:Y:S01]  /*03d0*/  ISETP.GE.AND.EX P2, PT, R7, UR19, PT, P2 ;  /* 0x0000001307007c0c */ /* 0x000fe2000bf46320 */
[----:B-1----:R-:W1:Y:S04]  /*03e0*/  MUFU.RCP R12, R12 ;  /* 0x0000000c000c7308 */ /* 0x002e680000001000 */
[----:B------:R-:W2:Y:S01]  /*03f0*/  @!P5 LDC.64 R18, c[0x0][0x3e0] ;  /* 0x0000f800ff12db82 */ /* 0x000ea20000000a00 */
[----:B-1----:R-:W-:-:S04]  /*0400*/  IADD3 R10, PT, PT, R12, 0xffffffe, RZ ;  /* 0x0ffffffe0c0a7810 */ /* 0x002fc80007ffe0ff */
[----:B------:R1:W3:Y:S02]  /*0410*/  F2I.FTZ.U32.TRUNC.NTZ R11, R10 ;  /* 0x0000000a000b7305 */ /* 0x0002e4000021f000 */
[----:B-1----:R-:W-:-:S05]  /*0420*/  HFMA2 R10, -RZ, RZ, 0, 0 ;  /* 0x00000000ff0a7431 */ /* 0x002fca00000001ff */
[----:B------:R-:W-:Y:S02]  /*0430*/  R2UR UR10, R10 ;  /* 0x000000000a0a72ca */ /* 0x000fe400000e0000 */
[----:B---3--:R-:W-:Y:S02]  /*0440*/  R2UR UR11, R11 ;  /* 0x000000000b0b72ca */ /* 0x008fe400000e0000 */
[----:B------:R-:W-:-:S05]  /*0450*/  IADD3 R14, PT, PT, RZ, -R11, RZ ;  /* 0x8000000bff0e7210 */ /* 0x000fca0007ffe0ff */
[----:B------:R-:W-:Y:S01]  /*0460*/  IMAD R15, R14, R13, RZ ;  /* 0x0000000d0e0f7224 */ /* 0x000fe200078e02ff */
[----:B------:R-:W-:Y:S02]  /*0470*/  MOV R14, R16 ;  /* 0x00000010000e7202 */ /* 0x000fe40000000f00 */
[----:B------:R-:W1:Y:S02]  /*0480*/  @!P5 LDC.64 R16, c[0x0][0x390] ;  /* 0x0000e400ff10db82 */ /* 0x000e640000000a00 */
[----:B------:R-:W-:Y:S01]  /*0490*/  R2UR UR12, R14 ;  /* 0x000000000e0c72ca */ /* 0x000fe200000e0000 */
[----:B------:R-:W-:-:S05]  /*04a0*/  IMAD.HI.U32 R15, R11, R15, UR10 ;  /* 0x0000000a0b0f7e27 */ /* 0x000fca000f8e000f */
        /* <DEDUP_REMOVED lines=14> */
[----:B------:R-:W3:Y:S08]  /*0590*/  @!P4 LDC.64 R12, c[0x0][0x3e0] ;  /* 0x0000f800ff0ccb82 */ /* 0x000ef00000000a00 */
[----:B------:R-:W4:Y:S03]  /*05a0*/  @!P4 LDC.64 R10, c[0x0][0x390] ;  /* 0x0000e400ff0acb82 */ /* 0x000f260000000a00 */
[----:B------:R-:W-:Y:S01]  /*05b0*/  VOTEU.ANY UP2, P1 ;  /* 0x0000000000ff7886 */ /* 0x000fe20000840100 */
[----:B------:R-:W-:-:S04]  /*05c0*/  ISETP.GE.U32.AND P1, PT, R38, UR18, PT ;  /* 0x0000001226007c0c */ /* 0x000fc8000bf26070 */
[----:B------:R-:W-:Y:S01]  /*05d0*/  @UP2 UIADD3 UR11, UPT, UPT, UR11, 0x1, URZ ;  /* 0x000000010b0b2890 */ /* 0x000fe2000fffe0ff */
[----:B------:R-:W-:Y:S01]  /*05e0*/  ISETP.GE.AND.EX P1, PT, R5, UR19, PT, P1 ;  /* 0x0000001305007c0c */ /* 0x000fe2000bf26310 */
[----:B------:R-:W-:Y:S02]  /*05f0*/  UISETP.NE.AND UP2, UPT, UR5, URZ, UPT ;  /* 0x000000ff0500728c */ /* 0x000fe4000bf45270 */
[----:B------:R-:W-:Y:S01]  /*0600*/  @!UP1 UIADD3 UR11, UPT, UPT, -UR11, URZ, URZ ;  /* 0x000000ff0b0b9290 */ /* 0x000fe2000fffe1ff */
[----:B---3--:R-:W-:-:S04]  /*0610*/  @!P4 IMAD R20, R27, R12, RZ ;  /* 0x0000000c1b14c224 */ /* 0x008fc800078e02ff */
[----:B------:R-:W-:-:S04]  /*0620*/  @!P4 IMAD R13, R25, R13, R20 ;  /* 0x0000000d190dc224 */ /* 0x000fc800078e0214 */
[----:B------:R-:W-:Y:S01]  /*0630*/  @!UP2 ULOP3.LUT UR11, URZ, UR5, URZ, 0x33, !UPT ;  /* 0x00000005ff0ba292 */ /* 0x000fe2000f8e33ff */
[----:B--2---:R-:W-:-:S03]  /*0640*/  @!P5 IMAD R20, R21, R18, RZ ;  /* 0x000000121514d224 */ /* 0x004fc600078e02ff */
        /* <DEDUP_REMOVED lines=11> */
[----:B------:R-:W2:Y:S03]  /*0700*/  @!P3 LDC.64 R14, c[0x0][0x3e0] ;  /* 0x0000f800ff0ebb82 */ /* 0x000ea60000000a00 */
[----:B------:R-:W-:Y:S02]  /*0710*/  IADD3 R41, PT, PT, R43, UR5, RZ ;  /* 0x000000052b297c10 */ /* 0x000fe4000fffe0ff */
[-C--:B------:R-:W-:Y:S02]  /*0720*/  @!P4 MOV R40, R42.reuse ;  /* 0x0000002a0028c202 */ /* 0x080fe40000000f00 */
[----:B------:R-:W-:Y:S02]  /*0730*/  @!P5 MOV R20, R42 ;  /* 0x0000002a0014d202 */ /* 0x000fe40000000f00 */
[----:B------:R-:W-:Y:S01]  /*0740*/  @!P5 MOV R21, R41 ;  /* 0x000000290015d202 */ /* 0x000fe20000000f00 */
[----:B------:R-:W-:-:S04]  /*0750*/  @!P4 IMAD.WIDE.U32 R24, R25, R12, R40 ;  /* 0x0000000c1918c225 */ /* 0x000fc800078e0028 */
[----:B------:R-:W-:Y:S01]  /*0760*/  @!P5 IMAD.WIDE.U32 R20, R23, R18, R20 ;  /* 0x000000121714d225 */ /* 0x000fe200078e0014 */
[----:B------:R-:W-:Y:S01]  /*0770*/  @!P4 IADD3 R18, PT, PT, R25, R13, RZ ;  /* 0x0000000d1912c210 */ /* 0x000fe20007ffe0ff */
[----:B------:R-:W3:Y:S01]  /*0780*/  @!P2 LDC.64 R22, c[0x0][0x3e0] ;  /* 0x0000f800ff16ab82 */ /* 0x000ee20000000a00 */
[C---:B----4-:R-:W-:Y:S01]  /*0790*/  @!P4 LEA R26, P6, R24.reuse, R10, 0x2 ;  /* 0x0000000a181ac211 */ /* 0x050fe200078c10ff */
[----:B------:R-:W-:Y:S01]  /*07a0*/  IMAD.MOV.U32 R10, RZ, RZ, RZ ;  /* 0x000000ffff0a7224 */ /* 0x000fe200078e00ff */
[----:B------:R-:W-:Y:S02]  /*07b0*/  @!P5 IADD3 R21, PT, PT, R21, R19, RZ ;  /* 0x000000131515d210 */ /* 0x000fe40007ffe0ff */
[----:B------:R-:W-:Y:S01]  /*07c0*/  @!P4 LEA.HI.X R27, R24, R11, R18, 0x2, P6 ;  /* 0x0000000b181bc211 */ /* 0x000fe200030f1412 */
[----:B------:R-:W-:Y:S01]  /*07d0*/  HFMA2 R11, -RZ, RZ, 0, 0 ;  /* 0x00000000ff0b7431 */ /* 0x000fe200000001ff */
[----:B-1----:R-:W-:Y:S01]  /*07e0*/  @!P5 LEA R24, P6, R20, R16, 0x2 ;  /* 0x000000101418d211 */ /* 0x002fe200078c10ff */
[----:B------:R-:W1:Y:S01]  /*07f0*/  @!P3 LDC.64 R12, c[0x0][0x390] ;  /* 0x0000e400ff0cbb82 */ /* 0x000e620000000a00 */
[----:B--2---:R-:W-:Y:S01]  /*0800*/  @!P3 IMAD R29, R29, R14, RZ ;  /* 0x0000000e1d1db224 */ /* 0x004fe200078e02ff */
[----:B------:R-:W-:-:S02]  /*0810*/  @!P3 MOV R16, R42 ;  /* 0x0000002a0010b202 */ /* 0x000fc40000000f00 */
[----:B------:R-:W-:Y:S01]  /*0820*/  @!P5 LEA.HI.X R25, R20, R17, R21, 0x2, P6 ;  /* 0x000000111419d211 */ /* 0x000fe200030f1415 */
[----:B------:R-:W-:Y:S01]  /*0830*/  @!P3 IMAD R15, R28, R15, R29 ;  /* 0x0000000f1c0fb224 */ /* 0x000fe200078e021d */
[----:B------:R-:W-:Y:S01]  /*0840*/  @!P3 MOV R17, R41 ;  /* 0x000000290011b202 */ /* 0x000fe20000000f00 */
[----:B------:R2:W4:Y:S01]  /*0850*/  @!P4 LDG.E.64 R10, desc[UR16][R26.64] ;  /* 0x000000101a0ac981 */ /* 0x000522000c1e1b00 */
[----:B------:R-:W5:Y:S01]  /*0860*/  @!P1 LDC.64 R18, c[0x0][0x3e0] ;  /* 0x0000f800ff129b82 */ /* 0x000f620000000a00 */
[----:B------:R-:W-:Y:S01]  /*0870*/  ISETP.GE.U32.AND P4, PT, R8, UR18, PT ;  /* 0x0000001208007c0c */ /* 0x000fe2000bf86070 */
[----:B------:R-:W-:Y:S01]  /*0880*/  @!P3 IMAD.WIDE.U32 R28, R28, R14, R16 ;  /* 0x0000000e1c1cb225 */ /* 0x000fe200078e0010 */
[----:B------:R-:W-:-:S05]  /*0890*/  CS2R R20, SRZ ;  /* 0x0000000000147805 */ /* 0x000fca000001ff00 */
[----:B------:R-:W0:Y:S01]  /*08a0*/  @!P2 LDC.64 R16, c[0x0][0x390] ;  /* 0x0000e400ff10ab82 */ /* 0x000e220000000a00 */
[----:B------:R-:W-:Y:S01]  /*08b0*/  ISETP.GE.AND.EX P4, PT, R9, UR19, PT, P4 ;  /* 0x0000001309007c0c */ /* 0x000fe2000bf86340 */
[----:B------:R2:W4:Y:S01]  /*08c0*/  @!P5 LDG.E.64 R20, desc[UR16][R24.64] ;  /* 0x000000101814d981 */ /* 0x000522000c1e1b00 */
[----:B------:R-:W-:-:S05]  /*08d0*/  @!P3 IADD3 R29, PT, PT, R29, R15, RZ ;  /* 0x0000000f1d1db210 */ /* 0x000fca0007ffe0ff */
[----:B------:R-:W0:Y:S01]  /*08e0*/  @!P1 LDC.64 R14, c[0x0][0x390] ;  /* 0x0000e400ff0e9b82 */ /* 0x000e220000000a00 */
[----:B-1----:R-:W-:Y:S01]  /*08f0*/  @!P3 LEA R30, P6, R28, R12, 0x2 ;  /* 0x0000000c1c1eb211 */ /* 0x002fe200078c10ff */
[----:B---3--:R-:W-:Y:S01]  /*0900*/  @!P2 IMAD R12, R7, R22, RZ ;  /* 0x00000016070ca224 */ /* 0x008fe200078e02ff */
[----:B------:R-:W-:Y:S02]  /*0910*/  ISETP.GE.U32.AND P5, PT, R4, UR18, PT ;  /* 0x0000001204007c0c */ /* 0x000fe4000bfa6070 */
[----:B--2---:R-:W-:Y:S02]  /*0920*/  @!P2 MOV R26, R42 ;  /* 0x0000002a001aa202 */ /* 0x004fe40000000f00 */
[----:B------:R-:W-:Y:S02]  /*0930*/  @!P2 MOV R27, R41 ;  /* 0x00000029001ba202 */ /* 0x000fe40000000f00 */
[----:B------:R-:W-:Y:S01]  /*0940*/  @!P3 LEA.HI.X R31, R28, R13, R29, 0x2, P6 ;  /* 0x0000000d1c1fb211 */ /* 0x000fe200030f141d */
[C---:B------:R-:W-:Y:S01]  /*0950*/  @!P2 IMAD R29, R34.reuse, R23, R12 ;  /* 0x00000017221da224 */ /* 0x040fe200078e020c */
[----:B------:R-:W-:Y:S01]  /*0960*/  ISETP.GE.AND.EX P5, PT, R35, UR19, PT, P5 ;  /* 0x0000001323007c0c */ /* 0x000fe2000bfa6350 */
[----:B------:R-:W1:Y:S01]  /*0970*/  @!P4 LDC.64 R12, c[0x0][0x3e0] ;  /* 0x0000f800ff0ccb82 */ /* 0x000e620000000a00 */
[----:B------:R-:W-:Y:S01]  /*0980*/  @!P2 IMAD.WIDE.U32 R26, R34, R22, R26 ;  /* 0x00000016221aa225 */ /* 0x000fe200078e001a */
[----:B------:R-:W-:-:S02]  /*0990*/  @!P1 MOV R24, R42 ;  /* 0x0000002a00189202 */ /* 0x000fc40000000f00 */
[----:B------:R-:W-:Y:S01]  /*09a0*/  @!P1 MOV R25, R41 ;  /* 0x0000002900199202 */ /* 0x000fe20000000f00 */
[----:B-----5:R-:W-:Y:S01]  /*09b0*/  @!P1 IMAD R45, R5, R18, RZ ;  /* 0x00000012052d9224 */ /* 0x020fe200078e02ff */
[----:B------:R-:W-:Y:S02]  /*09c0*/  CS2R R22, SRZ ;  /* 0x0000000000167805 */ /* 0x000fe4000001ff00 */
[----:B------:R-:W-:Y:S01]  /*09d0*/  @!P2 IADD3 R29, PT, PT, R27, R29, RZ ;  /* 0x0000001d1b1da210 */ /* 0x000fe20007ffe0ff */
[----:B------:R-:W-:Y:S01]  /*09e0*/  @!P1 IMAD R45, R38, R19, R45 ;  /* 0x00000013262d9224 */ /* 0x000fe200078e022d */
[----:B0-----:R-:W-:Y:S01]  /*09f0*/  @!P2 LEA R32, P6, R26, R16, 0x2 ;  /* 0x000000101a20a211 */ /* 0x001fe200078c10ff */
[----:B------:R-:W-:Y:S01]  /*0a00*/  @!P1 IMAD.WIDE.U32 R24, R38, R18, R24 ;  /* 0x0000001226189225 */ /* 0x000fe200078e0018 */
[----:B------:R-:W2:Y:S01]  /*0a10*/  @!P3 LDG.E.64 R22, desc[UR16][R30.64] ;  /* 0x000000101e16b981 */ /* 0x000ea2000c1e1b00 */
[----:B------:R-:W0:Y:S01]  /*0a20*/  @!P5 LDC.64 R18, c[0x0][0x3e0] ;  /* 0x0000f800ff12db82 */ /* 0x000e220000000a00 */
[----:B------:R-:W-:-:S02]  /*0a30*/  @!P2 LEA.HI.X R33, R26, R17, R29, 0x2, P6 ;  /* 0x000000111a21a211 */ /* 0x000fc400030f141d */
[----:B------:R-:W-:Y:S02]  /*0a40*/  @!P1 IADD3 R45, PT, PT, R25, R45, RZ ;  /* 0x0000002d192d9210 */ /* 0x000fe40007ffe0ff */
[----:B------:R-:W-:Y:S02]  /*0a50*/  @!P1 LEA R28, P6, R24, R14, 0x2 ;  /* 0x0000000e181c9211 */ /* 0x000fe400078c10ff */
[----:B------:R-:W-:Y:S01]  /*0a60*/  ISETP.GE.U32.AND P3, PT, R6, UR18, PT ;  /* 0x0000001206007c0c */ /* 0x000fe2000bf66070 */
[----:B------:R-:W3:Y:S01]  /*0a70*/  @!P4 LDC.64 R26, c[0x0][0x390] ;  /* 0x0000e400ff1acb82 */ /* 0x000ee20000000a00 */
[----:B------:R-:W-:Y:S02]  /*0a80*/  @!P1 LEA.HI.X R29, R24, R15, R45, 0x2, P6 ;  /* 0x0000000f181d9211 */ /* 0x000fe400030f142d */
[----:B------:R-:W-:Y:S02]  /*0a90*/  CS2R R24, SRZ ;  /* 0x0000000000187805 */ /* 0x000fe4000001ff00 */
[----:B------:R-:W-:Y:S01]  /*0aa0*/  ISETP.GE.AND.EX P3, PT, R37, UR19, PT, P3 ;  /* 0x0000001325007c0c */ /* 0x000fe2000bf66330 */
[----:B-1----:R-:W-:-:S03]  /*0ab0*/  @!P4 IMAD R45, R9, R12, RZ ;  /* 0x0000000c092dc224 */ /* 0x002fc600078e02ff */
[----:B------:R1:W5:Y:S01]  /*0ac0*/  @!P1 LDG.E.64 R24, desc[UR16][R28.64] ;  /* 0x000000101c189981 */ /* 0x000362000c1e1b00 */
[----:B------:R-:W3:Y:S01]  /*0ad0*/  @!P5 LDC.64 R16, c[0x0][0x390] ;  /* 0x0000e400ff10db82 */ /* 0x000ee20000000a00 */
[----:B------:R-:W-:-:S07]  /*0ae0*/  @!P4 IMAD R45, R8, R13, R45 ;  /* 0x0000000d082dc224 */ /* 0x000fce00078e022d */
[----:B------:R-:W3:Y:S01]  /*0af0*/  @!P3 LDC.64 R14, c[0x0][0x3e0] ;  /* 0x0000f800ff0ebb82 */ /* 0x000ee20000000a00 */
[----:B-1----:R-:W-:Y:S02]  /*0b00*/  @!P4 MOV R28, R42 ;  /* 0x0000002a001cc202 */ /* 0x002fe40000000f00 */
[----:B------:R-:W-:-:S03]  /*0b10*/  @!P4 MOV R29, R41 ;  /* 0x00000029001dc202 */ /* 0x000fc60000000f00 */
[----:B------:R-:W-:Y:S01]  /*0b20*/  @!P4 IMAD.WIDE.U32 R12, R8, R12, R28 ;  /* 0x0000000c080cc225 */ /* 0x000fe200078e001c */
[----:B------:R-:W-:Y:S02]  /*0b30*/  @!P5 MOV R28, R42 ;  /* 0x0000002a001cd202 */ /* 0x000fe40000000f00 */
[----:B------:R-:W-:Y:S01]  /*0b40*/  @!P5 MOV R29, R41 ;  /* 0x00000029001dd202 */ /* 0x000fe20000000f00 */
[-C--:B0-----:R-:W-:Y:S01]  /*0b50*/  @!P5 IMAD R31, R35, R18.reuse, RZ ;  /* 0x00000012231fd224 */ /* 0x081fe200078e02ff */
[----:B------:R-:W-:Y:S01]  /*0b60*/  @!P4 IADD3 R45, PT, PT, R13, R45, RZ ;  /* 0x0000002d0d2dc210 */ /* 0x000fe20007ffe0ff */
[----:B------:R-:W-:Y:S01]  /*0b70*/  @!P5 IMAD.WIDE.U32 R28, R4, R18, R28 ;  /* 0x00000012041cd225 */ /* 0x000fe200078e001c */
[----:B---3--:R-:W-:-:S03]  /*0b80*/  @!P4 LEA R18, P6, R12, R26, 0x2 ;  /* 0x0000001a0c12c211 */ /* 0x008fc600078c10ff */
[----:B------:R-:W-:Y:S01]  /*0b90*/  @!P5 IMAD R31, R4, R19, R31 ;  /* 0x00000013041fd224 */ /* 0x000fe200078e021f */
[----:B------:R-:W-:Y:S02]  /*0ba0*/  @!P4 LEA.HI.X R19, R12, R27, R45, 0x2, P6 ;  /* 0x0000001b0c13c211 */ /* 0x000fe400030f142d */
[----:B------:R-:W0:Y:S01]  /*0bb0*/  @!P3 LDC.64 R12, c[0x0][0x390] ;  /* 0x0000e400ff0cbb82 */ /* 0x000e220000000a00 */
[----:B------:R-:W-:Y:S02]  /*0bc0*/  @!P5 LEA R16, P6, R28, R16, 0x2 ;  /* 0x000000101c10d211 */ /* 0x000fe400078c10ff */
[----:B------:R-:W-:Y:S02]  /*0bd0*/  @!P5 IADD3 R31, PT, PT, R29, R31, RZ ;  /* 0x0000001f1d1fd210 */ /* 0x000fe40007ffe0ff */
[----:B------:R-:W-:Y:S02]  /*0be0*/  CS2R R26, SRZ ;  /* 0x00000000001a7805 */ /* 0x000fe4000001ff00 */
[----:B------:R-:W-:-:S02]  /*0bf0*/  @!P3 MOV R30, R42 ;  /* 0x0000002a001eb202 */ /* 0x000fc40000000f00 */
[----:B------:R-:W-:Y:S01]  /*0c00*/  @!P5 LEA.HI.X R17, R28, R17, R31, 0x2, P6 ;  /* 0x000000111c11d211 */ /* 0x000fe200030f141f */
[-C--:B------:R-:W-:Y:S01]  /*0c10*/  @!P3 IMAD R28, R37, R14.reuse, RZ ;  /* 0x0000000e251cb224 */ /* 0x080fe200078e02ff */
[----:B------:R-:W-:Y:S01]  /*0c20*/  @!P3 MOV R31, R41 ;  /* 0x00000029001fb202 */ /* 0x000fe20000000f00 */
[----:B------:R1:W3:Y:S02]  /*0c30*/  @!P2 LDG.E.64 R26, desc[UR16][R32.64] ;  /* 0x00000010201aa981 */ /* 0x0002e4000c1e1b00 */
[C---:B------:R-:W-:Y:S01]  /*0c40*/  @!P3 IMAD R15, R6.reuse, R15, R28 ;  /* 0x0000000f060fb224 */ /* 0x040fe200078e021c */
[----:B------:R-:W-:Y:S01]  /*0c50*/  CS2R R28, SRZ ;  /* 0x00000000001c7805 */ /* 0x000fe2000001ff00 */
[----:B------:R-:W-:Y:S01]  /*0c60*/  @!P3 IMAD.WIDE.U32 R44, R6, R14, R30 ;  /* 0x0000000e062cb225 */ /* 0x000fe200078e001e */
[----:B------:R-:W-:-:S04]  /*0c70*/  CS2R R30, SRZ ;  /* 0x00000000001e7805 */ /* 0x000fc8000001ff00 */
[----:B------:R4:W3:Y:S01]  /*0c80*/  @!P4 LDG.E.64 R28, desc[UR16][R18.64] ;  /* 0x00000010121cc981 */ /* 0x0008e2000c1e1b00 */
[----:B------:R-:W-:Y:S02]  /*0c90*/  @!P3 IADD3 R15, PT, PT, R45, R15, RZ ;  /* 0x0000000f2d0fb210 */ /* 0x000fe40007ffe0ff */
[----:B-1----:R-:W-:Y:S01]  /*0ca0*/  CS2R R32, SRZ ;  /* 0x0000000000207805 */ /* 0x002fe2000001ff00 */
[----:B------:R2:W3:Y:S01]  /*0cb0*/  @!P5 LDG.E.64 R30, desc[UR16][R16.64] ;  /* 0x00000010101ed981 */ /* 0x0004e2000c1e1b00 */
[----:B0-----:R-:W-:-:S04]  /*0cc0*/  @!P3 LEA R12, P2, R44, R12, 0x2 ;  /* 0x0000000c2c0cb211 */ /* 0x001fc800078410ff */
[----:B------:R-:W-:-:S05]  /*0cd0*/  @!P3 LEA.HI.X R13, R44, R13, R15, 0x2, P2 ;  /* 0x0000000d2c0db211 */ /* 0x000fca00010f140f */
[----:B------:R0:W3:Y:S01]  /*0ce0*/  @!P3 LDG.E.64 R32, desc[UR16][R12.64] ;  /* 0x000000100c20b981 */ /* 0x0000e2000c1e1b00 */
[C---:B------:R-:W-:Y:S02]  /*0cf0*/  ISETP.GT.AND P2, PT, R2.reuse, 0x1e, PT ;  /* 0x0000001e0200780c */ /* 0x040fe40003f44270 */
[----:B------:R-:W-:Y:S01]  /*0d00*/  ISETP.GT.AND P3, PT, R2, 0xf, PT ;  /* 0x0000000f0200780c */ /* 0x000fe20003f64270 */
[----:B------:R-:W-:Y:S01]  /*0d10*/  BSSY.RECONVERGENT B0, `(.L_x_2940) ;  /* 0x0000045000007945 */ /* 0x000fe20003800200 */
[----:B----4-:R-:W-:Y:S01]  /*0d20*/  FMUL.FTZ R45, R21, R21 ;  /* 0x00000015152d7220 */ /* 0x010fe20000410000 */
[----:B------:R-:W-:-:S03]  /*0d30*/  FADD.FTZ R19, R20, R21 ;  /* 0x0000001514137221 */ /* 0x000fc60000010000 */
[----:B------:R-:W-:Y:S01]  /*0d40*/  FFMA.FTZ R18, R20, R20, R45 ;  /* 0x0000001414127223 */ /* 0x000fe2000001002d */
[----:B--2---:R-:W-:Y:S01]  /*0d50*/  FMUL.FTZ R17, R23, R23 ;  /* 0x0000001717117220 */ /* 0x004fe20000410000 */
[----:B0-----:R-:W-:-:S03]  /*0d60*/  FADD.FTZ R13, R22, R23 ;  /* 0x00000017160d7221 */ /* 0x001fc60000010000 */
[----:B------:R-:W-:Y:S01]  /*0d70*/  FFMA.FTZ R12, R22, R22, R17 ;  /* 0x00000016160c7223 */ /* 0x000fe20000010011 */
[----:B-----5:R-:W-:Y:S01]  /*0d80*/  FMUL.FTZ R15, R25, R25 ;  /* 0x00000019190f7220 */ /* 0x020fe20000410000 */
[----:B------:R-:W-:-:S03]  /*0d90*/  FADD.FTZ R14, R24, R25 ;  /* 0x00000019180e7221 */ /* 0x000fc60000010000 */
[----:B------:R-:W-:Y:S01]  /*0da0*/  FFMA.FTZ R15, R24, R24, R15 ;  /* 0x00000018180f7223 */ /* 0x000fe2000001000f */
[----:B------:R-:W-:-:S03]  /*0db0*/  FADD.FTZ R14, RZ, R14 ;  /* 0x0000000eff0e7221 */ /* 0x000fc60000010000 */
[----:B------:R-:W-:Y:S01]  /*0dc0*/  FADD.FTZ R15, RZ, R15 ;  /* 0x0000000fff0f7221 */ /* 0x000fe20000010000 */
[----:B------:R-:W-:Y:S01]  /*0dd0*/  FADD.FTZ R14, R14, R19 ;  /* 0x000000130e0e7221 */ /* 0x000fe20000010000 */
[----:B------:R-:W-:Y:S02]  /*0de0*/  FMUL.FTZ R17, R11, R11 ;  /* 0x0000000b0b117220 */ /* 0x000fe40000410000 */
[----:B------:R-:W-:Y:S01]  /*0df0*/  FADD.FTZ R15, R15, R18 ;  /* 0x000000120f0f7221 */ /* 0x000fe20000010000 */
[----:B------:R-:W-:Y:S01]  /*0e00*/  FADD.FTZ R13, R14, R13 ;  /* 0x0000000d0e0d7221 */ /* 0x000fe20000010000 */
[C---:B------:R-:W-:Y:S01]  /*0e10*/  FADD.FTZ R14, R10.reuse, R11 ;  /* 0x0000000b0a0e7221 */ /* 0x040fe20000010000 */
[----:B------:R-:W-:Y:S01]  /*0e20*/  FFMA.FTZ R17, R10, R10, R17 ;  /* 0x0000000a0a117223 */ /* 0x000fe20000010011 */
[----:B------:R-:W-:Y:S02]  /*0e30*/  FADD.FTZ R12, R15, R12 ;  /* 0x0000000c0f0c7221 */ /* 0x000fe40000010000 */
[----:B------:R-:W-:-:S02]  /*0e40*/  FADD.FTZ R13, R13, R14 ;  /* 0x0000000e0d0d7221 */ /* 0x000fc40000010000 */
[----:B------:R-:W-:Y:S01]  /*0e50*/  FADD.FTZ R12, R12, R17 ;  /* 0x000000110c0c7221 */ /* 0x000fe20000010000 */
[----:B---3--:R-:W-:Y:S01]  /*0e60*/  FMUL.FTZ R15, R27, R27 ;  /* 0x0000001b1b0f7220 */ /* 0x008fe20000410000 */
[----:B------:R-:W-:-:S03]  /*0e70*/  FADD.FTZ R14, R26, R27 ;  /* 0x0000001b1a0e7221 */ /* 0x000fc60000010000 */
[----:B------:R-:W-:Y:S01]  /*0e80*/  FFMA.FTZ R15, R26, R26, R15 ;  /* 0x0000001a1a0f7223 */ /* 0x000fe2000001000f */
[----:B------:R-:W-:Y:S01]  /*0e90*/  FADD.FTZ R13, R13, R14 ;  /* 0x0000000e0d0d7221 */ /* 0x000fe20000010000 */
[----:B------:R-:W-:Y:S02]  /*0ea0*/  FMUL.FTZ R17, R29, R29 ;  /* 0x0000001d1d117220 */ /* 0x000fe40000410000 */
[----:B------:R-:W-:Y:S01]  /*0eb0*/  FADD.FTZ R12, R12, R15 ;  /* 0x0000000f0c0c7221 */ /* 0x000fe20000010000 */
[C---:B------:R-:W-:Y:S01]  /*0ec0*/  FADD.FTZ R14, R28.reuse, R29 ;  /* 0x0000001d1c0e7221 */ /* 0x040fe20000010000 */
[----:B------:R-:W-:Y:S01]  /*0ed0*/  FFMA.FTZ R17, R28, R28, R17 ;  /* 0x0000001c1c117223 */ /* 0x000fe20000010011 */
[----:B------:R-:W-:Y:S02]  /*0ee0*/  FMUL.FTZ R15, R31, R31 ;  /* 0x0000001f1f0f7220 */ /* 0x000fe40000410000 */
[----:B------:R-:W-:Y:S01]  /*0ef0*/  FADD.FTZ R13, R13, R14 ;  /* 0x0000000e0d0d7221 */ /* 0x000fe20000010000 */
[----:B------:R-:W-:Y:S01]  /*0f00*/  FADD.FTZ R14, R30, R31 ;  /* 0x0000001f1e0e7221 */ /* 0x000fe20000010000 */
[----:B------:R-:W-:Y:S01]  /*0f10*/  FADD.FTZ R12, R12, R17 ;  /* 0x000000110c0c7221 */ /* 0x000fe20000010000 */
[----:B------:R-:W-:-:S02]  /*0f20*/  FFMA.FTZ R15, R30, R30, R15 ;  /* 0x0000001e1e0f7223 */ /* 0x000fc4000001000f */
[----:B------:R-:W-:Y:S01]  /*0f30*/  FADD.FTZ R14, R13, R14 ;  /* 0x0000000e0d0e7221 */ /* 0x000fe20000010000 */
        /* <DEDUP_REMOVED lines=34> */
.L_x_2941:
[----:B------:R-:W-:Y:S05]  /*1160*/  BSYNC.RECONVERGENT B0 ;  /* 0x0000000000007941 */ /* 0x000fea0003800200 */
.L_x_2940:
        /* <DEDUP_REMOVED lines=26> */
.L_x_2943:
[----:B------:R-:W-:Y:S05]  /*1310*/  BSYNC.RECONVERGENT B0 ;  /* 0x0000000000007941 */ /* 0x000fea0003800200 */
.L_x_2942:
        /* <DEDUP_REMOVED lines=33> */
.L_x_2946:
[----:B----4-:R-:W2:Y:S04]  /*1530*/  LDG.E.STRONG.GPU R16, desc[UR16][R14.64] ;  /* 0x000000100e107981 */ /* 0x010ea8000c1ef900 */
[----:B--2---:R-:W-:Y:S01]  /*1540*/  CCTL.IVALL ;  /* 0x00000000ff00798f */ /* 0x004fe20002000000 */
[----:B------:R-:W-:Y:S05]  /*1550*/  YIELD ;  /* 0x0000000000007946 */ /* 0x000fea0003800000 */
[----:B------:R-:W-:-:S13]  /*1560*/  ISETP.NE.AND P4, PT, R16, R19, PT ;  /* 0x000000131000720c */ /* 0x000fda0003f85270 */
[----:B------:R-:W-:Y:S05]  /*1570*/  @P4 BRA `(.L_x_2946) ;  /* 0xfffffffc00ec4947 */ /* 0x000fea000383ffff */
.L_x_2945:
[----:B------:R-:W-:Y:S05]  /*1580*/  WARPSYNC.ALL ;  /* 0x0000000000007948 */ /* 0x000fea0003800000 */
[----:B------:R-:W-:Y:S06]  /*1590*/  BAR.SYNC.DEFER_BLOCKING 0x0 ;  /* 0x0000000000007b1d */ /* 0x000fec0000010000 */
[----:B------:R-:W-:Y:S01]  /*15a0*/  UMOV UR5, URZ ;  /* 0x000000ff00057c82 */ /* 0x000fe20008000000 */
[----:B------:R-:W-:Y:S05]  /*15b0*/  @!P2 BRA `(.L_x_2947) ;  /* 0x000000040098a947 */ /* 0x000fea0003800000 */
[----:B------:R-:W-:Y:S01]  /*15c0*/  LOP3.LUT R44, R3, 0x7ffffff8, RZ, 0xc0, !PT ;  /* 0x7ffffff8032c7812 */ /* 0x000fe200078ec0ff */
[----:B------:R-:W-:Y:S02]  /*15d0*/  ULEA UR22, UR20, UR6, 0x1 ;  /* 0x0000000614167291 */ /* 0x000fe4000f8e08ff */
[----:B------:R-:W-:Y:S02]  /*15e0*/  UIMAD UR25, UR20, 0x5, UR6 ;  /* 0x00000005141978a4 */ /* 0x000fe4000f8e0206 */
        /* <DEDUP_REMOVED lines=8> */
.L_x_2948:
        /* <DEDUP_REMOVED lines=29> */
[----:B------:R-:W-:Y:S02]  /*1840*/  MOV R14, UR26 ;  /* 0x0000001a000e7c02 */ /* 0x000fe40008000f00 */
[----:B------:R-:W-:Y:S01]  /*1850*/  MOV R15, UR27 ;  /* 0x0000001b000f7c02 */ /* 0x000fe20008000f00 */
[----:B------:R-:W-:Y:S01]  /*1860*/  UIADD3 UR26, UPT, UPT, UR5, 0x4, URZ ;  /* 0x00000004051a7890 */ /* 0x000fe2000fffe0ff */
[----:B----4-:R-:W-:-:S04]  /*1870*/  @!P4 FADD.FTZ R12, R12, R16 ;  /* 0x000000100c0cc221 */ /* 0x010fc80000010000 */
        /* <DEDUP_REMOVED lines=25> */
[----:B------:R-:W-:-:S05]  /*1a10*/  IMAD.U32 R14, RZ, RZ, UR26 ;  /* 0x0000001aff0e7e24 */ /* 0x000fca000f8e00ff */
[----:B------:R-:W-:-:S05]  /*1a20*/  ISETP.EQ.OR P5, PT, R14, UR21, P3 ;  /* 0x000000150e007c0c */ /* 0x000fca0009fa2670 */
[----:B------:R-:W-:-:S05]  /*1a30*/  VOTEU.ALL UP1, P6 ;  /* 0x0000000000ff7886 */ /* 0x000fca0003020000 */
[----:B------:R-:W-:-:S03]  /*1a40*/  @!UP1 UIMAD.WIDE.U32 UR26, UR13, 0x8, UR18 ;  /* 0x000000080d1a98a5 */ /* 0x000fc6000f8e0012 */
[----:B------:R-:W-:-:S03]  /*1a50*/  VOTEU.ALL UP1, P5 ;  /* 0x0000000000ff7886 */ /* 0x000fc60002820000 */
        /* <DEDUP_REMOVED lines=28> */
.L_x_2947:
        /* <DEDUP_REMOVED lines=52> */
.L_x_2949:
        /* <DEDUP_REMOVED lines=28> */
.L_x_2950:
        /* <DEDUP_REMOVED lines=13> */
.L_x_2951:
[----:B------:R-:W-:Y:S05]  /*21f0*/  BSYNC.RECONVERGENT B0 ;  /* 0x0000000000007941 */ /* 0x000fea0003800200 */
.L_x_2944:
[----:B------:R-:W4:Y:S01]  /*2200*/  S2UR UR11, SR_CgaCtaId ;  /* 0x00000000000b79c3 */ /* 0x000f220000008800 */
[----:B------:R-:W0:Y:S01]  /*2210*/  LDCU UR12, c[0x0][0x414] ;  /* 0x00008280ff0c77ac */ /* 0x000e220008000800 */
[----:B------:R-:W-:Y:S01]  /*2220*/  MOV R15, UR9 ;  /* 0x00000009000f7c02 */ /* 0x000fe20008000f00 */
        /* <DEDUP_REMOVED lines=43> */
[----:B------:R-:W-:Y:S01]  /*24e0*/  FADD.FTZ R25, R25, -UR5 ;  /* 0x8000000519197e21 */ /* 0x000fe20008010000 */
[----:B0-----:R-:W-:Y:S02]  /*24f0*/  IMAD R19, R5, UR18, RZ ;  /* 0x0000001205137c24 */ /* 0x001fe4000f8e02ff */
[----:B------:R-:W-:-:S04]  /*2500*/  IMAD.WIDE.U32 R12, R38, UR18, R12 ;  /* 0x00000012260c7c25 */ /* 0x000fc8000f8e000c */
[----:B------:R-:W-:Y:S01]  /*2510*/  IMAD R19, R38, UR19, R19 ;  /* 0x0000001326137c24 */ /* 0x000fe2000f8e0213 */
[----:B-1----:R-:W-:-:S04]  /*2520*/  LEA R18, P1, R12, UR12, 0x2 ;  /* 0x0000000c0c127c11 */ /* 0x002fc8000f8210ff */
[----:B------:R-:W-:Y:S01]  /*2530*/  IADD3 R19, PT, PT, R13, R19, RZ ;  /* 0x000000130d137210 */ /* 0x000fe20007ffe0ff */
[----:B------:R-:W-:Y:S01]  /*2540*/  FMUL.FTZ R13, R24, UR10 ;  /* 0x0000000a180d7c20 */ /* 0x000fe20008410000 */
[----:B------:R-:W-:Y:S02]  /*2550*/  FMUL.FTZ R24, R25, UR10 ;  /* 0x0000000a19187c20 */ /* 0x000fe40008410000 */
[----:B------:R-:W-:Y:S01]  /*2560*/  LEA.HI.X R19, R12, UR13, R19, 0x2, P1 ;  /* 0x0000000d0c137c11 */ /* 0x000fe200088f1413 */
[----:B-----5:R-:W-:Y:S01]  /*2570*/  FFMA.FTZ R12, R14, R13, R16 ;  /* 0x0000000d0e0c7223 */ /* 0x020fe20000010010 */
[----:B------:R-:W-:-:S05]  /*2580*/  FFMA.FTZ R13, R15, R24, R17 ;  /* 0x000000180f0d7223 */ /* 0x000fca0000010011 */
[----:B------:R0:W-:Y:S02]  /*2590*/  STG.E.64 desc[UR16][R18.64], R12 ;  /* 0x0000000c12007986 */ /* 0x0001e4000c101b10 */
.L_x_2955:
[----:B------:R-:W-:Y:S05]  /*25a0*/  BSYNC.RECONVERGENT B1 ;  /* 0x0000000000017941 */ /* 0x000fea0003800200 */
.L_x_2954:
[C---:B------:R-:W-:Y:S01]  /*25b0*/  IADD3 R45, PT, PT, R38.reuse, 0x20, RZ ;  /* 0x00000020262d7810 */ /* 0x040fe20007ffe0ff */
[----:B------:R-:W-:Y:S01]  /*25c0*/  BSSY.RECONVERGENT B1, `(.L_x_2956) ;  /* 0x0000018000017945 */ /* 0x000fe20003800200 */
[C---:B------:R-:W-:Y:S02]  /*25d0*/  IADD3 R25, PT, PT, R38.reuse, 0x40, RZ ;  /* 0x0000004026197810 */ /* 0x040fe40007ffe0ff */
[----:B------:R-:W-:Y:S02]  /*25e0*/  ISETP.GE.U32.AND P1, PT, R45, UR14, PT ;  /* 0x0000000e2d007c0c */ /* 0x000fe4000bf26070 */
[----:B0--3--:R-:W-:Y:S02]  /*25f0*/  SHF.R.S32.HI R12, RZ, 0x1f, R45 ;  /* 0x0000001fff0c7819 */ /* 0x009fe4000001142d */
[----:B------:R-:W-:Y:S02]  /*2600*/  IADD3 R24, PT, PT, R38, 0x60, RZ ;  /* 0x0000006026187810 */ /* 0x000fe40007ffe0ff */
[----:B------:R-:W-:-:S13]  /*2610*/  ISETP.GE.AND.EX P1, PT, R12, UR15, PT, P1 ;  /* 0x0000000f0c007c0c */ /* 0x000fda000bf26310 */
[----:B------:R-:W-:Y:S05]  /*2620*/  @P1 BRA `(.L_x_2957) ;  /* 0x0000000000441947 */ /* 0x000fea0003800000 */
[----:B------:R-:W0:Y:S01]  /*2630*/  LDCU.64 UR12, c[0x0][0x3e0] ;  /* 0x00007c00ff0c77ac */ /* 0x000e220008000a00 */
[----:B------:R-:W-:Y:S01]  /*2640*/  MOV R13, R41 ;  /* 0x00000029000d7202 */ /* 0x000fe20000000f00 */
[----:B------:R-:W-:Y:S01]  /*2650*/  FADD.FTZ R20, R20, -UR5 ;  /* 0x8000000514147e21 */ /* 0x000fe20008010000 */
[----:B------:R-:W-:Y:S01]  /*2660*/  FADD.FTZ R21, R21, -UR5 ;  /* 0x8000000515157e21 */ /* 0x000fe20008010000 */
[----:B------:R-:W1:Y:S01]  /*2670*/  LDCU.64 UR18, c[0x0][0x380] ;  /* 0x00007000ff1277ac */ /* 0x000e620008000a00 */
[----:B0-----:R-:W-:-:S04]  /*2680*/  IMAD R12, R12, UR12, RZ ;  /* 0x0000000c0c0c7c24 */ /* 0x001fc8000f8e02ff */
[----:B------:R-:W-:Y:S01]  /*2690*/  IMAD R19, R45, UR13, R12 ;  /* 0x0000000d2d137c24 */ /* 0x000fe2000f8e020c */
[----:B------:R-:W-:-:S05]  /*26a0*/  MOV R12, R42 ;  /* 0x0000002a000c7202 */ /* 0x000fca0000000f00 */
[----:B------:R-:W-:-:S05]  /*26b0*/  IMAD.WIDE.U32 R12, R45, UR12, R12 ;  /* 0x0000000c2d0c7c25 */ /* 0x000fca000f8e000c */
[----:B------:R-:W-:Y:S01]  /*26c0*/  IADD3 R19, PT, PT, R13, R19, RZ ;  /* 0x000000130d137210 */ /* 0x000fe20007ffe0ff */
[----:B------:R-:W-:Y:S01]  /*26d0*/  FMUL.FTZ R13, R20, UR10 ;  /* 0x0000000a140d7c20 */ /* 0x000fe20008410000 */
[----:B-1----:R-:W-:Y:S01]  /*26e0*/  LEA R18, P1, R12, UR18, 0x2 ;  /* 0x000000120c127c11 */ /* 0x002fe2000f8210ff */
[----:B------:R-:W-:-:S03]  /*26f0*/  FMUL.FTZ R20, R21, UR10 ;  /* 0x0000000a15147c20 */ /* 0x000fc60008410000 */
[----:B------:R-:W-:Y:S01]  /*2700*/  LEA.HI.X R19, R12, UR19, R19, 0x2, P1 ;  /* 0x000000130c137c11 */ /* 0x000fe200088f1413 */
[----:B-----5:R-:W-:Y:S01]  /*2710*/  FFMA.FTZ R12, R14, R13, R16 ;  /* 0x0000000d0e0c7223 */ /* 0x020fe20000010010 */
[----:B------:R-:W-:-:S05]  /*2720*/  FFMA.FTZ R13, R15, R20, R17 ;  /* 0x000000140f0d7223 */ /* 0x000fca0000010011 */
[----:B------:R0:W-:Y:S02]  /*2730*/  STG.E.64 desc[UR16][R18.64], R12 ;  /* 0x0000000c12007986 */ /* 0x0001e4000c101b10 */
.L_x_2957:
[----:B------:R-:W-:Y:S05]  /*2740*/  BSYNC.RECONVERGENT B1 ;  /* 0x0000000000017941 */ /* 0x000fea0003800200 */
.L_x_2956:
        /* <DEDUP_REMOVED lines=17> */
[----:B------:R-:W-:Y:S02]  /*2860*/  IMAD.MOV.U32 R13, RZ, RZ, R41 ;  /* 0x000000ffff0d7224 */ /* 0x000fe400078e0029 */
        /* <DEDUP_REMOVED lines=15> */
.L_x_2959:
[----:B------:R-:W-:Y:S05]  /*2960*/  BSYNC.RECONVERGENT B1 ;  /* 0x0000000000017941 */ /* 0x000fea0003800200 */
.L_x_2958:
[----:B------:R-:W-:Y:S04]  /*2970*/  BSSY.RECONVERGENT B1, `(.L_x_2960) ;  /* 0x0000013000017945 */ /* 0x000fe80003800200 */
[----:B------:R-:W-:Y:S05]  /*2980*/  @P2 BRA `(.L_x_2961) ;  /* 0x0000000000442947 */ /* 0x000fea0003800000 */
[----:B------:R-:W1:Y:S01]  /*2990*/  LDCU.64 UR12, c[0x0][0x3e0] ;  /* 0x00007c00ff0c77ac */ /* 0x000e620008000a00 */
[----:B0-----:R-:W-:Y:S01]  /*29a0*/  MOV R12, R42 ;  /* 0x0000002a000c7202 */ /* 0x001fe20000000f00 */
[----:B------:R-:W-:Y:S01]  /*29b0*/  FADD.FTZ R10, R10, -UR5 ;  /* 0x800000050a0a7e21 */ /* 0x000fe20008010000 */
[----:B------:R-:W-:Y:S01]  /*29c0*/  MOV R13, R41 ;  /* 0x00000029000d7202 */ /* 0x000fe20000000f00 */
[----:B------:R-:W0:Y:S01]  /*29d0*/  LDCU.64 UR18, c[0x0][0x380] ;  /* 0x00007000ff1277ac */ /* 0x000e220008000a00 */
[----:B-1----:R-:W-:Y:S02]  /*29e0*/  IMAD R19, R18, UR12, RZ ;  /* 0x0000000c12137c24 */ /* 0x002fe4000f8e02ff */
[----:B------:R-:W-:-:S04]  /*29f0*/  IMAD.WIDE.U32 R12, R24, UR12, R12 ;  /* 0x0000000c180c7c25 */ /* 0x000fc8000f8e000c */
[----:B------:R-:W-:Y:S02]  /*2a00*/  IMAD R21, R24, UR13, R19 ;  /* 0x0000000d18157c24 */ /* 0x000fe4000f8e0213 */
[----:B------:R-:W-:Y:S01]  /*2a10*/  FADD.FTZ R19, R11, -UR5 ;  /* 0x800000050b137e21 */ /* 0x000fe20008010000 */
[----:B------:R-:W-:Y:S01]  /*2a20*/  FMUL.FTZ R11, R10, UR10 ;  /* 0x0000000a0a0b7c20 */ /* 0x000fe20008410000 */
[----:B0-----:R-:W-:Y:S02]  /*2a30*/  LEA R18, P2, R12, UR18, 0x2 ;  /* 0x000000120c127c11 */ /* 0x001fe4000f8410ff */
[----:B------:R-:W-:Y:S01]  /*2a40*/  IADD3 R21, PT, PT, R13, R21, RZ ;  /* 0x000000150d157210 */ /* 0x000fe20007ffe0ff */
[----:B------:R-:W-:Y:S01]  /*2a50*/  FMUL.FTZ R20, R19, UR10 ;  /* 0x0000000a13147c20 */ /* 0x000fe20008410000 */
[----:B-----5:R-:W-:Y:S02]  /*2a60*/  FFMA.FTZ R10, R14, R11, R16 ;  /* 0x0000000b0e0a7223 */ /* 0x020fe40000010010 */
[----:B------:R-:W-:Y:S01]  /*2a70*/  LEA.HI.X R19, R12, UR19, R21, 0x2, P2 ;  /* 0x000000130c137c11 */ /* 0x000fe200090f1415 */
[----:B------:R-:W-:-:S05]  /*2a80*/  FFMA.FTZ R11, R15, R20, R17 ;  /* 0x000000140f0b7223 */ /* 0x000fca0000010011 */
[----:B------:R1:W-:Y:S02]  /*2a90*/  STG.E.64 desc[UR16][R18.64], R10 ;  /* 0x0000000a12007986 */ /* 0x0003e4000c101b10 */
.L_x_2961:
[----:B------:R-:W-:Y:S05]  /*2aa0*/  BSYNC.RECONVERGENT B1 ;  /* 0x0000000000017941 */ /* 0x000fea0003800200 */
.L_x_2960:
[----:B------:R-:W-:Y:S04]  /*2ab0*/  BSSY.RECONVERGENT B1, `(.L_x_2962) ;  /* 0x0000013000017945 */ /* 0x000fe80003800200 */
[----:B------:R-:W-:Y:S05]  /*2ac0*/  @P1 BRA `(.L_x_2963) ;  /* 0x0000000000441947 */ /* 0x000fea0003800000 */
[----:B------:R-:W1:Y:S01]  /*2ad0*/  LDCU.64 UR12, c[0x0][0x3e0] ;  /* 0x00007c00ff0c77ac */ /* 0x000e620008000a00 */
[----:B0-----:R-:W-:Y:S01]  /*2ae0*/  MOV R12, R42 ;  /* 0x0000002a000c7202 */ /* 0x001fe20000000f00 */
[----:B------:R-:W-:Y:S01]  /*2af0*/  FADD.FTZ R26, R26, -UR5 ;  /* 0x800000051a1a7e21 */ /* 0x000fe20008010000 */
[----:B------:R-:W-:Y:S01]  /*2b00*/  MOV R13, R41 ;  /* 0x00000029000d7202 */ /* 0x000fe20000000f00 */
[----:B------:R-:W0:Y:S01]  /*2b10*/  LDCU.64 UR18, c[0x0][0x380] ;  /* 0x00007000ff1277ac */ /* 0x000e220008000a00 */
[----:B------:R-:W-:-:S04]  /*2b20*/  FADD.FTZ R27, R27, -UR5 ;  /* 0x800000051b1b7e21 */ /* 0x000fc80008010000 */
[----:B------:R-:W-:Y:S01]  /*2b30*/  FMUL.FTZ R20, R27, UR10 ;  /* 0x0000000a1b147c20 */ /* 0x000fe20008410000 */
[----:B-1----:R-:W-:Y:S02]  /*2b40*/  IMAD R11, R7, UR12, RZ ;  /* 0x0000000c070b7c24 */ /* 0x002fe4000f8e02ff */
[----:B------:R-:W-:-:S04]  /*2b50*/  IMAD.WIDE.U32 R12, R34, UR12, R12 ;  /* 0x0000000c220c7c25 */ /* 0x000fc8000f8e000c */
[----:B------:R-:W-:Y:S02]  /*2b60*/  IMAD R19, R34, UR13, R11 ;  /* 0x0000000d22137c24 */ /* 0x000fe4000f8e020b */
[----:B------:R-:W-:Y:S01]  /*2b70*/  FMUL.FTZ R11, R26, UR10 ;  /* 0x0000000a1a0b7c20 */ /* 0x000fe20008410000 */
[----:B0-----:R-:W-:Y:S02]  /*2b80*/  LEA R18, P1, R12, UR18, 0x2 ;  /* 0x000000120c127c11 */ /* 0x001fe4000f8210ff */
[----:B------:R-:W-:Y:S01]  /*2b90*/  IADD3 R19, PT, PT, R13, R19, RZ ;  /* 0x000000130d137210 */ /* 0x000fe20007ffe0ff */
[----:B-----5:R-:W-:Y:S01]  /*2ba0*/  FFMA.FTZ R10, R14, R11, R16 ;  /* 0x0000000b0e0a7223 */ /* 0x020fe20000010010 */
[----:B------:R-:W-:Y:S02]  /*2bb0*/  FFMA.FTZ R11, R15, R20, R17 ;  /* 0x000000140f0b7223 */ /* 0x000fe40000010011 */
[----:B------:R-:W-:-:S05]  /*2bc0*/  LEA.HI.X R19, R12, UR19, R19, 0x2, P1 ;  /* 0x000000130c137c11 */ /* 0x000fca00088f1413 */
[----:B------:R2:W-:Y:S02]  /*2bd0*/  STG.E.64 desc[UR16][R18.64], R10 ;  /* 0x0000000a12007986 */ /* 0x0005e4000c101b10 */
.L_x_2963:
[----:B------:R-:W-:Y:S05]  /*2be0*/  BSYNC.RECONVERGENT B1 ;  /* 0x0000000000017941 */ /* 0x000fea0003800200 */
.L_x_2962:
        /* <DEDUP_REMOVED lines=9> */
[----:B-12---:R-:W-:Y:S02]  /*2c80*/  IMAD R11, R9, UR12, RZ ;  /* 0x0000000c090b7c24 */ /* 0x006fe4000f8e02ff */
        /* <DEDUP_REMOVED lines=9> */
.L_x_2965:
[----:B------:R-:W-:Y:S05]  /*2d20*/  BSYNC.RECONVERGENT B1 ;  /* 0x0000000000017941 */ /* 0x000fea0003800200 */
.L_x_2964:
[----:B------:R-:W-:Y:S04]  /*2d30*/  BSSY.RECONVERGENT B1, `(.L_x_2966) ;  /* 0x0000013000017945 */ /* 0x000fe80003800200 */
[----:B------:R-:W-:Y:S05]  /*2d40*/  @P3 BRA `(.L_x_2967) ;  /* 0x0000000000443947 */ /* 0x000fea0003800000 */
[----:B------:R-:W4:Y:S01]  /*2d50*/  LDCU.64 UR12, c[0x0][0x3e0] ;  /* 0x00007c00ff0c77ac */ /* 0x000f220008000a00 */
[----:B-123--:R-:W-:Y:S01]  /*2d60*/  MOV R10, R42 ;  /* 0x0000002a000a7202 */ /* 0x00efe20000000f00 */
[----:B------:R-:W-:Y:S01]  /*2d70*/  FADD.FTZ R30, R30, -UR5 ;  /* 0x800000051e1e7e21 */ /* 0x000fe20008010000 */
[----:B------:R-:W-:Y:S01]  /*2d80*/  MOV R11, R41 ;  /* 0x00000029000b7202 */ /* 0x000fe20000000f00 */
[----:B------:R-:W1:Y:S01]  /*2d90*/  LDCU.64 UR18, c[0x0][0x380] ;  /* 0x00007000ff1277ac */ /* 0x000e620008000a00 */
[----:B------:R-:W-:-:S04]  /*2da0*/  FADD.FTZ R31, R31, -UR5 ;  /* 0x800000051f1f7e21 */ /* 0x000fc80008010000 */
[----:B0-----:R-:W-:Y:S01]  /*2db0*/  FMUL.FTZ R20, R31, UR10 ;  /* 0x0000000a1f147c20 */ /* 0x001fe20008410000 */
[----:B----4-:R-:W-:Y:S02]  /*2dc0*/  IMAD R13, R35, UR12, RZ ;  /* 0x0000000c230d7c24 */ /* 0x010fe4000f8e02ff */
[----:B------:R-:W-:-:S04]  /*2dd0*/  IMAD.WIDE.U32 R10, R4, UR12, R10 ;  /* 0x0000000c040a7c25 */ /* 0x000fc8000f8e000a */
[----:B------:R-:W-:Y:S02]  /*2de0*/  IMAD R19, R4, UR13, R13 ;  /* 0x0000000d04137c24 */ /* 0x000fe4000f8e020d */
[----:B------:R-:W-:Y:S01]  /*2df0*/  FMUL.FTZ R13, R30, UR10 ;  /* 0x0000000a1e0d7c20 */ /* 0x000fe20008410000 */
[----:B-1----:R-:W-:Y:S02]  /*2e00*/  LEA R18, P1, R10, UR18, 0x2 ;  /* 0x000000120a127c11 */ /* 0x002fe4000f8210ff */
[----:B------:R-:W-:Y:S01]  /*2e10*/  IADD3 R19, PT, PT, R11, R19, RZ ;  /* 0x000000130b137210 */ /* 0x000fe20007ffe0ff */
[----:B-----5:R-:W-:Y:S01]  /*2e20*/  FFMA.FTZ R12, R14, R13, R16 ;  /* 0x0000000d0e0c7223 */ /* 0x020fe20000010010 */
[----:B------:R-:W-:Y:S02]  /*2e30*/  FFMA.FTZ R13, R15, R20, R17 ;  /* 0x000000140f0d7223 */ /* 0x000fe40000010011 */
[----:B------:R-:W-:-:S05]  /*2e40*/  LEA.HI.X R19, R10, UR19, R19, 0x2, P1 ;  /* 0x000000130a137c11 */ /* 0x000fca00088f1413 */
[----:B------:R4:W-:Y:S02]  /*2e50*/  STG.E.64 desc[UR16][R18.64], R12 ;  /* 0x0000000c12007986 */ /* 0x0009e4000c101b10 */
.L_x_2967:
[----:B------:R-:W-:Y:S05]  /*2e60*/  BSYNC.RECONVERGENT B1 ;  /* 0x0000000000017941 */ /* 0x000fea0003800200 */
.L_x_2966:
[----:B------:R-:W-:Y:S05]  /*2e70*/  @P4 BRA `(.L_x_2968) ;  /* 0x0000001000544947 */ /* 0x000fea0003800000 */
[----:B------:R-:W0:Y:S01]  /*2e80*/  LDCU.64 UR12, c[0x0][0x3e0] ;  /* 0x00007c00ff0c77ac */ /* 0x000e220008000a00 */
[----:B-123--:R-:W-:Y:S01]  /*2e90*/  MOV R10, R42 ;  /* 0x0000002a000a7202 */ /* 0x00efe20000000f00 */
[----:B------:R-:W-:Y:S01]  /*2ea0*/  FADD.FTZ R32, R32, -UR5 ;  /* 0x8000000520207e21 */ /* 0x000fe20008010000 */
[----:B------:R-:W-:Y:S01]  /*2eb0*/  MOV R11, R41 ;  /* 0x00000029000b7202 */ /* 0x000fe20000000f00 */
[----:B------:R-:W1:Y:S01]  /*2ec0*/  LDCU.64 UR14, c[0x0][0x380] ;  /* 0x00007000ff0e77ac */ /* 0x000e620008000a00 */
[----:B------:R-:W-:-:S04]  /*2ed0*/  FADD.FTZ R33, R33, -UR5 ;  /* 0x8000000521217e21 */ /* 0x000fc80008010000 */
[----:B----4-:R-:W-:-:S04]  /*2ee0*/  FMUL.FTZ R18, R33, UR10 ;  /* 0x0000000a21127c20 */ /* 0x010fc80008410000 */
[----:B-----5:R-:W-:Y:S01]  /*2ef0*/  FFMA.FTZ R15, R15, R18, R17 ;  /* 0x000000120f0f7223 */ /* 0x020fe20000010011 */
[----:B0-----:R-:W-:Y:S02]  /*2f00*/  IMAD R13, R37, UR12, RZ ;  /* 0x0000000c250d7c24 */ /* 0x001fe4000f8e02ff */
[----:B------:R-:W-:-:S04]  /*2f10*/  IMAD.WIDE.U32 R10, R6, UR12, R10 ;  /* 0x0000000c060a7c25 */ /* 0x000fc8000f8e000a */
[----:B------:R-:W-:Y:S02]  /*2f20*/  IMAD R19, R6, UR13, R13 ;  /* 0x0000000d06137c24 */ /* 0x000fe4000f8e020d */
[----:B------:R-:W-:Y:S01]  /*2f30*/  FMUL.FTZ R13, R32, UR10 ;  /* 0x0000000a200d7c20 */ /* 0x000fe20008410000 */
[----:B-1----:R-:W-:Y:S02]  /*2f40*/  LEA R12, P1, R10, UR14, 0x2 ;  /* 0x0000000e0a0c7c11 */ /* 0x002fe4000f8210ff */
[----:B------:R-:W-:Y:S01]  /*2f50*/  IADD3 R19, PT, PT, R11, R19, RZ ;  /* 0x000000130b137210 */ /* 0x000fe20007ffe0ff */
[----:B------:R-:W-:-:S03]  /*2f60*/  FFMA.FTZ R14, R14, R13, R16 ;  /* 0x0000000d0e0e7223 */ /* 0x000fc60000010010 */
[----:B------:R-:W-:-:S05]  /*2f70*/  LEA.HI.X R13, R10, UR15, R19, 0x2, P1 ;  /* 0x0000000f0a0d7c11 */ /* 0x000fca00088f1413 */
[----:B------:R0:W-:Y:S01]  /*2f80*/  STG.E.64 desc[UR16][R12.64], R14 ;  /* 0x0000000e0c007986 */ /* 0x0001e2000c101b10 */
[----:B------:R-:W-:Y:S05]  /*2f90*/  BRA `(.L_x_2968) ;  /* 0x00000010000c7947 */ /* 0x000fea0003800000 */
.L_x_2953:
[----:B------:R-:W0:Y:S01]  /*2fa0*/  LDCU.64 UR18, c[0x0][0x3e8] ;  /* 0x00007d00ff1277ac */ /* 0x000e220008000a00 */
[----:B------:R-:W-:Y:S04]  /*2fb0*/  BSSY.RECONVERGENT B1, `(.L_x_2969) ;  /* 0x000001d000017945 */ /* 0x000fe80003800200 */
[----:B------:R-:W-:Y:S05]  /*2fc0*/  @P1 BRA `(.L_x_2970) ;  /* 0x00000000006c1947 */ /* 0x000fea0003800000 */
[----:B------:R-:W1:Y:S01]  /*2fd0*/  LDCU.64 UR12, c[0x0][0x3e0] ;  /* 0x00007c00ff0c77ac */ /* 0x000e620008000a00 */
[----:B---3--:R-:W-:Y:S01]  /*2fe0*/  MOV R12, R42 ;  /* 0x0000002a000c7202 */ /* 0x008fe20000000f00 */
[----:B------:R-:W-:Y:S01]  /*2ff0*/  FADD.FTZ R24, R24, -UR5 ;  /* 0x8000000518187e21 */ /* 0x000fe20008010000 */
[----:B------:R-:W-:Y:S01]  /*3000*/  MOV R13, R41 ;  /* 0x00000029000d7202 */ /* 0x000fe20000000f00 */
[----:B------:R-:W2:Y:S01]  /*3010*/  LDCU.64 UR14, c[0x0][0x380] ;  /* 0x00007000ff0e77ac */ /* 0x000ea20008000a00 */
[----:B------:R-:W-:Y:S01]  /*3020*/  FADD.FTZ R25, R25, -UR5 ;  /* 0x8000000519197e21 */ /* 0x000fe20008010000 */
[----:B-1----:R-:W-:Y:S02]  /*3030*/  IMAD R19, R5, UR12, RZ ;  /* 0x0000000c05137c24 */ /* 0x002fe4000f8e02ff */
[----:B------:R-:W-:-:S04]  /*3040*/  IMAD.WIDE.U32 R12, R38, UR12, R12 ;  /* 0x0000000c260c7c25 */ /* 0x000fc8000f8e000c */
[----:B------:R-:W-:Y:S01]  /*3050*/  IMAD R19, R38, UR13, R19 ;  /* 0x0000000d26137c24 */ /* 0x000fe2000f8e0213 */
[----:B--2---:R-:W-:-:S04]  /*3060*/  LEA R18, P1, R12, UR14, 0x2 ;  /* 0x0000000e0c127c11 */ /* 0x004fc8000f8210ff */
[----:B------:R-:W-:Y:S01]  /*3070*/  IADD3 R19, PT, PT, R13, R19, RZ ;  /* 0x000000130d137210 */ /* 0x000fe20007ffe0ff */
[----:B------:R-:W-:Y:S01]  /*3080*/  FMUL.FTZ R13, R24, UR10 ;  /* 0x0000000a180d7c20 */ /* 0x000fe20008410000 */
[----:B------:R-:W-:Y:S02]  /*3090*/  FMUL.FTZ R24, R25, UR10 ;  /* 0x0000000a19187c20 */ /* 0x000fe40008410000 */
[----:B------:R-:W-:Y:S01]  /*30a0*/  LEA.HI.X R19, R12, UR15, R19, 0x2, P1 ;  /* 0x0000000f0c137c11 */ /* 0x000fe200088f1413 */
[----:B-----5:R-:W-:Y:S01]  /*30b0*/  FFMA.FTZ R12, R14, R13, R16 ;  /* 0x0000000d0e0c7223 */ /* 0x020fe20000010010 */
        /* <DEDUP_REMOVED lines=9> */
[----:B-1----:R-:W-:Y:S01]  /*3150*/  FMUL.FTZ R12, R12, R25 ;  /* 0x000000190c0c7220 */ /* 0x002fe20000410000 */
[----:B--2---:R-:W-:-:S05]  /*3160*/  FMUL.FTZ R13, R13, R45 ;  /* 0x0000002d0d0d7220 */ /* 0x004fca0000410000 */
[----:B------:R1:W-:Y:S02]  /*3170*/  STG.E.64 desc[UR16][R18.64], R12 ;  /* 0x0000000c12007986 */ /* 0x0003e4000c101b10 */
.L_x_2970:
[----:B0-----:R-:W-:Y:S05]  /*3180*/  BSYNC.RECONVERGENT B1 ;  /* 0x0000000000017941 */ /* 0x001fea0003800200 */
.L_x_2969:
[C---:B------:R-:W-:Y:S01]  /*3190*/  IADD3 R25, PT, PT, R38.reuse, 0x20, RZ ;  /* 0x0000002026197810 */ /* 0x040fe20007ffe0ff */
[----:B------:R-:W-:Y:S01]  /*31a0*/  BSSY.RECONVERGENT B1, `(.L_x_2971) ;  /* 0x0000022000017945 */ /* 0x000fe20003800200 */
[C---:B-1----:R-:W-:Y:S01]  /*31b0*/  IADD3 R18, PT, PT, R38.reuse, 0x40, RZ ;  /* 0x0000004026127810 */ /* 0x042fe20007ffe0ff */
[----:B------:R-:W-:Y:S01]  /*31c0*/  VIADD R24, R38, 0x60 ;  /* 0x0000006026187836 */ /* 0x000fe20000000000 */
[----:B------:R-:W-:Y:S02]  /*31d0*/  ISETP.GE.U32.AND P1, PT, R25, UR18, PT ;  /* 0x0000001219007c0c */ /* 0x000fe4000bf26070 */
[----:B---3--:R-:W-:-:S04]  /*31e0*/  SHF.R.S32.HI R12, RZ, 0x1f, R25 ;  /* 0x0000001fff0c7819 */ /* 0x008fc80000011419 */
        /* <DEDUP_REMOVED lines=29> */
.L_x_2972:
[----:B------:R-:W-:Y:S05]  /*33c0*/  BSYNC.RECONVERGENT B1 ;  /* 0x0000000000017941 */ /* 0x000fea0003800200 */
.L_x_2971:
        /* <DEDUP_REMOVED lines=27> */
[----:B0-----:R-:W-:Y:S01]  /*3580*/  IMAD R25, R12, UR12, RZ ;  /* 0x0000000c0c197c24 */ /* 0x001fe2000f8e02ff */
[----:B------:R-:W-:Y:S02]  /*3590*/  MOV R12, R42 ;  /* 0x0000002a000c7202 */ /* 0x000fe40000000f00 */
        /* <DEDUP_REMOVED lines=14> */
.L_x_2974:
[----:B------:R-:W-:Y:S05]  /*3680*/  BSYNC.RECONVERGENT B1 ;  /* 0x0000000000017941 */ /* 0x000fea0003800200 */
.L_x_2973:
[----:B------:R-:W-:Y:S04]  /*3690*/  BSSY.RECONVERGENT B1, `(.L_x_2975) ;  /* 0x000001d000017945 */ /* 0x000fe80003800200 */
[----:B------:R-:W-:Y:S05]  /*36a0*/  @P2 BRA `(.L_x_2976) ;  /* 0x00000000006c2947 */ /* 0x000fea0003800000 */
[----:B------:R-:W-:Y:S01]  /*36b0*/  FADD.FTZ R10, R10, -UR5 ;  /* 0x800000050a0a7e21 */ /* 0x000fe20008010000 */
[----:B------:R-:W-:Y:S01]  /*36c0*/  FADD.FTZ R11, R11, -UR5 ;  /* 0x800000050b0b7e21 */ /* 0x000fe20008010000 */
[----:B------:R-:W1:Y:S02]  /*36d0*/  LDCU.64 UR12, c[0x0][0x3e0] ;  /* 0x00007c00ff0c77ac */ /* 0x000e640008000a00 */
[----:B0-----:R-:W-:Y:S01]  /*36e0*/  FMUL.FTZ R19, R10, UR10 ;  /* 0x0000000a0a137c20 */ /* 0x001fe20008410000 */
[----:B------:R-:W-:Y:S01]  /*36f0*/  FMUL.FTZ R18, R11, UR10 ;  /* 0x0000000a0b127c20 */ /* 0x000fe20008410000 */
[----:B------:R-:W0:Y:S01]  /*3700*/  LDCU.64 UR14, c[0x0][0x380] ;  /* 0x00007000ff0e77ac */ /* 0x000e220008000a00 */
[----:B------:R-:W-:Y:S01]  /*3710*/  MOV R11, R41 ;  /* 0x00000029000b7202 */ /* 0x000fe20000000f00 */
        /* <DEDUP_REMOVED lines=12> */
[----:B------:R-:W-:-:S03]  /*37e0*/  IMAD.WIDE.U32 R10, R24, UR12, R10 ;  /* 0x0000000c180a7c25 */ /* 0x000fc6000f8e000a */
[----:B0-----:R-:W-:-:S04]  /*37f0*/  LEA R12, P2, R10, UR14, 0x2 ;  /* 0x0000000e0a0c7c11 */ /* 0x001fc8000f8410ff */
[----:B------:R-:W0:Y:S01]  /*3800*/  MUFU.RCP R21, R21 ;  /* 0x0000001500157308 */ /* 0x000e220000001000 */
[----:B------:R-:W-:-:S04]  /*3810*/  IADD3 R13, PT, PT, R11, R13, RZ ;  /* 0x0000000d0b0d7210 */ /* 0x000fc80007ffe0ff */
[----:B------:R-:W-:Y:S01]  /*3820*/  LEA.HI.X R13, R10, UR15, R13, 0x2, P2 ;  /* 0x0000000f0a0d7c11 */ /* 0x000fe200090f140d */
[----:B-1----:R-:W-:Y:S01]  /*3830*/  FMUL.FTZ R10, R19, R22 ;  /* 0x00000016130a7220 */ /* 0x002fe20000410000 */
[----:B0-----:R-:W-:-:S05]  /*3840*/  FMUL.FTZ R11, R18, R21 ;  /* 0x00000015120b7220 */ /* 0x001fca0000410000 */
[----:B------:R1:W-:Y:S02]  /*3850*/  STG.E.64 desc[UR16][R12.64], R10 ;  /* 0x0000000a0c007986 */ /* 0x0003e4000c101b10 */
.L_x_2976:
[----:B------:R-:W-:Y:S05]  /*3860*/  BSYNC.RECONVERGENT B1 ;  /* 0x0000000000017941 */ /* 0x000fea0003800200 */
.L_x_2975:
[----:B------:R-:W-:Y:S04]  /*3870*/  BSSY.RECONVERGENT B1, `(.L_x_2977) ;  /* 0x000001d000017945 */ /* 0x000fe80003800200 */
[----:B------:R-:W-:Y:S05]  /*3880*/  @P1 BRA `(.L_x_2978) ;  /* 0x00000000006c1947 */ /* 0x000fea0003800000 */
[----:B------:R-:W-:Y:S01]  /*3890*/  FADD.FTZ R26, R26, -UR5 ;  /* 0x800000051a1a7e21 */ /* 0x000fe20008010000 */
[----:B------:R-:W-:Y:S01]  /*38a0*/  FADD.FTZ R27, R27, -UR5 ;  /* 0x800000051b1b7e21 */ /* 0x000fe20008010000 */
[----:B------:R-:W2:Y:S01]  /*38b0*/  LDCU.64 UR12, c[0x0][0x3e0] ;  /* 0x00007c00ff0c77ac */ /* 0x000ea20008000a00 */
[----:B-1----:R-:W-:Y:S01]  /*38c0*/  MOV R11, R41 ;  /* 0x00000029000b7202 */ /* 0x002fe20000000f00 */
[----:B0-----:R-:W-:Y:S01]  /*38d0*/  FMUL.FTZ R19, R26, UR10 ;  /* 0x0000000a1a137c20 */ /* 0x001fe20008410000 */
        /* <DEDUP_REMOVED lines=22> */
.L_x_2978:
[----:B------:R-:W-:Y:S05]  /*3a40*/  BSYNC.RECONVERGENT B1 ;  /* 0x0000000000017941 */ /* 0x000fea0003800200 */
.L_x_2977:
[----:B------:R-:W-:Y:S04]  /*3a50*/  BSSY.RECONVERGENT B1, `(.L_x_2979) ;  /* 0x000001d000017945 */ /* 0x000fe80003800200 */
[----:B------:R-:W-:Y:S05]  /*3a60*/  @P6 BRA `(.L_x_2980) ;  /* 0x00000000006c6947 */ /* 0x000fea0003800000 */
[----:B------:R-:W-:Y:S01]  /*3a70*/  FADD.FTZ R29, R29, -UR5 ;  /* 0x800000051d1d7e21 */ /* 0x000fe20008010000 */
[----:B------:R-:W-:Y:S01]  /*3a80*/  FADD.FTZ R28, R28, -UR5 ;  /* 0x800000051c1c7e21 */ /* 0x000fe20008010000 */
[----:B------:R-:W3:Y:S02]  /*3a90*/  LDCU.64 UR12, c[0x0][0x3e0] ;  /* 0x00007c00ff0c77ac */ /* 0x000ee40008000a00 */
[----:B012---:R-:W-:Y:S01]  /*3aa0*/  FMUL.FTZ R12, R29, UR10 ;  /* 0x0000000a1d0c7c20 */ /* 0x007fe20008410000 */
        /* <DEDUP_REMOVED lines=8> */
[----:B---3--:R-:W-:-:S03]  /*3b30*/  IMAD R13, R9, UR12, RZ ;  /* 0x0000000c090d7c24 */ /* 0x008fc6000f8e02ff */
[----:B------:R-:W2:Y:S01]  /*3b40*/  MUFU.EX2 R10, R10 ;  /* 0x0000000a000a7308 */ /* 0x000ea20000000800 */
[----:B------:R-:W-:Y:S02]  /*3b50*/  IMAD R13, R8, UR13, R13 ;  /* 0x0000000d080d7c24 */ /* 0x000fe4000f8e020d */
[----:B-1----:R-:W-:Y:S01]  /*3b60*/  FADD.FTZ R22, R12, 1 ;  /* 0x3f8000000c167421 */ /* 0x002fe20000010000 */
[----:B--2---:R-:W-:Y:S01]  /*3b70*/  FADD.FTZ R20, R10, 1 ;  /* 0x3f8000000a147421 */ /* 0x004fe20000010000 */
[----:B------:R-:W-:-:S04]  /*3b80*/  MOV R10, R42 ;  /* 0x0000002a000a7202 */ /* 0x000fc80000000f00 */
[----:B------:R-:W1:Y:S01]  /*3b90*/  MUFU.RCP R22, R22 ;  /* 0x0000001600167308 */ /* 0x000e620000001000 */
[----:B------:R-:W-:-:S07]  /*3ba0*/  IMAD.WIDE.U32 R10, R8, UR12, R10 ;  /* 0x0000000c080a7c25 */ /* 0x000fce000f8e000a */
[----:B------:R-:W2:Y:S01]  /*3bb0*/  MUFU.RCP R21, R20 ;  /* 0x0000001400157308 */ /* 0x000ea20000001000 */
[----:B0-----:R-:W-:Y:S02]  /*3bc0*/  LEA R12, P1, R10, UR14, 0x2 ;  /* 0x0000000e0a0c7c11 */ /* 0x001fe4000f8210ff */
[----:B------:R-:W-:-:S04]  /*3bd0*/  IADD3 R13, PT, PT, R11, R13, RZ ;  /* 0x0000000d0b0d7210 */ /* 0x000fc80007ffe0ff */
[----:B------:R-:W-:Y:S01]  /*3be0*/  LEA.HI.X R13, R10, UR15, R13, 0x2, P1 ;  /* 0x0000000f0a0d7c11 */ /* 0x000fe200088f140d */
[----:B-1----:R-:W-:Y:S01]  /*3bf0*/  FMUL.FTZ R11, R19, R22 ;  /* 0x00000016130b7220 */ /* 0x002fe20000410000 */
[----:B--2---:R-:W-:-:S05]  /*3c00*/  FMUL.FTZ R10, R18, R21 ;  /* 0x00000015120a7220 */ /* 0x004fca0000410000 */
[----:B------:R3:W-:Y:S02]  /*3c10*/  STG.E.64 desc[UR16][R12.64], R10 ;  /* 0x0000000a0c007986 */ /* 0x0007e4000c101b10 */
.L_x_2980:
[----:B------:R-:W-:Y:S05]  /*3c20*/  BSYNC.RECONVERGENT B1 ;  /* 0x0000000000017941 */ /* 0x000fea0003800200 */
.L_x_2979:
[----:B------:R-:W-:Y:S04]  /*3c30*/  BSSY.RECONVERGENT B1, `(.L_x_2981) ;  /* 0x000001d000017945 */ /* 0x000fe80003800200 */
[----:B------:R-:W-:Y:S05]  /*3c40*/  @P3 BRA `(.L_x_2982) ;  /* 0x00000000006c3947 */ /* 0x000fea0003800000 */
[----:B------:R-:W-:Y:S01]  /*3c50*/  FADD.FTZ R30, R30, -UR5 ;  /* 0x800000051e1e7e21 */ /* 0x000fe20008010000 */
[----:B------:R-:W-:Y:S01]  /*3c60*/  FADD.FTZ R31, R31, -UR5 ;  /* 0x800000051f1f7e21 */ /* 0x000fe20008010000 */
[----:B------:R-:W4:Y:S01]  /*3c70*/  LDCU.64 UR12, c[0x0][0x3e0] ;  /* 0x00007c00ff0c77ac */ /* 0x000f220008000a00 */
[----:B0123--:R-:W-:Y:S01]  /*3c80*/  MOV R13, R41 ;  /* 0x00000029000d7202 */ /* 0x00ffe20000000f00 */
[----:B------:R-:W-:Y:S01]  /*3c90*/  FMUL.FTZ R11, R30, UR10 ;  /* 0x0000000a1e0b7c20 */ /* 0x000fe20008410000 */
        /* <DEDUP_REMOVED lines=8> */
[----:B----4-:R-:W-:-:S03]  /*3d20*/  IMAD R23, R35, UR12, RZ ;  /* 0x0000000c23177c24 */ /* 0x010fc6000f8e02ff */
[----:B------:R-:W2:Y:S01]  /*3d30*/  MUFU.EX2 R11, R11 ;  /* 0x0000000b000b7308 */ /* 0x000ea20000000800 */
[----:B------:R-:W-:-:S04]  /*3d40*/  IMAD.WIDE.U32 R12, R4, UR12, R12 ;  /* 0x0000000c040c7c25 */ /* 0x000fc8000f8e000c */
[----:B------:R-:W-:Y:S02]  /*3d50*/  IMAD R23, R4, UR13, R23 ;  /* 0x0000000d04177c24 */ /* 0x000fe4000f8e0217 */
[----:B-1----:R-:W-:Y:S01]  /*3d60*/  FADD.FTZ R19, R10, 1 ;  /* 0x3f8000000a137421 */ /* 0x002fe20000010000 */
[C---:B0-----:R-:W-:Y:S02]  /*3d70*/  LEA R10, P1, R12.reuse, UR14, 0x2 ;  /* 0x0000000e0c0a7c11 */ /* 0x041fe4000f8210ff */
[----:B------:R-:W-:Y:S01]  /*3d80*/  IADD3 R23, PT, PT, R13, R23, RZ ;  /* 0x000000170d177210 */ /* 0x000fe20007ffe0ff */
[----:B--2---:R-:W-:Y:S02]  /*3d90*/  FADD.FTZ R20, R11, 1 ;  /* 0x3f8000000b147421 */ /* 0x004fe40000010000 */
[----:B------:R-:W0:Y:S01]  /*3da0*/  MUFU.RCP R19, R19 ;  /* 0x0000001300137308 */ /* 0x000e220000001000 */
[----:B------:R-:W-:-:S07]  /*3db0*/  LEA.HI.X R11, R12, UR15, R23, 0x2, P1 ;  /* 0x0000000f0c0b7c11 */ /* 0x000fce00088f1417 */
[----:B------:R-:W1:Y:S01]  /*3dc0*/  MUFU.RCP R20, R20 ;  /* 0x0000001400147308 */ /* 0x000e620000001000 */
[----:B0-----:R-:W-:Y:S01]  /*3dd0*/  FMUL.FTZ R12, R18, R19 ;  /* 0x00000013120c7220 */ /* 0x001fe20000410000 */
[----:B-1----:R-:W-:-:S05]  /*3de0*/  FMUL.FTZ R13, R21, R20 ;  /* 0x00000014150d7220 */ /* 0x002fca0000410000 */
[----:B------:R4:W-:Y:S02]  /*3df0*/  STG.E.64 desc[UR16][R10.64], R12 ;  /* 0x0000000c0a007986 */ /* 0x0009e4000c101b10 */
.L_x_2982:
[----:B------:R-:W-:Y:S05]  /*3e00*/  BSYNC.RECONVERGENT B1 ;  /* 0x0000000000017941 */ /* 0x000fea0003800200 */
.L_x_2981:
[----:B------:R-:W-:Y:S05]  /*3e10*/  @P4 BRA `(.L_x_2968) ;  /* 0x00000000006c4947 */ /* 0x000fea0003800000 */
[----:B------:R-:W-:Y:S01]  /*3e20*/  FADD.FTZ R32, R32, -UR5 ;  /* 0x8000000520207e21 */ /* 0x000fe20008010000 */
[----:B------:R-:W-:Y:S01]  /*3e30*/  FADD.FTZ R33, R33, -UR5 ;  /* 0x8000000521217e21 */ /* 0x000fe20008010000 */
[----:B------:R-:W0:Y:S02]  /*3e40*/  LDCU.64 UR12, c[0x0][0x3e0] ;  /* 0x00007c00ff0c77ac */ /* 0x000e240008000a00 */
[----:B-1234-:R-:W-:Y:S01]  /*3e50*/  FMUL.FTZ R11, R32, UR10 ;  /* 0x0000000a200b7c20 */ /* 0x01efe20008410000 */
[----:B0-----:R-:W-:Y:S01]  /*3e60*/  FMUL.FTZ R12, R33, UR10 ;  /* 0x0000000a210c7c20 */ /* 0x001fe20008410000 */
        /* <DEDUP_REMOVED lines=22> */
.L_x_2968:
[----:B------:R-:W-:Y:S05]  /*3fd0*/  BSYNC.RECONVERGENT B0 ;  /* 0x0000000000007941 */ /* 0x000fea0003800200 */
.L_x_2952:
[----:B------:R-:W-:Y:S02]  /*3fe0*/  UIADD3 UR9, UPT, UPT, UR20, UR9, URZ ;  /* 0x0000000914097290 */ /* 0x000fe4000fffe0ff */
[----:B------:R-:W-:Y:S02]  /*3ff0*/  UIADD3 UR4, UPT, UPT, UR4, 0x1, URZ ;  /* 0x0000000104047890 */ /* 0x000fe4000fffe0ff */
[----:B------:R-:W-:-:S09]  /*4000*/  UISETP.GE.AND UP1, UPT, UR9, UR7, UPT ;  /* 0x000000070900728c */ /* 0x000fd2000bf26270 */
[----:B------:R-:W-:Y:S05]  /*4010*/  BRA.U !UP1, `(.L_x_2983) ;  /* 0xffffffc109a07547 */ /* 0x000fea000b83ffff */
[----:B------:R-:W-:Y:S05]  /*4020*/  EXIT ;  /* 0x000000000000794d */ /* 0x000fea0003800000 */
.L_x_2984:
        /* <DEDUP_REMOVED lines=13> */
.L_x_3469:


//--------------------- .text._Z35group_norm_nhwc_fwd_one_pass_kernelI11Fp32IOFp32WLi512ELi16ELi256EEv26Group_norm_nhwc_fwd_params --------------------------
	.section	.text._Z35group_norm_nhwc_fwd_one_pass_kernelI11Fp32IOFp32WLi512ELi16ELi256EEv26Group_norm_nhwc_fwd_params,"ax",@progbits
	.align	128
        .global         _Z35group_norm_nhwc_fwd_one_pass_kernelI11Fp32IOFp32WLi512ELi16ELi256EEv26Group_norm_nhwc_fwd_params
        .type           _Z35group_norm_nhwc_fwd_one_pass_kernelI11Fp32IOFp32WLi512ELi16ELi256EEv26Group_norm_nhwc_fwd_params,@function
        .size           _Z35group_norm_nhwc_fwd_one_pass_kernelI11Fp32IOFp32WLi512ELi16ELi256EEv26Group_norm_nhwc_fwd_params,(.L_x_3470 - _Z35group_norm_nhwc_fwd_one_pass_kernelI11Fp32IOFp32WLi512ELi16ELi256EEv26Group_norm_nhwc_fwd_params)
        .other          _Z35group_norm_nhwc_fwd_one_pass_kernelI11Fp32IOFp32WLi512ELi16ELi256EEv26Group_norm_nhwc_fwd_params,@"STO_CUDA_ENTRY STV_DEFAULT"
_Z35group_norm_nhwc_fwd_one_pass_kernelI11Fp32IOFp32WLi512ELi16ELi256EEv26Group_norm_nhwc_fwd_params:
.text._Z35group_norm_nhwc_fwd_one_pass_kernelI11Fp32IOFp32WLi512ELi16ELi256EEv26Group_norm_nhwc_fwd_params:
        /* <DEDUP_REMOVED lines=13> */
[----:B------:R-:W0:Y:S01]  /*00d0*/  LDCU UR14, c[0x0][0x374] ;  /* 0x00006e80ff0e77ac */ /* 0x000e220008000800 */
        /* <DEDUP_REMOVED lines=8> */
[----:B------:R-:W-:Y:S01]  /*0160*/  ISETP.NE.AND.EX P0, PT, RZ, UR9, !P0, P1 ;  /* 0x00000009ff007c0c */ /* 0x000fe2000c705310 */
[----:B------:R-:W0:Y:S03]  /*0170*/  LDC R3, c[0x0][0x370] ;  /* 0x0000dc00ff037b82 */ /* 0x000e260000000800 */
[C---:B------:R-:W-:Y:S02]  /*0180*/  IADD3 R50, PT, PT, R52.reuse, 0x20, RZ ;  /* 0x0000002034327810 */ /* 0x040fe40007ffe0ff */
[C---:B------:R-:W-:Y:S02]  /*0190*/  IADD3 R48, PT, PT, R52.reuse, 0x40, RZ ;  /* 0x0000004034307810 */ /* 0x040fe40007ffe0ff */
[C---:B------:R-:W-:Y:S02]  /*01a0*/  IADD3 R10, PT, PT, R52.reuse, 0x60, RZ ;  /* 0x00000060340a7810 */ /* 0x040fe40007ffe0ff */
[----:B------:R-:W-:-:S02]  /*01b0*/  IADD3 R8, PT, PT, R52, 0x1a0, RZ ;  /* 0x000001a034087810 */ /* 0x000fc40007ffe0ff */
[C---:B------:R-:W-:Y:S02]  /*01c0*/  IADD3 R6, PT, PT, R52.reuse, 0x1c0, RZ ;  /* 0x000001c034067810 */ /* 0x040fe40007ffe0ff */
[----:B------:R-:W-:Y:S02]  /*01d0*/  IADD3 R4, PT, PT, R52, 0x1e0, RZ ;  /* 0x000001e034047810 */ /* 0x000fe40007ffe0ff */
[----:B------:R-:W-:Y:S02]  /*01e0*/  SHF.R.S32.HI R5, RZ, 0x1f, R52 ;  /* 0x0000001fff057819 */ /* 0x000fe40000011434 */
[----:B------:R-:W-:Y:S02]  /*01f0*/  SHF.R.S32.HI R7, RZ, 0x1f, R50 ;  /* 0x0000001fff077819 */ /* 0x000fe40000011432 */
[----:B------:R-:W-:Y:S02]  /*0200*/  SHF.R.S32.HI R9, RZ, 0x1f, R48 ;  /* 0x0000001fff097819 */ /* 0x000fe40000011430 */
[----:B------:R-:W-:-:S02]  /*0210*/  SHF.R.S32.HI R11, RZ, 0x1f, R10 ;  /* 0x0000001fff0b7819 */ /* 0x000fc4000001140a */
[----:B------:R-:W-:Y:S02]  /*0220*/  SHF.R.S32.HI R49, RZ, 0x1f, R8 ;  /* 0x0000001fff317819 */ /* 0x000fe40000011408 */
[----:B------:R-:W-:Y:S02]  /*0230*/  SHF.R.S32.HI R51, RZ, 0x1f, R6 ;  /* 0x0000001fff337819 */ /* 0x000fe40000011406 */
[----:B---3--:R-:W-:-:S07]  /*0240*/  SHF.R.S32.HI R53, RZ, 0x1f, R4 ;  /* 0x0000001fff357819 */ /* 0x008fce0000011404 */
.L_x_3060:
[----:B------:R-:W1:Y:S01]  /*0250*/  LDCU UR5, c[0x0][0x3f8] ;  /* 0x00007f00ff0577ac */ /* 0x000e620008000800 */
[----:B0-23--:R-:W-:Y:S02]  /*0260*/  IABS R18, UR7 ;  /* 0x0000000700127c13 */ /* 0x00dfe40008000000 */
[C---:B------:R-:W-:Y:S01]  /*0270*/  IADD3 R21, PT, PT, R52.reuse, 0x160, RZ ;  /* 0x0000016034157810 */ /* 0x040fe20007ffe0ff */
[----:B------:R-:W2:Y:S01]  /*0280*/  LDCU.64 UR18, c[0x0][0x3e8] ;  /* 0x00007d00ff1277ac */ /* 0x000ea20008000a00 */
[C---:B------:R-:W-:Y:S02]  /*0290*/  IADD3 R41, PT, PT, R52.reuse, 0x80, RZ ;  /* 0x0000008034297810 */ /* 0x040fe40007ffe0ff */
[----:B-----5:R-:W-:Y:S02]  /*02a0*/  SHF.R.S32.HI R25, RZ, 0x1f, R21 ;  /* 0x0000001fff197819 */ /* 0x020fe40000011415 */
[----:B------:R-:W-:Y:S02]  /*02b0*/  IADD3 R31, PT, PT, R52, 0xa0, RZ ;  /* 0x000000a0341f7810 */ /* 0x000fe40007ffe0ff */
[----:B------:R-:W-:-:S02]  /*02c0*/  SHF.L.U32 R58, R0, 0x1, RZ ;  /* 0x00000001003a7819 */ /* 0x000fc400000006ff */
[----:B------:R-:W-:Y:S02]  /*02d0*/  SHF.R.S32.HI R23, RZ, 0x1f, R31 ;  /* 0x0000001fff177819 */ /* 0x000fe4000001141f */
[C---:B------:R-:W-:Y:S02]  /*02e0*/  IADD3 R27, PT, PT, R52.reuse, 0xc0, RZ ;  /* 0x000000c0341b7810 */ /* 0x040fe40007ffe0ff */
[----:B------:R-:W-:Y:S02]  /*02f0*/  IADD3 R35, PT, PT, R52, 0xe0, RZ ;  /* 0x000000e034237810 */ /* 0x000fe40007ffe0ff */
[----:B-1--4-:R-:W-:Y:S02]  /*0300*/  MOV R12, UR5 ;  /* 0x00000005000c7c02 */ /* 0x012fe40008000f00 */
[----:B------:R-:W-:Y:S02]  /*0310*/  SHF.R.S32.HI R39, RZ, 0x1f, R27 ;  /* 0x0000001fff277819 */ /* 0x000fe4000001141b */
[----:B------:R-:W-:-:S02]  /*0320*/  IABS R15, R12 ;  /* 0x0000000c000f7213 */ /* 0x000fc40000000000 */
[----:B--2---:R-:W-:Y:S02]  /*0330*/  ISETP.GE.U32.AND P4, PT, R21, UR18, PT ;  /* 0x0000001215007c0c */ /* 0x004fe4000bf86070 */
[----:B------:R-:W1:Y:S01]  /*0340*/  I2F.RP R14, R15 ;  /* 0x0000000f000e7306 */ /* 0x000e620000209400 */
[----:B------:R-:W-:Y:S02]  /*0350*/  ISETP.GE.U32.AND P3, PT, R41, UR18, PT ;  /* 0x0000001229007c0c */ /* 0x000fe4000bf66070 */
[----:B------:R-:W-:Y:S02]  /*0360*/  ISETP.GE.AND.EX P4, PT, R25, UR19, PT, P4 ;  /* 0x0000001319007c0c */ /* 0x000fe4000bf86340 */
[----:B------:R-:W-:Y:S02]  /*0370*/  ISETP.GE.U32.AND P5, PT, R31, UR18, PT ;  /* 0x000000121f007c0c */ /* 0x000fe4000bfa6070 */
[----:B------:R-:W-:Y:S02]  /*0380*/  ISETP.GE.U32.AND P6, PT, R27, UR18, PT ;  /* 0x000000121b007c0c */ /* 0x000fe4000bfc6070 */
[----:B------:R-:W-:-:S02]  /*0390*/  ISETP.GE.AND.EX P5, PT, R23, UR19, PT, P5 ;  /* 0x0000001317007c0c */ /* 0x000fc4000bfa6350 */
[----:B------:R-:W-:Y:S02]  /*03a0*/  ISETP.GE.AND.EX P6, PT, R39, UR19, PT, P6 ;  /* 0x0000001327007c0c */ /* 0x000fe4000bfc6360 */
[----:B------:R-:W-:Y:S01]  /*03b0*/  SHF.R.S32.HI R37, RZ, 0x1f, R35 ;  /* 0x0000001fff257819 */ /* 0x000fe20000011423 */
[----:B-1----:R-:W1:Y:S02]  /*03c0*/  MUFU.RCP R14, R14 ;  /* 0x0000000e000e7308 */ /* 0x002e640000001000 */
[----:B------:R-:W2:Y:S01]  /*03d0*/  @!P4 LDC.64 R46, c[0x0][0x390] ;  /* 0x0000e400ff2ecb82 */ /* 0x000ea20000000a00 */
[----:B-1----:R-:W-:-:S05]  /*03e0*/  IADD3 R12, PT, PT, R14, 0xffffffe, RZ ;  /* 0x0ffffffe0e0c7810 */ /* 0x002fca0007ffe0ff */
        /* <DEDUP_REMOVED lines=12> */
[----:B------:R-:W-:Y:S01]  /*04b0*/  ULOP3.LUT UR8, UR7, UR5, URZ, 0x3c, !UPT ;  /* 0x0000000507087292 */ /* 0x000fe2000f8e3cff */
[----:B-1----:R-:W-:-:S03]  /*04c0*/  @!P4 IMAD R14, R25, R18, RZ ;  /* 0x00000012190ec224 */ /* 0x002fc600078e02ff */
[----:B------:R-:W-:Y:S01]  /*04d0*/  IADD3 R12, PT, PT, RZ, -UR9, RZ ;  /* 0x80000009ff0c7c10 */ /* 0x000fe2000fffe0ff */
[----:B------:R-:W-:-:S04]  /*04e0*/  @!P4 IMAD R25, R21, R19, R14 ;  /* 0x000000131519c224 */ /* 0x000fc800078e020e */
[C---:B------:R-:W-:Y:S01]  /*04f0*/  IMAD R12, R15.reuse, R12, UR10 ;  /* 0x0000000a0f0c7e24 */ /* 0x040fe2000f8e020c */
[----:B------:R-:W1:Y:S04]  /*0500*/  LDCU.64 UR10, c[0x0][0x3f0] ;  /* 0x00007e00ff0a77ac */ /* 0x000e680008000a00 */
[----:B------:R-:W-:-:S13]  /*0510*/  ISETP.GT.U32.AND P1, PT, R15, R12, PT ;  /* 0x0000000c0f00720c */ /* 0x000fda0003f24070 */
[----:B------:R-:W-:Y:S01]  /*0520*/  VOTEU.ANY UP0, P1 ;  /* 0x0000000000ff7886 */ /* 0x000fe20000800100 */
[----:B------:R-:W-:Y:S02]  /*0530*/  PLOP3.LUT P1, PT, PT, PT, UP0, 0x80, 0x8 ;  /* 0x000000000008781c */ /* 0x000fe40003f2f008 */
[----:B-1----:R-:W-:Y:S02]  /*0540*/  MOV R17, UR10 ;  /* 0x0000000a00117c02 */ /* 0x002fe40008000f00 */
[----:B------:R-:W-:Y:S02]  /*0550*/  @!UP0 UIADD3 UR9, UPT, UPT, UR9, 0x1, URZ ;  /* 0x0000000109098890 */ /* 0x000fe4000fffe0ff */
[----:B------:R-:W-:-:S07]  /*0560*/  UISETP.GE.AND UP0, UPT, UR8, URZ, UPT ;  /* 0x000000ff0800728c */ /* 0x000fce000bf06270 */
[----:B------:R-:W-:-:S04]  /*0570*/  @!P1 IADD3 R12, PT, PT, R12, -R15, RZ ;  /* 0x8000000f0c0c9210 */ /* 0x000fc80007ffe0ff */
[----:B------:R-:W-:Y:S02]  /*0580*/  ISETP.GE.U32.AND P1, PT, R12, R15, PT ;  /* 0x0000000f0c00720c */ /* 0x000fe40003f26070 */
[----:B------:R-:W-:-:S04]  /*0590*/  SHF.R.S32.HI R15, RZ, 0x1f, R41 ;  /* 0x0000001fff0f7819 */ /* 0x000fc80000011429 */
[----:B------:R-:W-:-:S07]  /*05a0*/  ISETP.GE.AND.EX P3, PT, R15, UR19, PT, P3 ;  /* 0x000000130f007c0c */ /* 0x000fce000bf66330 */
[----:B------:R-:W-:Y:S01]  /*05b0*/  VOTEU.ANY UP1, P1 ;  /* 0x0000000000ff7886 */ /* 0x000fe20000820100 */
[----:B------:R-:W-:-:S04]  /*05c0*/  ISETP.GE.U32.AND P1, PT, R35, UR18, PT ;  /* 0x0000001223007c0c */ /* 0x000fc8000bf26070 */
[----:B------:R-:W-:Y:S01]  /*05d0*/  @UP1 UIADD3 UR9, UPT, UPT, UR9, 0x1, URZ ;  /* 0x0000000109091890 */ /* 0x000fe2000fffe0ff */
[----:B------:R-:W1:Y:S01]  /*05e0*/  @!P3 LDC.64 R12, c[0x0][0x3e0] ;  /* 0x0000f800ff0cbb82 */ /* 0x000e620000000a00 */
[----:B------:R-:W-:Y:S01]  /*05f0*/  UISETP.NE.AND UP1, UPT, UR5, URZ, UPT ;  /* 0x000000ff0500728c */ /* 0x000fe2000bf25270 */
[----:B------:R-:W-:Y:S01]  /*0600*/  ISETP.GE.AND.EX P1, PT, R37, UR19, PT, P1 ;  /* 0x0000001325007c0c */ /* 0x000fe2000bf26310 */
[----:B------:R-:W-:-:S05]  /*0610*/  @!UP0 UIADD3 UR9, UPT, UPT, -UR9, URZ, URZ ;  /* 0x000000ff09098290 */ /* 0x000fca000fffe1ff */
[----:B------:R-:W3:Y:S04]  /*0620*/  @!P3 LDC.64 R32, c[0x0][0x390] ;  /* 0x0000e400ff20bb82 */ /* 0x000ee80000000a00 */
[----:B------:R-:W-:-:S04]  /*0630*/  @!UP1 ULOP3.LUT UR9, URZ, UR5, URZ, 0x33, !UPT ;  /* 0x00000005ff099292 */ /* 0x000fc8000f8e33ff */
[----:B------:R-:W-:-:S04]  /*0640*/  UIADD3 UR8, UPT, UPT, -UR9, URZ, URZ ;  /* 0x000000ff09087290 */ /* 0x000fc8000fffe1ff */
[----:B------:R-:W-:Y:S02]  /*0650*/  UIMAD UR8, UR5, UR8, UR7 ;  /* 0x00000008050872a4 */ /* 0x000fe4000f8e0207 */
[----:B------:R-:W-:Y:S02]  /*0660*/  USHF.R.S32.HI UR5, URZ, 0x1f, UR9 ;  /* 0x0000001fff057899 */ /* 0x000fe40008011409 */
[----:B------:R-:W-:Y:S01]  /*0670*/  USHF.L.U32 UR8, UR8, 0x4, URZ ;  /* 0x0000000408087899 */ /* 0x000fe200080006ff */
[----:B-1----:R-:W-:Y:S01]  /*0680*/  @!P3 IMAD R20, R15, R12, RZ ;  /* 0x0000000c0f14b224 */ /* 0x002fe200078e02ff */
[----:B------:R-:W-:Y:S01]  /*0690*/  UIMAD UR5, UR5, UR10, URZ ;  /* 0x0000000a050572a4 */ /* 0x000fe2000f8e02ff */
[----:B------:R-:W1:Y:S01]  /*06a0*/  @!P6 LDC.64 R14, c[0x0][0x3e0] ;  /* 0x0000f800ff0eeb82 */ /* 0x000e620000000a00 */
[----:B------:R-:W-:Y:S01]  /*06b0*/  USHF.R.S32.HI UR16, URZ, 0x1f, UR8 ;  /* 0x0000001fff107899 */ /* 0x000fe20008011408 */
[----:B------:R-:W-:Y:S01]  /*06c0*/  @!P3 IMAD R29, R41, R13, R20 ;  /* 0x0000000d291db224 */ /* 0x000fe200078e0214 */
[----:B------:R-:W-:Y:S01]  /*06d0*/  MOV R59, UR8 ;  /* 0x00000008003b7c02 */ /* 0x000fe20008000f00 */
[----:B------:R-:W-:-:S03]  /*06e0*/  UIMAD UR5, UR9, UR11, UR5 ;  /* 0x0000000b090572a4 */ /* 0x000fc6000f8e0205 */
[----:B------:R-:W-:Y:S02]  /*06f0*/  LOP3.LUT R58, R59, 0xe, R58, 0xf8, !PT ;  /* 0x0000000e3b3a7812 */ /* 0x000fe400078ef83a */
[----:B------:R-:W-:-:S03]  /*0700*/  MOV R59, UR16 ;  /* 0x00000010003b7c02 */ /* 0x000fc60008000f00 */
[----:B------:R-:W-:Y:S02]  /*0710*/  IMAD.WIDE.U32 R58, R17, UR9, R58 ;  /* 0x00000009113a7c25 */ /* 0x000fe4000f8e003a */
[----:B------:R-:W4:Y:S03]  /*0720*/  @!P5 LDC.64 R16, c[0x0][0x3e0] ;  /* 0x0000f800ff10db82 */ /* 0x000f260000000a00 */
[----:B------:R-:W-:Y:S02]  /*0730*/  IADD3 R57, PT, PT, R59, UR5, RZ ;  /* 0x000000053b397c10 */ /* 0x000fe4000fffe0ff */
[-C--:B------:R-:W-:Y:S02]  /*0740*/  @!P4 MOV R56, R58.reuse ;  /* 0x0000003a0038c202 */ /* 0x080fe40000000f00 */
[----:B------:R-:W-:-:S03]  /*0750*/  @!P3 MOV R20, R58 ;  /* 0x0000003a0014b202 */ /* 0x000fc60000000f00 */
[----:B------:R-:W-:Y:S01]  /*0760*/  @!P4 IMAD.WIDE.U32 R18, R21, R18, R56 ;  /* 0x000000121512c225 */ /* 0x000fe200078e0038 */
[----:B------:R-:W-:-:S04]  /*0770*/  @!P3 MOV R21, R57 ;  /* 0x000000390015b202 */ /* 0x000fc80000000f00 */
[----:B------:R-:W-:Y:S01]  /*0780*/  @!P4 IADD3 R19, PT, PT, R19, R25, RZ ;  /* 0x000000191313c210 */ /* 0x000fe20007ffe0ff */
[----:B------:R-:W-:Y:S01]  /*0790*/  @!P3 IMAD.WIDE.U32 R12, R41, R12, R20 ;  /* 0x0000000c290cb225 */ /* 0x000fe200078e0014 */
[C---:B--2---:R-:W-:Y:S01]  /*07a0*/  @!P4 LEA R46, P2, R18.reuse, R46, 0x2 ;  /* 0x0000002e122ec211 */ /* 0x044fe200078410ff */
[----:B------:R-:W2:Y:S01]  /*07b0*/  @!P5 LDC.64 R24, c[0x0][0x390] ;  /* 0x0000e400ff18db82 */ /* 0x000ea20000000a00 */
[----:B------:R-:W-:Y:S01]  /*07c0*/  @!P6 MOV R21, R57 ;  /* 0x000000390015e202 */ /* 0x000fe20000000f00 */
[----:B-1----:R-:W-:Y:S01]  /*07d0*/  @!P6 IMAD R20, R39, R14, RZ ;  /* 0x0000000e2714e224 */ /* 0x002fe200078e02ff */
[----:B------:R-:W-:Y:S02]  /*07e0*/  @!P4 LEA.HI.X R47, R18, R47, R19, 0x2, P2 ;  /* 0x0000002f122fc211 */ /* 0x000fe400010f1413 */
[----:B------:R-:W-:Y:S01]  /*07f0*/  @!P3 IADD3 R13, PT, PT, R13, R29, RZ ;  /* 0x0000001d0d0db210 */ /* 0x000fe20007ffe0ff */
[----:B----4-:R-:W-:Y:S01]  /*0800*/  @!P5 IMAD R18, R23, R16, RZ ;  /* 0x000000101712d224 */ /* 0x010fe200078e02ff */
[----:B---3--:R-:W-:Y:S01]  /*0810*/  @!P3 LEA R32, P2, R12, R32, 0x2 ;  /* 0x000000200c20b211 */ /* 0x008fe200078410ff */
[----:B------:R-:W1:Y:S01]  /*0820*/  @!P6 LDC.64 R22, c[0x0][0x390] ;  /* 0x0000e400ff16eb82 */ /* 0x000e620000000a00 */
[----:B------:R-:W-:Y:S01]  /*0830*/  IADD3 R29, PT, PT, R52, 0x100, RZ ;  /* 0x00000100341d7810 */ /* 0x000fe20007ffe0ff */
[----:B------:R-:W-:Y:S01]  /*0840*/  @!P5 IMAD R41, R31, R17, R18 ;  /* 0x000000111f29d224 */ /* 0x000fe200078e0212 */
[----:B------:R-:W-:Y:S01]  /*0850*/  @!P3 LEA.HI.X R33, R12, R33, R13, 0x2, P2 ;  /* 0x000000210c21b211 */ /* 0x000fe200010f140d */
[----:B------:R-:W-:Y:S01]  /*0860*/  @!P6 IMAD R39, R27, R15, R20 ;  /* 0x0000000f1b27e224 */ /* 0x000fe200078e0214 */
[----:B------:R-:W-:-:S02]  /*0870*/  @!P5 MOV R12, R58 ;  /* 0x0000003a000cd202 */ /* 0x000fc40000000f00 */
[----:B------:R-:W-:Y:S01]  /*0880*/  @!P5 MOV R13, R57 ;  /* 0x00000039000dd202 */ /* 0x000fe20000000f00 */
[----:B------:R-:W3:Y:S01]  /*0890*/  @!P1 LDC.64 R18, c[0x0][0x3e0] ;  /* 0x0000f800ff129b82 */ /* 0x000ee20000000a00 */
[----:B------:R-:W-:Y:S02]  /*08a0*/  ISETP.GE.U32.AND P2, PT, R29, UR18, PT ;  /* 0x000000121d007c0c */ /* 0x000fe4000bf46070 */
[----:B------:R-:W-:Y:S01]  /*08b0*/  @!P6 MOV R20, R58 ;  /* 0x0000003a0014e202 */ /* 0x000fe20000000f00 */
[----:B------:R-:W-:Y:S01]  /*08c0*/  @!P5 IMAD.WIDE.U32 R16, R31, R16, R12 ;  /* 0x000000101f10d225 */ /* 0x000fe200078e000c */
[----:B------:R-:W-:-:S03]  /*08d0*/  SHF.R.S32.HI R31, RZ, 0x1f, R29 ;  /* 0x0000001fff1f7819 */ /* 0x000fc6000001141d */
[----:B------:R-:W-:Y:S01]  /*08e0*/  HFMA2 R13, -RZ, RZ, 0, 0 ;  /* 0x00000000ff0d7431 */ /* 0x000fe200000001ff */
[----:B------:R-:W-:Y:S01]  /*08f0*/  MOV R12, RZ ;  /* 0x000000ff000c7202 */ /* 0x000fe20000000f00 */
[----:B------:R-:W-:Y:S01]  /*0900*/  @!P6 IMAD.WIDE.U32 R14, R27, R14, R20 ;  /* 0x0000000e1b0ee225 */ /* 0x000fe200078e0014 */
[----:B------:R-:W-:Y:S01]  /*0910*/  ISETP.GE.AND.EX P2, PT, R31, UR19, PT, P2 ;  /* 0x000000131f007c0c */ /* 0x000fe2000bf46320 */
[----:B------:R-:W4:Y:S01]  /*0920*/  @!P1 LDC.64 R26, c[0x0][0x390] ;  /* 0x0000e400ff1a9b82 */ /* 0x000f220000000a00 */
[----:B------:R-:W-:Y:S02]  /*0930*/  @!P5 IADD3 R17, PT, PT, R17, R41, RZ ;  /* 0x000000291111d210 */ /* 0x000fe40007ffe0ff */
[----:B------:R5:W4:Y:S01]  /*0940*/  @!P3 LDG.E.64 R12, desc[UR12][R32.64] ;  /* 0x0000000c200cb981 */ /* 0x000b22000c1e1b00 */
[----:B--2---:R-:W-:Y:S02]  /*0950*/  @!P5 LEA R24, P3, R16, R24, 0x2 ;  /* 0x000000181018d211 */ /* 0x004fe400078610ff */
[----:B------:R-:W-:-:S02]  /*0960*/  @!P6 IADD3 R15, PT, PT, R15, R39, RZ ;  /* 0x000000270f0fe210 */ /* 0x000fc40007ffe0ff */
[----:B------:R-:W-:Y:S02]  /*0970*/  @!P5 LEA.HI.X R25, R16, R25, R17, 0x2, P3 ;  /* 0x000000191019d211 */ /* 0x000fe400018f1411 */
[C---:B-1----:R-:W-:Y:S02]  /*0980*/  @!P6 LEA R22, P3, R14.reuse, R22, 0x2 ;  /* 0x000000160e16e211 */ /* 0x042fe400078610ff */
[----:B------:R-:W1:Y:S01]  /*0990*/  @!P2 LDC.64 R20, c[0x0][0x3e0] ;  /* 0x0000f800ff14ab82 */ /* 0x000e620000000a00 */
[----:B------:R-:W-:Y:S01]  /*09a0*/  @!P1 MOV R17, R57 ;  /* 0x0000003900119202 */ /* 0x000fe20000000f00 */
[----:B---3--:R-:W-:Y:S01]  /*09b0*/  @!P1 IMAD R16, R37, R18, RZ ;  /* 0x0000001225109224 */ /* 0x008fe200078e02ff */
[----:B------:R-:W-:Y:S02]  /*09c0*/  @!P6 LEA.HI.X R23, R14, R23, R15, 0x2, P3 ;  /* 0x000000170e17e211 */ /* 0x000fe400018f140f */
[----:B------:R-:W-:Y:S01]  /*09d0*/  CS2R R14, SRZ ;  /* 0x00000000000e7805 */ /* 0x000fe2000001ff00 */
[----:B------:R-:W-:Y:S01]  /*09e0*/  @!P1 IMAD R45, R35, R19, R16 ;  /* 0x00000013232d9224 */ /* 0x000fe200078e0210 */
[----:B------:R-:W-:Y:S01]  /*09f0*/  @!P1 MOV R16, R58 ;  /* 0x0000003a00109202 */ /* 0x000fe20000000f00 */
[----:B------:R-:W2:Y:S01]  /*0a00*/  @!P2 LDC.64 R42, c[0x0][0x390] ;  /* 0x0000e400ff2aab82 */ /* 0x000ea20000000a00 */
[----:B------:R-:W-:-:S02]  /*0a10*/  IADD3 R39, PT, PT, R52, 0x120, RZ ;  /* 0x0000012034277810 */ /* 0x000fc40007ffe0ff */
[----:B------:R1:W3:Y:S01]  /*0a20*/  @!P5 LDG.E.64 R14, desc[UR12][R24.64] ;  /* 0x0000000c180ed981 */ /* 0x0002e2000c1e1b00 */
[----:B------:R-:W-:Y:S01]  /*0a30*/  @!P1 IMAD.WIDE.U32 R18, R35, R18, R16 ;  /* 0x0000001223129225 */ /* 0x000fe200078e0010 */
[----:B------:R-:W-:Y:S02]  /*0a40*/  CS2R R16, SRZ ;  /* 0x0000000000107805 */ /* 0x000fe4000001ff00 */
[----:B------:R-:W-:Y:S02]  /*0a50*/  ISETP.GE.U32.AND P5, PT, R39, UR18, PT ;  /* 0x0000001227007c0c */ /* 0x000fe4000bfa6070 */
[----:B-----5:R-:W-:Y:S02]  /*0a60*/  SHF.R.S32.HI R33, RZ, 0x1f, R39 ;  /* 0x0000001fff217819 */ /* 0x020fe40000011427 */
[----:B------:R-:W-:Y:S01]  /*0a70*/  IADD3 R41, PT, PT, R52, 0x140, RZ ;  /* 0x0000014034297810 */ /* 0x000fe20007ffe0ff */
[----:B------:R5:W3:Y:S01]  /*0a80*/  @!P6 LDG.E.64 R16, desc[UR12][R22.64] ;  /* 0x0000000c1610e981 */ /* 0x000ae2000c1e1b00 */
[----:B------:R-:W-:-:S02]  /*0a90*/  ISETP.GE.AND.EX P5, PT, R33, UR19, PT, P5 ;  /* 0x0000001321007c0c */ /* 0x000fc4000bfa6350 */
[----:B------:R-:W-:Y:S02]  /*0aa0*/  ISETP.GE.U32.AND P6, PT, R41, UR18, PT ;  /* 0x0000001229007c0c */ /* 0x000fe4000bfc6070 */
[----:B------:R-:W-:Y:S01]  /*0ab0*/  SHF.R.S32.HI R37, RZ, 0x1f, R41 ;  /* 0x0000001fff257819 */ /* 0x000fe20000011429 */
[----:B-1----:R-:W-:-:S03]  /*0ac0*/  @!P2 IMAD R24, R31, R20, RZ ;  /* 0x000000141f18a224 */ /* 0x002fc600078e02ff */
[----:B------:R-:W-:Y:S02]  /*0ad0*/  ISETP.GE.AND.EX P6, PT, R37, UR19, PT, P6 ;  /* 0x0000001325007c0c */ /* 0x000fe4000bfc6360 */
[----:B------:R-:W-:Y:S01]  /*0ae0*/  @!P1 IADD3 R19, PT, PT, R19, R45, RZ ;  /* 0x0000002d13139210 */ /* 0x000fe20007ffe0ff */
[----:B------:R-:W-:Y:S02]  /*0af0*/  @!P2 IMAD R45, R29, R21, R24 ;  /* 0x000000151d2da224 */ /* 0x000fe400078e0218 */
[----:B------:R-:W1:Y:S01]  /*0b00*/  @!P5 LDC.64 R24, c[0x0][0x3e0] ;  /* 0x0000f800ff18db82 */ /* 0x000e620000000a00 */
[----:B----4-:R-:W-:Y:S02]  /*0b10*/  @!P1 LEA R26, P3, R18, R26, 0x2 ;  /* 0x0000001a121a9211 */ /* 0x010fe400078610ff */
[----:B------:R-:W-:Y:S02]  /*0b20*/  IADD3 R40, PT, PT, R52, 0x180, RZ ;  /* 0x0000018034287810 */ /* 0x000fe40007ffe0ff */
[----:B------:R-:W-:-:S03]  /*0b30*/  @!P1 LEA.HI.X R27, R18, R27, R19, 0x2, P3 ;  /* 0x0000001b121b9211 */ /* 0x000fc600018f1413 */
[----:B------:R-:W4:Y:S01]  /*0b40*/  @!P6 LDC.64 R30, c[0x0][0x3e0] ;  /* 0x0000f800ff1eeb82 */ /* 0x000f220000000a00 */
[----:B------:R-:W-:Y:S02]  /*0b50*/  ISETP.GE.U32.AND P3, PT, R40, UR18, PT ;  /* 0x0000001228007c0c */ /* 0x000fe4000bf66070 */
[----:B------:R-:W-:Y:S02]  /*0b60*/  SHF.R.S32.HI R35, RZ, 0x1f, R40 ;  /* 0x0000001fff237819 */ /* 0x000fe40000011428 */
[----:B-----5:R-:W-:Y:S02]  /*0b70*/  @!P2 MOV R22, R58 ;  /* 0x0000003a0016a202 */ /* 0x020fe40000000f00 */
[----:B------:R-:W-:Y:S02]  /*0b80*/  @!P2 MOV R23, R57 ;  /* 0x000000390017a202 */ /* 0x000fe40000000f00 */
[----:B------:R-:W-:Y:S02]  /*0b90*/  CS2R R18, SRZ ;  /* 0x0000000000127805 */ /* 0x000fe4000001ff00 */
[----:B------:R-:W-:Y:S01]  /*0ba0*/  ISETP.GE.AND.EX P3, PT, R35, UR19, PT, P3 ;  /* 0x0000001323007c0c */ /* 0x000fe2000bf66330 */
[----:B------:R-:W-:-:S03]  /*0bb0*/  @!P2 IMAD.WIDE.U32 R20, R29, R20, R22 ;  /* 0x000000141d14a225 */ /* 0x000fc600078e0016 */
[----:B------:R5:W3:Y:S01]  /*0bc0*/  @!P1 LDG.E.64 R18, desc[UR12][R26.64] ;  /* 0x0000000c1a129981 */ /* 0x000ae2000c1e1b00 */
[----:B------:R-:W0:Y:S01]  /*0bd0*/  @!P5 LDC.64 R22, c[0x0][0x390] ;  /* 0x0000e400ff16db82 */ /* 0x000e220000000a00 */
[----:B------:R-:W-:Y:S02]  /*0be0*/  @!P2 IADD3 R21, PT, PT, R21, R45, RZ ;  /* 0x0000002d1515a210 */ /* 0x000fe40007ffe0ff */
[----:B--2---:R-:W-:-:S04]  /*0bf0*/  @!P2 LEA R42, P1, R20, R42, 0x2 ;  /* 0x0000002a142aa211 */ /* 0x004fc800078210ff */
[----:B------:R-:W-:Y:S01]  /*0c00*/  @!P2 LEA.HI.X R43, R20, R43, R21, 0x2, P1 ;  /* 0x0000002b142ba211 */ /* 0x000fe200008f1415 */
[----:B------:R-:W2:Y:S01]  /*0c10*/  @!P6 LDC.64 R28, c[0x0][0x390] ;  /* 0x0000e400ff1ceb82 */ /* 0x000ea20000000a00 */
[----:B------:R-:W-:Y:S01]  /*0c20*/  ISETP.GE.U32.AND P1, PT, R50, UR18, PT ;  /* 0x0000001232007c0c */ /* 0x000fe2000bf26070 */
[----:B-1----:R-:W-:Y:S01]  /*0c30*/  @!P5 IMAD R20, R33, R24, RZ ;  /* 0x000000182114d224 */ /* 0x002fe200078e02ff */
[----:B------:R-:W-:Y:S01]  /*0c40*/  @!P5 MOV R36, R58 ;  /* 0x0000003a0024d202 */ /* 0x000fe20000000f00 */
[----:B----4-:R-:W-:Y:S01]  /*0c50*/  @!P6 IMAD R34, R37, R30, RZ ;  /* 0x0000001e2522e224 */ /* 0x010fe200078e02ff */
[----:B------:R-:W-:-:S03]  /*0c60*/  ISETP.GE.AND.EX P1, PT, R7, UR19, PT, P1 ;  /* 0x0000001307007c0c */ /* 0x000fc6000bf26310 */
[----:B------:R-:W1:Y:S01]  /*0c70*/  @!P3 LDC.64 R32, c[0x0][0x3e0] ;  /* 0x0000f800ff20bb82 */ /* 0x000e620000000a00 */
[----:B------:R-:W-:Y:S01]  /*0c80*/  @!P5 MOV R37, R57 ;  /* 0x000000390025d202 */ /* 0x000fe20000000f00 */
[C---:B------:R-:W-:Y:S01]  /*0c90*/  @!P5 IMAD R55, R39.reuse, R25, R20 ;  /* 0x000000192737d224 */ /* 0x040fe200078e0214 */
[----:B------:R-:W-:Y:S02]  /*0ca0*/  CS2R R20, SRZ ;  /* 0x0000000000147805 */ /* 0x000fe4000001ff00 */
[----:B------:R-:W-:Y:S01]  /*0cb0*/  @!P6 MOV R38, R58 ;  /* 0x0000003a0026e202 */ /* 0x000fe20000000f00 */
[----:B------:R-:W-:Y:S01]  /*0cc0*/  @!P5 IMAD.WIDE.U32 R24, R39, R24, R36 ;  /* 0x000000182718d225 */ /* 0x000fe200078e0024 */
[----:B------:R-:W-:Y:S02]  /*0cd0*/  @!P6 MOV R39, R57 ;  /* 0x000000390027e202 */ /* 0x000fe40000000f00 */
[----:B------:R-:W4:Y:S01]  /*0ce0*/  @!P2 LDG.E.64 R20, desc[UR12][R42.64] ;  /* 0x0000000c2a14a981 */ /* 0x000f22000c1e1b00 */
[----:B-----5:R-:W5:Y:S01]  /*0cf0*/  @!P1 LDC.64 R26, c[0x0][0x3e0] ;  /* 0x0000f800ff1a9b82 */ /* 0x020f620000000a00 */
[----:B------:R-:W-:-:S02]  /*0d00*/  @!P6 IMAD R45, R41, R31, R34 ;  /* 0x0000001f292de224 */ /* 0x000fc400078e0222 */
[----:B------:R-:W-:Y:S01]  /*0d10*/  @!P6 IMAD.WIDE.U32 R38, R41, R30, R38 ;  /* 0x0000001e2926e225 */ /* 0x000fe200078e0026 */
[----:B------:R-:W-:Y:S02]  /*0d20*/  @!P5 IADD3 R25, PT, PT, R25, R55, RZ ;  /* 0x000000371919d210 */ /* 0x000fe40007ffe0ff */
[C---:B0-----:R-:W-:Y:S02]  /*0d30*/  @!P5 LEA R36, P2, R24.reuse, R22, 0x2 ;  /* 0x000000161824d211 */ /* 0x041fe400078410ff */
[----:B------:R-:W0:Y:S02]  /*0d40*/  @!P3 LDC.64 R30, c[0x0][0x390] ;  /* 0x0000e400ff1ebb82 */ /* 0x000e240000000a00 */
[----:B------:R-:W-:Y:S02]  /*0d50*/  @!P5 LEA.HI.X R37, R24, R23, R25, 0x2, P2 ;  /* 0x000000171825d211 */ /* 0x000fe400010f1419 */
[C---:B--2---:R-:W-:Y:S02]  /*0d60*/  @!P6 LEA R34, P2, R38.reuse, R28, 0x2 ;  /* 0x0000001c2622e211 */ /* 0x044fe400078410ff */
[----:B------:R-:W-:Y:S01]  /*0d70*/  @!P6 IADD3 R45, PT, PT, R39, R45, RZ ;  /* 0x0000002d272de210 */ /* 0x000fe20007ffe0ff */
[----:B-1----:R-:W-:Y:S01]  /*0d80*/  @!P3 IMAD R28, R35, R32, RZ ;  /* 0x00000020231cb224 */ /* 0x002fe200078e02ff */
[----:B------:R-:W1:Y:S02]  /*0d90*/  @!P1 LDC.64 R24, c[0x0][0x390] ;  /* 0x0000e400ff189b82 */ /* 0x000e640000000a00 */
[----:B------:R-:W-:Y:S01]  /*0da0*/  @!P6 LEA.HI.X R35, R38, R29, R45, 0x2, P2 ;  /* 0x0000001d2623e211 */ /* 0x000fe200010f142d */
[----:B------:R-:W-:Y:S01]  /*0db0*/  @!P3 IMAD R39, R40, R33, R28 ;  /* 0x000000212827b224 */ /* 0x000fe200078e021c */
[----:B------:R-:W-:-:S02]  /*0dc0*/  @!P3 MOV R28, R58 ;  /* 0x0000003a001cb202 */ /* 0x000fc40000000f00 */
[-C--:B------:R-:W-:Y:S02]  /*0dd0*/  @!P3 MOV R29, R57.reuse ;  /* 0x00000039001db202 */ /* 0x080fe40000000f00 */
[----:B------:R-:W-:Y:S02]  /*0de0*/  CS2R R22, SRZ ;  /* 0x0000000000167805 */ /* 0x000fe4000001ff00 */
[----:B------:R-:W-:Y:S02]  /*0df0*/  ISETP.GE.U32.AND P2, PT, R48, UR18, PT ;  /* 0x0000001230007c0c */ /* 0x000fe4000bf46070 */
[----:B------:R-:W-:Y:S01]  /*0e00*/  @!P1 MOV R41, R57 ;  /* 0x0000003900299202 */ /* 0x000fe20000000f00 */
[----:B------:R-:W-:Y:S01]  /*0e10*/  @!P3 IMAD.WIDE.U32 R32, R40, R32, R28 ;  /* 0x000000202820b225 */ /* 0x000fe200078e001c */
[----:B------:R-:W-:Y:S01]  /*0e20*/  @!P1 MOV R40, R58 ;  /* 0x0000003a00289202 */ /* 0x000fe20000000f00 */
[----:B------:R2:W4:Y:S01]  /*0e30*/  @!P5 LDG.E.64 R22, desc[UR12][R36.64] ;  /* 0x0000000c2416d981 */ /* 0x000522000c1e1b00 */
[----:B------:R-:W-:Y:S01]  /*0e40*/  ISETP.GE.AND.EX P2, PT, R9, UR19, PT, P2 ;  /* 0x0000001309007c0c */ /* 0x000fe2000bf46320 */
[----:B-----5:R-:W-:Y:S01]  /*0e50*/  @!P1 IMAD R38, R7, R26, RZ ;  /* 0x0000001a07269224 */ /* 0x020fe200078e02ff */
[----:B0-----:R-:W-:Y:S01]  /*0e60*/  @!P3 LEA R54, P5, R32, R30, 0x2 ;  /* 0x0000001e2036b211 */ /* 0x001fe200078a10ff */
[----:B------:R-:W-:Y:S01]  /*0e70*/  @!P1 IMAD.WIDE.U32 R40, R50, R26, R40 ;  /* 0x0000001a32289225 */ /* 0x000fe200078e0028 */
[----:B------:R-:W-:-:S03]  /*0e80*/  @!P3 IADD3 R26, PT, PT, R33, R39, RZ ;  /* 0x00000027211ab210 */ /* 0x000fc60007ffe0ff */
[----:B------:R-:W-:Y:S01]  /*0e90*/  @!P1 IMAD R27, R50, R27, R38 ;  /* 0x0000001b321b9224 */ /* 0x000fe200078e0226 */
[----:B------:R-:W-:Y:S02]  /*0ea0*/  @!P3 LEA.HI.X R55, R32, R31, R26, 0x2, P5 ;  /* 0x0000001f2037b211 */ /* 0x000fe400028f141a */
[----:B------:R-:W-:Y:S02]  /*0eb0*/  CS2R R28, SRZ ;  /* 0x00000000001c7805 */ /* 0x000fe4000001ff00 */
[----:B------:R-:W-:Y:S02]  /*0ec0*/  ISETP.GE.U32.AND P5, PT, R10, UR18, PT ;  /* 0x000000120a007c0c */ /* 0x000fe4000bfa6070 */
[----:B------:R-:W-:Y:S01]  /*0ed0*/  @!P1 IADD3 R30, PT, PT, R41, R27, RZ ;  /* 0x0000001b291e9210 */ /* 0x000fe20007ffe0ff */
[----:B------:R-:W0:Y:S01]  /*0ee0*/  @!P2 LDC.64 R32, c[0x0][0x390] ;  /* 0x0000e400ff20ab82 */ /* 0x000e220000000a00 */
[----:B------:R-:W-:Y:S01]  /*0ef0*/  ISETP.GE.AND.EX P5, PT, R11, UR19, PT, P5 ;  /* 0x000000130b007c0c */ /* 0x000fe2000bfa6350 */
[----:B------:R5:W4:Y:S01]  /*0f00*/  @!P6 LDG.E.64 R28, desc[UR12][R34.64] ;  /* 0x0000000c221ce981 */ /* 0x000b22000c1e1b00 */
[----:B-1----:R-:W-:-:S05]  /*0f10*/  @!P1 LEA R38, P6, R40, R24, 0x2 ;  /* 0x0000001828269211 */ /* 0x002fca00078c10ff */
[----:B------:R-:W1:Y:S01]  /*0f20*/  @!P2 LDC.64 R26, c[0x0][0x3e0] ;  /* 0x0000f800ff1aab82 */ /* 0x000e620000000a00 */
[----:B------:R-:W-:Y:S02]  /*0f30*/  @!P1 LEA.HI.X R39, R40, R25, R30, 0x2, P6 ;  /* 0x0000001928279211 */ /* 0x000fe400030f141e */
[----:B------:R-:W-:-:S04]  /*0f40*/  ISETP.GE.U32.AND P6, PT, R52, UR18, PT ;  /* 0x0000001234007c0c */ /* 0x000fc8000bfc6070 */
[----:B------:R-:W-:Y:S01]  /*0f50*/  ISETP.GE.AND.EX P6, PT, R5, UR19, PT, P6 ;  /* 0x0000001305007c0c */ /* 0x000fe2000bfc6360 */
[----:B--2---:R-:W2:Y:S01]  /*0f60*/  @!P5 LDC.64 R36, c[0x0][0x3e0] ;  /* 0x0000f800ff24db82 */ /* 0x004ea20000000a00 */
[----:B------:R-:W-:Y:S02]  /*0f70*/  @!P2 MOV R40, R58 ;  /* 0x0000003a0028a202 */ /* 0x000fe40000000f00 */
[----:B------:R-:W-:-:S05]  /*0f80*/  @!P2 MOV R41, R57 ;  /* 0x000000390029a202 */ /* 0x000fca0000000f00 */
[----:B-----5:R-:W5:Y:S01]  /*0f90*/  @!P5 LDC.64 R34, c[0x0][0x390] ;  /* 0x0000e400ff22db82 */ /* 0x020f620000000a00 */
[----:B-1----:R-:W-:-:S07]  /*0fa0*/  @!P2 IMAD R30, R9, R26, RZ ;  /* 0x0000001a091ea224 */ /* 0x002fce00078e02ff */
[----:B------:R-:W1:Y:S01]  /*0fb0*/  @!P6 LDC.64 R24, c[0x0][0x3e0] ;  /* 0x0000f800ff18eb82 */ /* 0x000e620000000a00 */
[----:B------:R-:W-:-:S04]  /*0fc0*/  @!P2 IMAD.WIDE.U32 R40, R48, R26, R40 ;  /* 0x0000001a3028a225 */ /* 0x000fc800078e0028 */
[----:B------:R-:W-:Y:S01]  /*0fd0*/  @!P2 IMAD R27, R48, R27, R30 ;  /* 0x0000001b301ba224 */ /* 0x000fe200078e021e */
[----:B------:R-:W-:-:S04]  /*0fe0*/  CS2R R30, SRZ ;  /* 0x00000000001e7805 */ /* 0x000fc8000001ff00 */
[----:B------:R-:W-:Y:S02]  /*0ff0*/  @!P2 IADD3 R41, PT, PT, R41, R27, RZ ;  /* 0x0000001b2929a210 */ /* 0x000fe40007ffe0ff */
[----:B------:R5:W3:Y:S01]  /*1000*/  @!P1 LDG.E.64 R30, desc[UR12][R38.64] ;  /* 0x0000000c261e9981 */ /* 0x000ae2000c1e1b00 */
[C---:B0-----:R-:W-:Y:S01]  /*1010*/  @!P2 LEA R42, P1, R40.reuse, R32, 0x2 ;  /* 0x00000020282aa211 */ /* 0x041fe200078210ff */
[----:B------:R-:W0:Y:S01]  /*1020*/  @!P6 LDC.64 R26, c[0x0][0x390] ;  /* 0x0000e400ff1aeb82 */ /* 0x000e220000000a00 */
[----:B--2---:R-:W-:Y:S02]  /*1030*/  @!P5 IMAD R32, R11, R36, RZ ;  /* 0x000000240b20d224 */ /* 0x004fe400078e02ff */
[----:B------:R-:W-:Y:S02]  /*1040*/  @!P2 LEA.HI.X R43, R40, R33, R41, 0x2, P1 ;  /* 0x00000021282ba211 */ /* 0x000fe400008f1429 */
[----:B------:R-:W-:Y:S01]  /*1050*/  @!P5 IMAD R41, R10, R37, R32 ;  /* 0x000000250a29d224 */ /* 0x000fe200078e0220 */
[----:B------:R-:W-:-:S02]  /*1060*/  @!P5 MOV R32, R58 ;  /* 0x0000003a0020d202 */ /* 0x000fc40000000f00 */
[-C--:B------:R-:W-:Y:S02]  /*1070*/  @!P5 MOV R33, R57.reuse ;  /* 0x000000390021d202 */ /* 0x080fe40000000f00 */
[----:B------:R-:W-:Y:S01]  /*1080*/  ISETP.GE.U32.AND P1, PT, R8, UR18, PT ;  /* 0x0000001208007c0c */ /* 0x000fe2000bf26070 */
[----:B------:R-:W-:Y:S01]  /*1090*/  @!P5 IMAD.WIDE.U32 R36, R10, R36, R32 ;  /* 0x000000240a24d225 */ /* 0x000fe200078e0020 */
[----:B------:R-:W-:Y:S02]  /*10a0*/  CS2R R32, SRZ ;  /* 0x0000000000207805 */ /* 0x000fe4000001ff00 */
[----:B-----5:R-:W-:Y:S01]  /*10b0*/  @!P6 MOV R38, R58 ;  /* 0x0000003a0026e202 */ /* 0x020fe20000000f00 */
[-C--:B-1----:R-:W-:Y:S01]  /*10c0*/  @!P6 IMAD R40, R5, R24.reuse, RZ ;  /* 0x000000180528e224 */ /* 0x082fe200078e02ff */
[----:B------:R-:W-:Y:S02]  /*10d0*/  @!P6 MOV R39, R57 ;  /* 0x000000390027e202 */ /* 0x000fe40000000f00 */
[----:B------:R-:W-:Y:S01]  /*10e0*/  ISETP.GE.AND.EX P1, PT, R49, UR19, PT, P1 ;  /* 0x0000001331007c0c */ /* 0x000fe2000bf26310 */
[C---:B------:R-:W-:Y:S01]  /*10f0*/  @!P6 IMAD R25, R52.reuse, R25, R40 ;  /* 0x000000193419e224 */ /* 0x040fe200078e0228 */
[----:B------:R1:W2:Y:S01]  /*1100*/  @!P2 LDG.E.64 R32, desc[UR12][R42.64] ;  /* 0x0000000c2a20a981 */ /* 0x0002a2000c1e1b00 */
[----:B------:R-:W-:Y:S01]  /*1110*/  @!P6 IMAD.WIDE.U32 R38, R52, R24, R38 ;  /* 0x000000183426e225 */ /* 0x000fe200078e0026 */
[----:B------:R-:W-:-:S02]  /*1120*/  @!P5 IADD3 R41, PT, PT, R37, R41, RZ ;  /* 0x000000292529d210 */ /* 0x000fc40007ffe0ff */
[C---:B------:R-:W-:Y:S02]  /*1130*/  @!P5 LEA R40, P2, R36.reuse, R34, 0x2 ;  /* 0x000000222428d211 */ /* 0x040fe400078410ff */
[----:B------:R-:W-:Y:S02]  /*1140*/  @!P6 IADD3 R34, PT, PT, R39, R25, RZ ;  /* 0x000000192722e210 */ /* 0x000fe40007ffe0ff */
[----:B------:R-:W-:Y:S02]  /*1150*/  @!P5 LEA.HI.X R41, R36, R35, R41, 0x2, P2 ;  /* 0x000000232429d211 */ /* 0x000fe400010f1429 */
[C---:B0-----:R-:W-:Y:S01]  /*1160*/  @!P6 LEA R44, P2, R38.reuse, R26, 0x2 ;  /* 0x0000001a262ce211 */ /* 0x041fe200078410ff */
[----:B------:R-:W1:Y:S03]  /*1170*/  @!P1 LDC.64 R24, c[0x0][0x3e0] ;  /* 0x0000f800ff189b82 */ /* 0x000e660000000a00 */
[----:B------:R-:W-:-:S02]  /*1180*/  @!P6 LEA.HI.X R45, R38, R27, R34, 0x2, P2 ;  /* 0x0000001b262de211 */ /* 0x000fc400010f1422 */
[----:B------:R-:W-:Y:S02]  /*1190*/  ISETP.GE.U32.AND P2, PT, R6, UR18, PT ;  /* 0x0000001206007c0c */ /* 0x000fe4000bf46070 */
[----:B------:R-:W-:Y:S02]  /*11a0*/  CS2R R34, SRZ ;  /* 0x0000000000227805 */ /* 0x000fe4000001ff00 */
[----:B------:R-:W-:Y:S01]  /*11b0*/  CS2R R36, SRZ ;  /* 0x0000000000247805 */ /* 0x000fe2000001ff00 */
[----:B------:R-:W0:Y:S01]  /*11c0*/  @!P1 LDC.64 R26, c[0x0][0x390] ;  /* 0x0000e400ff1a9b82 */ /* 0x000e220000000a00 */
[----:B------:R-:W-:Y:S02]  /*11d0*/  ISETP.GE.AND.EX P2, PT, R51, UR19, PT, P2 ;  /* 0x0000001333007c0c */ /* 0x000fe4000bf46320 */
[----:B------:R-:W5:Y:S04]  /*11e0*/  @!P6 LDG.E.64 R34, desc[UR12][R44.64] ;  /* 0x0000000c2c22e981 */ /* 0x000f68000c1e1b00 */
[----:B------:R1:W4:Y:S07]  /*11f0*/  @!P5 LDG.E.64 R36, desc[UR12][R40.64] ;  /* 0x0000000c2824d981 */ /* 0x00032e000c1e1b00 */
[----:B------:R-:W0:Y:S01]  /*1200*/  @!P2 LDC.64 R38, c[0x0][0x3e0] ;  /* 0x0000f800ff26ab82 */ /* 0x000e220000000a00 */
[----:B-1----:R-:W-:Y:S01]  /*1210*/  @!P1 IMAD R42, R49, R24, RZ ;  /* 0x00000018312a9224 */ /* 0x002fe200078e02ff */
[----:B------:R-:W-:-:S03]  /*1220*/  @!P1 MOV R43, R57 ;  /* 0x00000039002b9202 */ /* 0x000fc60000000f00 */
[----:B------:R-:W-:Y:S01]  /*1230*/  @!P1 IMAD R61, R8, R25, R42 ;  /* 0x00000019083d9224 */ /* 0x000fe200078e022a */
[----:B------:R-:W-:-:S05]  /*1240*/  @!P1 MOV R42, R58 ;  /* 0x0000003a002a9202 */ /* 0x000fca0000000f00 */
[----:B------:R-:W-:Y:S01]  /*1250*/  @!P1 IMAD.WIDE.U32 R42, R8, R24, R42 ;  /* 0x00000018082a9225 */ /* 0x000fe200078e002a */
[----:B------:R-:W-:Y:S01]  /*1260*/  CS2R R40, SRZ ;  /* 0x0000000000287805 */ /* 0x000fe2000001ff00 */
[----:B------:R-:W1:Y:S03]  /*1270*/  @!P2 LDC.64 R24, c[0x0][0x390] ;  /* 0x0000e400ff18ab82 */ /* 0x000e660000000a00 */
[----:B------:R-:W-:Y:S02]  /*1280*/  @!P1 IADD3 R43, PT, PT, R43, R61, RZ ;  /* 0x0000003d2b2b9210 */ /* 0x000fe40007ffe0ff */
[C---:B0-----:R-:W-:Y:S01]  /*1290*/  @!P1 LEA R60, P5, R42.reuse, R26, 0x2 ;  /* 0x0000001a2a3c9211 */ /* 0x041fe200078a10ff */
[----:B------:R-:W4:Y:S01]  /*12a0*/  @!P3 LDG.E.64 R40, desc[UR12][R54.64] ;  /* 0x0000000c3628b981 */ /* 0x000f22000c1e1b00 */
[----:B------:R-:W-:Y:S02]  /*12b0*/  @!P2 IMAD R26, R51, R38, RZ ;  /* 0x00000026331aa224 */ /* 0x000fe400078e02ff */
[----:B------:R-:W-:-:S02]  /*12c0*/  @!P1 LEA.HI.X R61, R42, R27, R43, 0x2, P5 ;  /* 0x0000001b2a3d9211 */ /* 0x000fc400028f142b */
[----:B------:R-:W-:Y:S01]  /*12d0*/  @!P2 MOV R27, R57 ;  /* 0x00000039001ba202 */ /* 0x000fe20000000f00 */
[----:B------:R-:W-:Y:S01]  /*12e0*/  @!P2 IMAD R43, R6, R39, R26 ;  /* 0x00000027062ba224 */ /* 0x000fe200078e021a */
[----:B------:R-:W-:-:S05]  /*12f0*/  @!P2 MOV R26, R58 ;  /* 0x0000003a001aa202 */ /* 0x000fca0000000f00 */
[----:B------:R-:W-:Y:S01]  /*1300*/  @!P2 IMAD.WIDE.U32 R26, R6, R38, R26 ;  /* 0x00000026061aa225 */ /* 0x000fe200078e001a */
[----:B------:R-:W-:-:S04]  /*1310*/  CS2R R38, SRZ ;  /* 0x0000000000267805 */ /* 0x000fc8000001ff00 */
[----:B------:R-:W-:Y:S02]  /*1320*/  @!P2 IADD3 R27, PT, PT, R27, R43, RZ ;  /* 0x0000002b1b1ba210 */ /* 0x000fe40007ffe0ff */
[----:B------:R-:W4:Y:S01]  /*1330*/  @!P4 LDG.E.64 R38, desc[UR12][R46.64] ;  /* 0x0000000c2e26c981 */ /* 0x000f22000c1e1b00 */
[----:B------:R-:W-:-:S06]  /*1340*/  CS2R R42, SRZ ;  /* 0x00000000002a7805 */ /* 0x000fcc000001ff00 */
[----:B------:R-:W4:Y:S01]  /*1350*/  @!P1 LDG.E.64 R42, desc[UR12][R60.64] ;  /* 0x0000000c3c2a9981 */ /* 0x000f22000c1e1b00 */
[----:B------:R-:W-:-:S04]  /*1360*/  ISETP.GE.U32.AND P1, PT, R4, UR18, PT ;  /* 0x0000001204007c0c */ /* 0x000fc8000bf26070 */
[----:B------:R-:W-:Y:S02]  /*1370*/  ISETP.GE.AND.EX P1, PT, R53, UR19, PT, P1 ;  /* 0x0000001335007c0c */ /* 0x000fe4000bf26310 */
[C---:B-1----:R-:W-:Y:S02]  /*1380*/  @!P2 LEA R24, P5, R26.reuse, R24, 0x2 ;  /* 0x000000181a18a211 */ /* 0x042fe400078a10ff */
[----:B------:R-:W-:Y:S02]  /*1390*/  CS2R R44, SRZ ;  /* 0x00000000002c7805 */ /* 0x000fe4000001ff00 */
[----:B------:R-:W-:-:S05]  /*13a0*/  @!P2 LEA.HI.X R25, R26, R25, R27, 0x2, P5 ;  /* 0x000000191a19a211 */ /* 0x000fca00028f141b */
[----:B------:R0:W4:Y:S02]  /*13b0*/  @!P2 LDG.E.64 R44, desc[UR12][R24.64] ;  /* 0x0000000c182ca981 */ /* 0x000124000c1e1b00 */
[----:B------:R-:W1:Y:S08]  /*13c0*/  @!P1 LDC.64 R26, c[0x0][0x390] ;  /* 0x0000e400ff1a9b82 */ /* 0x000e700000000a00 */
[----:B0-----:R-:W0:Y:S01]  /*13d0*/  @!P1 LDC.64 R24, c[0x0][0x3e0] ;  /* 0x0000f800ff189b82 */ /* 0x001e220000000a00 */
[----:B------:R-:W-:Y:S01]  /*13e0*/  @!P1 MOV R47, R57 ;  /* 0x00000039002f9202 */ /* 0x000fe20000000f00 */
[----:B0-----:R-:W-:-:S04]  /*13f0*/  @!P1 IMAD R46, R53, R24, RZ ;  /* 0x00000018352e9224 */ /* 0x001fc800078e02ff */
[----:B------:R-:W-:Y:S01]  /*1400*/  @!P1 IMAD R25, R4, R25, R46 ;  /* 0x0000001904199224 */ /* 0x000fe200078e022e */
[----:B------:R-:W-:-:S05]  /*1410*/  @!P1 MOV R46, R58 ;  /* 0x0000003a002e9202 */ /* 0x000fca0000000f00 */
[----:B------:R-:W-:-:S05]  /*1420*/  @!P1 IMAD.WIDE.U32 R46, R4, R24, R46 ;  /* 0x00000018042e9225 */ /* 0x000fca00078e002e */
[----:B------:R-:W-:Y:S02]  /*1430*/  @!P1 IADD3 R47, PT, PT, R47, R25, RZ ;  /* 0x000000192f2f9210 */ /* 0x000fe40007ffe0ff */
[----:B-1----:R-:W-:-:S04]  /*1440*/  @!P1 LEA R26, P2, R46, R26, 0x2 ;  /* 0x0000001a2e1a9211 */ /* 0x002fc800078410ff */
[----:B------:R-:W-:Y:S02]  /*1450*/  @!P1 LEA.HI.X R27, R46, R27, R47, 0x2, P2 ;  /* 0x0000001b2e1b9211 */ /* 0x000fe400010f142f */
[----:B------:R-:W-:-:S06]  /*1460*/  CS2R R46, SRZ ;  /* 0x00000000002e7805 */ /* 0x000fcc000001ff00 */
[----:B------:R0:W4:Y:S02]  /*1470*/  @!P1 LDG.E.64 R46, desc[UR12][R26.64] ;  /* 0x0000000c1a2e9981 */ /* 0x000124000c1e1b00 */
[----:B0-----:R-:W-:-:S04]  /*1480*/  FMUL.FTZ R27, R13, R13 ;  /* 0x0000000d0d1b7220 */ /* 0x001fc80000410000 */
[----:B------:R-:W-:Y:S01]  /*1490*/  FFMA.FTZ R27, R12, R12, R27 ;  /* 0x0000000c0c1b7223 */ /* 0x000fe2000001001b */
[----:B---3--:R-:W-:-:S04]  /*14a0*/  FMUL.FTZ R55, R31, R31 ;  /* 0x0000001f1f377220 */ /* 0x008fc80000410000 */
[----:B------:R-:W-:Y:S01]  /*14b0*/  FFMA.FTZ R24, R30, R30, R55 ;  /* 0x0000001e1e187223 */ /* 0x000fe20000010037 */
[----:B--2---:R-:W-:-:S04]  /*14c0*/  FMUL.FTZ R55, R33, R33 ;  /* 0x0000002121377220 */ /* 0x004fc80000410000 */
[----:B------:R-:W-:Y:S01]  /*14d0*/  FFMA.FTZ R55, R32, R32, R55 ;  /* 0x0000002020377223 */ /* 0x000fe20000010037 */
[----:B-----5:R-:W-:-:S04]  /*14e0*/  FMUL.FTZ R25, R35, R35 ;  /* 0x0000002323197220 */ /* 0x020fc80000410000 */
[----:B------:R-:W-:-:S04]  /*14f0*/  FFMA.FTZ R25, R34, R34, R25 ;  /* 0x0000002222197223 */ /* 0x000fc80000010019 */
[----:B------:R-:W-:-:S04]  /*1500*/  FADD.FTZ R25, RZ, R25 ;  /* 0x00000019ff197221 */ /* 0x000fc80000010000 */
[----:B------:R-:W-:Y:S01]  /*1510*/  FADD.FTZ R24, R25, R24 ;  /* 0x0000001819187221 */ /* 0x000fe20000010000 */
[----:B----4-:R-:W-:-:S03]  /*1520*/  FMUL.FTZ R25, R37, R37 ;  /* 0x0000002525197220 */ /* 0x010fc60000410000 */
[----:B------:R-:W-:Y:S01]  /*1530*/  FADD.FTZ R24, R24, R55 ;  /* 0x0000003718187221 */ /* 0x000fe20000010000 */
[----:B------:R-:W-:-:S04]  /*1540*/  FFMA.FTZ R25, R36, R36, R25 ;  /* 0x0000002424197223 */ /* 0x000fc80000010019 */
[----:B------:R-:W-:Y:S01]  /*1550*/  FADD.FTZ R24, R24, R25 ;  /* 0x0000001918187221 */ /* 0x000fe20000010000 */
[----:B------:R-:W-:-:S03]  /*1560*/  FMUL.FTZ R25, R15, R15 ;  /* 0x0000000f0f197220 */ /* 0x000fc60000410000 */
[----:B------:R-:W-:Y:S01]  /*1570*/  FADD.FTZ R24, R24, R27 ;  /* 0x0000001b18187221 */ /* 0x000fe20000010000 */
[----:B------:R-:W-:Y:S01]  /*1580*/  FFMA.FTZ R25, R14, R14, R25 ;  /* 0x0000000e0e197223 */ /* 0x000fe20000010019 */
        /* <DEDUP_REMOVED lines=23> */
[----:B------:R-:W-:-:S04]  /*1700*/  FFMA.FTZ R25, R42, R42, R25 ;  /* 0x0000002a2a197223 */ /* 0x000fc80000010019 */
[----:B------:R-:W-:Y:S01]  /*1710*/  FADD.FTZ R24, R24, R25 ;  /* 0x0000001918187221 */ /* 0x000fe20000010000 */
[----:B------:R-:W-:Y:S01]  /*1720*/  FADD.FTZ R25, R34, R35 ;  /* 0x0000002322197221 */ /* 0x000fe20000010000 */
[----:B------:R-:W-:-:S03]  /*1730*/  FADD.FTZ R26, R30, R31 ;  /* 0x0000001f1e1a7221 */ /* 0x000fc60000010000 */
[----:B------:R-:W-:-:S04]  /*1740*/  FADD.FTZ R25, RZ, R25 ;  /* 0x00000019ff197221 */ /* 0x000fc80000010000 */
[----:B------:R-:W-:Y:S01]  /*1750*/  FADD.FTZ R25, R25, R26 ;  /* 0x0000001a19197221 */ /* 0x000fe20000010000 */
[----:B------:R-:W-:-:S04]  /*1760*/  FADD.FTZ R26, R32, R33 ;  /* 0x00000021201a7221 */ /* 0x000fc80000010000 */
        /* <DEDUP_REMOVED lines=17> */
[----:B------:R-:W-:Y:S01]  /*1880*/  FADD.FTZ R26, R38, R39 ;  /* 0x00000027261a7221 */ /* 0x000fe20000010000 */
[----:B------:R-:W-:-:S03]  /*1890*/  FMUL.FTZ R27, R45, R45 ;  /* 0x0000002d2d1b7220 */ /* 0x000fc60000410000 */
[----:B------:R-:W-:Y:S01]  /*18a0*/  FADD.FTZ R25, R25, R26 ;  /* 0x0000001a19197221 */ /* 0x000fe20000010000 */
[----:B------:R-:W-:Y:S01]  /*18b0*/  FADD.FTZ R26, R40, R41 ;  /* 0x00000029281a7221 */ /* 0x000fe20000010000 */
[----:B------:R-:W-:-:S03]  /*18c0*/  FFMA.FTZ R27, R44, R44, R27 ;  /* 0x0000002c2c1b7223 */ /* 0x000fc6000001001b */
[----:B------:R-:W-:Y:S01]  /*18d0*/  FADD.FTZ R25, R25, R26 ;  /* 0x0000001a19197221 */ /* 0x000fe20000010000 */
[----:B------:R-:W-:Y:S01]  /*18e0*/  FADD.FTZ R26, R42, R43 ;  /* 0x0000002b2a1a7221 */ /* 0x000fe20000010000 */
[----:B------:R-:W-:Y:S01]  /*18f0*/  FADD.FTZ R24, R24, R27 ;  /* 0x0000001b18187221 */ /* 0x000fe20000010000 */
[----:B------:R-:W-:Y:S02]  /*1900*/  FMUL.FTZ R27, R47, R47 ;  /* 0x0000002f2f1b7220 */ /* 0x000fe40000410000 */
[----:B------:R-:W-:Y:S01]  /*1910*/  FADD.FTZ R25, R25, R26 ;  /* 0x0000001a19197221 */ /* 0x000fe20000010000 */
[----:B------:R-:W-:Y:S01]  /*1920*/  FADD.FTZ R26, R44, R45 ;  /* 0x0000002d2c1a7221 */ /* 0x000fe20000010000 */
[----:B------:R-:W-:-:S03]  /*1930*/  FFMA.FTZ R27, R46, R46, R27 ;  /* 0x0000002e2e1b7223 */ /* 0x000fc6000001001b */
[----:B------:R-:W-:Y:S01]  /*1940*/  FADD.FTZ R25, R25, R26 ;  /* 0x0000001a19197221 */ /* 0x000fe20000010000 */
[----:B------:R-:W-:Y:S01]  /*1950*/  FADD.FTZ R26, R46, R47 ;  /* 0x0000002f2e1a7221 */ /* 0x000fe20000010000 */
[----:B------:R-:W-:-:S03]  /*1960*/  FADD.FTZ R24, R24, R27 ;  /* 0x0000001b18187221 */ /* 0x000fc60000010000 */
[----:B------:R-:W-:Y:S02]  /*1970*/  FADD.FTZ R25, R25, R26 ;  /* 0x0000001a19197221 */ /* 0x000fe40000010000 */
        /* <DEDUP_REMOVED lines=28> */
[----:B0-2---:R-:W-:Y:S01]  /*1b40*/  FADD.FTZ R54, R60, R61 ;  /* 0x0000003d3c367221 */ /* 0x005fe20000010000 */
[----:B-1----:R-:W-:-:S11]  /*1b50*/  FADD.FTZ R55, R27, R26 ;  /* 0x0000001a1b377221 */ /* 0x002fd60000010000 */
[----:B------:R-:W0:Y:S01]  /*1b60*/  @!P1 S2R R25, SR_CgaCtaId ;  /* 0x0000000000199919 */ /* 0x000e220000008800 */
[----:B------:R-:W-:-:S04]  /*1b70*/  @!P1 MOV R24, 0x400 ;  /* 0x0000040000189802 */ /* 0x000fc80000000f00 */
[----:B0-----:R-:W-:Y:S02]  /*1b80*/  @!P1 LEA R25, R25, R24, 0x18 ;  /* 0x0000001819199211 */ /* 0x001fe400078ec0ff */
[----:B------:R-:W-:-:S04]  /*1b90*/  @!P1 SHF.R.U32.HI R24, RZ, 0x2, R0 ;  /* 0x00000002ff189819 */ /* 0x000fc80000011600 */
[----:B------:R-:W-:-:S04]  /*1ba0*/  @!P1 LOP3.LUT R24, R24, 0xf8, RZ, 0xc0, !PT ;  /* 0x000000f818189812 */ /* 0x000fc800078ec0ff */
[----:B------:R-:W-:-:S05]  /*1bb0*/  @!P1 IADD3 R24, PT, PT, R24, R25, RZ ;  /* 0x0000001918189210 */ /* 0x000fca0007ffe0ff */
[----:B------:R3:W-:Y:S02]  /*1bc0*/  @!P1 STS.64 [R24+0x8], R54 ;  /* 0x0000083618009388 */ /* 0x0007e40000000a00 */
.L_x_2986:
[----:B------:R-:W-:Y:S05]  /*1bd0*/  BSYNC.RECONVERGENT B0 ;  /* 0x0000000000007941 */ /* 0x000fea0003800200 */
.L_x_2985:
        /* <DEDUP_REMOVED lines=8> */
[----:B-1-3--:R-:W2:Y:S02]  /*1c60*/  LDS.128 R24, [UR5+0x10] ;  /* 0x00001005ff187984 */ /* 0x00aea40008000c00 */
[----:B--2---:R-:W-:Y:S01]  /*1c70*/  FADD.FTZ R61, R54, R24 ;  /* 0x00000018363d7221 */ /* 0x004fe20000010000 */
        /* <DEDUP_REMOVED lines=16> */
.L_x_2988:
[----:B------:R-:W-:Y:S05]  /*1d80*/  BSYNC.RECONVERGENT B0 ;  /* 0x0000000000007941 */ /* 0x000fea0003800200 */
.L_x_2987:
[----:B------:R-:W-:Y:S05]  /*1d90*/  @!P1 BRA `(.L_x_2989) ;  /* 0x0000000c00ac9947 */ /* 0x000fea0003800000 */
[----:B---3--:R-:W3:Y:S01]  /*1da0*/  LDC.64 R24, c[0x0][0x3b8] ;  /* 0x0000ee00ff187b82 */ /* 0x008ee20000000a00 */
[----:B------:R-:W-:Y:S01]  /*1db0*/  ULOP3.LUT UR9, UR4, 0x1, URZ, 0xc0, !UPT ;  /* 0x0000000104097892 */ /* 0x000fe2000f8ec0ff */
[----:B------:R-:W-:-:S03]  /*1dc0*/  ISETP.GE.U32.AND P3, PT, R3, 0x8, PT ;  /* 0x000000080300780c */ /* 0x000fc60003f66070 */
[----:B------:R-:W-:-:S06]  /*1dd0*/  UIMAD UR5, UR9, UR14, URZ ;  /* 0x0000000e090572a4 */ /* 0x000fcc000f8e02ff */
[----:B-1----:R-:W-:-:S05]  /*1de0*/  IMAD R26, R3, UR5, RZ ;  /* 0x00000005031a7c24 */ /* 0x002fca000f8e02ff */
[----:B------:R-:W-:-:S05]  /*1df0*/  SHF.L.U32 R27, R26, 0x1, RZ ;  /* 0x000000011a1b7819 */ /* 0x000fca00000006ff */
[----:B---3--:R-:W-:-:S03]  /*1e00*/  IMAD.WIDE R24, R27, 0x4, R24 ;  /* 0x000000041b187825 */ /* 0x008fc600078e0218 */
[----:B------:R-:W-:Y:S02]  /*1e10*/  R2UR UR16, R24 ;  /* 0x00000000181072ca */ /* 0x000fe400000e0000 */
[----:B------:R-:W-:Y:S01]  /*1e20*/  R2UR UR17, R25 ;  /* 0x00000000191172ca */ /* 0x000fe200000e0000 */
[----:B------:R-:W-:-:S14]  /*1e30*/  @P2 BRA `(.L_x_2990) ;  /* 0x0000000000642947 */ /* 0x000fdc0003800000 */
[----:B------:R-:W1:Y:S01]  /*1e40*/  LDC.64 R26, c[0x0][0x3b0] ;  /* 0x0000ec00ff1a7b82 */ /* 0x000e620000000a00 */
        /* <DEDUP_REMOVED lines=9> */
[----:B--2---:R-:W-:Y:S01]  /*1ee0*/  MOV R61, UR10 ;  /* 0x0000000a003d7c02 */ /* 0x004fe20008000f00 */
[----:B------:R3:W-:Y:S04]  /*1ef0*/  STG.E.64 desc[UR12][R24.64], R54 ;  /* 0x0000003618007986 */ /* 0x0007e8000c101b0c */
[----:B-1----:R-:W-:Y:S01]  /*1f00*/  IMAD.WIDE.U32 R26, R61, 0x4, R26 ;  /* 0x000000043d1a7825 */ /* 0x002fe200078e001a */
[----:B------:R-:W-:-:S04]  /*1f10*/  SEL R61, R3, RZ, !P1 ;  /* 0x000000ff033d7207 */ /* 0x000fc80004800000 */
[----:B------:R-:W-:Y:S01]  /*1f20*/  ISETP.NE.AND P1, PT, R61, -0x1, PT ;  /* 0xffffffff3d00780c */ /* 0x000fe20003f25270 */
[----:B------:R-:W-:Y:S06]  /*1f30*/  MEMBAR.ALL.GPU ;  /* 0x0000000000007992 */ /* 0x000fec000000a000 */
[----:B------:R-:W-:-:S00]  /*1f40*/  ERRBAR ;  /* 0x00000000000079ab */ /* 0x000fc00000000000 */
[----:B------:R-:W-:Y:S06]  /*1f50*/  CGAERRBAR ;  /* 0x00000000000075ab */ /* 0x000fec0000000000 */
[----:B------:R3:W-:Y:S01]  /*1f60*/  REDG.E.ADD.S32.STRONG.GPU desc[UR12][R26.64], R60 ;  /* 0x0000003c1a00798e */ /* 0x0007e2000c12e30c */
[----:B------:R-:W-:Y:S05]  /*1f70*/  @!P1 BRA `(.L_x_2990) ;  /* 0x0000000000149947 */ /* 0x000fea0003800000 */
.L_x_2991:
[----:B---3--:R-:W2:Y:S04]  /*1f80*/  LDG.E.STRONG.GPU R24, desc[UR12][R26.64] ;  /* 0x0000000c1a187981 */ /* 0x008ea8000c1ef900 */
[----:B--2---:R-:W-:Y:S01]  /*1f90*/  CCTL.IVALL ;  /* 0x00000000ff00798f */ /* 0x004fe20002000000 */
[----:B------:R-:W-:Y:S05]  /*1fa0*/  YIELD ;  /* 0x0000000000007946 */ /* 0x000fea0003800000 */
[----:B------:R-:W-:-:S13]  /*1fb0*/  ISETP.NE.AND P1, PT, R24, R61, PT ;  /* 0x0000003d1800720c */ /* 0x000fda0003f25270 */
[----:B------:R-:W-:Y:S05]  /*1fc0*/  @P1 BRA `(.L_x_2991) ;  /* 0xfffffffc00ec1947 */ /* 0x000fea000383ffff */
.L_x_2990:
        /* <DEDUP_REMOVED lines=15> */
.L_x_2993:
        /* <DEDUP_REMOVED lines=13> */
[----:B------:R-:W3:Y:S01]  /*2190*/  @!P3 LDG.E.64 R24, desc[UR12][R24.64] ;  /* 0x0000000c1818b981 */ /* 0x000ee2000c1e1b00 */
        /* <DEDUP_REMOVED lines=12> */
[----:B------:R-:W3:Y:S01]  /*2260*/  @!P1 LDG.E.64 R26, desc[UR12][R26.64] ;  /* 0x0000000c1a1a9981 */ /* 0x000ee2000c1e1b00 */
[----:B------:R-:W-:Y:S02]  /*2270*/  @!P3 FADD.FTZ R55, R55, R25 ;  /* 0x000000193737b221 */ /* 0x000fe40000010000 */
[----:B------:R-:W-:-:S13]  /*2280*/  ISETP.EQ.OR P3, PT, R24, UR15, P2 ;  /* 0x0000000f18007c0c */ /* 0x000fda0009762670 */
[----:B------:R-:W-:-:S05]  /*2290*/  VOTEU.ALL UP0, P3 ;  /* 0x0000000000ff7886 */ /* 0x000fca0001800000 */
[----:B------:R-:W-:-:S06]  /*22a0*/  @!UP0 UIMAD.WIDE.U32 UR24, UR10, 0x8, UR16 ;  /* 0x000000080a1888a5 */ /* 0x000fcc000f8e0010 */
[----:B------:R-:W-:Y:S02]  /*22b0*/  MOV R24, UR24 ;  /* 0x0000001800187c02 */ /* 0x000fe40008000f00 */
[----:B------:R-:W-:-:S06]  /*22c0*/  MOV R25, UR25 ;  /* 0x0000001900197c02 */ /* 0x000fcc0008000f00 */
[----:B------:R-:W4:Y:S01]  /*22d0*/  @!P3 LDG.E.64 R24, desc[UR12][R24.64] ;  /* 0x0000000c1818b981 */ /* 0x000f22000c1e1b00 */
[----:B------:R-:W-:Y:S01]  /*22e0*/  UIADD3 UR24, UPT, UPT, UR5, 0x4, URZ ;  /* 0x0000000405187890 */ /* 0x000fe2000fffe0ff */
[----:B---3--:R-:W-:-:S05]  /*22f0*/  @!P1 FADD.FTZ R54, R54, R26 ;  /* 0x0000001a36369221 */ /* 0x008fca0000010000 */
        /* <DEDUP_REMOVED lines=8> */
[----:B----4-:R-:W-:-:S04]  /*2380*/  @!P3 FADD.FTZ R54, R54, R24 ;  /* 0x000000183636b221 */ /* 0x010fc80000010000 */
        /* <DEDUP_REMOVED lines=18> */
[----:B----4-:R-:W-:-:S05]  /*24b0*/  @!P3 FADD.FTZ R54, R54, R24 ;  /* 0x000000183636b221 */ /* 0x010fca0000010000 */
[----:B------:R-:W-:Y:S01]  /*24c0*/  MOV R24, UR24 ;  /* 0x0000001800187c02 */ /* 0x000fe20008000f00 */
[----:B------:R-:W-:-:S03]  /*24d0*/  @!P3 FADD.FTZ R55, R55, R25 ;  /* 0x000000193737b221 */ /* 0x000fc60000010000 */
[----:B------:R-:W-:Y:S02]  /*24e0*/  ISETP.EQ.OR P3, PT, R24, UR15, P2 ;  /* 0x0000000f18007c0c */ /* 0x000fe40009762670 */
[----:B------:R-:W-:-:S06]  /*24f0*/  MOV R27, UR25 ;  /* 0x00000019001b7c02 */ /* 0x000fcc0008000f00 */
[----:B------:R-:W3:Y:S05]  /*2500*/  @!P1 LDG.E.64 R26, desc[UR12][R26.64] ;  /* 0x0000000c1a1a9981 */ /* 0x000eea000c1e1b00 */
[----:B------:R-:W-:-:S05]  /*2510*/  VOTEU.ALL UP0, P3 ;  /* 0x0000000000ff7886 */ /* 0x000fca0001800000 */
[----:B------:R-:W-:-:S06]  /*2520*/  @!UP0 UIMAD.WIDE.U32 UR24, UR20, 0x8, UR16 ;  /* 0x00000008141888a5 */ /* 0x000fcc000f8e0010 */
[----:B------:R-:W-:Y:S02]  /*2530*/  MOV R24, UR24 ;  /* 0x0000001800187c02 */ /* 0x000fe40008000f00 */
[----:B------:R-:W-:-:S06]  /*2540*/  MOV R25, UR25 ;  /* 0x0000001900197c02 */ /* 0x000fcc0008000f00 */
[----:B------:R-:W4:Y:S01]  /*2550*/  @!P3 LDG.E.64 R24, desc[UR12][R24.64] ;  /* 0x0000000c1818b981 */ /* 0x000f22000c1e1b00 */
        /* <DEDUP_REMOVED lines=10> */
[----:B---3--:R-:W-:Y:S01]  /*2600*/  @!P1 FADD.FTZ R54, R54, R26 ;  /* 0x0000001a36369221 */ /* 0x008fe20000010000 */
[----:B------:R-:W-:Y:S01]  /*2610*/  @!P1 FADD.FTZ R55, R55, R27 ;  /* 0x0000001b37379221 */ /* 0x000fe20000010000 */
[----:B------:R-:W-:Y:S02]  /*2620*/  ISETP.NE.AND P1, PT, R60, UR5, PT ;  /* 0x000000053c007c0c */ /* 0x000fe4000bf25270 */
[----:B----4-:R-:W-:Y:S01]  /*2630*/  @!P3 FADD.FTZ R54, R54, R24 ;  /* 0x000000183636b221 */ /* 0x010fe20000010000 */
[----:B------:R-:W-:-:S10]  /*2640*/  @!P3 FADD.FTZ R55, R55, R25 ;  /* 0x000000193737b221 */ /* 0x000fd40000010000 */
[----:B------:R-:W-:Y:S05]  /*2650*/  @P1 BRA `(.L_x_2993) ;  /* 0xfffffff800981947 */ /* 0x000fea000383ffff */
[----:B------:R-:W-:-:S15]  /*2660*/  R2UR UR5, R60 ;  /* 0x000000003c0572ca */ /* 0x000fde00000e0000 */
.L_x_2992:
        /* <DEDUP_REMOVED lines=22> */
[----:B------:R-:W3:Y:S01]  /*27d0*/  @!P3 LDG.E.64 R24, desc[UR12][R24.64] ;  /* 0x0000000c1818b981 */ /* 0x000ee2000c1e1b00 */
        /* <DEDUP_REMOVED lines=13> */
[----:B------:R-:W4:Y:S05]  /*28b0*/  @!P4 LDG.E.64 R26, desc[UR12][R26.64] ;  /* 0x0000000c1a1ac981 */ /* 0x000f2a000c1e1b00 */
[----:B------:R-:W-:-:S05]  /*28c0*/  VOTEU.ALL UP0, P5 ;  /* 0x0000000000ff7886 */ /* 0x000fca0002800000 */
[----:B------:R-:W-:Y:S01]  /*28d0*/  @!UP0 UIMAD UR10, UR9, UR14, UR6 ;  /* 0x0000000e090a82a4 */ /* 0x000fe2000f8e0206 */
[----:B---3--:R-:W-:-:S03]  /*28e0*/  @!P3 FADD.FTZ R54, R54, R24 ;  /* 0x000000183636b221 */ /* 0x008fc60000010000 */
[----:B------:R-:W-:Y:S01]  /*28f0*/  @!UP0 UIMAD.WIDE.U32 UR10, UR10, 0x8, UR16 ;  /* 0x000000080a0a88a5 */ /* 0x000fe2000f8e0010 */
[----:B------:R-:W-:-:S05]  /*2900*/  @!P3 FADD.FTZ R55, R55, R25 ;  /* 0x000000193737b221 */ /* 0x000fca0000010000 */
[----:B------:R-:W-:Y:S02]  /*2910*/  MOV R24, UR10 ;  /* 0x0000000a00187c02 */ /* 0x000fe40008000f00 */
[----:B------:R-:W-:-:S06]  /*2920*/  MOV R25, UR11 ;  /* 0x0000000b00197c02 */ /* 0x000fcc0008000f00 */
[----:B------:R-:W3:Y:S01]  /*2930*/  @!P5 LDG.E.64 R24, desc[UR12][R24.64] ;  /* 0x0000000c1818d981 */ /* 0x000ee2000c1e1b00 */
[----:B------:R-:W-:-:S04]  /*2940*/  MOV R60, UR5 ;  /* 0x00000005003c7c02 */ /* 0x000fc80008000f00 */
[----:B------:R-:W-:-:S04]  /*2950*/  IADD3 R60, PT, PT, R60, 0x4, RZ ;  /* 0x000000043c3c7810 */ /* 0x000fc80007ffe0ff */
[----:B------:R-:W-:Y:S01]  /*2960*/  R2UR UR5, R60 ;  /* 0x000000003c0572ca */ /* 0x000fe200000e0000 */
[----:B----4-:R-:W-:Y:S01]  /*2970*/  @!P4 FADD.FTZ R54, R54, R26 ;  /* 0x0000001a3636c221 */ /* 0x010fe20000010000 */
[----:B------:R-:W-:-:S03]  /*2980*/  @!P4 FADD.FTZ R55, R55, R27 ;  /* 0x0000001b3737c221 */ /* 0x000fc60000010000 */
[----:B---3--:R-:W-:Y:S01]  /*2990*/  @!P5 FADD.FTZ R54, R54, R24 ;  /* 0x000000183636d221 */ /* 0x008fe20000010000 */
[----:B------:R-:W-:-:S09]  /*29a0*/  @!P5 FADD.FTZ R55, R55, R25 ;  /* 0x000000193737d221 */ /* 0x000fd20000010000 */
.L_x_2994:
        /* <DEDUP_REMOVED lines=28> */
.L_x_2995:
        /* <DEDUP_REMOVED lines=13> */
.L_x_2996:
[----:B------:R-:W-:Y:S05]  /*2c40*/  BSYNC.RECONVERGENT B0 ;  /* 0x0000000000007941 */ /* 0x000fea0003800200 */
.L_x_2989:
[----:B------:R-:W4:Y:S01]  /*2c50*/  S2UR UR9, SR_CgaCtaId ;  /* 0x00000000000979c3 */ /* 0x000f220000008800 */
[----:B------:R-:W0:Y:S01]  /*2c60*/  LDCU UR10, c[0x0][0x414] ;  /* 0x00008280ff0a77ac */ /* 0x000e220008000800 */
[----:B---3--:R-:W-:Y:S01]  /*2c70*/  MOV R25, UR7 ;  /* 0x0000000700197c02 */ /* 0x008fe20008000f00 */
[----:B------:R-:W-:-:S05]  /*2c80*/  UMOV UR5, 0x400 ;  /* 0x0000040000057882 */ /* 0x000fca0000000000 */
[----:B--2---:R-:W2:Y:S01]  /*2c90*/  @P0 LDC.64 R60, c[0x0][0x388] ;  /* 0x0000e200ff3c0b82 */ /* 0x004ea20000000a00 */
[----:B0-----:R-:W-:Y:S01]  /*2ca0*/  @P0 FMUL.FTZ R24, R54, UR10 ;  /* 0x0000000a36180c20 */ /* 0x001fe20008410000 */
[----:B----4-:R-:W-:Y:S01]  /*2cb0*/  ULEA UR5, UR9, UR5, 0x18 ;  /* 0x0000000509057291 */ /* 0x010fe2000f8ec0ff */
[----:B------:R-:W0:Y:S01]  /*2cc0*/  LDCU.U8 UR9, c[0x0][0x3fc] ;  /* 0x00007f80ff0977ac */ /* 0x000e220008000000 */
[----:B--2---:R-:W-:-:S04]  /*2cd0*/  @P0 IMAD.WIDE R60, R25, 0x8, R60 ;  /* 0x00000008193c0825 */ /* 0x004fc800078e023c */
[----:B------:R-:W-:-:S03]  /*2ce0*/  @P0 FMUL.FTZ R25, R55, UR10 ;  /* 0x0000000a37190c20 */ /* 0x000fc60008410000 */
[----:B------:R-:W-:Y:S04]  /*2cf0*/  @!P2 STS.64 [UR5+0x50], R54 ;  /* 0x00005036ff00a988 */ /* 0x000fe80008000a05 */
[----:B------:R2:W-:Y:S01]  /*2d00*/  @P0 STG.E.64 desc[UR12][R60.64], R24 ;  /* 0x000000183c000986 */ /* 0x0005e2000c101b0c */
[----:B------:R-:W-:Y:S08]  /*2d10*/  BAR.SYNC.DEFER_BLOCKING 0x0 ;  /* 0x0000000000007b1d */ /* 0x000ff00000010000 */
[----:B--2---:R-:W2:Y:S08]  /*2d20*/  LDC.64 R24, c[0x0][0x398] ;  /* 0x0000e600ff187b82 */ /* 0x004eb00000000a00 */
[----:B------:R-:W3:Y:S01]  /*2d30*/  LDC.64 R60, c[0x0][0x3a0] ;  /* 0x0000e800ff3c7b82 */ /* 0x000ee20000000a00 */
[----:B-1----:R-:W1:Y:S02]  /*2d40*/  LDS.64 R26, [UR5+0x50] ;  /* 0x00005005ff1a7984 */ /* 0x002e640008000a00 */
[----:B-1----:R-:W-:-:S05]  /*2d50*/  FMUL.FTZ R26, R26, UR10 ;  /* 0x0000000a1a1a7c20 */ /* 0x002fca0008410000 */
[----:B------:R-:W-:-:S13]  /*2d60*/  R2UR UR5, R26 ;  /* 0x000000001a0572ca */ /* 0x000fda00000e0000 */
[----:B------:R-:W-:-:S05]  /*2d70*/  MOV R26, UR5 ;  /* 0x00000005001a7c02 */ /* 0x000fca0008000f00 */
[----:B------:R-:W-:Y:S01]  /*2d80*/  FMUL.FTZ R54, R26, UR5 ;  /* 0x000000051a367c20 */ /* 0x000fe20008410000 */
[----:B------:R-:W-:-:S03]  /*2d90*/  SHF.L.U32 R26, R0, 0x1, RZ ;  /* 0x00000001001a7819 */ /* 0x000fc600000006ff */
[----:B------:R-:W-:Y:S01]  /*2da0*/  FFMA.FTZ R54, R27, UR10, -R54 ;  /* 0x0000000a1b367c23 */ /* 0x000fe20008010836 */
[----:B------:R-:W-:-:S04]  /*2db0*/  LOP3.LUT R26, R26, 0xe, RZ, 0xc0, !PT ;  /* 0x0000000e1a1a7812 */ /* 0x000fc800078ec0ff */
[----:B------:R-:W-:-:S05]  /*2dc0*/  IADD3 R27, PT, PT, R26, UR8, RZ ;  /* 0x000000081a1b7c10 */ /* 0x000fca000fffe0ff */
[----:B--2---:R-:W-:-:S04]  /*2dd0*/  IMAD.WIDE R24, R27, 0x4, R24 ;  /* 0x000000041b187825 */ /* 0x004fc800078e0218 */
        /* <DEDUP_REMOVED lines=38> */
[----:B------:R0:W-:Y:S02]  /*3040*/  STG.E.64 desc[UR12][R54.64], R34 ;  /* 0x0000002236007986 */ /* 0x0001e4000c101b0c */
.L_x_3000:
[----:B------:R-:W-:Y:S05]  /*3050*/  BSYNC.RECONVERGENT B1 ;  /* 0x0000000000017941 */ /* 0x000fea0003800200 */
.L_x_2999:
        /* <DEDUP_REMOVED lines=9> */
[----:B------:R-:W-:Y:S01]  /*30f0*/  IMAD R35, R50, UR17, R35 ;  /* 0x0000001132237c24 */ /* 0x000fe2000f8e0223 */
[----:B0-----:R-:W-:-:S04]  /*3100*/  LEA R34, P1, R54, UR18, 0x2 ;  /* 0x0000001236227c11 */ /* 0x001fc8000f8210ff */
        /* <DEDUP_REMOVED lines=8> */
.L_x_3002:
[----:B------:R-:W-:Y:S05]  /*3190*/  BSYNC.RECONVERGENT B1 ;  /* 0x0000000000017941 */ /* 0x000fea0003800200 */
.L_x_3001:
        /* <DEDUP_REMOVED lines=10> */
[----:B------:R-:W0:Y:S01]  /*3240*/  LDCU.64 UR16, c[0x0][0x3e0] ;  /* 0x00007c00ff1077ac */ /* 0x000e220008000a00 */
[----:B------:R-:W-:Y:S01]  /*3250*/  MOV R30, R58 ;  /* 0x0000003a001e7202 */ /* 0x000fe20000000f00 */
        /* <DEDUP_REMOVED lines=15> */
.L_x_3004:
[----:B------:R-:W-:Y:S05]  /*3350*/  BSYNC.RECONVERGENT B1 ;  /* 0x0000000000017941 */ /* 0x000fea0003800200 */
.L_x_3003:
[----:B------:R-:W-:Y:S01]  /*3360*/  BSSY.RECONVERGENT B1, `(.L_x_3005) ;  /* 0x0000015000017945 */ /* 0x000fe20003800200 */
[C---:B------:R-:W-:Y:S02]  /*3370*/  IADD3 R35, PT, PT, R52.reuse, 0xa0, RZ ;  /* 0x000000a034237810 */ /* 0x040fe40007ffe0ff */
[----:B------:R-:W-:Y:S01]  /*3380*/  IADD3 R32, PT, PT, R52, 0xc0, RZ ;  /* 0x000000c034207810 */ /* 0x000fe20007ffe0ff */
[----:B------:R-:W-:Y:S06]  /*3390*/  @P2 BRA `(.L_x_3006) ;  /* 0x0000000000442947 */ /* 0x000fec0003800000 */
[----:B------:R-:W1:Y:S01]  /*33a0*/  LDCU.64 UR16, c[0x0][0x3e0] ;  /* 0x00007c00ff1077ac */ /* 0x000e620008000a00 */
[----:B0-----:R-:W-:Y:S01]  /*33b0*/  MOV R30, R58 ;  /* 0x0000003a001e7202 */ /* 0x001fe20000000f00 */
[----:B------:R-:W-:Y:S01]  /*33c0*/  FADD.FTZ R36, R36, -UR5 ;  /* 0x8000000524247e21 */ /* 0x000fe20008010000 */
[----:B------:R-:W-:Y:S01]  /*33d0*/  MOV R31, R57 ;  /* 0x00000039001f7202 */ /* 0x000fe20000000f00 */
[----:B------:R-:W0:Y:S01]  /*33e0*/  LDCU.64 UR18, c[0x0][0x380] ;  /* 0x00007000ff1277ac */ /* 0x000e220008000a00 */
[----:B------:R-:W-:Y:S01]  /*33f0*/  FADD.FTZ R37, R37, -UR5 ;  /* 0x8000000525257e21 */ /* 0x000fe20008010000 */
[----:B-1----:R-:W-:Y:S02]  /*3400*/  IMAD R33, R11, UR16, RZ ;  /* 0x000000100b217c24 */ /* 0x002fe4000f8e02ff */
[----:B------:R-:W-:-:S04]  /*3410*/  IMAD.WIDE.U32 R30, R10, UR16, R30 ;  /* 0x000000100a1e7c25 */ /* 0x000fc8000f8e001e */
[----:B------:R-:W-:Y:S01]  /*3420*/  IMAD R33, R10, UR17, R33 ;  /* 0x000000110a217c24 */ /* 0x000fe2000f8e0221 */
[----:B0-----:R-:W-:-:S04]  /*3430*/  LEA R60, P1, R30, UR18, 0x2 ;  /* 0x000000121e3c7c11 */ /* 0x001fc8000f8210ff */
[----:B------:R-:W-:Y:S01]  /*3440*/  IADD3 R33, PT, PT, R31, R33, RZ ;  /* 0x000000211f217210 */ /* 0x000fe20007ffe0ff */
[----:B------:R-:W-:Y:S01]  /*3450*/  FMUL.FTZ R31, R36, UR10 ;  /* 0x0000000a241f7c20 */ /* 0x000fe20008410000 */
[----:B------:R-:W-:Y:S02]  /*3460*/  FMUL.FTZ R36, R37, UR10 ;  /* 0x0000000a25247c20 */ /* 0x000fe40008410000 */
[----:B------:R-:W-:Y:S01]  /*3470*/  LEA.HI.X R61, R30, UR19, R33, 0x2, P1 ;  /* 0x000000131e3d7c11 */ /* 0x000fe200088f1421 */
[----:B-----5:R-:W-:Y:S01]  /*3480*/  FFMA.FTZ R30, R24, R31, R26 ;  /* 0x0000001f181e7223 */ /* 0x020fe2000001001a */
[----:B------:R-:W-:-:S05]  /*3490*/  FFMA.FTZ R31, R25, R36, R27 ;  /* 0x00000024191f7223 */ /* 0x000fca000001001b */
[----:B------:R1:W-:Y:S02]  /*34a0*/  STG.E.64 desc[UR12][R60.64], R30 ;  /* 0x0000001e3c007986 */ /* 0x0003e4000c101b0c */
.L_x_3006:
[----:B------:R-:W-:Y:S05]  /*34b0*/  BSYNC.RECONVERGENT B1 ;  /* 0x0000000000017941 */ /* 0x000fea0003800200 */
.L_x_3005:
[----:B------:R-:W-:Y:S04]  /*34c0*/  BSSY.RECONVERGENT B1, `(.L_x_3007) ;  /* 0x0000013000017945 */ /* 0x000fe80003800200 */
[----:B------:R-:W-:Y:S05]  /*34d0*/  @P3 BRA `(.L_x_3008) ;  /* 0x0000000000443947 */ /* 0x000fea0003800000 */
[----:B------:R-:W2:Y:S01]  /*34e0*/  LDCU.64 UR16, c[0x0][0x3e0] ;  /* 0x00007c00ff1077ac */ /* 0x000ea20008000a00 */
[----:B01----:R-:W-:Y:S01]  /*34f0*/  MOV R30, R58 ;  /* 0x0000003a001e7202 */ /* 0x003fe20000000f00 */
[----:B------:R-:W-:Y:S01]  /*3500*/  FADD.FTZ R12, R12, -UR5 ;  /* 0x800000050c0c7e21 */ /* 0x000fe20008010000 */
[----:B------:R-:W-:Y:S01]  /*3510*/  MOV R31, R57 ;  /* 0x00000039001f7202 */ /* 0x000fe20000000f00 */
[----:B------:R-:W0:Y:S01]  /*3520*/  LDCU.64 UR18, c[0x0][0x380] ;  /* 0x00007000ff1277ac */ /* 0x000e220008000a00 */
[----:B--2---:R-:W-:Y:S02]  /*3530*/  IMAD R33, R54, UR16, RZ ;  /* 0x0000001036217c24 */ /* 0x004fe4000f8e02ff */
        /* <DEDUP_REMOVED lines=11> */
.L_x_3008:
[----:B------:R-:W-:Y:S05]  /*35f0*/  BSYNC.RECONVERGENT B1 ;  /* 0x0000000000017941 */ /* 0x000fea0003800200 */
.L_x_3007:
[----:B------:R-:W-:Y:S01]  /*3600*/  ISETP.GE.U32.AND P3, PT, R35, UR8, PT ;  /* 0x0000000823007c0c */ /* 0x000fe2000bf66070 */
[----:B------:R-:W-:Y:S01]  /*3610*/  BSSY.RECONVERGENT B1, `(.L_x_3009) ;  /* 0x0000024000017945 */ /* 0x000fe20003800200 */
[----:B--2---:R-:W-:Y:S02]  /*3620*/  SHF.R.S32.HI R12, RZ, 0x1f, R35 ;  /* 0x0000001fff0c7819 */ /* 0x004fe40000011423 */
[----:B------:R-:W-:Y:S02]  /*3630*/  IADD3 R54, PT, PT, R52, 0xe0, RZ ;  /* 0x000000e034367810 */ /* 0x000fe40007ffe0ff */
[----:B------:R-:W-:Y:S02]  /*3640*/  ISETP.GE.AND.EX P3, PT, R12, UR9, PT, P3 ;  /* 0x000000090c007c0c */ /* 0x000fe4000bf66330 */
[C---:B------:R-:W-:Y:S02]  /*3650*/  IADD3 R36, PT, PT, R52.reuse, 0x100, RZ ;  /* 0x0000010034247810 */ /* 0x040fe40007ffe0ff */
[----:B------:R-:W-:-:S02]  /*3660*/  IADD3 R33, PT, PT, R52, 0x120, RZ ;  /* 0x0000012034217810 */ /* 0x000fc40007ffe0ff */
[----:B------:R-:W-:Y:S02]  /*3670*/  ISETP.GE.U32.AND P1, PT, R32, UR8, PT ;  /* 0x0000000820007c0c */ /* 0x000fe4000bf26070 */
[----:B------:R-:W-:Y:S02]  /*3680*/  ISETP.GE.U32.AND P4, PT, R54, UR8, PT ;  /* 0x0000000836007c0c */ /* 0x000fe4000bf86070 */
[----:B------:R-:W-:Y:S02]  /*3690*/  ISETP.GE.U32.AND P5, PT, R36, UR8, PT ;  /* 0x0000000824007c0c */ /* 0x000fe4000bfa6070 */
[----:B01----:R-:W-:Y:S02]  /*36a0*/  SHF.R.S32.HI R60, RZ, 0x1f, R32 ;  /* 0x0000001fff3c7819 */ /* 0x003fe40000011420 */
        /* <DEDUP_REMOVED lines=26> */
.L_x_3010:
[----:B------:R-:W-:Y:S05]  /*3850*/  BSYNC.RECONVERGENT B1 ;  /* 0x0000000000017941 */ /* 0x000fea0003800200 */
.L_x_3009:
[----:B------:R-:W-:Y:S04]  /*3860*/  BSSY.RECONVERGENT B1, `(.L_x_3011) ;  /* 0x0000013000017945 */ /* 0x000fe80003800200 */
[----:B------:R-:W-:Y:S05]  /*3870*/  @P1 BRA `(.L_x_3012) ;  /* 0x0000000000441947 */ /* 0x000fea0003800000 */
[----:B------:R-:W1:Y:S01]  /*3880*/  LDCU.64 UR16, c[0x0][0x3e0] ;  /* 0x00007c00ff1077ac */ /* 0x000e620008000a00 */
[----:B------:R-:W-:Y:S01]  /*3890*/  MOV R14, R58 ;  /* 0x0000003a000e7202 */ /* 0x000fe20000000f00 */
[----:B------:R-:W-:Y:S01]  /*38a0*/  FADD.FTZ R16, R16, -UR5 ;  /* 0x8000000510107e21 */ /* 0x000fe20008010000 */
[----:B------:R-:W-:Y:S01]  /*38b0*/  MOV R15, R57 ;  /* 0x00000039000f7202 */ /* 0x000fe20000000f00 */
[----:B------:R-:W2:Y:S01]  /*38c0*/  LDCU.64 UR18, c[0x0][0x380] ;  /* 0x00007000ff1277ac */ /* 0x000ea20008000a00 */
[----:B------:R-:W-:-:S04]  /*38d0*/  FADD.FTZ R17, R17, -UR5 ;  /* 0x8000000511117e21 */ /* 0x000fc80008010000 */
[----:B0-----:R-:W-:Y:S01]  /*38e0*/  FMUL.FTZ R30, R17, UR10 ;  /* 0x0000000a111e7c20 */ /* 0x001fe20008410000 */
[----:B-1----:R-:W-:Y:S02]  /*38f0*/  IMAD R13, R60, UR16, RZ ;  /* 0x000000103c0d7c24 */ /* 0x002fe4000f8e02ff */
[----:B------:R-:W-:-:S04]  /*3900*/  IMAD.WIDE.U32 R14, R32, UR16, R14 ;  /* 0x00000010200e7c25 */ /* 0x000fc8000f8e000e */
[----:B------:R-:W-:Y:S02]  /*3910*/  IMAD R31, R32, UR17, R13 ;  /* 0x00000011201f7c24 */ /* 0x000fe4000f8e020d */
[----:B------:R-:W-:Y:S01]  /*3920*/  FMUL.FTZ R13, R16, UR10 ;  /* 0x0000000a100d7c20 */ /* 0x000fe20008410000 */
[----:B--2---:R-:W-:Y:S02]  /*3930*/  LEA R16, P1, R14, UR18, 0x2 ;  /* 0x000000120e107c11 */ /* 0x004fe4000f8210ff */
[----:B------:R-:W-:Y:S01]  /*3940*/  IADD3 R31, PT, PT, R15, R31, RZ ;  /* 0x0000001f0f1f7210 */ /* 0x000fe20007ffe0ff */
[----:B-----5:R-:W-:Y:S01]  /*3950*/  FFMA.FTZ R12, R24, R13, R26 ;  /* 0x0000000d180c7223 */ /* 0x020fe2000001001a */
[----:B------:R-:W-:Y:S02]  /*3960*/  FFMA.FTZ R13, R25, R30, R27 ;  /* 0x0000001e190d7223 */ /* 0x000fe4000001001b */
[----:B------:R-:W-:-:S05]  /*3970*/  LEA.HI.X R17, R14, UR19, R31, 0x2, P1 ;  /* 0x000000130e117c11 */ /* 0x000fca00088f141f */
[----:B------:R1:W-:Y:S02]  /*3980*/  STG.E.64 desc[UR12][R16.64], R12 ;  /* 0x0000000c10007986 */ /* 0x0003e4000c101b0c */
.L_x_3012:
[----:B------:R-:W-:Y:S05]  /*3990*/  BSYNC.RECONVERGENT B1 ;  /* 0x0000000000017941 */ /* 0x000fea0003800200 */
.L_x_3011:
[----:B------:R-:W-:Y:S01]  /*39a0*/  BSSY.RECONVERGENT B1, `(.L_x_3013) ;  /* 0x0000016000017945 */ /* 0x000fe20003800200 */
[C---:B-1----:R-:W-:Y:S02]  /*39b0*/  IADD3 R16, PT, PT, R52.reuse, 0x140, RZ ;  /* 0x0000014034107810 */ /* 0x042fe40007ffe0ff */
[C---:B------:R-:W-:Y:S02]  /*39c0*/  IADD3 R17, PT, PT, R52.reuse, 0x160, RZ ;  /* 0x0000016034117810 */ /* 0x040fe40007ffe0ff */
[----:B0-----:R-:W-:Y:S01]  /*39d0*/  IADD3 R30, PT, PT, R52, 0x180, RZ ;  /* 0x00000180341e7810 */ /* 0x001fe20007ffe0ff */
        /* <DEDUP_REMOVED lines=15> */
[----:B------:R-:W-:-:S04]  /*3ad0*/  IADD3 R55, PT, PT, R15, R55, RZ ;  /* 0x000000370f377210 */ /* 0x000fc80007ffe0ff */
[----:B------:R-:W-:-:S05]  /*3ae0*/  LEA.HI.X R19, R14, UR19, R55, 0x2, P1 ;  /* 0x000000130e137c11 */ /* 0x000fca00088f1437 */
[----:B------:R0:W-:Y:S02]  /*3af0*/  STG.E.64 desc[UR12][R18.64], R12 ;  /* 0x0000000c12007986 */ /* 0x0001e4000c101b0c */
.L_x_3014:
[----:B------:R-:W-:Y:S05]  /*3b00*/  BSYNC.RECONVERGENT B1 ;  /* 0x0000000000017941 */ /* 0x000fea0003800200 */
.L_x_3013:
        /* <DEDUP_REMOVED lines=12> */
[----:B-1----:R-:W-:Y:S02]  /*3bd0*/  IMAD R37, R37, UR16, RZ ;  /* 0x0000001025257c24 */ /* 0x002fe4000f8e02ff */
[----:B------:R-:W-:-:S04]  /*3be0*/  IMAD.WIDE.U32 R14, R36, UR16, R14 ;  /* 0x00000010240e7c25 */ /* 0x000fc8000f8e000e */
[----:B------:R-:W-:Y:S01]  /*3bf0*/  IMAD R37, R36, UR17, R37 ;  /* 0x0000001124257c24 */ /* 0x000fe2000f8e0225 */
[----:B--2---:R-:W-:-:S04]  /*3c00*/  LEA R18, P1, R14, UR18, 0x2 ;  /* 0x000000120e127c11 */ /* 0x004fc8000f8210ff */
[----:B------:R-:W-:-:S04]  /*3c10*/  IADD3 R37, PT, PT, R15, R37, RZ ;  /* 0x000000250f257210 */ /* 0x000fc80007ffe0ff */
[----:B------:R-:W-:-:S05]  /*3c20*/  LEA.HI.X R19, R14, UR19, R37, 0x2, P1 ;  /* 0x000000130e137c11 */ /* 0x000fca00088f1425 */
[----:B------:R1:W-:Y:S02]  /*3c30*/  STG.E.64 desc[UR12][R18.64], R12 ;  /* 0x0000000c12007986 */ /* 0x0003e4000c101b0c */
.L_x_3016:
[----:B------:R-:W-:Y:S05]  /*3c40*/  BSYNC.RECONVERGENT B1 ;  /* 0x0000000000017941 */ /* 0x000fea0003800200 */
.L_x_3015:
[----:B------:R-:W-:Y:S04]  /*3c50*/  BSSY.RECONVERGENT B1, `(.L_x_3017) ;  /* 0x0000013000017945 */ /* 0x000fe80003800200 */
[----:B------:R-:W-:Y:S05]  /*3c60*/  @P2 BRA `(.L_x_3018) ;  /* 0x0000000000442947 */ /* 0x000fea0003800000 */
[----:B------:R-:W2:Y:S01]  /*3c70*/  LDCU.64 UR16, c[0x0][0x3e0] ;  /* 0x00007c00ff1077ac */ /* 0x000ea20008000a00 */
[----:B------:R-:W-:Y:S01]  /*3c80*/  MOV R14, R58 ;  /* 0x0000003a000e7202 */ /* 0x000fe20000000f00 */
[----:B------:R-:W-:Y:S01]  /*3c90*/  FADD.FTZ R22, R22, -UR5 ;  /* 0x8000000516167e21 */ /* 0x000fe20008010000 */
[----:B------:R-:W-:Y:S01]  /*3ca0*/  MOV R15, R57 ;  /* 0x00000039000f7202 */ /* 0x000fe20000000f00 */
[----:B------:R-:W3:Y:S01]  /*3cb0*/  LDCU.64 UR18, c[0x0][0x380] ;  /* 0x00007000ff1277ac */ /* 0x000ee20008000a00 */
[----:B------:R-:W-:Y:S01]  /*3cc0*/  FADD.FTZ R23, R23, -UR5 ;  /* 0x8000000517177e21 */ /* 0x000fe20008010000 */
[----:B01----:R-:W-:-:S03]  /*3cd0*/  FMUL.FTZ R13, R22, UR10 ;  /* 0x0000000a160d7c20 */ /* 0x003fc60008410000 */
[----:B------:R-:W-:Y:S01]  /*3ce0*/  FMUL.FTZ R20, R23, UR10 ;  /* 0x0000000a17147c20 */ /* 0x000fe20008410000 */
[----:B-----5:R-:W-:-:S03]  /*3cf0*/  FFMA.FTZ R12, R24, R13, R26 ;  /* 0x0000000d180c7223 */ /* 0x020fc6000001001a */
[----:B------:R-:W-:Y:S01]  /*3d00*/  FFMA.FTZ R13, R25, R20, R27 ;  /* 0x00000014190d7223 */ /* 0x000fe2000001001b */
[----:B--2---:R-:W-:Y:S02]  /*3d10*/  IMAD R34, R34, UR16, RZ ;  /* 0x0000001022227c24 */ /* 0x004fe4000f8e02ff */
[----:B------:R-:W-:-:S04]  /*3d20*/  IMAD.WIDE.U32 R14, R33, UR16, R14 ;  /* 0x00000010210e7c25 */ /* 0x000fc8000f8e000e */
[----:B------:R-:W-:Y:S01]  /*3d30*/  IMAD R33, R33, UR17, R34 ;  /* 0x0000001121217c24 */ /* 0x000fe2000f8e0222 */
[----:B---3--:R-:W-:-:S04]  /*3d40*/  LEA R18, P1, R14, UR18, 0x2 ;  /* 0x000000120e127c11 */ /* 0x008fc8000f8210ff */
[----:B------:R-:W-:-:S04]  /*3d50*/  IADD3 R33, PT, PT, R15, R33, RZ ;  /* 0x000000210f217210 */ /* 0x000fc80007ffe0ff */
[----:B------:R-:W-:-:S05]  /*3d60*/  LEA.HI.X R19, R14, UR19, R33, 0x2, P1 ;  /* 0x000000130e137c11 */ /* 0x000fca00088f1421 */
[----:B------:R2:W-:Y:S02]  /*3d70*/  STG.E.64 desc[UR12][R18.64], R12 ;  /* 0x0000000c12007986 */ /* 0x0005e4000c101b0c */
.L_x_3018:
[----:B------:R-:W-:Y:S05]  /*3d80*/  BSYNC.RECONVERGENT B1 ;  /* 0x0000000000017941 */ /* 0x000fea0003800200 */
.L_x_3017:
[----:B------:R-:W-:Y:S01]  /*3d90*/  ISETP.GE.U32.AND P5, PT, R16, UR8, PT ;  /* 0x0000000810007c0c */ /* 0x000fe2000bfa6070 */
[----:B------:R-:W-:Y:S01]  /*3da0*/  BSSY.RECONVERGENT B1, `(.L_x_3019) ;  /* 0x0000021000017945 */ /* 0x000fe20003800200 */
[----:B------:R-:W-:Y:S02]  /*3db0*/  SHF.R.S32.HI R15, RZ, 0x1f, R16 ;  /* 0x0000001fff0f7819 */ /* 0x000fe40000011410 */
[----:B------:R-:W-:Y:S02]  /*3dc0*/  ISETP.GE.U32.AND P2, PT, R17, UR8, PT ;  /* 0x0000000811007c0c */ /* 0x000fe4000bf46070 */
[----:B------:R-:W-:Y:S02]  /*3dd0*/  ISETP.GE.AND.EX P5, PT, R15, UR9, PT, P5 ;  /* 0x000000090f007c0c */ /* 0x000fe4000bfa6350 */
[----:B------:R-:W-:Y:S02]  /*3de0*/  ISETP.GE.U32.AND P1, PT, R30, UR8, PT ;  /* 0x000000081e007c0c */ /* 0x000fe4000bf26070 */
[----:B------:R-:W-:-:S02]  /*3df0*/  ISETP.GE.U32.AND P6, PT, R8, UR8, PT ;  /* 0x0000000808007c0c */ /* 0x000fc4000bfc6070 */
[----:B------:R-:W-:Y:S02]  /*3e00*/  ISETP.GE.U32.AND P3, PT, R6, UR8, PT ;  /* 0x0000000806007c0c */ /* 0x000fe4000bf66070 */
[----:B------:R-:W-:Y:S02]  /*3e10*/  SHF.R.S32.HI R21, RZ, 0x1f, R17 ;  /* 0x0000001fff157819 */ /* 0x000fe40000011411 */
        /* <DEDUP_REMOVED lines=8> */
[----:B------:R-:W3:Y:S01]  /*3ea0*/  LDCU.64 UR16, c[0x0][0x3e0] ;  /* 0x00007c00ff1077ac */ /* 0x000ee20008000a00 */
[----:B012---:R-:W-:Y:S01]  /*3eb0*/  MOV R12, R58 ;  /* 0x0000003a000c7202 */ /* 0x007fe20000000f00 */
[----:B------:R-:W-:Y:S01]  /*3ec0*/  FADD.FTZ R28, R28, -UR5 ;  /* 0x800000051c1c7e21 */ /* 0x000fe20008010000 */
[----:B------:R-:W-:Y:S01]  /*3ed0*/  MOV R13, R57 ;  /* 0x00000039000d7202 */ /* 0x000fe20000000f00 */
[----:B------:R-:W0:Y:S01]  /*3ee0*/  LDCU.64 UR18, c[0x0][0x380] ;  /* 0x00007000ff1277ac */ /* 0x000e220008000a00 */
[----:B------:R-:W-:Y:S01]  /*3ef0*/  FADD.FTZ R29, R29, -UR5 ;  /* 0x800000051d1d7e21 */ /* 0x000fe20008010000 */
[----:B---3--:R-:W-:Y:S02]  /*3f00*/  IMAD R15, R15, UR16, RZ ;  /* 0x000000100f0f7c24 */ /* 0x008fe4000f8e02ff */
[----:B------:R-:W-:-:S04]  /*3f10*/  IMAD.WIDE.U32 R12, R16, UR16, R12 ;  /* 0x00000010100c7c25 */ /* 0x000fc8000f8e000c */
[----:B------:R-:W-:Y:S02]  /*3f20*/  IMAD R19, R16, UR17, R15 ;  /* 0x0000001110137c24 */ /* 0x000fe4000f8e020f */
[----:B------:R-:W-:Y:S01]  /*3f30*/  FMUL.FTZ R15, R28, UR10 ;  /* 0x0000000a1c0f7c20 */ /* 0x000fe20008410000 */
[----:B0-----:R-:W-:Y:S01]  /*3f40*/  LEA R18, P5, R12, UR18, 0x2 ;  /* 0x000000120c127c11 */ /* 0x001fe2000f8a10ff */
[----:B------:R-:W-:Y:S01]  /*3f50*/  FMUL.FTZ R16, R29, UR10 ;  /* 0x0000000a1d107c20 */ /* 0x000fe20008410000 */
[----:B------:R-:W-:Y:S01]  /*3f60*/  IADD3 R19, PT, PT, R13, R19, RZ ;  /* 0x000000130d137210 */ /* 0x000fe20007ffe0ff */
[----:B-----5:R-:W-:Y:S02]  /*3f70*/  FFMA.FTZ R14, R24, R15, R26 ;  /* 0x0000000f180e7223 */ /* 0x020fe4000001001a */
[----:B------:R-:W-:Y:S01]  /*3f80*/  FFMA.FTZ R15, R25, R16, R27 ;  /* 0x00000010190f7223 */ /* 0x000fe2000001001b */
[----:B------:R-:W-:-:S05]  /*3f90*/  LEA.HI.X R19, R12, UR19, R19, 0x2, P5 ;  /* 0x000000130c137c11 */ /* 0x000fca000a8f1413 */
[----:B------:R3:W-:Y:S02]  /*3fa0*/  STG.E.64 desc[UR12][R18.64], R14 ;  /* 0x0000000e12007986 */ /* 0x0007e4000c101b0c */
.L_x_3020:
[----:B------:R-:W-:Y:S05]  /*3fb0*/  BSYNC.RECONVERGENT B1 ;  /* 0x0000000000017941 */ /* 0x000fea0003800200 */
.L_x_3019:
[----:B------:R-:W-:Y:S04]  /*3fc0*/  BSSY.RECONVERGENT B1, `(.L_x_3021) ;  /* 0x0000013000017945 */ /* 0x000fe80003800200 */
[----:B------:R-:W-:Y:S05]  /*3fd0*/  @P2 BRA `(.L_x_3022) ;  /* 0x0000000000442947 */ /* 0x000fea0003800000 */
[----:B------:R-:W4:Y:S01]  /*3fe0*/  LDCU.64 UR16, c[0x0][0x3e0] ;  /* 0x00007c00ff1077ac */ /* 0x000f220008000a00 */
[----:B012---:R-:W-:Y:S01]  /*3ff0*/  MOV R12, R58 ;  /* 0x0000003a000c7202 */ /* 0x007fe20000000f00 */
[----:B------:R-:W-:Y:S01]  /*4000*/  FADD.FTZ R38, R38, -UR5 ;  /* 0x8000000526267e21 */ /* 0x000fe20008010000 */
[----:B------:R-:W-:Y:S01]  /*4010*/  MOV R13, R57 ;  /* 0x00000039000d7202 */ /* 0x000fe20000000f00 */
[----:B------:R-:W0:Y:S01]  /*4020*/  LDCU.64 UR18, c[0x0][0x380] ;  /* 0x00007000ff1277ac */ /* 0x000e220008000a00 */
[----:B------:R-:W-:Y:S01]  /*4030*/  FADD.FTZ R39, R39, -UR5 ;  /* 0x8000000527277e21 */ /* 0x000fe20008010000 */
[----:B---3--:R-:W-:-:S03]  /*4040*/  FMUL.FTZ R15, R38, UR10 ;  /* 0x0000000a260f7c20 */ /* 0x008fc60008410000 */
[----:B------:R-:W-:Y:S01]  /*4050*/  FMUL.FTZ R18, R39, UR10 ;  /* 0x0000000a27127c20 */ /* 0x000fe20008410000 */
[----:B-----5:R-:W-:Y:S01]  /*4060*/  FFMA.FTZ R16, R24, R15, R26 ;  /* 0x0000000f18107223 */ /* 0x020fe2000001001a */
[----:B----4-:R-:W-:Y:S02]  /*4070*/  IMAD R14, R21, UR16, RZ ;  /* 0x00000010150e7c24 */ /* 0x010fe4000f8e02ff */
[----:B------:R-:W-:-:S04]  /*4080*/  IMAD.WIDE.U32 R12, R17, UR16, R12 ;  /* 0x00000010110c7c25 */ /* 0x000fc8000f8e000c */
[----:B------:R-:W-:Y:S01]  /*4090*/  IMAD R17, R17, UR17, R14 ;  /* 0x0000001111117c24 */ /* 0x000fe2000f8e020e */
[----:B0-----:R-:W-:-:S04]  /*40a0*/  LEA R14, P2, R12, UR18, 0x2 ;  /* 0x000000120c0e7c11 */ /* 0x001fc8000f8410ff */
[----:B------:R-:W-:-:S04]  /*40b0*/  IADD3 R17, PT, PT, R13, R17, RZ ;  /* 0x000000110d117210 */ /* 0x000fc80007ffe0ff */
[----:B------:R-:W-:Y:S01]  /*40c0*/  LEA.HI.X R15, R12, UR19, R17, 0x2, P2 ;  /* 0x000000130c0f7c11 */ /* 0x000fe200090f1411 */
[----:B------:R-:W-:-:S05]  /*40d0*/  FFMA.FTZ R17, R25, R18, R27 ;  /* 0x0000001219117223 */ /* 0x000fca000001001b */
[----:B------:R4:W-:Y:S02]  /*40e0*/  STG.E.64 desc[UR12][R14.64], R16 ;  /* 0x000000100e007986 */ /* 0x0009e4000c101b0c */
.L_x_3022:
[----:B------:R-:W-:Y:S05]  /*40f0*/  BSYNC.RECONVERGENT B1 ;  /* 0x0000000000017941 */ /* 0x000fea0003800200 */
.L_x_3021:
[----:B------:R-:W-:Y:S04]  /*4100*/  BSSY.RECONVERGENT B1, `(.L_x_3023) ;  /* 0x0000013000017945 */ /* 0x000fe80003800200 */
[----:B------:R-:W-:Y:S05]  /*4110*/  @P1 BRA `(.L_x_3024) ;  /* 0x0000000000441947 */ /* 0x000fea0003800000 */
[----:B------:R-:W3:Y:S01]  /*4120*/  LDCU.64 UR16, c[0x0][0x3e0] ;  /* 0x00007c00ff1077ac */ /* 0x000ee20008000a00 */
[----:B012---:R-:W-:Y:S01]  /*4130*/  MOV R12, R58 ;  /* 0x0000003a000c7202 */ /* 0x007fe20000000f00 */
[----:B------:R-:W-:Y:S01]  /*4140*/  FADD.FTZ R40, R40, -UR5 ;  /* 0x8000000528287e21 */ /* 0x000fe20008010000 */
[----:B------:R-:W-:Y:S01]  /*4150*/  MOV R13, R57 ;  /* 0x00000039000d7202 */ /* 0x000fe20000000f00 */
[----:B------:R-:W0:Y:S01]  /*4160*/  LDCU.64 UR18, c[0x0][0x380] ;  /* 0x00007000ff1277ac */ /* 0x000e220008000a00 */
[----:B------:R-:W-:-:S04]  /*4170*/  FADD.FTZ R41, R41, -UR5 ;  /* 0x8000000529297e21 */ /* 0x000fc80008010000 */
[----:B----4-:R-:W-:-:S04]  /*4180*/  FMUL.FTZ R16, R41, UR10 ;  /* 0x0000000a29107c20 */ /* 0x010fc80008410000 */
[----:B---3-5:R-:W-:Y:S01]  /*4190*/  FFMA.FTZ R19, R25, R16, R27 ;  /* 0x0000001019137223 */ /* 0x028fe2000001001b */
[----:B------:R-:W-:Y:S02]  /*41a0*/  IMAD R15, R20, UR16, RZ ;  /* 0x00000010140f7c24 */ /* 0x000fe4000f8e02ff */
[----:B------:R-:W-:-:S04]  /*41b0*/  IMAD.WIDE.U32 R12, R30, UR16, R12 ;  /* 0x000000101e0c7c25 */ /* 0x000fc8000f8e000c */
[----:B------:R-:W-:Y:S02]  /*41c0*/  IMAD R17, R30, UR17, R15 ;  /* 0x000000111e117c24 */ /* 0x000fe4000f8e020f */
[----:B------:R-:W-:Y:S01]  /*41d0*/  FMUL.FTZ R15, R40, UR10 ;  /* 0x0000000a280f7c20 */ /* 0x000fe20008410000 */
[----:B0-----:R-:W-:Y:S02]  /*41e0*/  LEA R14, P1, R12, UR18, 0x2 ;  /* 0x000000120c0e7c11 */ /* 0x001fe4000f8210ff */
[----:B------:R-:W-:Y:S01]  /*41f0*/  IADD3 R17, PT, PT, R13, R17, RZ ;  /* 0x000000110d117210 */ /* 0x000fe20007ffe0ff */
[----:B------:R-:W-:-:S03]  /*4200*/  FFMA.FTZ R18, R24, R15, R26 ;  /* 0x0000000f18127223 */ /* 0x000fc6000001001a */
[----:B------:R-:W-:-:S05]  /*4210*/  LEA.HI.X R15, R12, UR19, R17, 0x2, P1 ;  /* 0x000000130c0f7c11 */ /* 0x000fca00088f1411 */
[----:B------:R0:W-:Y:S02]  /*4220*/  STG.E.64 desc[UR12][R14.64], R18 ;  /* 0x000000120e007986 */ /* 0x0001e4000c101b0c */
.L_x_3024:
[----:B------:R-:W-:Y:S05]  /*4230*/  BSYNC.RECONVERGENT B1 ;  /* 0x0000000000017941 */ /* 0x000fea0003800200 */
.L_x_3023:
        /* <DEDUP_REMOVED lines=19> */
.L_x_3026:
[----:B------:R-:W-:Y:S05]  /*4370*/  BSYNC.RECONVERGENT B1 ;  /* 0x0000000000017941 */ /* 0x000fea0003800200 */
.L_x_3025:
        /* <DEDUP_REMOVED lines=19> */
.L_x_3028:
[----:B------:R-:W-:Y:S05]  /*44b0*/  BSYNC.RECONVERGENT B1 ;  /* 0x0000000000017941 */ /* 0x000fea0003800200 */
.L_x_3027:
[----:B------:R-:W-:Y:S05]  /*44c0*/  @P4 BRA `(.L_x_3029) ;  /* 0x00000020007c4947 */ /* 0x000fea0003800000 */
[----:B------:R-:W1:Y:S01]  /*44d0*/  LDCU.64 UR8, c[0x0][0x3e0] ;  /* 0x00007c00ff0877ac */ /* 0x000e620008000a00 */
[----:B------:R-:W-:Y:S01]  /*44e0*/  MOV R56, R58 ;  /* 0x0000003a00387202 */ /* 0x000fe20000000f00 */
[----:B------:R-:W-:Y:S01]  /*44f0*/  FADD.FTZ R46, R46, -UR5 ;  /* 0x800000052e2e7e21 */ /* 0x000fe20008010000 */
[----:B------:R-:W-:Y:S01]  /*4500*/  FADD.FTZ R47, R47, -UR5 ;  /* 0x800000052f2f7e21 */ /* 0x000fe20008010000 */
[----:B------:R-:W1:Y:S03]  /*4510*/  LDCU.64 UR16, c[0x0][0x380] ;  /* 0x00007000ff1077ac */ /* 0x000e660008000a00 */
[----:B0--34-:R-:W-:-:S04]  /*4520*/  FMUL.FTZ R14, R47, UR10 ;  /* 0x0000000a2f0e7c20 */ /* 0x019fc80008410000 */
[----:B-----5:R-:W-:Y:S01]  /*4530*/  FFMA.FTZ R25, R25, R14, R27 ;  /* 0x0000000e19197223 */ /* 0x020fe2000001001b */
[----:B-12---:R-:W-:Y:S02]  /*4540*/  IMAD R13, R53, UR8, RZ ;  /* 0x00000008350d7c24 */ /* 0x006fe4000f8e02ff */
[----:B------:R-:W-:-:S04]  /*4550*/  IMAD.WIDE.U32 R56, R4, UR8, R56 ;  /* 0x0000000804387c25 */ /* 0x000fc8000f8e0038 */
[----:B------:R-:W-:Y:S02]  /*4560*/  IMAD R15, R4, UR9, R13 ;  /* 0x00000009040f7c24 */ /* 0x000fe4000f8e020d */
[----:B------:R-:W-:Y:S01]  /*4570*/  FMUL.FTZ R13, R46, UR10 ;  /* 0x0000000a2e0d7c20 */ /* 0x000fe20008410000 */
[----:B------:R-:W-:Y:S02]  /*4580*/  LEA R12, P1, R56, UR16, 0x2 ;  /* 0x00000010380c7c11 */ /* 0x000fe4000f8210ff */
[----:B------:R-:W-:Y:S01]  /*4590*/  IADD3 R15, PT, PT, R57, R15, RZ ;  /* 0x0000000f390f7210 */ /* 0x000fe20007ffe0ff */
[----:B------:R-:W-:-:S03]  /*45a0*/  FFMA.FTZ R24, R24, R13, R26 ;  /* 0x0000000d18187223 */ /* 0x000fc6000001001a */
[----:B------:R-:W-:-:S05]  /*45b0*/  LEA.HI.X R13, R56, UR17, R15, 0x2, P1 ;  /* 0x00000011380d7c11 */ /* 0x000fca00088f140f */
[----:B------:R0:W-:Y:S01]  /*45c0*/  STG.E.64 desc[UR12][R12.64], R24 ;  /* 0x000000180c007986 */ /* 0x0001e2000c101b0c */
[----:B------:R-:W-:Y:S05]  /*45d0*/  BRA `(.L_x_3029) ;  /* 0x0000002000387947 */ /* 0x000fea0003800000 */
.L_x_2998:
[----:B------:R-:W0:Y:S01]  /*45e0*/  LDCU.64 UR8, c[0x0][0x3e8] ;  /* 0x00007d00ff0877ac */ /* 0x000e220008000a00 */
[----:B------:R-:W-:Y:S01]  /*45f0*/  BSSY.RECONVERGENT B1, `(.L_x_3030) ;  /* 0x000001f000017945 */ /* 0x000fe20003800200 */
[----:B0-----:R-:W-:-:S04]  /*4600*/  ISETP.GE.U32.AND P1, PT, R50, UR8, PT ;  /* 0x0000000832007c0c */ /* 0x001fc8000bf26070 */
[----:B------:R-:W-:Y:S01]  /*4610*/  ISETP.GE.AND.EX P1, PT, R7, UR9, PT, P1 ;  /* 0x0000000907007c0c */ /* 0x000fe2000bf26310 */
[----:B------:R-:W-:-:S12]  /*4620*/  @P6 BRA `(.L_x_3031) ;  /* 0x00000000006c6947 */ /* 0x000fd80003800000 */
[----:B------:R-:W0:Y:S01]  /*4630*/  LDCU.64 UR16, c[0x0][0x3e0] ;  /* 0x00007c00ff1077ac */ /* 0x000e220008000a00 */
[----:B------:R-:W-:Y:S01]  /*4640*/  MOV R60, R58 ;  /* 0x0000003a003c7202 */ /* 0x000fe20000000f00 */
[----:B------:R-:W-:Y:S01]  /*4650*/  FADD.FTZ R34, R34, -UR5 ;  /* 0x8000000522227e21 */ /* 0x000fe20008010000 */
[----:B------:R-:W-:Y:S01]  /*4660*/  MOV R61, R57 ;  /* 0x00000039003d7202 */ /* 0x000fe20000000f00 */
[----:B------:R-:W1:Y:S01]  /*4670*/  LDCU.64 UR18, c[0x0][0x380] ;  /* 0x00007000ff1277ac */ /* 0x000e620008000a00 */
[----:B------:R-:W-:-:S04]  /*4680*/  FADD.FTZ R35, R35, -UR5 ;  /* 0x8000000523237e21 */ /* 0x000fc80008010000 */
[----:B------:R-:W-:-:S04]  /*4690*/  FMUL.FTZ R35, R35, UR10 ;  /* 0x0000000a23237c20 */ /* 0x000fc80008410000 */
[----:B-----5:R-:W-:Y:S01]  /*46a0*/  FFMA.FTZ R35, R25, R35, R27 ;  /* 0x0000002319237223 */ /* 0x020fe2000001001b */
[----:B0-----:R-:W-:Y:S02]  /*46b0*/  IMAD R55, R5, UR16, RZ ;  /* 0x0000001005377c24 */ /* 0x001fe4000f8e02ff */
[----:B------:R-:W-:-:S04]  /*46c0*/  IMAD.WIDE.U32 R60, R52, UR16, R60 ;  /* 0x00000010343c7c25 */ /* 0x000fc8000f8e003c */
[----:B------:R-:W-:Y:S01]  /*46d0*/  IMAD R55, R52, UR17, R55 ;  /* 0x0000001134377c24 */ /* 0x000fe2000f8e0237 */
[----:B-1----:R-:W-:-:S04]  /*46e0*/  LEA R54, P2, R60, UR18, 0x2 ;  /* 0x000000123c367c11 */ /* 0x002fc8000f8410ff */
[----:B------:R-:W-:Y:S01]  /*46f0*/  IADD3 R55, PT, PT, R61, R55, RZ ;  /* 0x000000373d377210 */ /* 0x000fe20007ffe0ff */
[----:B------:R-:W-:-:S03]  /*4700*/  FMUL.FTZ R61, R34, UR10 ;  /* 0x0000000a223d7c20 */ /* 0x000fc60008410000 */
[----:B------:R-:W-:Y:S01]  /*4710*/  LEA.HI.X R55, R60, UR19, R55, 0x2, P2 ;  /* 0x000000133c377c11 */ /* 0x000fe200090f1437 */
[----:B------:R-:W-:-:S04]  /*4720*/  FFMA.FTZ R34, R24, R61, R26 ;  /* 0x0000003d18227223 */ /* 0x000fc8000001001a */
[----:B------:R-:W-:-:S06]  /*4730*/  FMUL.FTZ R60, R34, -1.4426950216293334961 ;  /* 0xbfb8aa3b223c7820 */ /* 0x000fcc0000410000 */
[----:B------:R-:W0:Y:S02]  /*4740*/  MUFU.EX2 R60, R60 ;  /* 0x0000003c003c7308 */ /* 0x000e240000000800 */
[----:B0-----:R-:W-:Y:S01]  /*4750*/  FADD.FTZ R61, R60, 1 ;  /* 0x3f8000003c3d7421 */ /* 0x001fe20000010000 */
[----:B------:R-:W-:-:S05]  /*4760*/  FMUL.FTZ R60, R35, -1.4426950216293334961 ;  /* 0xbfb8aa3b233c7820 */ /* 0x000fca0000410000 */
[----:B------:R-:W0:Y:S08]  /*4770*/  MUFU.RCP R61, R61 ;  /* 0x0000003d003d7308 */ /* 0x000e300000001000 */
[----:B------:R-:W1:Y:S01]  /*4780*/  MUFU.EX2 R60, R60 ;  /* 0x0000003c003c7308 */ /* 0x000e620000000800 */
[----:B0-----:R-:W-:Y:S01]  /*4790*/  FMUL.FTZ R34, R34, R61 ;  /* 0x0000003d22227220 */ /* 0x001fe20000410000 */
[----:B-1----:R-:W-:-:S06]  /*47a0*/  FADD.FTZ R61, R60, 1 ;  /* 0x3f8000003c3d7421 */ /* 0x002fcc0000010000 */
[----:B------:R-:W0:Y:S02]  /*47b0*/  MUFU.RCP R61, R61 ;  /* 0x0000003d003d7308 */ /* 0x000e240000001000 */
[----:B0-----:R-:W-:-:S05]  /*47c0*/  FMUL.FTZ R35, R35, R61 ;  /* 0x0000003d23237220 */ /* 0x001fca0000410000 */
[----:B------:R0:W-:Y:S02]  /*47d0*/  STG.E.64 desc[UR12][R54.64], R34 ;  /* 0x0000002236007986 */ /* 0x0001e4000c101b0c */
.L_x_3031:
[----:B------:R-:W-:Y:S05]  /*47e0*/  BSYNC.RECONVERGENT B1 ;  /* 0x0000000000017941 */ /* 0x000fea0003800200 */
.L_x_3030:
        /* <DEDUP_REMOVED lines=17> */
[----:B------:R-:W-:Y:S01]  /*4900*/  FFMA.FTZ R31, R25, R54, R27 ;  /* 0x00000036191f7223 */ /* 0x000fe2000001001b */
[----:B------:R-:W-:-:S03]  /*4910*/  FMUL.FTZ R54, R30, -1.4426950216293334961 ;  /* 0xbfb8aa3b1e367820 */ /* 0x000fc60000410000 */
[----:B------:R-:W-:-:S03]  /*4920*/  FMUL.FTZ R60, R31, -1.4426950216293334961 ;  /* 0xbfb8aa3b1f3c7820 */ /* 0x000fc60000410000 */
[----:B------:R-:W0:Y:S04]  /*4930*/  MUFU.EX2 R54, R54 ;  /* 0x0000003600367308 */ /* 0x000e280000000800 */
[----:B------:R-:W1:Y:S01]  /*4940*/  MUFU.EX2 R60, R60 ;  /* 0x0000003c003c7308 */ /* 0x000e620000000800 */
[----:B0-----:R-:W-:Y:S01]  /*4950*/  FADD.FTZ R55, R54, 1 ;  /* 0x3f80000036377421 */ /* 0x001fe20000010000 */
[----:B-1----:R-:W-:-:S05]  /*4960*/  FADD.FTZ R61, R60, 1 ;  /* 0x3f8000003c3d7421 */ /* 0x002fca0000010000 */
[----:B------:R-:W0:Y:S08]  /*4970*/  MUFU.RCP R55, R55 ;  /* 0x0000003700377308 */ /* 0x000e300000001000 */
[----:B------:R-:W1:Y:S01]  /*4980*/  MUFU.RCP R61, R61 ;  /* 0x0000003d003d7308 */ /* 0x000e620000001000 */
[----:B0-----:R-:W-:Y:S01]  /*4990*/  FMUL.FTZ R30, R30, R55 ;  /* 0x000000371e1e7220 */ /* 0x001fe20000410000 */
[----:B-1----:R-:W-:-:S05]  /*49a0*/  FMUL.FTZ R31, R31, R61 ;  /* 0x0000003d1f1f7220 */ /* 0x002fca0000410000 */
[----:B------:R1:W-:Y:S02]  /*49b0*/  STG.E.64 desc[UR12][R34.64], R30 ;  /* 0x0000001e22007986 */ /* 0x0003e4000c101b0c */
.L_x_3033:
[----:B------:R-:W-:Y:S05]  /*49c0*/  BSYNC.RECONVERGENT B1 ;  /* 0x0000000000017941 */ /* 0x000fea0003800200 */
.L_x_3032:
        /* <DEDUP_REMOVED lines=37> */
.L_x_3035:
[----:B------:R-:W-:Y:S05]  /*4c20*/  BSYNC.RECONVERGENT B1 ;  /* 0x0000000000017941 */ /* 0x000fea0003800200 */
.L_x_3034:
        /* <DEDUP_REMOVED lines=31> */
.L_x_3037:
[----:B------:R-:W-:Y:S05]  /*4e20*/  BSYNC.RECONVERGENT B1 ;  /* 0x0000000000017941 */ /* 0x000fea0003800200 */
.L_x_3036:
[----:B------:R-:W-:Y:S04]  /*4e30*/  BSSY.RECONVERGENT B1, `(.L_x_3038) ;  /* 0x000001d000017945 */ /* 0x000fe80003800200 */
[----:B------:R-:W-:Y:S05]  /*4e40*/  @P3 BRA `(.L_x_3039) ;  /* 0x00000000006c3947 */ /* 0x000fea0003800000 */
[----:B------:R-:W-:Y:S01]  /*4e50*/  FADD.FTZ R12, R12, -UR5 ;  /* 0x800000050c0c7e21 */ /* 0x000fe20008010000 */
[----:B------:R-:W-:Y:S01]  /*4e60*/  FADD.FTZ R13, R13, -UR5 ;  /* 0x800000050d0d7e21 */ /* 0x000fe20008010000 */
[----:B------:R-:W2:Y:S02]  /*4e70*/  LDCU.64 UR16, c[0x0][0x3e0] ;  /* 0x00007c00ff1077ac */ /* 0x000ea40008000a00 */
[----:B01----:R-:W-:Y:S01]  /*4e80*/  FMUL.FTZ R31, R12, UR10 ;  /* 0x0000000a0c1f7c20 */ /* 0x003fe20008410000 */
        /* <DEDUP_REMOVED lines=9> */
[----:B------:R-:W-:Y:S01]  /*4f20*/  IMAD R31, R34, UR17, R13 ;  /* 0x00000011221f7c24 */ /* 0x000fe2000f8e020d */
[----:B------:R-:W-:Y:S01]  /*4f30*/  MOV R13, R57 ;  /* 0x00000039000d7202 */ /* 0x000fe20000000f00 */
[----:B-1----:R-:W-:Y:S01]  /*4f40*/  FADD.FTZ R37, R12, 1 ;  /* 0x3f8000000c257421 */ /* 0x002fe20000010000 */
[----:B------:R-:W-:Y:S01]  /*4f50*/  MOV R12, R58 ;  /* 0x0000003a000c7202 */ /* 0x000fe20000000f00 */
[----:B--2---:R-:W-:-:S04]  /*4f60*/  FADD.FTZ R55, R30, 1 ;  /* 0x3f8000001e377421 */ /* 0x004fc80000010000 */
[----:B------:R-:W1:Y:S01]  /*4f70*/  MUFU.RCP R37, R37 ;  /* 0x0000002500257308 */ /* 0x000e620000001000 */
[----:B------:R-:W-:-:S05]  /*4f80*/  IMAD.WIDE.U32 R12, R34, UR16, R12 ;  /* 0x00000010220c7c25 */ /* 0x000fca000f8e000c */
[----:B------:R-:W-:Y:S02]  /*4f90*/  IADD3 R31, PT, PT, R13, R31, RZ ;  /* 0x0000001f0d1f7210 */ /* 0x000fe40007ffe0ff */
[----:B------:R-:W2:Y:S01]  /*4fa0*/  MUFU.RCP R54, R55 ;  /* 0x0000003700367308 */ /* 0x000ea20000001000 */
[----:B0-----:R-:W-:-:S04]  /*4fb0*/  LEA R30, P1, R12, UR18, 0x2 ;  /* 0x000000120c1e7c11 */ /* 0x001fc8000f8210ff */
[----:B------:R-:W-:Y:S01]  /*4fc0*/  LEA.HI.X R31, R12, UR19, R31, 0x2, P1 ;  /* 0x000000130c1f7c11 */ /* 0x000fe200088f141f */
[----:B-1----:R-:W-:Y:S01]  /*4fd0*/  FMUL.FTZ R12, R36, R37 ;  /* 0x00000025240c7220 */ /* 0x002fe20000410000 */
[----:B--2---:R-:W-:-:S05]  /*4fe0*/  FMUL.FTZ R13, R33, R54 ;  /* 0x00000036210d7220 */ /* 0x004fca0000410000 */
[----:B------:R2:W-:Y:S02]  /*4ff0*/  STG.E.64 desc[UR12][R30.64], R12 ;  /* 0x0000000c1e007986 */ /* 0x0005e4000c101b0c */
.L_x_3039:
[----:B------:R-:W-:Y:S05]  /*5000*/  BSYNC.RECONVERGENT B1 ;  /* 0x0000000000017941 */ /* 0x000fea0003800200 */
.L_x_3038:
        /* <DEDUP_REMOVED lines=47> */
.L_x_3041:
[----:B------:R-:W-:Y:S05]  /*5300*/  BSYNC.RECONVERGENT B1 ;  /* 0x0000000000017941 */ /* 0x000fea0003800200 */
.L_x_3040:
        /* <DEDUP_REMOVED lines=29> */
.L_x_3043:
[----:B------:R-:W-:Y:S05]  /*54e0*/  BSYNC.RECONVERGENT B1 ;  /* 0x0000000000017941 */ /* 0x000fea0003800200 */
.L_x_3042:
[----:B------:R-:W-:Y:S01]  /*54f0*/  BSSY.RECONVERGENT B1, `(.L_x_3044) ;  /* 0x0000020000017945 */ /* 0x000fe20003800200 */
[C---:B------:R-:W-:Y:S02]  /*5500*/  IADD3 R16, PT, PT, R52.reuse, 0x140, RZ ;  /* 0x0000014034107810 */ /* 0x040fe40007ffe0ff */
[C---:B------:R-:W-:Y:S02]  /*5510*/  IADD3 R17, PT, PT, R52.reuse, 0x160, RZ ;  /* 0x0000016034117810 */ /* 0x040fe40007ffe0ff */
[----:B0-----:R-:W-:Y:S01]  /*5520*/  IADD3 R30, PT, PT, R52, 0x180, RZ ;  /* 0x00000180341e7810 */ /* 0x001fe20007ffe0ff */
[----:B------:R-:W-:Y:S06]  /*5530*/  @P4 BRA `(.L_x_3045) ;  /* 0x00000000006c4947 */ /* 0x000fec0003800000 */
[----:B------:R-:W-:Y:S01]  /*5540*/  FADD.FTZ R18, R18, -UR5 ;  /* 0x8000000512127e21 */ /* 0x000fe20008010000 */
[----:B-1----:R-:W-:Y:S01]  /*5550*/  FADD.FTZ R12, R19, -UR5 ;  /* 0x80000005130c7e21 */ /* 0x002fe20008010000 */
        /* <DEDUP_REMOVED lines=20> */
[----:B-1----:R-:W-:-:S04]  /*56a0*/  LEA R14, P1, R54, UR18, 0x2 ;  /* 0x00000012360e7c11 */ /* 0x002fc8000f8210ff */
[----:B------:R-:W-:Y:S01]  /*56b0*/  LEA.HI.X R15, R54, UR19, R15, 0x2, P1 ;  /* 0x00000013360f7c11 */ /* 0x000fe200088f140f */
[----:B0-----:R-:W-:Y:S01]  /*56c0*/  FMUL.FTZ R12, R19, R32 ;  /* 0x00000020130c7220 */ /* 0x001fe20000410000 */
[----:B--2---:R-:W-:-:S05]  /*56d0*/  FMUL.FTZ R13, R18, R31 ;  /* 0x0000001f120d7220 */ /* 0x004fca0000410000 */
[----:B------:R0:W-:Y:S02]  /*56e0*/  STG.E.64 desc[UR12][R14.64], R12 ;  /* 0x0000000c0e007986 */ /* 0x0001e4000c101b0c */
.L_x_3045:
[----:B------:R-:W-:Y:S05]  /*56f0*/  BSYNC.RECONVERGENT B1 ;  /* 0x0000000000017941 */ /* 0x000fea0003800200 */
.L_x_3044:
        /* <DEDUP_REMOVED lines=29> */
.L_x_3047:
[----:B------:R-:W-:Y:S05]  /*58d0*/  BSYNC.RECONVERGENT B1 ;  /* 0x0000000000017941 */ /* 0x000fea0003800200 */
.L_x_3046:
        /* <DEDUP_REMOVED lines=16> */
[----:B-1----:R-:W-:Y:S01]  /*59e0*/  FADD.FTZ R22, R14, 1 ;  /* 0x3f8000000e167421 */ /* 0x002fe20000010000 */
[----:B--2---:R-:W-:Y:S01]  /*59f0*/  FADD.FTZ R20, R12, 1 ;  /* 0x3f8000000c147421 */ /* 0x004fe20000010000 */
[----:B------:R-:W-:-:S04]  /*5a00*/  MOV R12, R58 ;  /* 0x0000003a000c7202 */ /* 0x000fc80000000f00 */
[----:B------:R-:W1:Y:S01]  /*5a10*/  MUFU.RCP R22, R22 ;  /* 0x0000001600167308 */ /* 0x000e620000001000 */
[----:B------:R-:W-:-:S07]  /*5a20*/  IMAD.WIDE.U32 R12, R33, UR16, R12 ;  /* 0x00000010210c7c25 */ /* 0x000fce000f8e000c */
[----:B------:R-:W2:Y:S01]  /*5a30*/  MUFU.RCP R21, R20 ;  /* 0x0000001400157308 */ /* 0x000ea20000001000 */
[----:B------:R-:W-:Y:S01]  /*5a40*/  IMAD R33, R33, UR17, R34 ;  /* 0x0000001121217c24 */ /* 0x000fe2000f8e0222 */
[----:B0-----:R-:W-:-:S04]  /*5a50*/  LEA R14, P1, R12, UR18, 0x2 ;  /* 0x000000120c0e7c11 */ /* 0x001fc8000f8210ff */
[----:B------:R-:W-:-:S04]  /*5a60*/  IADD3 R33, PT, PT, R13, R33, RZ ;  /* 0x000000210d217210 */ /* 0x000fc80007ffe0ff */
[----:B------:R-:W-:Y:S01]  /*5a70*/  LEA.HI.X R15, R12, UR19, R33, 0x2, P1 ;  /* 0x000000130c0f7c11 */ /* 0x000fe200088f1421 */
[----:B-1----:R-:W-:Y:S01]  /*5a80*/  FMUL.FTZ R13, R19, R22 ;  /* 0x00000016130d7220 */ /* 0x002fe20000410000 */
[----:B--2---:R-:W-:-:S05]  /*5a90*/  FMUL.FTZ R12, R18, R21 ;  /* 0x00000015120c7220 */ /* 0x004fca0000410000 */
[----:B------:R3:W-:Y:S02]  /*5aa0*/  STG.E.64 desc[UR12][R14.64], R12 ;  /* 0x0000000c0e007986 */ /* 0x0007e4000c101b0c */
.L_x_3049:
[----:B------:R-:W-:Y:S05]  /*5ab0*/  BSYNC.RECONVERGENT B1 ;  /* 0x0000000000017941 */ /* 0x000fea0003800200 */
.L_x_3048:
[----:B------:R-:W-:Y:S01]  /*5ac0*/  ISETP.GE.U32.AND P5, PT, R16, UR8, PT ;  /* 0x0000000810007c0c */ /* 0x000fe2000bfa6070 */
[----:B------:R-:W-:Y:S01]  /*5ad0*/  BSSY.RECONVERGENT B1, `(.L_x_3050) ;  /* 0x000002b000017945 */ /* 0x000fe20003800200 */
[----:B0123--:R-:W-:Y:S02]  /*5ae0*/  SHF.R.S32.HI R15, RZ, 0x1f, R16 ;  /* 0x0000001fff0f7819 */ /* 0x00ffe40000011410 */
        /* <DEDUP_REMOVED lines=41> */
.L_x_3051:
[----:B------:R-:W-:Y:S05]  /*5d80*/  BSYNC.RECONVERGENT B1 ;  /* 0x0000000000017941 */ /* 0x000fea0003800200 */
.L_x_3050:
[----:B------:R-:W-:Y:S04]  /*5d90*/  BSSY.RECONVERGENT B1, `(.L_x_3052) ;  /* 0x000001d000017945 */ /* 0x000fe80003800200 */
[----:B------:R-:W-:Y:S05]  /*5da0*/  @P2 BRA `(.L_x_3053) ;  /* 0x00000000006c2947 */ /* 0x000fea0003800000 */
[----:B------:R-:W-:Y:S01]  /*5db0*/  FADD.FTZ R38, R38, -UR5 ;  /* 0x8000000526267e21 */ /* 0x000fe20008010000 */
[----:B------:R-:W-:Y:S01]  /*5dc0*/  FADD.FTZ R39, R39, -UR5 ;  /* 0x8000000527277e21 */ /* 0x000fe20008010000 */
[----:B------:R-:W1:Y:S02]  /*5dd0*/  LDCU.64 UR16, c[0x0][0x3e0] ;  /* 0x00007c00ff1077ac */ /* 0x000e640008000a00 */
[----:B0-----:R-:W-:Y:S01]  /*5de0*/  FMUL.FTZ R13, R38, UR10 ;  /* 0x0000000a260d7c20 */ /* 0x001fe20008410000 */
[----:B------:R-:W-:Y:S01]  /*5df0*/  FMUL.FTZ R14, R39, UR10 ;  /* 0x0000000a270e7c20 */ /* 0x000fe20008410000 */
[----:B------:R-:W0:Y:S02]  /*5e00*/  LDCU.64 UR18, c[0x0][0x380] ;  /* 0x00007000ff1277ac */ /* 0x000e240008000a00 */
[----:B-----5:R-:W-:Y:S01]  /*5e10*/  FFMA.FTZ R21, R24, R13, R26 ;  /* 0x0000000d18157223 */ /* 0x020fe2000001001a */
[----:B------:R-:W-:Y:S01]  /*5e20*/  FFMA.FTZ R23, R25, R14, R27 ;  /* 0x0000000e19177223 */ /* 0x000fe2000001001b */
[----:B------:R-:W-:-:S02]  /*5e30*/  MOV R13, R57 ;  /* 0x00000039000d7202 */ /* 0x000fc40000000f00 */
[----:B------:R-:W-:Y:S01]  /*5e40*/  FMUL.FTZ R12, R21, -1.4426950216293334961 ;  /* 0xbfb8aa3b150c7820 */ /* 0x000fe20000410000 */
[----:B------:R-:W-:-:S05]  /*5e50*/  FMUL.FTZ R14, R23, -1.4426950216293334961 ;  /* 0xbfb8aa3b170e7820 */ /* 0x000fca0000410000 */
[----:B------:R-:W2:Y:S01]  /*5e60*/  MUFU.EX2 R12, R12 ;  /* 0x0000000c000c7308 */ /* 0x000ea20000000800 */
[----:B-1----:R-:W-:-:S03]  /*5e70*/  IMAD R22, R19, UR16, RZ ;  /* 0x0000001013167c24 */ /* 0x002fc6000f8e02ff */
[----:B------:R-:W1:Y:S01]  /*5e80*/  MUFU.EX2 R14, R14 ;  /* 0x0000000e000e7308 */ /* 0x000e620000000800 */
[----:B--2---:R-:W-:Y:S01]  /*5e90*/  FADD.FTZ R16, R12, 1 ;  /* 0x3f8000000c107421 */ /* 0x004fe20000010000 */
[----:B------:R-:W-:Y:S01]  /*5ea0*/  MOV R12, R58 ;  /* 0x0000003a000c7202 */ /* 0x000fe20000000f00 */
[----:B-1----:R-:W-:-:S04]  /*5eb0*/  FADD.FTZ R20, R14, 1 ;  /* 0x3f8000000e147421 */ /* 0x002fc80000010000 */
[----:B------:R-:W1:Y:S01]  /*5ec0*/  MUFU.RCP R16, R16 ;  /* 0x0000001000107308 */ /* 0x000e620000001000 */
[----:B------:R-:W-:-:S04]  /*5ed0*/  IMAD.WIDE.U32 R12, R17, UR16, R12 ;  /* 0x00000010110c7c25 */ /* 0x000fc8000f8e000c */
[----:B------:R-:W-:Y:S01]  /*5ee0*/  IMAD R17, R17, UR17, R22 ;  /* 0x0000001111117c24 */ /* 0x000fe2000f8e0216 */
[----:B0-----:R-:W-:Y:S02]  /*5ef0*/  LEA R14, P2, R12, UR18, 0x2 ;  /* 0x000000120c0e7c11 */ /* 0x001fe4000f8410ff */
[----:B------:R-:W0:Y:S02]  /*5f00*/  MUFU.RCP R20, R20 ;  /* 0x0000001400147308 */ /* 0x000e240000001000 */
[----:B------:R-:W-:-:S04]  /*5f10*/  IADD3 R17, PT, PT, R13, R17, RZ ;  /* 0x000000110d117210 */ /* 0x000fc80007ffe0ff */
[----:B------:R-:W-:Y:S01]  /*5f20*/  LEA.HI.X R15, R12, UR19, R17, 0x2, P2 ;  /* 0x000000130c0f7c11 */ /* 0x000fe200090f1411 */
[----:B-1----:R-:W-:Y:S01]  /*5f30*/  FMUL.FTZ R12, R21, R16 ;  /* 0x00000010150c7220 */ /* 0x002fe20000410000 */
[----:B0-----:R-:W-:-:S05]  /*5f40*/  FMUL.FTZ R13, R23, R20 ;  /* 0x00000014170d7220 */ /* 0x001fca0000410000 */
[----:B------:R1:W-:Y:S02]  /*5f50*/  STG.E.64 desc[UR12][R14.64], R12 ;  /* 0x0000000c0e007986 */ /* 0x0003e4000c101b0c */
.L_x_3053:
[----:B------:R-:W-:Y:S05]  /*5f60*/  BSYNC.RECONVERGENT B1 ;  /* 0x0000000000017941 */ /* 0x000fea0003800200 */
.L_x_3052:
        /* <DEDUP_REMOVED lines=29> */
.L_x_3055:
[----:B------:R-:W-:Y:S05]  /*6140*/  BSYNC.RECONVERGENT B1 ;  /* 0x0000000000017941 */ /* 0x000fea0003800200 */
.L_x_3054:
[----:B------:R-:W-:Y:S04]  /*6150*/  BSSY.RECONVERGENT B1, `(.L_x_3056) ;  /* 0x000001d000017945 */ /* 0x000fe80003800200 */
[----:B------:R-:W-:Y:S05]  /*6160*/  @P6 BRA `(.L_x_3057) ;  /* 0x00000000006c6947 */ /* 0x000fea0003800000 */
[----:B------:R-:W-:Y:S01]  /*6170*/  FADD.FTZ R42, R42, -UR5 ;  /* 0x800000052a2a7e21 */ /* 0x000fe20008010000 */
[----:B------:R-:W-:Y:S01]  /*6180*/  FADD.FTZ R43, R43, -UR5 ;  /* 0x800000052b2b7e21 */ /* 0x000fe20008010000 */
[----:B------:R-:W3:Y:S02]  /*6190*/  LDCU.64 UR16, c[0x0][0x3e0] ;  /* 0x00007c00ff1077ac */ /* 0x000ee40008000a00 */
[----:B01----:R-:W-:Y:S01]  /*61a0*/  FMUL.FTZ R13, R42, UR10 ;  /* 0x0000000a2a0d7c20 */ /* 0x003fe20008410000 */
[----:B--2---:R-:W-:Y:S01]  /*61b0*/  FMUL.FTZ R14, R43, UR10 ;  /* 0x0000000a2b0e7c20 */ /* 0x004fe20008410000 */
        /* <DEDUP_REMOVED lines=22> */
.L_x_3057:
[----:B------:R-:W-:Y:S05]  /*6320*/  BSYNC.RECONVERGENT B1 ;  /* 0x0000000000017941 */ /* 0x000fea0003800200 */
.L_x_3056:
        /* <DEDUP_REMOVED lines=29> */
.L_x_3059:
[----:B------:R-:W-:Y:S05]  /*6500*/  BSYNC.RECONVERGENT B1 ;  /* 0x0000000000017941 */ /* 0x000fea0003800200 */
.L_x_3058:
[----:B------:R-:W-:Y:S05]  /*6510*/  @P4 BRA `(.L_x_3029) ;  /* 0x0000000000684947 */ /* 0x000fea0003800000 */
[----:B------:R-:W-:Y:S01]  /*6520*/  FADD.FTZ R46, R46, -UR5 ;  /* 0x800000052e2e7e21 */ /* 0x000fe20008010000 */
[----:B------:R-:W-:Y:S01]  /*6530*/  FADD.FTZ R47, R47, -UR5 ;  /* 0x800000052f2f7e21 */ /* 0x000fe20008010000 */
[----:B------:R-:W2:Y:S01]  /*6540*/  LDCU.64 UR8, c[0x0][0x3e0] ;  /* 0x00007c00ff0877ac */ /* 0x000ea20008000a00 */
[----:B------:R-:W-:Y:S01]  /*6550*/  MOV R56, R58 ;  /* 0x0000003a00387202 */ /* 0x000fe20000000f00 */
[----:B01--4-:R-:W-:Y:S01]  /*6560*/  FMUL.FTZ R13, R46, UR10 ;  /* 0x0000000a2e0d7c20 */ /* 0x013fe20008410000 */
[----:B--23--:R-:W-:Y:S01]  /*6570*/  FMUL.FTZ R14, R47, UR10 ;  /* 0x0000000a2f0e7c20 */ /* 0x00cfe20008410000 */
[----:B------:R-:W0:Y:S02]  /*6580*/  LDCU.64 UR16, c[0x0][0x380] ;  /* 0x00007000ff1077ac */ /* 0x000e240008000a00 */
[----:B-----5:R-:W-:Y:S01]  /*6590*/  FFMA.FTZ R17, R24, R13, R26 ;  /* 0x0000000d18117223 */ /* 0x020fe2000001001a */
[----:B------:R-:W-:-:S03]  /*65a0*/  FFMA.FTZ R18, R25, R14, R27 ;  /* 0x0000000e19127223 */ /* 0x000fc6000001001b */
[----:B------:R-:W-:Y:S01]  /*65b0*/  FMUL.FTZ R12, R17, -1.4426950216293334961 ;  /* 0xbfb8aa3b110c7820 */ /* 0x000fe20000410000 */
[----:B------:R-:W-:-:S05]  /*65c0*/  FMUL.FTZ R13, R18, -1.4426950216293334961 ;  /* 0xbfb8aa3b120d7820 */ /* 0x000fca0000410000 */
[----:B------:R-:W1:Y:S01]  /*65d0*/  MUFU.EX2 R12, R12 ;  /* 0x0000000c000c7308 */ /* 0x000e620000000800 */
[----:B------:R-:W-:-:S03]  /*65e0*/  IMAD R19, R53, UR8, RZ ;  /* 0x0000000835137c24 */ /* 0x000fc6000f8e02ff */
        /* <DEDUP_REMOVED lines=13> */
.L_x_3029:
[----:B------:R-:W-:Y:S05]  /*66c0*/  BSYNC.RECONVERGENT B0 ;  /* 0x0000000000007941 */ /* 0x000fea0003800200 */
.L_x_2997:
        /* <DEDUP_REMOVED lines=8> */
.L_x_3061:
        /* <DEDUP_REMOVED lines=11> */
.L_x_3470:


//--------------------- .text._Z35group_norm_nhwc_fwd_one_pass_kernelI11Fp32IOBf16WLi64ELi16ELi256EEv26Group_norm_nhwc_fwd_params --------------------------
	.section	.text._Z35group_norm_nhwc_fwd_one_pass_kernelI11Fp32IOBf16WLi64ELi16ELi256EEv26Group_norm_nhwc_fwd_params,"ax",@progbits
	.align	128
        .global         _Z35group_norm_nhwc_fwd_one_pass_kernelI11Fp32IOBf16WLi64ELi16ELi256EEv26Group_norm_nhwc_fwd_params
        .type           _Z35group_norm_nhwc_fwd_one_pass_kernelI11Fp32IOBf16WLi64ELi16ELi256EEv26Group_norm_nhwc_fwd_params,@function
        .size           _Z35group_norm_nhwc_fwd_one_pass_kernelI11Fp32IOBf16WLi64ELi16ELi256EEv26Group_norm_nhwc_fwd_params,(.L_x_3471 - _Z35group_norm_nhwc_fwd_one_pass_kernelI11Fp32IOBf16WLi64ELi16ELi256EEv26Group_norm_nhwc_fwd_params)
        .other          _Z35group_norm_nhwc_fwd_one_pass_kernelI11Fp32IOBf16WLi64ELi16ELi256EEv26Group_norm_nhwc_fwd_params,@"STO_CUDA_ENTRY STV_DEFAULT"
_Z35group_norm_nhwc_fwd_one_pass_kernelI11Fp32IOBf16WLi64ELi16ELi256EEv26Group_norm_nhwc_fwd_params:
.text._Z35group_norm_nhwc_fwd_one_pass_kernelI11Fp32IOBf16WLi64ELi16ELi256EEv26Group_norm_nhwc_fwd_params:
        /* <DEDUP_REMOVED lines=26> */
.L_x_3081:
[----:B0-----:R-:W0:Y:S01]  /*01a0*/  LDC R11, c[0x0][0x3f8] ;  /* 0x0000fe00ff0b7b82 */ /* 0x001e220000000800 */
[----:B-1----:R-:W1:Y:S01]  /*01b0*/  LDCU.64 UR10, c[0x0][0x3e8] ;  /* 0x00007d00ff0a77ac */ /* 0x002e620008000a00 */
[----:B--2---:R-:W3:Y:S01]  /*01c0*/  S2R R12, SR_TID.X ;  /* 0x00000000000c7919 */ /* 0x004ee20000002100 */
[----:B------:R-:W-:Y:S02]  /*01d0*/  SHF.R.S32.HI R17, RZ, 0x1f, R27 ;  /* 0x0000001fff117819 */ /* 0x000fe4000001141b */
[----:B------:R-:W-:-:S04]  /*01e0*/  IADD3 R13, PT, PT, R27, 0x20, RZ ;  /* 0x000000201b0d7810 */ /* 0x000fc80007ffe0ff */
[----:B------:R-:W-:Y:S02]  /*01f0*/  SHF.R.S32.HI R15, RZ, 0x1f, R13 ;  /* 0x0000001fff0f7819 */ /* 0x000fe4000001140d */
[----:B0-----:R-:W-:Y:S02]  /*0200*/  IABS R5, R11 ;  /* 0x0000000b00057213 */ /* 0x001fe40000000000 */
        /* <DEDUP_REMOVED lines=20> */
[----:B------:R-:W-:-:S11]  /*0350*/  ISETP.GE.AND.EX P2, PT, R15, UR11, PT, P2 ;  /* 0x0000000b0f007c0c */ /* 0x000fd6000bf46320 */
[----:B------:R-:W-:Y:S01]  /*0360*/  @P1 VIADD R3, R3, 0x1 ;  /* 0x0000000103031836 */ /* 0x000fe20000000000 */
[----:B------:R-:W-:Y:S01]  /*0370*/  ISETP.GE.U32.AND P1, PT, R27, UR10, PT ;  /* 0x0000000a1b007c0c */ /* 0x000fe2000bf26070 */
[----:B------:R-:W0:Y:S03]  /*0380*/  @!P2 LDC.64 R4, c[0x0][0x390] ;  /* 0x0000e400ff04ab82 */ /* 0x000e260000000a00 */
[----:B------:R-:W-:Y:S01]  /*0390*/  ISETP.GE.AND.EX P1, PT, R17, UR11, PT, P1 ;  /* 0x0000000b11007c0c */ /* 0x000fe2000bf26310 */
[----:B------:R-:W1:Y:S01]  /*03a0*/  LDCU.64 UR10, c[0x0][0x3f0] ;  /* 0x00007e00ff0a77ac */ /* 0x000e620008000a00 */
[----:B------:R-:W-:Y:S02]  /*03b0*/  MOV R19, R3 ;  /* 0x0000000300137202 */ /* 0x000fe40000000f00 */
[----:B---3--:R-:W-:Y:S02]  /*03c0*/  SHF.L.U32 R3, R12, 0x1, RZ ;  /* 0x000000010c037819 */ /* 0x008fe400000006ff */
[----:B------:R-:W-:-:S02]  /*03d0*/  @!P4 IADD3 R19, PT, PT, -R19, RZ, RZ ;  /* 0x000000ff1313c210 */ /* 0x000fc40007ffe1ff */
[----:B------:R-:W-:Y:S02]  /*03e0*/  @!P3 LOP3.LUT R19, RZ, R11, RZ, 0x33, !PT ;  /* 0x0000000bff13b212 */ /* 0x000fe400078e33ff */
[----:B------:R-:W-:Y:S02]  /*03f0*/  LOP3.LUT R3, R3, 0xe, RZ, 0xc0, !PT ;  /* 0x0000000e03037812 */ /* 0x000fe400078ec0ff */
        /* <DEDUP_REMOVED lines=78> */
.L_x_3063:
[----:B------:R-:W-:Y:S05]  /*08e0*/  BSYNC.RECONVERGENT B0 ;  /* 0x0000000000007941 */ /* 0x000fea0003800200 */
.L_x_3062:
        /* <DEDUP_REMOVED lines=26> */
.L_x_3065:
[----:B------:R-:W-:Y:S05]  /*0a90*/  BSYNC.RECONVERGENT B0 ;  /* 0x0000000000007941 */ /* 0x000fea0003800200 */
.L_x_3064:
        /* <DEDUP_REMOVED lines=33> */
.L_x_3068:
[----:B------:R-:W2:Y:S04]  /*0cb0*/  LDG.E.STRONG.GPU R6, desc[UR14][R4.64] ;  /* 0x0000000e04067981 */ /* 0x000ea8000c1ef900 */
[----:B--2---:R-:W-:Y:S01]  /*0cc0*/  CCTL.IVALL ;  /* 0x00000000ff00798f */ /* 0x004fe20002000000 */
[----:B------:R-:W-:Y:S05]  /*0cd0*/  YIELD ;  /* 0x0000000000007946 */ /* 0x000fea0003800000 */
[----:B------:R-:W-:-:S13]  /*0ce0*/  ISETP.NE.AND P4, PT, R6, R9, PT ;  /* 0x000000090600720c */ /* 0x000fda0003f85270 */
[----:B------:R-:W-:Y:S05]  /*0cf0*/  @P4 BRA `(.L_x_3068) ;  /* 0xfffffffc00ec4947 */ /* 0x000fea000383ffff */
.L_x_3067:
        /* <DEDUP_REMOVED lines=15> */
.L_x_3070:
        /* <DEDUP_REMOVED lines=23> */
[----:B------:R-:W-:Y:S02]  /*0f60*/  MOV R10, UR26 ;  /* 0x0000001a000a7c02 */ /* 0x000fe40008000f00 */
[----:B------:R-:W-:Y:S01]  /*0f70*/  MOV R11, UR27 ;  /* 0x0000001b000b7c02 */ /* 0x000fe20008000f00 */
[----:B------:R-:W2:Y:S01]  /*0f80*/  @!P4 LDG.E.64 R6, desc[UR14][R6.64] ;  /* 0x0000000e0606c981 */ /* 0x000ea2000c1e1b00 */
[----:B---3--:R-:W-:Y:S01]  /*0f90*/  IMAD.U32 R8, RZ, RZ, UR24 ;  /* 0x00000018ff087e24 */ /* 0x008fe2000f8e00ff */
        /* <DEDUP_REMOVED lines=64> */
.L_x_3069:
        /* <DEDUP_REMOVED lines=30> */
[----:B0--3--:R-:W-:Y:S01]  /*1580*/  @!P6 FADD.FTZ R22, R22, R4 ;  /* 0x000000041616e221 */ /* 0x009fe20000010000 */
[----:B------:R-:W-:Y:S01]  /*1590*/  @!P6 FADD.FTZ R23, R23, R5 ;  /* 0x000000051717e221 */ /* 0x000fe20000010000 */
[----:B------:R-:W-:Y:S02]  /*15a0*/  ISETP.EQ.OR P6, PT, R6, UR18, P3 ;  /* 0x0000001206007c0c */ /* 0x000fe40009fc2670 */
[----:B------:R-:W-:Y:S02]  /*15b0*/  MOV R4, UR10 ;  /* 0x0000000a00047c02 */ /* 0x000fe40008000f00 */
[----:B------:R-:W-:Y:S02]  /*15c0*/  MOV R5, UR11 ;  /* 0x0000000b00057c02 */ /* 0x000fe40008000f00 */
[----:B------:R-:W-:-:S04]  /*15d0*/  MOV R6, UR12 ;  /* 0x0000000c00067c02 */ /* 0x000fc80008000f00 */
[----:B------:R-:W2:Y:S03]  /*15e0*/  @!P5 LDG.E.64 R4, desc[UR14][R4.64] ;  /* 0x0000000e0404d981 */ /* 0x000ea6000c1e1b00 */
[----:B------:R-:W-:Y:S01]  /*15f0*/  VOTEU.ALL UP3, P6 ;  /* 0x0000000000ff7886 */ /* 0x000fe20003060000 */
[----:B------:R-:W3:Y:S04]  /*1600*/  @!P4 LDG.E.64 R6, desc[UR14][R6.64] ;  /* 0x0000000e0606c981 */ /* 0x000ee8000c1e1b00 */
[----:B------:R-:W-:-:S04]  /*1610*/  @!UP3 UIMAD UR9, UR9, UR19, UR6 ;  /* 0x000000130909b2a4 */ /* 0x000fc8000f8e0206 */
[----:B------:R-:W-:-:S06]  /*1620*/  @!UP3 UIMAD.WIDE.U32 UR10, UR9, 0x8, UR16 ;  /* 0x00000008090ab8a5 */ /* 0x000fcc000f8e0010 */
[----:B------:R-:W-:Y:S02]  /*1630*/  MOV R8, UR10 ;  /* 0x0000000a00087c02 */ /* 0x000fe40008000f00 */
[----:B------:R-:W-:-:S06]  /*1640*/  MOV R9, UR11 ;  /* 0x0000000b00097c02 */ /* 0x000fcc0008000f00 */
[----:B------:R-:W4:Y:S01]  /*1650*/  @!P6 LDG.E.64 R8, desc[UR14][R8.64] ;  /* 0x0000000e0808e981 */ /* 0x000f22000c1e1b00 */
[----:B------:R-:W-:-:S05]  /*1660*/  MOV R11, UR5 ;  /* 0x00000005000b7c02 */ /* 0x000fca0008000f00 */
[----:B------:R-:W-:-:S05]  /*1670*/  VIADD R11, R11, 0x4 ;  /* 0x000000040b0b7836 */ /* 0x000fca0000000000 */
[----:B------:R-:W-:Y:S01]  /*1680*/  R2UR UR5, R11 ;  /* 0x000000000b0572ca */ /* 0x000fe200000e0000 */
[----:B--2---:R-:W-:Y:S01]  /*1690*/  @!P5 FADD.FTZ R22, R22, R4 ;  /* 0x000000041616d221 */ /* 0x004fe20000010000 */
[----:B------:R-:W-:-:S03]  /*16a0*/  @!P5 FADD.FTZ R23, R23, R5 ;  /* 0x000000051717d221 */ /* 0x000fc60000010000 */
[----:B---3--:R-:W-:Y:S01]  /*16b0*/  @!P4 FADD.FTZ R22, R22, R6 ;  /* 0x000000061616c221 */ /* 0x008fe20000010000 */
[----:B------:R-:W-:-:S03]  /*16c0*/  @!P4 FADD.FTZ R23, R23, R7 ;  /* 0x000000071717c221 */ /* 0x000fc60000010000 */
[----:B----4-:R-:W-:Y:S01]  /*16d0*/  @!P6 FADD.FTZ R22, R22, R8 ;  /* 0x000000081616e221 */ /* 0x010fe20000010000 */
[----:B------:R-:W-:-:S07]  /*16e0*/  @!P6 FADD.FTZ R23, R23, R9 ;  /* 0x000000091717e221 */ /* 0x000fce0000010000 */
.L_x_3071:
        /* <DEDUP_REMOVED lines=19> */
[----:B------:R-:W2:Y:S01]  /*1820*/  @!P2 LDG.E.64 R6, desc[UR14][R6.64] ;  /* 0x0000000e0606a981 */ /* 0x000ea2000c1e1b00 */
[----:B---3--:R-:W-:-:S05]  /*1830*/  MOV R8, UR5 ;  /* 0x0000000500087c02 */ /* 0x008fca0008000f00 */
[----:B------:R-:W-:-:S05]  /*1840*/  VIADD R8, R8, 0x2 ;  /* 0x0000000208087836 */ /* 0x000fca0000000000 */
[----:B------:R-:W-:Y:S01]  /*1850*/  R2UR UR5, R8 ;  /* 0x00000000080572ca */ /* 0x000fe200000e0000 */
[----:B0-----:R-:W-:Y:S01]  /*1860*/  @!P4 FADD.FTZ R22, R22, R4 ;  /* 0x000000041616c221 */ /* 0x001fe20000010000 */
[----:B------:R-:W-:-:S03]  /*1870*/  @!P4 FADD.FTZ R23, R23, R5 ;  /* 0x000000051717c221 */ /* 0x000fc60000010000 */
[----:B--2---:R-:W-:Y:S01]  /*1880*/  @!P2 FADD.FTZ R22, R22, R6 ;  /* 0x000000061616a221 */ /* 0x004fe20000010000 */
[----:B------:R-:W-:-:S09]  /*1890*/  @!P2 FADD.FTZ R23, R23, R7 ;  /* 0x000000071717a221 */ /* 0x000fd20000010000 */
.L_x_3072:
        /* <DEDUP_REMOVED lines=13> */
.L_x_3073:
[----:B------:R-:W-:Y:S05]  /*1970*/  BSYNC.RECONVERGENT B0 ;  /* 0x0000000000007941 */ /* 0x000fea0003800200 */
.L_x_3066:
[----:B------:R-:W4:Y:S01]  /*1980*/  S2UR UR9, SR_CgaCtaId ;  /* 0x00000000000979c3 */ /* 0x000f220000008800 */
[----:B------:R-:W5:Y:S01]  /*1990*/  S2R R10, SR_TID.X ;  /* 0x00000000000a7919 */ /* 0x000f620000002100 */
[----:B------:R-:W0:Y:S01]  /*19a0*/  LDCU UR10, c[0x0][0x414] ;  /* 0x00008280ff0a77ac */ /* 0x000e220008000800 */
[----:B------:R-:W-:Y:S01]  /*19b0*/  MOV R13, UR8 ;  /* 0x00000008000d7c02 */ /* 0x000fe20008000f00 */
[----:B------:R-:W-:-:S04]  /*19c0*/  UMOV UR5, 0x400 ;  /* 0x0000040000057882 */ /* 0x000fc80000000000 */
[----:B---3--:R-:W3:Y:S08]  /*19d0*/  @P0 LDC.64 R8, c[0x0][0x388] ;  /* 0x0000e200ff080b82 */ /* 0x008ef00000000a00 */
[----:B-12---:R-:W1:Y:S01]  /*19e0*/  LDC.64 R6, c[0x0][0x398] ;  /* 0x0000e600ff067b82 */ /* 0x006e620000000a00 */
[----:B0-----:R-:W-:Y:S01]  /*19f0*/  @P0 FMUL.FTZ R12, R22, UR10 ;  /* 0x0000000a160c0c20 */ /* 0x001fe20008410000 */
[----:B----4-:R-:W-:-:S06]  /*1a00*/  ULEA UR5, UR9, UR5, 0x18 ;  /* 0x0000000509057291 */ /* 0x010fcc000f8ec0ff */
[----:B------:R-:W0:Y:S01]  /*1a10*/  LDC.64 R4, c[0x0][0x3a0] ;  /* 0x0000e800ff047b82 */ /* 0x000e220000000a00 */
[----:B---3--:R-:W-:-:S04]  /*1a20*/  @P0 IMAD.WIDE R8, R13, 0x8, R8 ;  /* 0x000000080d080825 */ /* 0x008fc800078e0208 */
[----:B------:R-:W-:Y:S01]  /*1a30*/  @P0 FMUL.FTZ R13, R23, UR10 ;  /* 0x0000000a170d0c20 */ /* 0x000fe20008410000 */
[----:B------:R-:W-:Y:S01]  /*1a40*/  @!P3 STS.64 [UR5+0x50], R22 ;  /* 0x00005016ff00b988 */ /* 0x000fe20008000a05 */
[----:B-----5:R-:W-:-:S03]  /*1a50*/  IMAD.SHL.U32 R10, R10, 0x2, RZ ;  /* 0x000000020a0a7824 */ /* 0x020fc600078e00ff */
[----:B------:R-:W-:Y:S02]  /*1a60*/  @P0 STG.E.64 desc[UR14][R8.64], R12 ;  /* 0x0000000c08000986 */ /* 0x000fe4000c101b0e */
[----:B------:R-:W-:-:S04]  /*1a70*/  LOP3.LUT R11, R10, 0xe, RZ, 0xc0, !PT ;  /* 0x0000000e0a0b7812 */ /* 0x000fc800078ec0ff */
[----:B------:R-:W-:-:S05]  /*1a80*/  IADD3 R11, PT, PT, R11, R28, RZ ;  /* 0x0000001c0b0b7210 */ /* 0x000fca0007ffe0ff */
[C---:B-1----:R-:W-:Y:S01]  /*1a90*/  IMAD.WIDE R6, R11.reuse, 0x2, R6 ;  /* 0x000000020b067825 */ /* 0x042fe200078e0206 */
[----:B------:R-:W-:Y:S03]  /*1aa0*/  BAR.SYNC.DEFER_BLOCKING 0x0 ;  /* 0x0000000000007b1d */ /* 0x000fe60000010000 */
[----:B0-----:R-:W-:-:S03]  /*1ab0*/  IMAD.WIDE R4, R11, 0x2, R4 ;  /* 0x000000020b047825 */ /* 0x001fc600078e0204 */
[----:B------:R-:W2:Y:S04]  /*1ac0*/  LDG.E.U16 R14, desc[UR14][R6.64] ;  /* 0x0000000e060e7981 */ /* 0x000ea8000c1e1500 */
[----:B------:R-:W3:Y:S04]  /*1ad0*/  LDG.E.U16 R15, desc[UR14][R6.64+0x2] ;  /* 0x0000020e060f7981 */ /* 0x000ee8000c1e1500 */
[----:B------:R-:W4:Y:S04]  /*1ae0*/  LDG.E.U16 R24, desc[UR14][R4.64] ;  /* 0x0000000e04187981 */ /* 0x000f28000c1e1500 */
[----:B------:R-:W5:Y:S01]  /*1af0*/  LDG.E.U16 R25, desc[UR14][R4.64+0x2] ;  /* 0x0000020e04197981 */ /* 0x000f62000c1e1500 */
        /* <DEDUP_REMOVED lines=10> */
[----:B--2---:R-:W-:Y:S01]  /*1ba0*/  IMAD.U32 R12, R14, 0x10000, RZ ;  /* 0x000100000e0c7824 */ /* 0x004fe200078e00ff */
[----:B---3--:R-:W-:Y:S02]  /*1bb0*/  SHF.L.U32 R13, R15, 0x10, RZ ;  /* 0x000000100f0d7819 */ /* 0x008fe400000006ff */
[----:B----4-:R-:W-:Y:S02]  /*1bc0*/  SHF.L.U32 R15, R24, 0x10, RZ ;  /* 0x00000010180f7819 */ /* 0x010fe400000006ff */
[----:B-----5:R-:W-:Y:S01]  /*1bd0*/  SHF.L.U32 R14, R25, 0x10, RZ ;  /* 0x00000010190e7819 */ /* 0x020fe200000006ff */
[----:B01----:R-:W-:Y:S06]  /*1be0*/  BRA.U UP0, `(.L_x_3075) ;  /* 0x0000000100b87547 */ /* 0x003fec000b800000 */
[----:B------:R-:W0:Y:S01]  /*1bf0*/  LDCU.64 UR12, c[0x0][0x3e8] ;  /* 0x00007d00ff0c77ac */ /* 0x000e220008000a00 */
[----:B------:R-:W-:Y:S01]  /*1c00*/  SHF.R.S32.HI R6, RZ, 0x1f, R27 ;  /* 0x0000001fff067819 */ /* 0x000fe2000001141b */
[C---:B------:R-:W-:Y:S01]  /*1c10*/  VIADD R22, R27.reuse, 0x20 ;  /* 0x000000201b167836 */ /* 0x040fe20000000000 */
[----:B------:R-:W-:Y:S04]  /*1c20*/  BSSY.RECONVERGENT B1, `(.L_x_3076) ;  /* 0x0000018000017945 */ /* 0x000fe80003800200 */
[----:B------:R-:W-:Y:S02]  /*1c30*/  SHF.R.S32.HI R23, RZ, 0x1f, R22 ;  /* 0x0000001fff177819 */ /* 0x000fe40000011416 */
[----:B0-----:R-:W-:Y:S02]  /*1c40*/  ISETP.GE.U32.AND P1, PT, R27, UR12, PT ;  /* 0x0000000c1b007c0c */ /* 0x001fe4000bf26070 */
[----:B------:R-:W-:-:S02]  /*1c50*/  ISETP.GE.U32.AND P2, PT, R22, UR12, PT ;  /* 0x0000000c16007c0c */ /* 0x000fc4000bf46070 */
[----:B------:R-:W-:Y:S02]  /*1c60*/  ISETP.GE.AND.EX P1, PT, R6, UR13, PT, P1 ;  /* 0x0000000d06007c0c */ /* 0x000fe4000bf26310 */
[----:B------:R-:W-:-:S11]  /*1c70*/  ISETP.GE.AND.EX P2, PT, R23, UR13, PT, P2 ;  /* 0x0000000d17007c0c */ /* 0x000fd6000bf46320 */
[----:B------:R-:W-:Y:S05]  /*1c80*/  @P1 BRA `(.L_x_3077) ;  /* 0x0000000000441947 */ /* 0x000fea0003800000 */
[----:B------:R-:W0:Y:S01]  /*1c90*/  LDCU.64 UR16, c[0x0][0x3e0] ;  /* 0x00007c00ff1077ac */ /* 0x000e220008000a00 */
[----:B------:R-:W-:Y:S01]  /*1ca0*/  MOV R4, R2 ;  /* 0x0000000200047202 */ /* 0x000fe20000000f00 */
[C---:B------:R-:W-:Y:S01]  /*1cb0*/  FADD.FTZ R18, -R10.reuse, R18 ;  /* 0x000000120a127221 */ /* 0x040fe20000010100 */
[----:B------:R-:W-:Y:S01]  /*1cc0*/  MOV R5, R17 ;  /* 0x0000001100057202 */ /* 0x000fe20000000f00 */
[----:B------:R-:W1:Y:S01]  /*1cd0*/  LDCU.64 UR10, c[0x0][0x380] ;  /* 0x00007000ff0a77ac */ /* 0x000e620008000a00 */
[----:B------:R-:W-:Y:S01]  /*1ce0*/  FADD.FTZ R24, -R10, R19 ;  /* 0x000000130a187221 */ /* 0x000fe20000010100 */
        /* <DEDUP_REMOVED lines=11> */
.L_x_3077:
[----:B------:R-:W-:Y:S05]  /*1da0*/  BSYNC.RECONVERGENT B1 ;  /* 0x0000000000017941 */ /* 0x000fea0003800200 */
.L_x_3076:
[----:B------:R-:W-:Y:S05]  /*1db0*/  @P2 BRA `(.L_x_3078) ;  /* 0x0000000400402947 */ /* 0x000fea0003800000 */
[----:B------:R-:W1:Y:S01]  /*1dc0*/  LDCU.64 UR10, c[0x0][0x3e0] ;  /* 0x00007c00ff0a77ac */ /* 0x000e620008000a00 */
[----:B------:R-:W-:Y:S02]  /*1dd0*/  IMAD.MOV.U32 R3, RZ, RZ, R17 ;  /* 0x000000ffff037224 */ /* 0x000fe400078e0011 */
[C---:B------:R-:W-:Y:S01]  /*1de0*/  FADD.FTZ R20, -R10.reuse, R20 ;  /* 0x000000140a147221 */ /* 0x040fe20000010100 */
[----:B------:R-:W-:Y:S01]  /*1df0*/  FADD.FTZ R10, -R10, R21 ;  /* 0x000000150a0a7221 */ /* 0x000fe20000010100 */
[----:B------:R-:W2:Y:S02]  /*1e00*/  LDCU.64 UR12, c[0x0][0x380] ;  /* 0x00007000ff0c77ac */ /* 0x000ea40008000a00 */
[-C--:B------:R-:W-:Y:S01]  /*1e10*/  FMUL.FTZ R20, R20, R11.reuse ;  /* 0x0000000b14147220 */ /* 0x080fe20000410000 */
[----:B------:R-:W-:-:S03]  /*1e20*/  FMUL.FTZ R10, R10, R11 ;  /* 0x0000000b0a0a7220 */ /* 0x000fc60000410000 */
[----:B------:R-:W-:Y:S01]  /*1e30*/  FFMA.FTZ R12, R12, R20, R15 ;  /* 0x000000140c0c7223 */ /* 0x000fe2000001000f */
[----:B------:R-:W-:Y:S01]  /*1e40*/  FFMA.FTZ R13, R13, R10, R14 ;  /* 0x0000000a0d0d7223 */ /* 0x000fe2000001000e */
[----:B-1----:R-:W-:Y:S02]  /*1e50*/  IMAD R23, R23, UR10, RZ ;  /* 0x0000000a17177c24 */ /* 0x002fe4000f8e02ff */
[----:B------:R-:W-:-:S04]  /*1e60*/  IMAD.WIDE.U32 R2, R22, UR10, R2 ;  /* 0x0000000a16027c25 */ /* 0x000fc8000f8e0002 */
[----:B------:R-:W-:Y:S01]  /*1e70*/  IMAD R23, R22, UR11, R23 ;  /* 0x0000000b16177c24 */ /* 0x000fe2000f8e0217 */
[----:B--2---:R-:W-:-:S04]  /*1e80*/  LEA R4, P1, R2, UR12, 0x2 ;  /* 0x0000000c02047c11 */ /* 0x004fc8000f8210ff */
[----:B------:R-:W-:-:S04]  /*1e90*/  IADD3 R23, PT, PT, R3, R23, RZ ;  /* 0x0000001703177210 */ /* 0x000fc80007ffe0ff */
[----:B------:R-:W-:-:S05]  /*1ea0*/  LEA.HI.X R5, R2, UR13, R23, 0x2, P1 ;  /* 0x0000000d02057c11 */ /* 0x000fca00088f1417 */
[----:B------:R1:W-:Y:S01]  /*1eb0*/  STG.E.64 desc[UR14][R4.64], R12 ;  /* 0x0000000c04007986 */ /* 0x0003e2000c101b0e */
[----:B------:R-:W-:Y:S05]  /*1ec0*/  BRA `(.L_x_3078) ;  /* 0x0000000000fc7947 */ /* 0x000fea0003800000 */
.L_x_3075:
[----:B------:R-:W-:Y:S04]  /*1ed0*/  BSSY.RECONVERGENT B1, `(.L_x_3079) ;  /* 0x000001e000017945 */ /* 0x000fe80003800200 */
[----:B------:R-:W-:Y:S05]  /*1ee0*/  @P1 BRA `(.L_x_3080) ;  /* 0x0000000000701947 */ /* 0x000fea0003800000 */
[C---:B------:R-:W-:Y:S01]  /*1ef0*/  FADD.FTZ R18, -R10.reuse, R18 ;  /* 0x000000120a127221 */ /* 0x040fe20000010100 */
[----:B------:R-:W-:Y:S01]  /*1f00*/  FADD.FTZ R4, -R10, R19 ;  /* 0x000000130a047221 */ /* 0x000fe20000010100 */
[----:B------:R-:W0:Y:S01]  /*1f10*/  LDCU.64 UR10, c[0x0][0x3e0] ;  /* 0x00007c00ff0a77ac */ /* 0x000e220008000a00 */
[----:B------:R-:W-:Y:S01]  /*1f20*/  SHF.R.S32.HI R22, RZ, 0x1f, R27 ;  /* 0x0000001fff167819 */ /* 0x000fe2000001141b */
[-C--:B------:R-:W-:Y:S01]  /*1f30*/  FMUL.FTZ R9, R18, R11.reuse ;  /* 0x0000000b12097220 */ /* 0x080fe20000410000 */
[----:B------:R-:W-:Y:S01]  /*1f40*/  FMUL.FTZ R8, R4, R11 ;  /* 0x0000000b04087220 */ /* 0x000fe20000410000 */
[----:B------:R-:W1:Y:S01]  /*1f50*/  LDCU.64 UR12, c[0x0][0x380] ;  /* 0x00007000ff0c77ac */ /* 0x000e620008000a00 */
[----:B------:R-:W-:Y:S01]  /*1f60*/  MOV R6, R2 ;  /* 0x0000000200067202 */ /* 0x000fe20000000f00 */
        /* <DEDUP_REMOVED lines=8> */
[----:B------:R-:W-:-:S04]  /*1ff0*/  IMAD.WIDE.U32 R6, R27, UR10, R6 ;  /* 0x0000000a1b067c25 */ /* 0x000fc8000f8e0006 */
[----:B--2---:R-:W-:Y:S01]  /*2000*/  FADD.FTZ R18, R4, 1 ;  /* 0x3f80000004127421 */ /* 0x004fe20000010000 */
[----:B-1----:R-:W-:Y:S01]  /*2010*/  LEA R4, P1, R6, UR12, 0x2 ;  /* 0x0000000c06047c11 */ /* 0x002fe2000f8210ff */
[----:B0-----:R-:W-:Y:S01]  /*2020*/  FADD.FTZ R19, R5, 1 ;  /* 0x3f80000005137421 */ /* 0x001fe20000010000 */
[----:B------:R-:W-:-:S03]  /*2030*/  IMAD R5, R27, UR11, R22 ;  /* 0x0000000b1b057c24 */ /* 0x000fc6000f8e0216 */
[----:B------:R-:W0:Y:S01]  /*2040*/  MUFU.RCP R18, R18 ;  /* 0x0000001200127308 */ /* 0x000e220000001000 */
[----:B------:R-:W-:-:S07]  /*2050*/  IMAD.IADD R5, R7, 0x1, R5 ;  /* 0x0000000107057824 */ /* 0x000fce00078e0205 */
[----:B------:R-:W1:Y:S01]  /*2060*/  MUFU.RCP R19, R19 ;  /* 0x0000001300137308 */ /* 0x000e620000001000 */
[----:B------:R-:W-:Y:S01]  /*2070*/  LEA.HI.X R5, R6, UR13, R5, 0x2, P1 ;  /* 0x0000000d06057c11 */ /* 0x000fe200088f1405 */
[----:B0-----:R-:W-:Y:S01]  /*2080*/  FMUL.FTZ R6, R9, R18 ;  /* 0x0000001209067220 */ /* 0x001fe20000410000 */
[----:B-1----:R-:W-:-:S05]  /*2090*/  FMUL.FTZ R7, R8, R19 ;  /* 0x0000001308077220 */ /* 0x002fca0000410000 */
[----:B------:R0:W-:Y:S02]  /*20a0*/  STG.E.64 desc[UR14][R4.64], R6 ;  /* 0x0000000604007986 */ /* 0x0001e4000c101b0e */
.L_x_3080:
[----:B------:R-:W-:Y:S05]  /*20b0*/  BSYNC.RECONVERGENT B1 ;  /* 0x0000000000017941 */ /* 0x000fea0003800200 */
.L_x_3079:
[----:B------:R-:W1:Y:S01]  /*20c0*/  LDCU.64 UR10, c[0x0][0x3e8] ;  /* 0x00007d00ff0a77ac */ /* 0x000e620008000a00 */
[----:B0-----:R-:W-:-:S04]  /*20d0*/  IADD3 R4, PT, PT, R27, 0x20, RZ ;  /* 0x000000201b047810 */ /* 0x001fc80007ffe0ff */
[----:B------:R-:W-:Y:S02]  /*20e0*/  SHF.R.S32.HI R5, RZ, 0x1f, R4 ;  /* 0x0000001fff057819 */ /* 0x000fe40000011404 */
[----:B-1----:R-:W-:-:S04]  /*20f0*/  ISETP.GE.U32.AND P1, PT, R4, UR10, PT ;  /* 0x0000000a04007c0c */ /* 0x002fc8000bf26070 */
[----:B------:R-:W-:-:S13]  /*2100*/  ISETP.GE.AND.EX P1, PT, R5, UR11, PT, P1 ;  /* 0x0000000b05007c0c */ /* 0x000fda000bf26310 */
[----:B------:R-:W-:Y:S05]  /*2110*/  @P1 BRA `(.L_x_3078) ;  /* 0x0000000000681947 */ /* 0x000fea0003800000 */
[C---:B------:R-:W-:Y:S01]  /*2120*/  FADD.FTZ R20, -R10.reuse, R20 ;  /* 0x000000140a147221 */ /* 0x040fe20000010100 */
[----:B------:R-:W-:Y:S01]  /*2130*/  FADD.FTZ R10, -R10, R21 ;  /* 0x000000150a0a7221 */ /* 0x000fe20000010100 */
        /* <DEDUP_REMOVED lines=24> */
.L_x_3078:
[----:B------:R-:W-:Y:S05]  /*22c0*/  BSYNC.RECONVERGENT B0 ;  /* 0x0000000000007941 */ /* 0x000fea0003800200 */
.L_x_3074:
[----:B------:R-:W-:Y:S02]  /*22d0*/  UIADD3 UR8, UPT, UPT, UR19, UR8, URZ ;  /* 0x0000000813087290 */ /* 0x000fe4000fffe0ff */
[----:B------:R-:W-:Y:S02]  /*22e0*/  UIADD3 UR4, UPT, UPT, UR4, 0x1, URZ ;  /* 0x0000000104047890 */ /* 0x000fe4000fffe0ff */
[----:B------:R-:W-:-:S09]  /*22f0*/  UISETP.GE.AND UP1, UPT, UR8, UR7, UPT ;  /* 0x000000070800728c */ /* 0x000fd2000bf26270 */
[----:B------:R-:W-:Y:S05]  /*2300*/  BRA.U !UP1, `(.L_x_3081) ;  /* 0xffffffdd09a47547 */ /* 0x000fea000b83ffff */
[----:B------:R-:W-:Y:S05]  /*2310*/  EXIT ;  /* 0x000000000000794d */ /* 0x000fea0003800000 */
.L_x_3082:
        /* <DEDUP_REMOVED lines=14> */
.L_x_3471:


//--------------------- .text._Z35group_norm_nhwc_fwd_one_pass_kernelI11Fp32IOBf16WLi128ELi16ELi256EEv26Group_norm_nhwc_fwd_params --------------------------
	.section	.text._Z35group_norm_nhwc_fwd_one_pass_kernelI11Fp32IOBf16WLi128ELi16ELi256EEv26Group_norm_nhwc_fwd_params,"ax",@progbits
	.align	128
        .global         _Z35group_norm_nhwc_fwd_one_pass_kernelI11Fp32IOBf16WLi128ELi16ELi256EEv26Group_norm_nhwc_fwd_params
        .type           _Z35group_norm_nhwc_fwd_one_pass_kernelI11Fp32IOBf16WLi128ELi16ELi256EEv26Group_norm_nhwc_fwd_params,@function
        .size           _Z35group_norm_nhwc_fwd_one_pass_kernelI11Fp32IOBf16WLi128ELi16ELi256EEv26Group_norm_nhwc_fwd_params,(.L_x_3472 - _Z35group_norm_nhwc_fwd_one_pass_kernelI11Fp32IOBf16WLi128ELi16ELi256EEv26Group_norm_nhwc_fwd_params)
        .other          _Z35group_norm_nhwc_fwd_one_pass_kernelI11Fp32IOBf16WLi128ELi16ELi256EEv26Group_norm_nhwc_fwd_params,@"STO_CUDA_ENTRY STV_DEFAULT"
_Z35group_norm_nhwc_fwd_one_pass_kernelI11Fp32IOBf16WLi128ELi16ELi256EEv26Group_norm_nhwc_fwd_params:
.text._Z35group_norm_nhwc_fwd_one_pass_kernelI11Fp32IOBf16WLi128ELi16ELi256EEv26Group_norm_nhwc_fwd_params:
        /* <DEDUP_REMOVED lines=23> */
.L_x_3110:
[----:B01----:R-:W0:Y:S01]  /*0170*/  LDC R10, c[0x0][0x3f8] ;  /* 0x0000fe00ff0a7b82 */ /* 0x003e220000000800 */
[----:B--2---:R-:W-:Y:S01]  /*0180*/  IABS R8, UR8 ;  /* 0x0000000800087c13 */ /* 0x004fe20008000000 */
[----:B------:R-:W1:Y:S01]  /*0190*/  LDCU.64 UR10, c[0x0][0x3e8] ;  /* 0x00007d00ff0a77ac */ /* 0x000e620008000a00 */
[----:B------:R-:W-:Y:S01]  /*01a0*/  SHF.R.S32.HI R15, RZ, 0x1f, R2 ;  /* 0x0000001fff0f7819 */ /* 0x000fe20000011402 */
[----:B------:R-:W2:Y:S01]  /*01b0*/  LDCU.64 UR12, c[0x0][0x3f0] ;  /* 0x00007e00ff0c77ac */ /* 0x000ea20008000a00 */
[----:B0--3--:R-:W-:Y:S02]  /*01c0*/  IABS R6, R10 ;  /* 0x0000000a00067213 */ /* 0x009fe40000000000 */
        /* <DEDUP_REMOVED lines=154> */
.L_x_3084:
[----:B------:R-:W-:Y:S05]  /*0b70*/  BSYNC.RECONVERGENT B0 ;  /* 0x0000000000007941 */ /* 0x000fea0003800200 */
.L_x_3083:
        /* <DEDUP_REMOVED lines=26> */
.L_x_3086:
[----:B------:R-:W-:Y:S05]  /*0d20*/  BSYNC.RECONVERGENT B0 ;  /* 0x0000000000007941 */ /* 0x000fea0003800200 */
.L_x_3085:
        /* <DEDUP_REMOVED lines=31> */
.L_x_3089:
[----:B---3--:R-:W2:Y:S04]  /*0f20*/  LDG.E.STRONG.GPU R6, desc[UR16][R4.64] ;  /* 0x0000001004067981 */ /* 0x008ea8000c1ef900 */
[----:B--2---:R-:W-:Y:S01]  /*0f30*/  CCTL.IVALL ;  /* 0x00000000ff00798f */ /* 0x004fe20002000000 */
[----:B------:R-:W-:Y:S05]  /*0f40*/  YIELD ;  /* 0x0000000000007946 */ /* 0x000fea0003800000 */
[----:B------:R-:W-:-:S13]  /*0f50*/  ISETP.NE.AND P2, PT, R6, R9, PT ;  /* 0x000000090600720c */ /* 0x000fda0003f45270 */
[----:B------:R-:W-:Y:S05]  /*0f60*/  @P2 BRA `(.L_x_3089) ;  /* 0xfffffffc00ec2947 */ /* 0x000fea000383ffff */
.L_x_3088:
        /* <DEDUP_REMOVED lines=15> */
.L_x_3091:
        /* <DEDUP_REMOVED lines=26> */
[----:B------:R-:W-:Y:S01]  /*1200*/  IMAD.U32 R14, RZ, RZ, UR24 ;  /* 0x00000018ff0e7e24 */ /* 0x000fe2000f8e00ff */
[----:B------:R-:W-:Y:S02]  /*1210*/  MOV R15, UR25 ;  /* 0x00000019000f7c02 */ /* 0x000fe40008000f00 */
        /* <DEDUP_REMOVED lines=15> */
[----:B------:R-:W-:Y:S02]  /*1310*/  IMAD.U32 R5, RZ, RZ, UR24 ;  /* 0x00000018ff057e24 */ /* 0x000fe4000f8e00ff */
[----:B---3--:R-:W-:Y:S01]  /*1320*/  @!P6 FADD.FTZ R12, R12, R10 ;  /* 0x0000000a0c0ce221 */ /* 0x008fe20000010000 */
[----:B------:R-:W-:Y:S01]  /*1330*/  @!P6 FADD.FTZ R13, R13, R11 ;  /* 0x0000000b0d0de221 */ /* 0x000fe20000010000 */
[----:B------:R-:W-:Y:S01]  /*1340*/  ISETP.EQ.OR P6, PT, R6, UR15, P3 ;  /* 0x0000000f06007c0c */ /* 0x000fe20009fc2670 */
[----:B------:R-:W-:Y:S01]  /*1350*/  VOTEU.ALL UP0, P2 ;  /* 0x0000000000ff7886 */ /* 0x000fe20001000000 */
[----:B----4-:R-:W-:Y:S01]  /*1360*/  @!P5 FADD.FTZ R12, R12, R14 ;  /* 0x0000000e0c0cd221 */ /* 0x010fe20000010000 */
[----:B------:R-:W-:Y:S01]  /*1370*/  @!P5 FADD.FTZ R13, R13, R15 ;  /* 0x0000000f0d0dd221 */ /* 0x000fe20000010000 */
[----:B------:R-:W-:-:S02]  /*1380*/  ISETP.EQ.OR P5, PT, R5, UR15, P3 ;  /* 0x0000000f05007c0c */ /* 0x000fc40009fa2670 */
        /* <DEDUP_REMOVED lines=40> */
.L_x_3090:
[----:B---3--:R-:W-:-:S13]  /*1610*/  LOP3.LUT P2, R4, R0, 0x7, RZ, 0xc0, !PT ;  /* 0x0000000700047812 */ /* 0x008fda000784c0ff */
[----:B------:R-:W-:Y:S05]  /*1620*/  @!P2 BRA `(.L_x_3087) ;  /* 0x00000004006ca947 */ /* 0x000fea0003800000 */
[----:B------:R-:W-:-:S04]  /*1630*/  IADD3 R4, PT, PT, R4, -0x1, RZ ;  /* 0xffffffff04047810 */ /* 0x000fc80007ffe0ff */
[----:B------:R-:W-:-:S13]  /*1640*/  ISETP.GE.U32.AND P2, PT, R4, 0x3, PT ;  /* 0x000000030400780c */ /* 0x000fda0003f46070 */
[----:B------:R-:W-:Y:S05]  /*1650*/  @!P2 BRA `(.L_x_3092) ;  /* 0x0000000000b8a947 */ /* 0x000fea0003800000 */
[----:B------:R-:W-:Y:S02]  /*1660*/  UIADD3 UR12, UPT, UPT, UR5, 0x1, URZ ;  /* 0x00000001050c7890 */ /* 0x000fe4000fffe0ff */
[----:B------:R-:W-:Y:S01]  /*1670*/  IMAD.U32 R4, RZ, RZ, UR5 ;  /* 0x00000005ff047e24 */ /* 0x000fe2000f8e00ff */
[----:B------:R-:W-:Y:S02]  /*1680*/  UIADD3 UR9, UPT, UPT, UR5, 0x2, URZ ;  /* 0x0000000205097890 */ /* 0x000fe4000fffe0ff */
[----:B------:R-:W-:Y:S02]  /*1690*/  UIADD3 UR14, UPT, UPT, UR5, 0x3, URZ ;  /* 0x00000003050e7890 */ /* 0x000fe4000fffe0ff */
        /* <DEDUP_REMOVED lines=42> */
.L_x_3092:
        /* <DEDUP_REMOVED lines=21> */
[----:B------:R-:W-:-:S05]  /*1a90*/  IMAD.U32 R8, RZ, RZ, UR5 ;  /* 0x00000005ff087e24 */ /* 0x000fca000f8e00ff */
[----:B------:R-:W-:-:S04]  /*1aa0*/  IADD3 R8, PT, PT, R8, 0x2, RZ ;  /* 0x0000000208087810 */ /* 0x000fc80007ffe0ff */
[----:B------:R-:W-:Y:S01]  /*1ab0*/  R2UR UR5, R8 ;  /* 0x00000000080572ca */ /* 0x000fe200000e0000 */
[----:B0-----:R-:W-:Y:S01]  /*1ac0*/  @!P4 FADD.FTZ R12, R12, R4 ;  /* 0x000000040c0cc221 */ /* 0x001fe20000010000 */
[----:B------:R-:W-:-:S03]  /*1ad0*/  @!P4 FADD.FTZ R13, R13, R5 ;  /* 0x000000050d0dc221 */ /* 0x000fc60000010000 */
[----:B---3--:R-:W-:Y:S01]  /*1ae0*/  @!P2 FADD.FTZ R12, R12, R6 ;  /* 0x000000060c0ca221 */ /* 0x008fe20000010000 */
[----:B------:R-:W-:-:S09]  /*1af0*/  @!P2 FADD.FTZ R13, R13, R7 ;  /* 0x000000070d0da221 */ /* 0x000fd20000010000 */
.L_x_3093:
        /* <DEDUP_REMOVED lines=13> */
.L_x_3094:
[----:B------:R-:W-:Y:S05]  /*1bd0*/  BSYNC.RECONVERGENT B0 ;  /* 0x0000000000007941 */ /* 0x000fea0003800200 */
.L_x_3087:
[----:B------:R-:W4:Y:S01]  /*1be0*/  S2R R6, SR_TID.X ;  /* 0x0000000000067919 */ /* 0x000f220000002100 */
[----:B------:R-:W5:Y:S01]  /*1bf0*/  S2UR UR9, SR_CgaCtaId ;  /* 0x00000000000979c3 */ /* 0x000f620000008800 */
[----:B------:R-:W0:Y:S01]  /*1c00*/  LDCU UR10, c[0x0][0x414] ;  /* 0x00008280ff0a77ac */ /* 0x000e220008000800 */
[----:B------:R-:W-:Y:S01]  /*1c10*/  IMAD.U32 R7, RZ, RZ, UR8 ;  /* 0x00000008ff077e24 */ /* 0x000fe2000f8e00ff */
[----:B------:R-:W-:-:S05]  /*1c20*/  UMOV UR5, 0x400 ;  /* 0x0000040000057882 */ /* 0x000fca0000000000 */
[----:B------:R-:W0:Y:S08]  /*1c30*/  @P0 LDC.64 R8, c[0x0][0x388] ;  /* 0x0000e200ff080b82 */ /* 0x000e300000000a00 */
[----:B-12---:R-:W1:Y:S01]  /*1c40*/  LDC.64 R10, c[0x0][0x398] ;  /* 0x0000e600ff0a7b82 */ /* 0x006e620000000a00 */
[----:B-----5:R-:W-:-:S07]  /*1c50*/  ULEA UR5, UR9, UR5, 0x18 ;  /* 0x0000000509057291 */ /* 0x020fce000f8ec0ff */
[----:B---3--:R-:W2:Y:S01]  /*1c60*/  LDC.64 R4, c[0x0][0x3a0] ;  /* 0x0000e800ff047b82 */ /* 0x008ea20000000a00 */
[----:B----4-:R-:W-:Y:S01]  /*1c70*/  SHF.L.U32 R6, R6, 0x1, RZ ;  /* 0x0000000106067819 */ /* 0x010fe200000006ff */
[----:B0-----:R-:W-:-:S04]  /*1c80*/  @P0 IMAD.WIDE R8, R7, 0x8, R8 ;  /* 0x0000000807080825 */ /* 0x001fc800078e0208 */
[----:B------:R-:W-:Y:S01]  /*1c90*/  @P0 FMUL.FTZ R7, R13, UR10 ;  /* 0x0000000a0d070c20 */ /* 0x000fe20008410000 */
[----:B------:R-:W-:Y:S01]  /*1ca0*/  @!P3 STS.64 [UR5+0x50], R12 ;  /* 0x0000500cff00b988 */ /* 0x000fe20008000a05 */
[----:B------:R-:W-:-:S04]  /*1cb0*/  LOP3.LUT R6, R6, 0xe, RZ, 0xc0, !PT ;  /* 0x0000000e06067812 */ /* 0x000fc800078ec0ff */
[----:B------:R-:W-:Y:S01]  /*1cc0*/  IADD3 R3, PT, PT, R3, R6, RZ ;  /* 0x0000000603037210 */ /* 0x000fe20007ffe0ff */
[----:B------:R-:W-:-:S04]  /*1cd0*/  @P0 FMUL.FTZ R6, R12, UR10 ;  /* 0x0000000a0c060c20 */ /* 0x000fc80008410000 */
[C---:B-1----:R-:W-:Y:S01]  /*1ce0*/  IMAD.WIDE R10, R3.reuse, 0x2, R10 ;  /* 0x00000002030a7825 */ /* 0x042fe200078e020a */
[----:B------:R-:W-:Y:S01]  /*1cf0*/  @P0 STG.E.64 desc[UR16][R8.64], R6 ;  /* 0x0000000608000986 */ /* 0x000fe2000c101b10 */
[----:B------:R-:W-:Y:S02]  /*1d00*/  BAR.SYNC.DEFER_BLOCKING 0x0 ;  /* 0x0000000000007b1d */ /* 0x000fe40000010000 */
[----:B--2---:R-:W-:-:S04]  /*1d10*/  IMAD.WIDE R14, R3, 0x2, R4 ;  /* 0x00000002030e7825 */ /* 0x004fc800078e0204 */
[----:B------:R-:W2:Y:S04]  /*1d20*/  LDG.E.U16 R28, desc[UR16][R10.64] ;  /* 0x000000100a1c7981 */ /* 0x000ea8000c1e1500 */
[----:B------:R-:W3:Y:S04]  /*1d30*/  LDG.E.U16 R29, desc[UR16][R14.64] ;  /* 0x000000100e1d7981 */ /* 0x000ee8000c1e1500 */
[----:B------:R-:W0:Y:S01]  /*1d40*/  LDS.64 R4, [UR5+0x50] ;  /* 0x00005005ff047984 */ /* 0x000e220008000a00 */
[----:B------:R-:W1:Y:S03]  /*1d50*/  LDCU.U8 UR5, c[0x0][0x3fc] ;  /* 0x00007f80ff0577ac */ /* 0x000e660008000000 */
[----:B------:R-:W4:Y:S04]  /*1d60*/  LDG.E.U16 R10, desc[UR16][R10.64+0x2] ;  /* 0x000002100a0a7981 */ /* 0x000f28000c1e1500 */
[----:B------:R-:W5:Y:S01]  /*1d70*/  LDG.E.U16 R14, desc[UR16][R14.64+0x2] ;  /* 0x000002100e0e7981 */ /* 0x000f62000c1e1500 */
[----:B0-----:R-:W-:-:S04]  /*1d80*/  FMUL.FTZ R3, R4, UR10 ;  /* 0x0000000a04037c20 */ /* 0x001fc80008410000 */
[----:B------:R-:W-:-:S04]  /*1d90*/  FMUL.FTZ R4, R3, R3 ;  /* 0x0000000303047220 */ /* 0x000fc80000410000 */
[----:B------:R-:W-:-:S05]  /*1da0*/  FFMA.FTZ R4, R5, UR10, -R4 ;  /* 0x0000000a05047c23 */ /* 0x000fca0008010804 */
[----:B------:R-:W-:-:S13]  /*1db0*/  FSETP.GTU.FTZ.AND P2, PT, R4, RZ, PT ;  /* 0x000000ff0400720b */ /* 0x000fda0003f5c000 */
[----:B------:R-:W0:Y:S01]  /*1dc0*/  @P2 LDC R9, c[0x0][0x3a8] ;  /* 0x0000ea00ff092b82 */ /* 0x000e220000000800 */
[----:B-1----:R-:W-:Y:S01]  /*1dd0*/  UISETP.NE.AND UP0, UPT, UR5, URZ, UPT ;  /* 0x000000ff0500728c */ /* 0x002fe2000bf05270 */
[----:B------:R-:W-:Y:S01]  /*1de0*/  BSSY.RECONVERGENT B0, `(.L_x_3095) ;  /* 0x00000eb000007945 */ /* 0x000fe20003800200 */
        /* <DEDUP_REMOVED lines=11> */
[C---:B------:R-:W-:Y:S02]  /*1ea0*/  IADD3 R15, PT, PT, R2.reuse, 0x20, RZ ;  /* 0x00000020020f7810 */ /* 0x040fe40007ffe0ff */
[C---:B------:R-:W-:Y:S02]  /*1eb0*/  IADD3 R9, PT, PT, R2.reuse, 0x40, RZ ;  /* 0x0000004002097810 */ /* 0x040fe40007ffe0ff */
[C---:B------:R-:W-:Y:S02]  /*1ec0*/  IADD3 R14, PT, PT, R2.reuse, 0x60, RZ ;  /* 0x00000060020e7810 */ /* 0x040fe40007ffe0ff */
[----:B0-----:R-:W-:-:S04]  /*1ed0*/  ISETP.GE.U32.AND P1, PT, R2, UR12, PT ;  /* 0x0000000c02007c0c */ /* 0x001fc8000bf26070 */
[----:B------:R-:W-:-:S13]  /*1ee0*/  ISETP.GE.AND.EX P1, PT, R11, UR13, PT, P1 ;  /* 0x0000000d0b007c0c */ /* 0x000fda000bf26310 */
[----:B------:R-:W-:Y:S05]  /*1ef0*/  @P1 BRA `(.L_x_3098) ;  /* 0x0000000000441947 */ /* 0x000fea0003800000 */
[----:B------:R-:W0:Y:S01]  /*1f00*/  LDCU.64 UR18, c[0x0][0x3e0] ;  /* 0x00007c00ff1277ac */ /* 0x000e220008000a00 */
[----:B------:R-:W-:Y:S01]  /*1f10*/  MOV R12, R24 ;  /* 0x00000018000c7202 */ /* 0x000fe20000000f00 */
[----:B------:R-:W-:Y:S01]  /*1f20*/  FADD.FTZ R23, -R3, R23 ;  /* 0x0000001703177221 */ /* 0x000fe20000010100 */
[----:B------:R-:W-:Y:S01]  /*1f30*/  MOV R13, R27 ;  /* 0x0000001b000d7202 */ /* 0x000fe20000000f00 */
[----:B------:R-:W1:Y:S01]  /*1f40*/  LDCU.64 UR10, c[0x0][0x380] ;  /* 0x00007000ff0a77ac */ /* 0x000e620008000a00 */
[----:B0-----:R-:W-:Y:S02]  /*1f50*/  IMAD R11, R11, UR18, RZ ;  /* 0x000000120b0b7c24 */ /* 0x001fe4000f8e02ff */
[----:B------:R-:W-:-:S04]  /*1f60*/  IMAD.WIDE.U32 R12, R2, UR18, R12 ;  /* 0x00000012020c7c25 */ /* 0x000fc8000f8e000c */
[----:B------:R-:W-:Y:S01]  /*1f70*/  IMAD R11, R2, UR19, R11 ;  /* 0x00000013020b7c24 */ /* 0x000fe2000f8e020b */
[----:B-1----:R-:W-:-:S03]  /*1f80*/  LEA R10, P1, R12, UR10, 0x2 ;  /* 0x0000000a0c0a7c11 */ /* 0x002fc6000f8210ff */
[----:B------:R-:W-:Y:S02]  /*1f90*/  IMAD.IADD R11, R13, 0x1, R11 ;  /* 0x000000010d0b7824 */ /* 0x000fe400078e020b */
[----:B------:R-:W-:-:S03]  /*1fa0*/  FADD.FTZ R13, -R3, R22 ;  /* 0x00000016030d7221 */ /* 0x000fc60000010100 */
[----:B------:R-:W-:Y:S01]  /*1fb0*/  LEA.HI.X R11, R12, UR11, R11, 0x2, P1 ;  /* 0x0000000b0c0b7c11 */ /* 0x000fe200088f140b */
[-C--:B------:R-:W-:Y:S01]  /*1fc0*/  FMUL.FTZ R12, R13, R4.reuse ;  /* 0x000000040d0c7220 */ /* 0x080fe20000410000 */
[----:B------:R-:W-:-:S03]  /*1fd0*/  FMUL.FTZ R13, R23, R4 ;  /* 0x00000004170d7220 */ /* 0x000fc60000410000 */
[----:B------:R-:W-:Y:S01]  /*1fe0*/  FFMA.FTZ R12, R5, R12, R8 ;  /* 0x0000000c050c7223 */ /* 0x000fe20000010008 */
[----:B------:R-:W-:-:S05]  /*1ff0*/  FFMA.FTZ R13, R6, R13, R7 ;  /* 0x0000000d060d7223 */ /* 0x000fca0000010007 */
[----:B------:R0:W-:Y:S02]  /*2000*/  STG.E.64 desc[UR16][R10.64], R12 ;  /* 0x0000000c0a007986 */ /* 0x0001e4000c101b10 */
.L_x_3098:
[----:B------:R-:W-:Y:S05]  /*2010*/  BSYNC.RECONVERGENT B1 ;  /* 0x0000000000017941 */ /* 0x000fea0003800200 */
.L_x_3097:
        /* <DEDUP_REMOVED lines=14> */
[----:B------:R-:W1:Y:S01]  /*2100*/  LDCU.64 UR18, c[0x0][0x380] ;  /* 0x00007000ff1277ac */ /* 0x000e620008000a00 */
[----:B0-----:R-:W-:-:S04]  /*2110*/  IMAD R10, R10, UR10, RZ ;  /* 0x0000000a0a0a7c24 */ /* 0x001fc8000f8e02ff */
[----:B------:R-:W-:Y:S01]  /*2120*/  IMAD R23, R15, UR11, R10 ;  /* 0x0000000b0f177c24 */ /* 0x000fe2000f8e020a */
[----:B------:R-:W-:-:S05]  /*2130*/  MOV R10, R24 ;  /* 0x00000018000a7202 */ /* 0x000fca0000000f00 */
[----:B------:R-:W-:-:S04]  /*2140*/  IMAD.WIDE.U32 R10, R15, UR10, R10 ;  /* 0x0000000a0f0a7c25 */ /* 0x000fc8000f8e000a */
[----:B------:R-:W-:Y:S01]  /*2150*/  FADD.FTZ R15, -R3, R20 ;  /* 0x00000014030f7221 */ /* 0x000fe20000010100 */
[----:B------:R-:W-:-:S03]  /*2160*/  IADD3 R23, PT, PT, R11, R23, RZ ;  /* 0x000000170b177210 */ /* 0x000fc60007ffe0ff */
[-C--:B------:R-:W-:Y:S01]  /*2170*/  FMUL.FTZ R15, R15, R4.reuse ;  /* 0x000000040f0f7220 */ /* 0x080fe20000410000 */
[----:B-1----:R-:W-:Y:S01]  /*2180*/  LEA R20, P1, R10, UR18, 0x2 ;  /* 0x000000120a147c11 */ /* 0x002fe2000f8210ff */
[----:B------:R-:W-:-:S03]  /*2190*/  FMUL.FTZ R11, R21, R4 ;  /* 0x00000004150b7220 */ /* 0x000fc60000410000 */
[----:B------:R-:W-:Y:S01]  /*21a0*/  LEA.HI.X R21, R10, UR19, R23, 0x2, P1 ;  /* 0x000000130a157c11 */ /* 0x000fe200088f1417 */
[----:B------:R-:W-:Y:S01]  /*21b0*/  FFMA.FTZ R10, R5, R15, R8 ;  /* 0x0000000f050a7223 */ /* 0x000fe20000010008 */
[----:B------:R-:W-:-:S05]  /*21c0*/  FFMA.FTZ R11, R6, R11, R7 ;  /* 0x0000000b060b7223 */ /* 0x000fca0000010007 */
[----:B------:R0:W-:Y:S02]  /*21d0*/  STG.E.64 desc[UR16][R20.64], R10 ;  /* 0x0000000a14007986 */ /* 0x0001e4000c101b10 */
.L_x_3100:
[----:B------:R-:W-:Y:S05]  /*21e0*/  BSYNC.RECONVERGENT B1 ;  /* 0x0000000000017941 */ /* 0x000fea0003800200 */
.L_x_3099:
[----:B------:R-:W-:Y:S04]  /*21f0*/  BSSY.RECONVERGENT B1, `(.L_x_3101) ;  /* 0x0000013000017945 */ /* 0x000fe80003800200 */
[----:B------:R-:W-:Y:S05]  /*2200*/  @P2 BRA `(.L_x_3102) ;  /* 0x0000000000442947 */ /* 0x000fea0003800000 */
[----:B------:R-:W1:Y:S01]  /*2210*/  LDCU.64 UR10, c[0x0][0x3e0] ;  /* 0x00007c00ff0a77ac */ /* 0x000e620008000a00 */
[----:B0-----:R-:W-:Y:S01]  /*2220*/  MOV R20, R24 ;  /* 0x0000001800147202 */ /* 0x001fe20000000f00 */
[C---:B------:R-:W-:Y:S01]  /*2230*/  FADD.FTZ R11, -R3.reuse, R18 ;  /* 0x00000012030b7221 */ /* 0x040fe20000010100 */
[----:B------:R-:W-:Y:S01]  /*2240*/  MOV R21, R27 ;  /* 0x0000001b00157202 */ /* 0x000fe20000000f00 */
[----:B------:R-:W0:Y:S01]  /*2250*/  LDCU.64 UR18, c[0x0][0x380] ;  /* 0x00007000ff1277ac */ /* 0x000e220008000a00 */
[----:B------:R-:W-:Y:S01]  /*2260*/  FADD.FTZ R19, -R3, R19 ;  /* 0x0000001303137221 */ /* 0x000fe20000010100 */
[----:B------:R-:W-:-:S03]  /*2270*/  FMUL.FTZ R10, R11, R4 ;  /* 0x000000040b0a7220 */ /* 0x000fc60000410000 */
[----:B------:R-:W-:Y:S01]  /*2280*/  FMUL.FTZ R11, R19, R4 ;  /* 0x00000004130b7220 */ /* 0x000fe20000410000 */
[----:B------:R-:W-:-:S03]  /*2290*/  FFMA.FTZ R10, R5, R10, R8 ;  /* 0x0000000a050a7223 */ /* 0x000fc60000010008 */
[----:B------:R-:W-:Y:S01]  /*22a0*/  FFMA.FTZ R11, R6, R11, R7 ;  /* 0x0000000b060b7223 */ /* 0x000fe20000010007 */
[----:B-1----:R-:W-:Y:S02]  /*22b0*/  IMAD R12, R12, UR10, RZ ;  /* 0x0000000a0c0c7c24 */ /* 0x002fe4000f8e02ff */
[----:B------:R-:W-:-:S04]  /*22c0*/  IMAD.WIDE.U32 R20, R9, UR10, R20 ;  /* 0x0000000a09147c25 */ /* 0x000fc8000f8e0014 */
[----:B------:R-:W-:Y:S01]  /*22d0*/  IMAD R9, R9, UR11, R12 ;  /* 0x0000000b09097c24 */ /* 0x000fe2000f8e020c */
[----:B0-----:R-:W-:-:S03]  /*22e0*/  LEA R18, P1, R20, UR18, 0x2 ;  /* 0x0000001214127c11 */ /* 0x001fc6000f8210ff */
[----:B------:R-:W-:-:S05]  /*22f0*/  IMAD.IADD R9, R21, 0x1, R9 ;  /* 0x0000000115097824 */ /* 0x000fca00078e0209 */
[----:B------:R-:W-:-:S05]  /*2300*/  LEA.HI.X R19, R20, UR19, R9, 0x2, P1 ;  /* 0x0000001314137c11 */ /* 0x000fca00088f1409 */
[----:B------:R1:W-:Y:S02]  /*2310*/  STG.E.64 desc[UR16][R18.64], R10 ;  /* 0x0000000a12007986 */ /* 0x0003e4000c101b10 */
.L_x_3102:
[----:B------:R-:W-:Y:S05]  /*2320*/  BSYNC.RECONVERGENT B1 ;  /* 0x0000000000017941 */ /* 0x000fea0003800200 */
.L_x_3101:
[----:B------:R-:W-:Y:S05]  /*2330*/  @P3 BRA `(.L_x_3103) ;  /* 0x0000000800543947 */ /* 0x000fea0003800000 */
[----:B------:R-:W2:Y:S01]  /*2340*/  LDCU.64 UR10, c[0x0][0x3e0] ;  /* 0x00007c00ff0a77ac */ /* 0x000ea20008000a00 */
[----:B01----:R-:W-:Y:S01]  /*2350*/  MOV R10, R24 ;  /* 0x00000018000a7202 */ /* 0x003fe20000000f00 */
        /* <DEDUP_REMOVED lines=12> */
[----:B------:R-:W-:-:S04]  /*2420*/  IADD3 R13, PT, PT, R11, R13, RZ ;  /* 0x0000000d0b0d7210 */ /* 0x000fc80007ffe0ff */
[----:B------:R-:W-:-:S05]  /*2430*/  LEA.HI.X R13, R10, UR13, R13, 0x2, P1 ;  /* 0x0000000d0a0d7c11 */ /* 0x000fca00088f140d */
[----:B------:R2:W-:Y:S01]  /*2440*/  STG.E.64 desc[UR16][R12.64], R8 ;  /* 0x000000080c007986 */ /* 0x0005e2000c101b10 */
[----:B------:R-:W-:Y:S05]  /*2450*/  BRA `(.L_x_3103) ;  /* 0x00000008000c7947 */ /* 0x000fea0003800000 */
.L_x_3096:
[----:B------:R-:W0:Y:S01]  /*2460*/  LDCU.64 UR10, c[0x0][0x3e8] ;  /* 0x00007d00ff0a77ac */ /* 0x000e220008000a00 */
[----:B------:R-:W-:Y:S01]  /*2470*/  SHF.R.S32.HI R15, RZ, 0x1f, R2 ;  /* 0x0000001fff0f7819 */ /* 0x000fe20000011402 */
[----:B------:R-:W-:Y:S01]  /*2480*/  BSSY.RECONVERGENT B1, `(.L_x_3104) ;  /* 0x0000023000017945 */ /* 0x000fe20003800200 */
[C---:B------:R-:W-:Y:S02]  /*2490*/  IADD3 R9, PT, PT, R2.reuse, 0x20, RZ ;  /* 0x0000002002097810 */ /* 0x040fe40007ffe0ff */
[C---:B------:R-:W-:Y:S02]  /*24a0*/  IADD3 R14, PT, PT, R2.reuse, 0x60, RZ ;  /* 0x00000060020e7810 */ /* 0x040fe40007ffe0ff */
[----:B0-----:R-:W-:Y:S02]  /*24b0*/  ISETP.GE.U32.AND P2, PT, R2, UR10, PT ;  /* 0x0000000a02007c0c */ /* 0x001fe4000bf46070 */
        /* <DEDUP_REMOVED lines=8> */
[----:B------:R-:W-:Y:S01]  /*2540*/  FADD.FTZ R13, -R3, R22 ;  /* 0x00000016030d7221 */ /* 0x000fe20000010100 */
[----:B------:R-:W1:Y:S03]  /*2550*/  LDCU.64 UR18, c[0x0][0x380] ;  /* 0x00007000ff1277ac */ /* 0x000e660008000a00 */
[----:B------:R-:W-:Y:S01]  /*2560*/  FMUL.FTZ R13, R13, R4 ;  /* 0x000000040d0d7220 */ /* 0x000fe20000410000 */
[----:B0-----:R-:W-:-:S02]  /*2570*/  IMAD R15, R15, UR12, RZ ;  /* 0x0000000c0f0f7c24 */ /* 0x001fc4000f8e02ff */
[----:B------:R-:W-:-:S04]  /*2580*/  IMAD.WIDE.U32 R10, R2, UR12, R10 ;  /* 0x0000000c020a7c25 */ /* 0x000fc8000f8e000a */
[----:B------:R-:W-:Y:S01]  /*2590*/  IMAD R15, R2, UR13, R15 ;  /* 0x0000000d020f7c24 */ /* 0x000fe2000f8e020f */
[----:B-1----:R-:W-:-:S04]  /*25a0*/  LEA R12, P2, R10, UR18, 0x2 ;  /* 0x000000120a0c7c11 */ /* 0x002fc8000f8410ff */
[----:B------:R-:W-:Y:S01]  /*25b0*/  IADD3 R29, PT, PT, R11, R15, RZ ;  /* 0x0000000f0b1d7210 */ /* 0x000fe20007ffe0ff */
[----:B------:R-:W-:Y:S01]  /*25c0*/  FMUL.FTZ R15, R23, R4 ;  /* 0x00000004170f7220 */ /* 0x000fe20000410000 */
[----:B------:R-:W-:Y:S02]  /*25d0*/  FFMA.FTZ R11, R5, R13, R8 ;  /* 0x0000000d050b7223 */ /* 0x000fe40000010008 */
        /* <DEDUP_REMOVED lines=13> */
.L_x_3105:
[----:B------:R-:W-:Y:S05]  /*26b0*/  BSYNC.RECONVERGENT B1 ;  /* 0x0000000000017941 */ /* 0x000fea0003800200 */
.L_x_3104:
        /* <DEDUP_REMOVED lines=33> */
.L_x_3107:
[----:B------:R-:W-:Y:S05]  /*28d0*/  BSYNC.RECONVERGENT B1 ;  /* 0x0000000000017941 */ /* 0x000fea0003800200 */
.L_x_3106:
[----:B------:R-:W-:Y:S04]  /*28e0*/  BSSY.RECONVERGENT B1, `(.L_x_3108) ;  /* 0x000001f000017945 */ /* 0x000fe80003800200 */
[----:B------:R-:W-:Y:S05]  /*28f0*/  @P1 BRA `(.L_x_3109) ;  /* 0x0000000000741947 */ /* 0x000fea0003800000 */
[C---:B------:R-:W-:Y:S01]  /*2900*/  FADD.FTZ R9, -R3.reuse, R18 ;  /* 0x0000001203097221 */ /* 0x040fe20000010100 */
[----:B------:R-:W-:Y:S01]  /*2910*/  FADD.FTZ R19, -R3, R19 ;  /* 0x0000001303137221 */ /* 0x000fe20000010100 */
[----:B------:R-:W1:Y:S01]  /*2920*/  LDCU.64 UR12, c[0x0][0x3e0] ;  /* 0x00007c00ff0c77ac */ /* 0x000e620008000a00 */
[----:B0-----:R-:W-:Y:S02]  /*2930*/  VIADD R13, R2, 0x40 ;  /* 0x00000040020d7836 */ /* 0x001fe40000000000 */
[-C--:B------:R-:W-:Y:S01]  /*2940*/  FMUL.FTZ R9, R9, R4.reuse ;  /* 0x0000000409097220 */ /* 0x080fe20000410000 */
[----:B------:R-:W0:Y:S03]  /*2950*/  LDCU.64 UR18, c[0x0][0x380] ;  /* 0x00007000ff1277ac */ /* 0x000e260008000a00 */
[----:B------:R-:W-:Y:S01]  /*2960*/  FFMA.FTZ R18, R5, R9, R8 ;  /* 0x0000000905127223 */ /* 0x000fe20000010008 */
[----:B------:R-:W-:Y:S01]  /*2970*/  FMUL.FTZ R9, R19, R4 ;  /* 0x0000000413097220 */ /* 0x000fe20000410000 */
[----:B------:R-:W-:-:S02]  /*2980*/  SHF.R.S32.HI R12, RZ, 0x1f, R13 ;  /* 0x0000001fff0c7819 */ /* 0x000fc4000001140d */
[----:B------:R-:W-:Y:S01]  /*2990*/  FMUL.FTZ R10, R18, -1.4426950216293334961 ;  /* 0xbfb8aa3b120a7820 */ /* 0x000fe20000410000 */
[----:B------:R-:W-:-:S04]  /*29a0*/  FFMA.FTZ R9, R6, R9, R7 ;  /* 0x0000000906097223 */ /* 0x000fc80000010007 */
[----:B------:R-:W-:Y:S01]  /*29b0*/  FMUL.FTZ R11, R9, -1.4426950216293334961 ;  /* 0xbfb8aa3b090b7820 */ /* 0x000fe20000410000 */
[----:B------:R-:W2:Y:S01]  /*29c0*/  MUFU.EX2 R10, R10 ;  /* 0x0000000a000a7308 */ /* 0x000ea20000000800 */
[----:B-1----:R-:W-:-:S04]  /*29d0*/  IMAD R12, R12, UR12, RZ ;  /* 0x0000000c0c0c7c24 */ /* 0x002fc8000f8e02ff */
[----:B------:R-:W1:Y:S01]  /*29e0*/  MUFU.EX2 R11, R11 ;  /* 0x0000000b000b7308 */ /* 0x000e620000000800 */
[----:B--2---:R-:W-:Y:S01]  /*29f0*/  FADD.FTZ R19, R10, 1 ;  /* 0x3f8000000a137421 */ /* 0x004fe20000010000 */
[----:B------:R-:W-:Y:S01]  /*2a00*/  MOV R10, R24 ;  /* 0x00000018000a7202 */ /* 0x000fe20000000f00 */
[----:B-1----:R-:W-:-:S04]  /*2a10*/  FADD.FTZ R20, R11, 1 ;  /* 0x3f8000000b147421 */ /* 0x002fc80000010000 */
[----:B------:R-:W1:Y:S01]  /*2a20*/  MUFU.RCP R19, R19 ;  /* 0x0000001300137308 */ /* 0x000e620000001000 */
[----:B------:R-:W-:-:S03]  /*2a30*/  MOV R11, R27 ;  /* 0x0000001b000b7202 */ /* 0x000fc60000000f00 */
[----:B------:R-:W-:-:S04]  /*2a40*/  IMAD.WIDE.U32 R10, R13, UR12, R10 ;  /* 0x0000000c0d0a7c25 */ /* 0x000fc8000f8e000a */
        /* <DEDUP_REMOVED lines=8> */
.L_x_3109:
[----:B------:R-:W-:Y:S05]  /*2ad0*/  BSYNC.RECONVERGENT B1 ;  /* 0x0000000000017941 */ /* 0x000fea0003800200 */
.L_x_3108:
[----:B------:R-:W-:Y:S05]  /*2ae0*/  @P4 BRA `(.L_x_3103) ;  /* 0x0000000000684947 */ /* 0x000fea0003800000 */
[C---:B------:R-:W-:Y:S01]  /*2af0*/  FADD.FTZ R9, -R3.reuse, R16 ;  /* 0x0000001003097221 */ /* 0x040fe20000010100 */
[----:B------:R-:W-:Y:S01]  /*2b00*/  FADD.FTZ R3, -R3, R17 ;  /* 0x0000001103037221 */ /* 0x000fe20000010100 */
[----:B------:R-:W2:Y:S01]  /*2b10*/  LDCU.64 UR10, c[0x0][0x3e0] ;  /* 0x00007c00ff0a77ac */ /* 0x000ea20008000a00 */
[----:B------:R-:W-:Y:S01]  /*2b20*/  MOV R25, R27 ;  /* 0x0000001b00197202 */ /* 0x000fe20000000f00 */
[-C--:B------:R-:W-:Y:S01]  /*2b30*/  FMUL.FTZ R9, R9, R4.reuse ;  /* 0x0000000409097220 */ /* 0x080fe20000410000 */
[----:B------:R-:W-:Y:S01]  /*2b40*/  FMUL.FTZ R4, R3, R4 ;  /* 0x0000000403047220 */ /* 0x000fe20000410000 */
[----:B------:R-:W3:Y:S02]  /*2b50*/  LDCU.64 UR12, c[0x0][0x380] ;  /* 0x00007000ff0c77ac */ /* 0x000ee40008000a00 */
[----:B------:R-:W-:Y:S01]  /*2b60*/  FFMA.FTZ R5, R5, R9, R8 ;  /* 0x0000000905057223 */ /* 0x000fe20000010008 */
[----:B------:R-:W-:-:S03]  /*2b70*/  FFMA.FTZ R9, R6, R4, R7 ;  /* 0x0000000406097223 */ /* 0x000fc60000010007 */
[----:B------:R-:W-:Y:S01]  /*2b80*/  FMUL.FTZ R3, R5, -1.4426950216293334961 ;  /* 0xbfb8aa3b05037820 */ /* 0x000fe20000410000 */
[----:B------:R-:W-:-:S05]  /*2b90*/  FMUL.FTZ R6, R9, -1.4426950216293334961 ;  /* 0xbfb8aa3b09067820 */ /* 0x000fca0000410000 */
[----:B------:R-:W4:Y:S01]  /*2ba0*/  MUFU.EX2 R3, R3 ;  /* 0x0000000300037308 */ /* 0x000f220000000800 */
[----:B--2---:R-:W-:-:S03]  /*2bb0*/  IMAD R15, R15, UR10, RZ ;  /* 0x0000000a0f0f7c24 */ /* 0x004fc6000f8e02ff */
[----:B------:R-:W2:Y:S01]  /*2bc0*/  MUFU.EX2 R6, R6 ;  /* 0x0000000600067308 */ /* 0x000ea20000000800 */
[----:B------:R-:W-:-:S04]  /*2bd0*/  IMAD.WIDE.U32 R24, R14, UR10, R24 ;  /* 0x0000000a0e187c25 */ /* 0x000fc8000f8e0018 */
[----:B------:R-:W-:Y:S02]  /*2be0*/  IMAD R15, R14, UR11, R15 ;  /* 0x0000000b0e0f7c24 */ /* 0x000fe4000f8e020f */
[----:B----4-:R-:W-:-:S03]  /*2bf0*/  FADD.FTZ R4, R3, 1 ;  /* 0x3f80000003047421 */ /* 0x010fc60000010000 */
[----:B------:R-:W-:Y:S01]  /*2c00*/  IADD3 R15, PT, PT, R25, R15, RZ ;  /* 0x0000000f190f7210 */ /* 0x000fe20007ffe0ff */
[----:B--2---:R-:W-:Y:S01]  /*2c10*/  FADD.FTZ R8, R6, 1 ;  /* 0x3f80000006087421 */ /* 0x004fe20000010000 */
[C---:B---3--:R-:W-:Y:S01]  /*2c20*/  LEA R6, P1, R24.reuse, UR12, 0x2 ;  /* 0x0000000c18067c11 */ /* 0x048fe2000f8210ff */
[----:B------:R-:W2:Y:S03]  /*2c30*/  MUFU.RCP R4, R4 ;  /* 0x0000000400047308 */ /* 0x000ea60000001000 */
[----:B------:R-:W-:-:S05]  /*2c40*/  LEA.HI.X R7, R24, UR13, R15, 0x2, P1 ;  /* 0x0000000d18077c11 */ /* 0x000fca00088f140f */
[----:B------:R-:W3:Y:S01]  /*2c50*/  MUFU.RCP R8, R8 ;  /* 0x0000000800087308 */ /* 0x000ee20000001000 */
[----:B--2---:R-:W-:Y:S01]  /*2c60*/  FMUL.FTZ R4, R5, R4 ;  /* 0x0000000405047220 */ /* 0x004fe20000410000 */
[----:B---3--:R-:W-:-:S05]  /*2c70*/  FMUL.FTZ R5, R9, R8 ;  /* 0x0000000809057220 */ /* 0x008fca0000410000 */
[----:B------:R3:W-:Y:S02]  /*2c80*/  STG.E.64 desc[UR16][R6.64], R4 ;  /* 0x0000000406007986 */ /* 0x0007e4000c101b10 */
.L_x_3103:
[----:B------:R-:W-:Y:S05]  /*2c90*/  BSYNC.RECONVERGENT B0 ;  /* 0x0000000000007941 */ /* 0x000fea0003800200 */
.L_x_3095:
[----:B------:R-:W-:Y:S02]  /*2ca0*/  UIADD3 UR8, UPT, UPT, UR20, UR8, URZ ;  /* 0x0000000814087290 */ /* 0x000fe4000fffe0ff */
[----:B------:R-:W-:Y:S02]  /*2cb0*/  UIADD3 UR4, UPT, UPT, UR4, 0x1, URZ ;  /* 0x0000000104047890 */ /* 0x000fe4000fffe0ff */
[----:B------:R-:W-:-:S09]  /*2cc0*/  UISETP.GE.AND UP0, UPT, UR8, UR7, UPT ;  /* 0x000000070800728c */ /* 0x000fd2000bf06270 */
[----:B------:R-:W-:Y:S05]  /*2cd0*/  BRA.U !UP0, `(.L_x_3110) ;  /* 0xffffffd508247547 */ /* 0x000fea000b83ffff */
[----:B------:R-:W-:Y:S05]  /*2ce0*/  EXIT ;  /* 0x000000000000794d */ /* 0x000fea0003800000 */
.L_x_3111:
        /* <DEDUP_REMOVED lines=9> */
.L_x_3472:


//--------------------- .text._Z35group_norm_nhwc_fwd_one_pass_kernelI11Fp32IOBf16WLi256ELi16ELi256EEv26Group_norm_nhwc_fwd_params --------------------------
	.section	.text._Z35group_norm_nhwc_fwd_one_pass_kernelI11Fp32IOBf16WLi256ELi16ELi256EEv26Group_norm_nhwc_fwd_params,"ax",@progbits
	.align	128
        .global         _Z35group_norm_nhwc_fwd_one_pass_kernelI11Fp32IOBf16WLi256ELi16ELi256EEv26Group_norm_nhwc_fwd_params
        .type           _Z35group_norm_nhwc_fwd_one_pass_kernelI11Fp32IOBf16WLi256ELi16ELi256EEv26Group_norm_nhwc_fwd_params,@function
        .size           _Z35group_norm_nhwc_fwd_one_pass_kernelI11Fp32IOBf16WLi256ELi16ELi256EEv26Group_norm_nhwc_fwd_params,(.L_x_3473 - _Z35group_norm_nhwc_fwd_one_pass_kernelI11Fp32IOBf16WLi256ELi16ELi256EEv26Group_norm_nhwc_fwd_params)
        .other          _Z35group_norm_nhwc_fwd_one_pass_kernelI11Fp32IOBf16WLi256ELi16ELi256EEv26Group_norm_nhwc_fwd_params,@"STO_CUDA_ENTRY STV_DEFAULT"
_Z35group_norm_nhwc_fwd_one_pass_kernelI11Fp32IOBf16WLi256ELi16ELi256EEv26Group_norm_nhwc_fwd_params:
.text._Z35group_norm_nhwc_fwd_one_pass_kernelI11Fp32IOBf16WLi256ELi16ELi256EEv26Group_norm_nhwc_fwd_params:
        /* <DEDUP_REMOVED lines=42> */
.L_x_3155:
[----:B-1----:R-:W1:Y:S01]  /*02a0*/  LDCU UR5, c[0x0][0x3f8] ;  /* 0x00007f00ff0577ac */ /* 0x002e620008000800 */
[----:B------:R-:W-:Y:S02]  /*02b0*/  IABS R16, UR9 ;  /* 0x0000000900107c13 */ /* 0x000fe40008000000 */
        /* <DEDUP_REMOVED lines=68> */
[----:B------:R-:W2:Y:S02]  /*0700*/  @!P3 LDC.64 R14, c[0x0][0x3e0] ;  /* 0x0000f800ff0ebb82 */ /* 0x000ea40000000a00 */
[----:B------:R-:W-:Y:S01]  /*0710*/  @!P4 IMAD.MOV.U32 R40, RZ, RZ, R42 ;  /* 0x000000ffff28c224 */ /* 0x000fe200078e002a */
[----:B------:R-:W-:Y:S02]  /*0720*/  IADD3 R41, PT, PT, R43, UR5, RZ ;  /* 0x000000052b297c10 */ /* 0x000fe4000fffe0ff */
[----:B------:R-:W-:Y:S02]  /*0730*/  @!P5 MOV R20, R42 ;  /* 0x0000002a0014d202 */ /* 0x000fe40000000f00 */
[----:B------:R-:W-:Y:S01]  /*0740*/  @!P5 MOV R21, R41 ;  /* 0x000000290015d202 */ /* 0x000fe20000000f00 */
[----:B------:R-:W-:-:S04]  /*0750*/  @!P4 IMAD.WIDE.U32 R24, R25, R12, R40 ;  /* 0x0000000c1918c225 */ /* 0x000fc800078e0028 */
[----:B------:R-:W-:Y:S01]  /*0760*/  @!P5 IMAD.WIDE.U32 R20, R23, R18, R20 ;  /* 0x000000121714d225 */ /* 0x000fe200078e0014 */
[----:B------:R-:W-:Y:S01]  /*0770*/  @!P4 IADD3 R18, PT, PT, R25, R13, RZ ;  /* 0x0000000d1912c210 */ /* 0x000fe20007ffe0ff */
[----:B------:R-:W3:Y:S01]  /*0780*/  @!P2 LDC.64 R22, c[0x0][0x3e0] ;  /* 0x0000f800ff16ab82 */ /* 0x000ee20000000a00 */
[C---:B----4-:R-:W-:Y:S02]  /*0790*/  @!P4 LEA R26, P6, R24.reuse, R10, 0x2 ;  /* 0x0000000a181ac211 */ /* 0x050fe400078c10ff */
[----:B------:R-:W-:Y:S02]  /*07a0*/  @!P5 IADD3 R21, PT, PT, R21, R19, RZ ;  /* 0x000000131515d210 */ /* 0x000fe40007ffe0ff */
[----:B------:R-:W-:Y:S01]  /*07b0*/  @!P4 LEA.HI.X R27, R24, R11, R18, 0x2, P6 ;  /* 0x0000000b181bc211 */ /* 0x000fe200030f1412 */
[----:B------:R-:W-:Y:S01]  /*07c0*/  HFMA2 R11, -RZ, RZ, 0, 0 ;  /* 0x00000000ff0b7431 */ /* 0x000fe200000001ff */
[C---:B-1----:R-:W-:Y:S01]  /*07d0*/  @!P5 LEA R24, P6, R20.reuse, R16, 0x2 ;  /* 0x000000101418d211 */ /* 0x042fe200078c10ff */
[----:B------:R-:W1:Y:S01]  /*07e0*/  @!P3 LDC.64 R12, c[0x0][0x390] ;  /* 0x0000e400ff0cbb82 */ /* 0x000e620000000a00 */
[----:B------:R-:W-:Y:S01]  /*07f0*/  MOV R10, RZ ;  /* 0x000000ff000a7202 */ /* 0x000fe20000000f00 */
[----:B--2---:R-:W-:Y:S01]  /*0800*/  @!P3 IMAD R29, R29, R14, RZ ;  /* 0x0000000e1d1db224 */ /* 0x004fe200078e02ff */
[----:B------:R-:W-:-:S02]  /*0810*/  @!P5 LEA.HI.X R25, R20, R17, R21, 0x2, P6 ;  /* 0x000000111419d211 */ /* 0x000fc400030f1415 */
[----:B------:R-:W-:Y:S01]  /*0820*/  @!P3 MOV R16, R42 ;  /* 0x0000002a0010b202 */ /* 0x000fe20000000f00 */
[----:B------:R-:W-:Y:S01]  /*0830*/  @!P3 IMAD R15, R28, R15, R29 ;  /* 0x0000000f1c0fb224 */ /* 0x000fe200078e021d */
[----:B------:R-:W-:Y:S01]  /*0840*/  @!P3 MOV R17, R41 ;  /* 0x000000290011b202 */ /* 0x000fe20000000f00 */
[----:B------:R-:W2:Y:S01]  /*0850*/  @!P1 LDC.64 R18, c[0x0][0x3e0] ;  /* 0x0000f800ff129b82 */ /* 0x000ea20000000a00 */
[----:B------:R4:W5:Y:S01]  /*0860*/  @!P4 LDG.E.64 R10, desc[UR16][R26.64] ;  /* 0x000000101a0ac981 */ /* 0x000962000c1e1b00 */
[----:B------:R-:W-:Y:S02]  /*0870*/  ISETP.GE.U32.AND P4, PT, R8, UR18, PT ;  /* 0x0000001208007c0c */ /* 0x000fe4000bf86070 */
[----:B------:R-:W-:Y:S01]  /*0880*/  CS2R R20, SRZ ;  /* 0x0000000000147805 */ /* 0x000fe2000001ff00 */
[----:B------:R-:W-:Y:S01]  /*0890*/  @!P3 IMAD.WIDE.U32 R28, R28, R14, R16 ;  /* 0x0000000e1c1cb225 */ /* 0x000fe200078e0010 */
[----:B------:R-:W-:Y:S02]  /*08a0*/  ISETP.GE.AND.EX P4, PT, R9, UR19, PT, P4 ;  /* 0x0000001309007c0c */ /* 0x000fe4000bf86340 */
[----:B------:R-:W0:Y:S02]  /*08b0*/  @!P2 LDC.64 R16, c[0x0][0x390] ;  /* 0x0000e400ff10ab82 */ /* 0x000e240000000a00 */
[----:B------:R-:W-:Y:S01]  /*08c0*/  @!P3 IADD3 R29, PT, PT, R29, R15, RZ ;  /* 0x0000000f1d1db210 */ /* 0x000fe20007ffe0ff */
[----:B------:R3:W5:Y:S01]  /*08d0*/  @!P5 LDG.E.64 R20, desc[UR16][R24.64] ;  /* 0x000000101814d981 */ /* 0x000762000c1e1b00 */
[----:B------:R-:W-:-:S02]  /*08e0*/  ISETP.GE.U32.AND P5, PT, R4, UR18, PT ;  /* 0x0000001204007c0c */ /* 0x000fc4000bfa6070 */
[----:B----4-:R-:W-:Y:S02]  /*08f0*/  @!P2 MOV R26, R42 ;  /* 0x0000002a001aa202 */ /* 0x010fe40000000f00 */
[----:B------:R-:W-:Y:S01]  /*0900*/  @!P2 MOV R27, R41 ;  /* 0x00000029001ba202 */ /* 0x000fe20000000f00 */
[----:B------:R-:W4:Y:S01]  /*0910*/  @!P1 LDC.64 R14, c[0x0][0x390] ;  /* 0x0000e400ff0e9b82 */ /* 0x000f220000000a00 */
[----:B-1----:R-:W-:Y:S01]  /*0920*/  @!P3 LEA R30, P6, R28, R12, 0x2 ;  /* 0x0000000c1c1eb211 */ /* 0x002fe200078c10ff */
[-C--:B---3--:R-:W-:Y:S01]  /*0930*/  @!P2 IMAD R12, R7, R22.reuse, RZ ;  /* 0x00000016070ca224 */ /* 0x088fe200078e02ff */
[----:B------:R-:W-:Y:S01]  /*0940*/  ISETP.GE.AND.EX P5, PT, R35, UR19, PT, P5 ;  /* 0x0000001323007c0c */ /* 0x000fe2000bfa6350 */
[----:B------:R-:W-:Y:S01]  /*0950*/  @!P2 IMAD.WIDE.U32 R26, R34, R22, R26 ;  /* 0x00000016221aa225 */ /* 0x000fe200078e001a */
[----:B------:R-:W-:Y:S02]  /*0960*/  @!P3 LEA.HI.X R31, R28, R13, R29, 0x2, P6 ;  /* 0x0000000d1c1fb211 */ /* 0x000fe400030f141d */
[----:B------:R-:W-:Y:S01]  /*0970*/  @!P1 MOV R24, R42 ;  /* 0x0000002a00189202 */ /* 0x000fe20000000f00 */
[----:B------:R-:W-:Y:S01]  /*0980*/  @!P2 IMAD R29, R34, R23, R12 ;  /* 0x00000017221da224 */ /* 0x000fe200078e020c */
[----:B------:R-:W-:Y:S01]  /*0990*/  @!P1 MOV R25, R41 ;  /* 0x0000002900199202 */ /* 0x000fe20000000f00 */
[----:B------:R-:W1:Y:S01]  /*09a0*/  @!P4 LDC.64 R12, c[0x0][0x3e0] ;  /* 0x0000f800ff0ccb82 */ /* 0x000e620000000a00 */
[----:B--2---:R-:W-:Y:S01]  /*09b0*/  @!P1 IMAD R45, R5, R18, RZ ;  /* 0x00000012052d9224 */ /* 0x004fe200078e02ff */
[----:B------:R-:W-:-:S02]  /*09c0*/  CS2R R22, SRZ ;  /* 0x0000000000167805 */ /* 0x000fc4000001ff00 */
[----:B------:R-:W-:Y:S01]  /*09d0*/  @!P2 IADD3 R29, PT, PT, R27, R29, RZ ;  /* 0x0000001d1b1da210 */ /* 0x000fe20007ffe0ff */
[----:B------:R-:W-:Y:S01]  /*09e0*/  @!P1 IMAD.WIDE.U32 R24, R38, R18, R24 ;  /* 0x0000001226189225 */ /* 0x000fe200078e0018 */
[----:B0-----:R-:W-:-:S03]  /*09f0*/  @!P2 LEA R32, P6, R26, R16, 0x2 ;  /* 0x000000101a20a211 */ /* 0x001fc600078c10ff */
[----:B------:R-:W-:Y:S01]  /*0a00*/  @!P1 IMAD R45, R38, R19, R45 ;  /* 0x00000013262d9224 */ /* 0x000fe200078e022d */
[----:B------:R-:W2:Y:S01]  /*0a10*/  @!P3 LDG.E.64 R22, desc[UR16][R30.64] ;  /* 0x000000101e16b981 */ /* 0x000ea2000c1e1b00 */
[----:B------:R-:W0:Y:S01]  /*0a20*/  @!P5 LDC.64 R18, c[0x0][0x3e0] ;  /* 0x0000f800ff12db82 */ /* 0x000e220000000a00 */
[----:B------:R-:W-:Y:S02]  /*0a30*/  @!P2 LEA.HI.X R33, R26, R17, R29, 0x2, P6 ;  /* 0x000000111a21a211 */ /* 0x000fe400030f141d */
[----:B------:R-:W-:Y:S02]  /*0a40*/  @!P1 IADD3 R45, PT, PT, R25, R45, RZ ;  /* 0x0000002d192d9210 */ /* 0x000fe40007ffe0ff */
[----:B----4-:R-:W-:Y:S02]  /*0a50*/  @!P1 LEA R28, P6, R24, R14, 0x2 ;  /* 0x0000000e181c9211 */ /* 0x010fe400078c10ff */
[----:B------:R-:W-:Y:S01]  /*0a60*/  ISETP.GE.U32.AND P3, PT, R6, UR18, PT ;  /* 0x0000001206007c0c */ /* 0x000fe2000bf66070 */
[----:B------:R-:W3:Y:S01]  /*0a70*/  @!P4 LDC.64 R26, c[0x0][0x390] ;  /* 0x0000e400ff1acb82 */ /* 0x000ee20000000a00 */
[----:B------:R-:W-:-:S02]  /*0a80*/  @!P1 LEA.HI.X R29, R24, R15, R45, 0x2, P6 ;  /* 0x0000000f181d9211 */ /* 0x000fc400030f142d */
[----:B------:R-:W-:Y:S02]  /*0a90*/  CS2R R24, SRZ ;  /* 0x0000000000187805 */ /* 0x000fe4000001ff00 */
[----:B------:R-:W-:Y:S01]  /*0aa0*/  ISETP.GE.AND.EX P3, PT, R37, UR19, PT, P3 ;  /* 0x0000001325007c0c */ /* 0x000fe2000bf66330 */
[----:B-1----:R-:W-:-:S03]  /*0ab0*/  @!P4 IMAD R45, R9, R12, RZ ;  /* 0x0000000c092dc224 */ /* 0x002fc600078e02ff */
[----:B------:R1:W4:Y:S01]  /*0ac0*/  @!P1 LDG.E.64 R24, desc[UR16][R28.64] ;  /* 0x000000101c189981 */ /* 0x000322000c1e1b00 */
[----:B------:R-:W3:Y:S01]  /*0ad0*/  @!P5 LDC.64 R16, c[0x0][0x390] ;  /* 0x0000e400ff10db82 */ /* 0x000ee20000000a00 */
[----:B------:R-:W-:-:S07]  /*0ae0*/  @!P4 IMAD R45, R8, R13, R45 ;  /* 0x0000000d082dc224 */ /* 0x000fce00078e022d */
[----:B------:R-:W3:Y:S01]  /*0af0*/  @!P3 LDC.64 R14, c[0x0][0x3e0] ;  /* 0x0000f800ff0ebb82 */ /* 0x000ee20000000a00 */
[----:B-1----:R-:W-:Y:S01]  /*0b00*/  @!P4 MOV R28, R42 ;  /* 0x0000002a001cc202 */ /* 0x002fe20000000f00 */
[----:B------:R-:W-:-:S04]  /*0b10*/  @!P4 IMAD.MOV.U32 R29, RZ, RZ, R41 ;  /* 0x000000ffff1dc224 */ /* 0x000fc800078e0029 */
        /* <DEDUP_REMOVED lines=32> */
[----:B-----5:R-:W-:Y:S01]  /*0d20*/  FMUL.FTZ R45, R21, R21 ;  /* 0x00000015152d7220 */ /* 0x020fe20000410000 */
[----:B------:R-:W-:-:S03]  /*0d30*/  FADD.FTZ R19, R20, R21 ;  /* 0x0000001514137221 */ /* 0x000fc60000010000 */
[----:B------:R-:W-:Y:S01]  /*0d40*/  FFMA.FTZ R18, R20, R20, R45 ;  /* 0x0000001414127223 */ /* 0x000fe2000001002d */
[----:B--2---:R-:W-:Y:S01]  /*0d50*/  FMUL.FTZ R17, R23, R23 ;  /* 0x0000001717117220 */ /* 0x004fe20000410000 */
[----:B0-----:R-:W-:-:S03]  /*0d60*/  FADD.FTZ R13, R22, R23 ;  /* 0x00000017160d7221 */ /* 0x001fc60000010000 */
[----:B------:R-:W-:Y:S01]  /*0d70*/  FFMA.FTZ R12, R22, R22, R17 ;  /* 0x00000016160c7223 */ /* 0x000fe20000010011 */
[----:B----4-:R-:W-:Y:S01]  /*0d80*/  FMUL.FTZ R15, R25, R25 ;  /* 0x00000019190f7220 */ /* 0x010fe20000410000 */
        /* <DEDUP_REMOVED lines=61> */
.L_x_3113:
[----:B------:R-:W-:Y:S05]  /*1160*/  BSYNC.RECONVERGENT B0 ;  /* 0x0000000000007941 */ /* 0x000fea0003800200 */
.L_x_3112:
        /* <DEDUP_REMOVED lines=26> */
.L_x_3115:
[----:B------:R-:W-:Y:S05]  /*1310*/  BSYNC.RECONVERGENT B0 ;  /* 0x0000000000007941 */ /* 0x000fea0003800200 */
.L_x_3114:
        /* <DEDUP_REMOVED lines=33> */
.L_x_3118:
[----:B----4-:R-:W2:Y:S04]  /*1530*/  LDG.E.STRONG.GPU R16, desc[UR16][R14.64] ;  /* 0x000000100e107981 */ /* 0x010ea8000c1ef900 */
[----:B--2---:R-:W-:Y:S01]  /*1540*/  CCTL.IVALL ;  /* 0x00000000ff00798f */ /* 0x004fe20002000000 */
[----:B------:R-:W-:Y:S05]  /*1550*/  YIELD ;  /* 0x0000000000007946 */ /* 0x000fea0003800000 */
[----:B------:R-:W-:-:S13]  /*1560*/  ISETP.NE.AND P4, PT, R16, R19, PT ;  /* 0x000000131000720c */ /* 0x000fda0003f85270 */
[----:B------:R-:W-:Y:S05]  /*1570*/  @P4 BRA `(.L_x_3118) ;  /* 0xfffffffc00ec4947 */ /* 0x000fea000383ffff */
.L_x_3117:
        /* <DEDUP_REMOVED lines=15> */
.L_x_3120:
        /* <DEDUP_REMOVED lines=63> */
[----:B------:R-:W-:Y:S01]  /*1a60*/  MOV R14, UR26 ;  /* 0x0000001a000e7c02 */ /* 0x000fe20008000f00 */
[----:B------:R-:W-:Y:S01]  /*1a70*/  IMAD.U32 R15, RZ, RZ, UR27 ;  /* 0x0000001bff0f7e24 */ /* 0x000fe2000f8e00ff */
        /* <DEDUP_REMOVED lines=26> */
.L_x_3119:
        /* <DEDUP_REMOVED lines=52> */
.L_x_3121:
        /* <DEDUP_REMOVED lines=28> */
.L_x_3122:
        /* <DEDUP_REMOVED lines=13> */
.L_x_3123:
[----:B------:R-:W-:Y:S05]  /*21f0*/  BSYNC.RECONVERGENT B0 ;  /* 0x0000000000007941 */ /* 0x000fea0003800200 */
.L_x_3116:
[----:B------:R-:W4:Y:S01]  /*2200*/  S2UR UR11, SR_CgaCtaId ;  /* 0x00000000000b79c3 */ /* 0x000f220000008800 */
[----:B------:R-:W5:Y:S01]  /*2210*/  LDCU UR12, c[0x0][0x414] ;  /* 0x00008280ff0c77ac */ /* 0x000f620008000800 */
[----:B------:R-:W-:Y:S01]  /*2220*/  MOV R15, UR9 ;  /* 0x00000009000f7c02 */ /* 0x000fe20008000f00 */
[----:B------:R-:W-:-:S05]  /*2230*/  UMOV UR5, 0x400 ;  /* 0x0000040000057882 */ /* 0x000fca0000000000 */
[----:B------:R-:W0:Y:S08]  /*2240*/  @P0 LDC.64 R44, c[0x0][0x388] ;  /* 0x0000e200ff2c0b82 */ /* 0x000e300000000a00 */
[----:B-12---:R-:W1:Y:S01]  /*2250*/  LDC.64 R18, c[0x0][0x398] ;  /* 0x0000e600ff127b82 */ /* 0x006e620000000a00 */
[----:B-----5:R-:W-:Y:S01]  /*2260*/  @P0 FMUL.FTZ R14, R12, UR12 ;  /* 0x0000000c0c0e0c20 */ /* 0x020fe20008410000 */
[----:B----4-:R-:W-:-:S06]  /*2270*/  ULEA UR5, UR11, UR5, 0x18 ;  /* 0x000000050b057291 */ /* 0x010fcc000f8ec0ff */
[----:B------:R-:W2:Y:S01]  /*2280*/  LDC.64 R16, c[0x0][0x3a0] ;  /* 0x0000e800ff107b82 */ /* 0x000ea20000000a00 */
[----:B0-----:R-:W-:-:S04]  /*2290*/  @P0 IMAD.WIDE R44, R15, 0x8, R44 ;  /* 0x000000080f2c0825 */ /* 0x001fc800078e022c */
[----:B------:R-:W-:Y:S01]  /*22a0*/  @P0 FMUL.FTZ R15, R13, UR12 ;  /* 0x0000000c0d0f0c20 */ /* 0x000fe20008410000 */
[----:B------:R-:W-:Y:S04]  /*22b0*/  @!P3 STS.64 [UR5+0x50], R12 ;  /* 0x0000500cff00b988 */ /* 0x000fe80008000a05 */
[----:B------:R0:W-:Y:S02]  /*22c0*/  @P0 STG.E.64 desc[UR16][R44.64], R14 ;  /* 0x0000000e2c000986 */ /* 0x0001e4000c101b10 */
[----:B0-----:R-:W-:-:S05]  /*22d0*/  IADD3 R15, PT, PT, R39, UR10, RZ ;  /* 0x0000000a270f7c10 */ /* 0x001fca000fffe0ff */
[C---:B-1----:R-:W-:Y:S01]  /*22e0*/  IMAD.WIDE R18, R15.reuse, 0x2, R18 ;  /* 0x000000020f127825 */ /* 0x042fe200078e0212 */
[----:B------:R-:W-:Y:S03]  /*22f0*/  BAR.SYNC.DEFER_BLOCKING 0x0 ;  /* 0x0000000000007b1d */ /* 0x000fe60000010000 */
[----:B--2---:R-:W-:-:S03]  /*2300*/  IMAD.WIDE R16, R15, 0x2, R16 ;  /* 0x000000020f107825 */ /* 0x004fc600078e0210 */
[----:B---3--:R-:W2:Y:S04]  /*2310*/  LDG.E.U16 R12, desc[UR16][R18.64] ;  /* 0x00000010120c7981 */ /* 0x008ea8000c1e1500 */
[----:B------:R0:W3:Y:S04]  /*2320*/  LDG.E.U16 R45, desc[UR16][R18.64+0x2] ;  /* 0x00000210122d7981 */ /* 0x0000e8000c1e1500 */
[----:B------:R-:W4:Y:S04]  /*2330*/  LDG.E.U16 R44, desc[UR16][R16.64] ;  /* 0x00000010102c7981 */ /* 0x000f28000c1e1500 */
[----:B------:R2:W5:Y:S01]  /*2340*/  LDG.E.U16 R13, desc[UR16][R16.64+0x2] ;  /* 0x00000210100d7981 */ /* 0x000562000c1e1500 */
[----:B------:R-:W-:Y:S03]  /*2350*/  BSSY.RECONVERGENT B0, `(.L_x_3124) ;  /* 0x00001ce000007945 */ /* 0x000fe60003800200 */
[----:B------:R-:W1:Y:S02]  /*2360*/  LDS.64 R14, [UR5+0x50] ;  /* 0x00005005ff0e7984 */ /* 0x000e640008000a00 */
[----:B-1----:R-:W-:-:S05]  /*2370*/  FMUL.FTZ R14, R14, UR12 ;  /* 0x0000000c0e0e7c20 */ /* 0x002fca0008410000 */
[----:B------:R-:W-:-:S13]  /*2380*/  R2UR UR5, R14 ;  /* 0x000000000e0572ca */ /* 0x000fda00000e0000 */
[----:B------:R-:W-:-:S05]  /*2390*/  MOV R14, UR5 ;  /* 0x00000005000e7c02 */ /* 0x000fca0008000f00 */
[----:B------:R-:W-:-:S04]  /*23a0*/  FMUL.FTZ R14, R14, UR5 ;  /* 0x000000050e0e7c20 */ /* 0x000fc80008410000 */
[----:B------:R-:W-:-:S05]  /*23b0*/  FFMA.FTZ R14, R15, UR12, -R14 ;  /* 0x0000000c0f0e7c23 */ /* 0x000fca000801080e */
[----:B------:R-:W-:-:S13]  /*23c0*/  FSETP.GTU.FTZ.AND P2, PT, R14, RZ, PT ;  /* 0x000000ff0e00720b */ /* 0x000fda0003f5c000 */
[----:B------:R-:W-:Y:S01]  /*23d0*/  VOTEU.ANY UP1, P2 ;  /* 0x0000000000ff7886 */ /* 0x000fe20001020100 */
[----:B------:R-:W-:-:S04]  /*23e0*/  PLOP3.LUT P2, PT, PT, PT, UP1, 0x80, 0x8 ;  /* 0x000000000008781c */ /* 0x000fc80003f4f018 */
[----:B------:R-:W0:Y:S09]  /*23f0*/  @UP1 LDCU UR10, c[0x0][0x3a8] ;  /* 0x00007500ff0a17ac */ /* 0x000e320008000800 */
[----:B0-----:R-:W-:Y:S01]  /*2400*/  @P2 FADD.FTZ R18, R14, UR10 ;  /* 0x0000000a0e122e21 */ /* 0x001fe20008010000 */
[----:B------:R-:W-:-:S05]  /*2410*/  UMOV UR10, 0x3f800000 ;  /* 0x3f800000000a7882 */ /* 0x000fca0000000000 */
[----:B------:R-:W0:Y:S02]  /*2420*/  @P2 MUFU.RSQ R18, R18 ;  /* 0x0000001200122308 */ /* 0x000e240000001400 */
[----:B0-----:R-:W-:-:S13]  /*2430*/  @P2 R2UR UR11, R18 ;  /* 0x00000000120b22ca */ /* 0x001fda00000e0000 */
        /* <DEDUP_REMOVED lines=13> */
[----:B------:R-:W-:Y:S02]  /*2510*/  IMAD.MOV.U32 R12, RZ, RZ, R42 ;  /* 0x000000ffff0c7224 */ /* 0x000fe400078e002a */
[----:B------:R-:W-:Y:S01]  /*2520*/  FADD.FTZ R24, R24, -UR5 ;  /* 0x8000000518187e21 */ /* 0x000fe20008010000 */
[----:B------:R-:W1:Y:S01]  /*2530*/  LDCU.64 UR12, c[0x0][0x380] ;  /* 0x00007000ff0c77ac */ /* 0x000e620008000a00 */
[----:B------:R-:W-:Y:S01]  /*2540*/  FADD.FTZ R25, R25, -UR5 ;  /* 0x8000000519197e21 */ /* 0x000fe20008010000 */
[----:B0-----:R-:W-:Y:S02]  /*2550*/  IMAD R19, R5, UR18, RZ ;  /* 0x0000001205137c24 */ /* 0x001fe4000f8e02ff */
[----:B------:R-:W-:-:S04]  /*2560*/  IMAD.WIDE.U32 R12, R38, UR18, R12 ;  /* 0x00000012260c7c25 */ /* 0x000fc8000f8e000c */
[----:B------:R-:W-:Y:S01]  /*2570*/  IMAD R19, R38, UR19, R19 ;  /* 0x0000001326137c24 */ /* 0x000fe2000f8e0213 */
[----:B-1----:R-:W-:-:S04]  /*2580*/  LEA R18, P1, R12, UR12, 0x2 ;  /* 0x0000000c0c127c11 */ /* 0x002fc8000f8210ff */
[----:B------:R-:W-:Y:S01]  /*2590*/  IADD3 R19, PT, PT, R13, R19, RZ ;  /* 0x000000130d137210 */ /* 0x000fe20007ffe0ff */
[----:B------:R-:W-:-:S03]  /*25a0*/  FMUL.FTZ R13, R25, UR10 ;  /* 0x0000000a190d7c20 */ /* 0x000fc60008410000 */
[----:B------:R-:W-:Y:S01]  /*25b0*/  LEA.HI.X R19, R12, UR13, R19, 0x2, P1 ;  /* 0x0000000d0c137c11 */ /* 0x000fe200088f1413 */
[----:B------:R-:W-:Y:S01]  /*25c0*/  FMUL.FTZ R12, R24, UR10 ;  /* 0x0000000a180c7c20 */ /* 0x000fe20008410000 */
[----:B------:R-:W-:-:S03]  /*25d0*/  FFMA.FTZ R13, R17, R13, R14 ;  /* 0x0000000d110d7223 */ /* 0x000fc6000001000e */
[----:B------:R-:W-:-:S05]  /*25e0*/  FFMA.FTZ R12, R16, R12, R15 ;  /* 0x0000000c100c7223 */ /* 0x000fca000001000f */
[----:B------:R0:W-:Y:S02]  /*25f0*/  STG.E.64 desc[UR16][R18.64], R12 ;  /* 0x0000000c12007986 */ /* 0x0001e4000c101b10 */
.L_x_3127:
[----:B------:R-:W-:Y:S05]  /*2600*/  BSYNC.RECONVERGENT B1 ;  /* 0x0000000000017941 */ /* 0x000fea0003800200 */
.L_x_3126:
[C---:B------:R-:W-:Y:S01]  /*2610*/  IADD3 R45, PT, PT, R38.reuse, 0x20, RZ ;  /* 0x00000020262d7810 */ /* 0x040fe20007ffe0ff */
[----:B------:R-:W-:Y:S01]  /*2620*/  BSSY.RECONVERGENT B1, `(.L_x_3128) ;  /* 0x0000018000017945 */ /* 0x000fe20003800200 */
[C---:B------:R-:W-:Y:S02]  /*2630*/  IADD3 R25, PT, PT, R38.reuse, 0x40, RZ ;  /* 0x0000004026197810 */ /* 0x040fe40007ffe0ff */
[----:B------:R-:W-:Y:S02]  /*2640*/  ISETP.GE.U32.AND P1, PT, R45, UR14, PT ;  /* 0x0000000e2d007c0c */ /* 0x000fe4000bf26070 */
[----:B0-----:R-:W-:Y:S02]  /*2650*/  SHF.R.S32.HI R12, RZ, 0x1f, R45 ;  /* 0x0000001fff0c7819 */ /* 0x001fe4000001142d */
        /* <DEDUP_REMOVED lines=14> */
[----:B-1----:R-:W-:-:S03]  /*2740*/  LEA R18, P1, R12, UR18, 0x2 ;  /* 0x000000120c127c11 */ /* 0x002fc6000f8210ff */
[----:B------:R-:W-:Y:S01]  /*2750*/  FFMA.FTZ R13, R17, R13, R14 ;  /* 0x0000000d110d7223 */ /* 0x000fe2000001000e */
[----:B------:R-:W-:Y:S01]  /*2760*/  LEA.HI.X R19, R12, UR19, R19, 0x2, P1 ;  /* 0x000000130c137c11 */ /* 0x000fe200088f1413 */
[----:B------:R-:W-:-:S04]  /*2770*/  FMUL.FTZ R12, R20, UR10 ;  /* 0x0000000a140c7c20 */ /* 0x000fc80008410000 */
[----:B------:R-:W-:-:S05]  /*2780*/  FFMA.FTZ R12, R16, R12, R15 ;  /* 0x0000000c100c7223 */ /* 0x000fca000001000f */
[----:B------:R0:W-:Y:S02]  /*2790*/  STG.E.64 desc[UR16][R18.64], R12 ;  /* 0x0000000c12007986 */ /* 0x0001e4000c101b10 */
.L_x_3129:
[----:B------:R-:W-:Y:S05]  /*27a0*/  BSYNC.RECONVERGENT B1 ;  /* 0x0000000000017941 */ /* 0x000fea0003800200 */
.L_x_3128:
        /* <DEDUP_REMOVED lines=31> */
[----:B------:R-:W-:-:S05]  /*29a0*/  FFMA.FTZ R12, R16, R22, R15 ;  /* 0x00000016100c7223 */ /* 0x000fca000001000f */
[----:B------:R0:W-:Y:S03]  /*29b0*/  STG.E.64 desc[UR16][R20.64], R12 ;  /* 0x0000000c14007986 */ /* 0x0001e6000c101b10 */
.L_x_3131:
[----:B------:R-:W-:Y:S05]  /*29c0*/  BSYNC.RECONVERGENT B1 ;  /* 0x0000000000017941 */ /* 0x000fea0003800200 */
.L_x_3130:
[----:B------:R-:W-:Y:S04]  /*29d0*/  BSSY.RECONVERGENT B1, `(.L_x_3132) ;  /* 0x0000013000017945 */ /* 0x000fe80003800200 */
[----:B------:R-:W-:Y:S05]  /*29e0*/  @P2 BRA `(.L_x_3133) ;  /* 0x0000000000442947 */ /* 0x000fea0003800000 */
[----:B------:R-:W1:Y:S01]  /*29f0*/  LDCU.64 UR12, c[0x0][0x3e0] ;  /* 0x00007c00ff0c77ac */ /* 0x000e620008000a00 */
[----:B0-----:R-:W-:Y:S01]  /*2a00*/  MOV R12, R42 ;  /* 0x0000002a000c7202 */ /* 0x001fe20000000f00 */
[----:B------:R-:W-:Y:S01]  /*2a10*/  FADD.FTZ R10, R10, -UR5 ;  /* 0x800000050a0a7e21 */ /* 0x000fe20008010000 */
[----:B------:R-:W-:Y:S01]  /*2a20*/  MOV R13, R41 ;  /* 0x00000029000d7202 */ /* 0x000fe20000000f00 */
        /* <DEDUP_REMOVED lines=10> */
[----:B------:R-:W-:-:S04]  /*2ad0*/  IADD3 R19, PT, PT, R13, R19, RZ ;  /* 0x000000130d137210 */ /* 0x000fc80007ffe0ff */
[----:B------:R-:W-:-:S05]  /*2ae0*/  LEA.HI.X R19, R12, UR19, R19, 0x2, P2 ;  /* 0x000000130c137c11 */ /* 0x000fca00090f1413 */
[----:B------:R1:W-:Y:S02]  /*2af0*/  STG.E.64 desc[UR16][R18.64], R10 ;  /* 0x0000000a12007986 */ /* 0x0003e4000c101b10 */
.L_x_3133:
[----:B------:R-:W-:Y:S05]  /*2b00*/  BSYNC.RECONVERGENT B1 ;  /* 0x0000000000017941 */ /* 0x000fea0003800200 */
.L_x_3132:
[----:B------:R-:W-:Y:S04]  /*2b10*/  BSSY.RECONVERGENT B1, `(.L_x_3134) ;  /* 0x0000013000017945 */ /* 0x000fe80003800200 */
[----:B------:R-:W-:Y:S05]  /*2b20*/  @P1 BRA `(.L_x_3135) ;  /* 0x0000000000441947 */ /* 0x000fea0003800000 */
[----:B------:R-:W2:Y:S01]  /*2b30*/  LDCU.64 UR12, c[0x0][0x3e0] ;  /* 0x00007c00ff0c77ac */ /* 0x000ea20008000a00 */
[----:B0-----:R-:W-:Y:S01]  /*2b40*/  MOV R12, R42 ;  /* 0x0000002a000c7202 */ /* 0x001fe20000000f00 */
[----:B------:R-:W-:Y:S01]  /*2b50*/  FADD.FTZ R26, R26, -UR5 ;  /* 0x800000051a1a7e21 */ /* 0x000fe20008010000 */
[----:B------:R-:W-:Y:S01]  /*2b60*/  MOV R13, R41 ;  /* 0x00000029000d7202 */ /* 0x000fe20000000f00 */
[----:B------:R-:W0:Y:S01]  /*2b70*/  LDCU.64 UR18, c[0x0][0x380] ;  /* 0x00007000ff1277ac */ /* 0x000e220008000a00 */
[----:B------:R-:W-:Y:S01]  /*2b80*/  FADD.FTZ R27, R27, -UR5 ;  /* 0x800000051b1b7e21 */ /* 0x000fe20008010000 */
[----:B-1----:R-:W-:-:S04]  /*2b90*/  FMUL.FTZ R10, R26, UR10 ;  /* 0x0000000a1a0a7c20 */ /* 0x002fc80008410000 */
[----:B------:R-:W-:Y:S01]  /*2ba0*/  FFMA.FTZ R10, R16, R10, R15 ;  /* 0x0000000a100a7223 */ /* 0x000fe2000001000f */
[----:B--2---:R-:W-:Y:S02]  /*2bb0*/  IMAD R11, R7, UR12, RZ ;  /* 0x0000000c070b7c24 */ /* 0x004fe4000f8e02ff */
[----:B------:R-:W-:-:S04]  /*2bc0*/  IMAD.WIDE.U32 R12, R34, UR12, R12 ;  /* 0x0000000c220c7c25 */ /* 0x000fc8000f8e000c */
[----:B------:R-:W-:Y:S01]  /*2bd0*/  IMAD R11, R34, UR13, R11 ;  /* 0x0000000d220b7c24 */ /* 0x000fe2000f8e020b */
[----:B0-----:R-:W-:-:S04]  /*2be0*/  LEA R18, P1, R12, UR18, 0x2 ;  /* 0x000000120c127c11 */ /* 0x001fc8000f8210ff */
[----:B------:R-:W-:Y:S01]  /*2bf0*/  IADD3 R13, PT, PT, R13, R11, RZ ;  /* 0x0000000b0d0d7210 */ /* 0x000fe20007ffe0ff */
[----:B------:R-:W-:-:S03]  /*2c00*/  FMUL.FTZ R11, R27, UR10 ;  /* 0x0000000a1b0b7c20 */ /* 0x000fc60008410000 */
[----:B------:R-:W-:Y:S01]  /*2c10*/  LEA.HI.X R19, R12, UR19, R13, 0x2, P1 ;  /* 0x000000130c137c11 */ /* 0x000fe200088f140d */
[----:B------:R-:W-:-:S05]  /*2c20*/  FFMA.FTZ R11, R17, R11, R14 ;  /* 0x0000000b110b7223 */ /* 0x000fca000001000e */
[----:B------:R2:W-:Y:S02]  /*2c30*/  STG.E.64 desc[UR16][R18.64], R10 ;  /* 0x0000000a12007986 */ /* 0x0005e4000c101b10 */
.L_x_3135:
[----:B------:R-:W-:Y:S05]  /*2c40*/  BSYNC.RECONVERGENT B1 ;  /* 0x0000000000017941 */ /* 0x000fea0003800200 */
.L_x_3134:
[----:B------:R-:W-:Y:S04]  /*2c50*/  BSSY.RECONVERGENT B1, `(.L_x_3136) ;  /* 0x0000013000017945 */ /* 0x000fe80003800200 */
[----:B------:R-:W-:Y:S05]  /*2c60*/  @P6 BRA `(.L_x_3137) ;  /* 0x0000000000446947 */ /* 0x000fea0003800000 */
[----:B------:R-:W3:Y:S01]  /*2c70*/  LDCU.64 UR12, c[0x0][0x3e0] ;  /* 0x00007c00ff0c77ac */ /* 0x000ee20008000a00 */
[----:B0-----:R-:W-:Y:S01]  /*2c80*/  MOV R13, R41 ;  /* 0x00000029000d7202 */ /* 0x001fe20000000f00 */
[----:B------:R-:W-:Y:S02]  /*2c90*/  IMAD.MOV.U32 R12, RZ, RZ, R42 ;  /* 0x000000ffff0c7224 */ /* 0x000fe400078e002a */
[----:B------:R-:W-:Y:S01]  /*2ca0*/  FADD.FTZ R28, R28, -UR5 ;  /* 0x800000051c1c7e21 */ /* 0x000fe20008010000 */
[----:B------:R-:W0:Y:S01]  /*2cb0*/  LDCU.64 UR18, c[0x0][0x380] ;  /* 0x00007000ff1277ac */ /* 0x000e220008000a00 */
[----:B------:R-:W-:Y:S02]  /*2cc0*/  FADD.FTZ R29, R29, -UR5 ;  /* 0x800000051d1d7e21 */ /* 0x000fe40008010000 */
[----:B-12---:R-:W-:-:S04]  /*2cd0*/  FMUL.FTZ R10, R28, UR10 ;  /* 0x0000000a1c0a7c20 */ /* 0x006fc80008410000 */
[----:B------:R-:W-:Y:S01]  /*2ce0*/  FFMA.FTZ R10, R16, R10, R15 ;  /* 0x0000000a100a7223 */ /* 0x000fe2000001000f */
[----:B---3--:R-:W-:Y:S02]  /*2cf0*/  IMAD R11, R9, UR12, RZ ;  /* 0x0000000c090b7c24 */ /* 0x008fe4000f8e02ff */
        /* <DEDUP_REMOVED lines=8> */
.L_x_3137:
[----:B------:R-:W-:Y:S05]  /*2d80*/  BSYNC.RECONVERGENT B1 ;  /* 0x0000000000017941 */ /* 0x000fea0003800200 */
.L_x_3136:
[----:B------:R-:W-:Y:S04]  /*2d90*/  BSSY.RECONVERGENT B1, `(.L_x_3138) ;  /* 0x0000013000017945 */ /* 0x000fe80003800200 */
[----:B------:R-:W-:Y:S05]  /*2da0*/  @P3 BRA `(.L_x_3139) ;  /* 0x0000000000443947 */ /* 0x000fea0003800000 */
[----:B------:R-:W4:Y:S01]  /*2db0*/  LDCU.64 UR12, c[0x0][0x3e0] ;  /* 0x00007c00ff0c77ac */ /* 0x000f220008000a00 */
[----:B0-----:R-:W-:Y:S01]  /*2dc0*/  MOV R12, R42 ;  /* 0x0000002a000c7202 */ /* 0x001fe20000000f00 */
[----:B------:R-:W-:Y:S01]  /*2dd0*/  FADD.FTZ R30, R30, -UR5 ;  /* 0x800000051e1e7e21 */ /* 0x000fe20008010000 */
[----:B------:R-:W-:Y:S01]  /*2de0*/  MOV R13, R41 ;  /* 0x00000029000d7202 */ /* 0x000fe20000000f00 */
[----:B------:R-:W0:Y:S01]  /*2df0*/  LDCU.64 UR18, c[0x0][0x380] ;  /* 0x00007000ff1277ac */ /* 0x000e220008000a00 */
[----:B------:R-:W-:Y:S01]  /*2e00*/  FADD.FTZ R31, R31, -UR5 ;  /* 0x800000051f1f7e21 */ /* 0x000fe20008010000 */
[----:B-123--:R-:W-:-:S04]  /*2e10*/  FMUL.FTZ R10, R30, UR10 ;  /* 0x0000000a1e0a7c20 */ /* 0x00efc80008410000 */
[----:B------:R-:W-:Y:S01]  /*2e20*/  FFMA.FTZ R10, R16, R10, R15 ;  /* 0x0000000a100a7223 */ /* 0x000fe2000001000f */
[----:B----4-:R-:W-:Y:S02]  /*2e30*/  IMAD R11, R35, UR12, RZ ;  /* 0x0000000c230b7c24 */ /* 0x010fe4000f8e02ff */
        /* <DEDUP_REMOVED lines=8> */
.L_x_3139:
[----:B------:R-:W-:Y:S05]  /*2ec0*/  BSYNC.RECONVERGENT B1 ;  /* 0x0000000000017941 */ /* 0x000fea0003800200 */
.L_x_3138:
[----:B------:R-:W-:Y:S05]  /*2ed0*/  @P4 BRA `(.L_x_3140) ;  /* 0x0000001000544947 */ /* 0x000fea0003800000 */
[----:B------:R-:W0:Y:S01]  /*2ee0*/  LDCU.64 UR12, c[0x0][0x3e0] ;  /* 0x00007c00ff0c77ac */ /* 0x000e220008000a00 */
[----:B-1234-:R-:W-:Y:S01]  /*2ef0*/  MOV R10, R42 ;  /* 0x0000002a000a7202 */ /* 0x01efe20000000f00 */
        /* <DEDUP_REMOVED lines=14> */
[----:B------:R0:W-:Y:S01]  /*2fe0*/  STG.E.64 desc[UR16][R12.64], R32 ;  /* 0x000000200c007986 */ /* 0x0001e2000c101b10 */
[----:B------:R-:W-:Y:S05]  /*2ff0*/  BRA `(.L_x_3140) ;  /* 0x00000010000c7947 */ /* 0x000fea0003800000 */
.L_x_3125:
[----:B------:R-:W0:Y:S01]  /*3000*/  LDCU.64 UR18, c[0x0][0x3e8] ;  /* 0x00007d00ff1277ac */ /* 0x000e220008000a00 */
        /* <DEDUP_REMOVED lines=13> */
[----:B------:R-:W-:-:S03]  /*30e0*/  FMUL.FTZ R13, R25, UR10 ;  /* 0x0000000a190d7c20 */ /* 0x000fc60008410000 */
[----:B------:R-:W-:Y:S01]  /*30f0*/  LEA.HI.X R19, R12, UR15, R19, 0x2, P1 ;  /* 0x0000000f0c137c11 */ /* 0x000fe200088f1413 */
[----:B------:R-:W-:Y:S01]  /*3100*/  FMUL.FTZ R12, R24, UR10 ;  /* 0x0000000a180c7c20 */ /* 0x000fe20008410000 */
[----:B------:R-:W-:-:S03]  /*3110*/  FFMA.FTZ R13, R17, R13, R14 ;  /* 0x0000000d110d7223 */ /* 0x000fc6000001000e */
[----:B------:R-:W-:Y:S01]  /*3120*/  FFMA.FTZ R12, R16, R12, R15 ;  /* 0x0000000c100c7223 */ /* 0x000fe2000001000f */
[----:B------:R-:W-:-:S03]  /*3130*/  FMUL.FTZ R44, R13, -1.4426950216293334961 ;  /* 0xbfb8aa3b0d2c7820 */ /* 0x000fc60000410000 */
[----:B------:R-:W-:-:S03]  /*3140*/  FMUL.FTZ R24, R12, -1.4426950216293334961 ;  /* 0xbfb8aa3b0c187820 */ /* 0x000fc60000410000 */
        /* <DEDUP_REMOVED lines=9> */
.L_x_3142:
[----:B0-----:R-:W-:Y:S05]  /*31e0*/  BSYNC.RECONVERGENT B1 ;  /* 0x0000000000017941 */ /* 0x001fea0003800200 */
.L_x_3141:
[C---:B------:R-:W-:Y:S01]  /*31f0*/  IADD3 R25, PT, PT, R38.reuse, 0x20, RZ ;  /* 0x0000002026197810 */ /* 0x040fe20007ffe0ff */
[----:B------:R-:W-:Y:S01]  /*3200*/  BSSY.RECONVERGENT B1, `(.L_x_3143) ;  /* 0x0000022000017945 */ /* 0x000fe20003800200 */
[C---:B-1----:R-:W-:Y:S02]  /*3210*/  IADD3 R18, PT, PT, R38.reuse, 0x40, RZ ;  /* 0x0000004026127810 */ /* 0x042fe40007ffe0ff */
[----:B------:R-:W-:Y:S02]  /*3220*/  ISETP.GE.U32.AND P1, PT, R25, UR18, PT ;  /* 0x0000001219007c0c */ /* 0x000fe4000bf26070 */
[----:B------:R-:W-:Y:S02]  /*3230*/  SHF.R.S32.HI R12, RZ, 0x1f, R25 ;  /* 0x0000001fff0c7819 */ /* 0x000fe40000011419 */
        /* <DEDUP_REMOVED lines=17> */
[----:B------:R-:W-:Y:S02]  /*3350*/  FMUL.FTZ R12, R20, UR10 ;  /* 0x0000000a140c7c20 */ /* 0x000fe40008410000 */
[----:B------:R-:W-:Y:S02]  /*3360*/  FMUL.FTZ R25, R13, -1.4426950216293334961 ;  /* 0xbfb8aa3b0d197820 */ /* 0x000fe40000410000 */
[----:B------:R-:W-:-:S04]  /*3370*/  FFMA.FTZ R12, R16, R12, R15 ;  /* 0x0000000c100c7223 */ /* 0x000fc8000001000f */
[----:B------:R-:W-:Y:S01]  /*3380*/  FMUL.FTZ R19, R12, -1.4426950216293334961 ;  /* 0xbfb8aa3b0c137820 */ /* 0x000fe20000410000 */
[----:B------:R-:W0:Y:S05]  /*3390*/  MUFU.EX2 R25, R25 ;  /* 0x0000001900197308 */ /* 0x000e2a0000000800 */
[----:B------:R-:W1:Y:S01]  /*33a0*/  MUFU.EX2 R19, R19 ;  /* 0x0000001300137308 */ /* 0x000e620000000800 */
[----:B0-----:R-:W-:Y:S01]  /*33b0*/  FADD.FTZ R25, R25, 1 ;  /* 0x3f80000019197421 */ /* 0x001fe20000010000 */
[----:B-1----:R-:W-:-:S04]  /*33c0*/  FADD.FTZ R20, R19, 1 ;  /* 0x3f80000013147421 */ /* 0x002fc80000010000 */
[----:B------:R-:W0:Y:S08]  /*33d0*/  MUFU.RCP R21, R20 ;  /* 0x0000001400157308 */ /* 0x000e300000001000 */
[----:B------:R-:W1:Y:S01]  /*33e0*/  MUFU.RCP R20, R25 ;  /* 0x0000001900147308 */ /* 0x000e620000001000 */
[----:B0-----:R-:W-:Y:S01]  /*33f0*/  FMUL.FTZ R12, R12, R21 ;  /* 0x000000150c0c7220 */ /* 0x001fe20000410000 */
[----:B-1----:R-:W-:-:S05]  /*3400*/  FMUL.FTZ R13, R13, R20 ;  /* 0x000000140d0d7220 */ /* 0x002fca0000410000 */
[----:B------:R0:W-:Y:S02]  /*3410*/  STG.E.64 desc[UR16][R44.64], R12 ;  /* 0x0000000c2c007986 */ /* 0x0001e4000c101b10 */
.L_x_3144:
[----:B------:R-:W-:Y:S05]  /*3420*/  BSYNC.RECONVERGENT B1 ;  /* 0x0000000000017941 */ /* 0x000fea0003800200 */
.L_x_3143:
        /* <DEDUP_REMOVED lines=27> */
[----:B0-----:R-:W-:Y:S02]  /*35e0*/  IMAD R25, R12, UR12, RZ ;  /* 0x0000000c0c197c24 */ /* 0x001fe4000f8e02ff */
[----:B------:R-:W-:Y:S02]  /*35f0*/  IMAD.MOV.U32 R12, RZ, RZ, R42 ;  /* 0x000000ffff0c7224 */ /* 0x000fe400078e002a */
        /* <DEDUP_REMOVED lines=14> */
.L_x_3146:
[----:B------:R-:W-:Y:S05]  /*36e0*/  BSYNC.RECONVERGENT B1 ;  /* 0x0000000000017941 */ /* 0x000fea0003800200 */
.L_x_3145:
[----:B------:R-:W-:Y:S04]  /*36f0*/  BSSY.RECONVERGENT B1, `(.L_x_3147) ;  /* 0x000001d000017945 */ /* 0x000fe80003800200 */
[----:B------:R-:W-:Y:S05]  /*3700*/  @P2 BRA `(.L_x_3148) ;  /* 0x00000000006c2947 */ /* 0x000fea0003800000 */
[----:B------:R-:W-:Y:S01]  /*3710*/  FADD.FTZ R10, R10, -UR5 ;  /* 0x800000050a0a7e21 */ /* 0x000fe20008010000 */
[----:B------:R-:W-:Y:S01]  /*3720*/  FADD.FTZ R11, R11, -UR5 ;  /* 0x800000050b0b7e21 */ /* 0x000fe20008010000 */
[----:B------:R-:W1:Y:S02]  /*3730*/  LDCU.64 UR12, c[0x0][0x3e0] ;  /* 0x00007c00ff0c77ac */ /* 0x000e640008000a00 */
[----:B------:R-:W-:Y:S01]  /*3740*/  FMUL.FTZ R10, R10, UR10 ;  /* 0x0000000a0a0a7c20 */ /* 0x000fe20008410000 */
[----:B------:R-:W-:Y:S01]  /*3750*/  FMUL.FTZ R11, R11, UR10 ;  /* 0x0000000a0b0b7c20 */ /* 0x000fe20008410000 */
[----:B------:R-:W2:Y:S02]  /*3760*/  LDCU.64 UR14, c[0x0][0x380] ;  /* 0x00007000ff0e77ac */ /* 0x000ea40008000a00 */
[----:B0-----:R-:W-:Y:S01]  /*3770*/  FFMA.FTZ R19, R16, R10, R15 ;  /* 0x0000000a10137223 */ /* 0x001fe2000001000f */
[----:B------:R-:W-:Y:S01]  /*3780*/  FFMA.FTZ R18, R17, R11, R14 ;  /* 0x0000000b11127223 */ /* 0x000fe2000001000e */
[----:B------:R-:W-:-:S02]  /*3790*/  MOV R11, R41 ;  /* 0x00000029000b7202 */ /* 0x000fc40000000f00 */
[----:B------:R-:W-:Y:S01]  /*37a0*/  FMUL.FTZ R10, R19, -1.4426950216293334961 ;  /* 0xbfb8aa3b130a7820 */ /* 0x000fe20000410000 */
[----:B------:R-:W-:-:S05]  /*37b0*/  FMUL.FTZ R12, R18, -1.4426950216293334961 ;  /* 0xbfb8aa3b120c7820 */ /* 0x000fca0000410000 */
[----:B------:R-:W0:Y:S01]  /*37c0*/  MUFU.EX2 R10, R10 ;  /* 0x0000000a000a7308 */ /* 0x000e220000000800 */
[----:B-1----:R-:W-:-:S03]  /*37d0*/  IMAD R13, R20, UR12, RZ ;  /* 0x0000000c140d7c24 */ /* 0x002fc6000f8e02ff */
[----:B------:R-:W1:Y:S01]  /*37e0*/  MUFU.EX2 R12, R12 ;  /* 0x0000000c000c7308 */ /* 0x000e620000000800 */
[----:B------:R-:W-:Y:S02]  /*37f0*/  IMAD R13, R24, UR13, R13 ;  /* 0x0000000d180d7c24 */ /* 0x000fe4000f8e020d */
[----:B0-----:R-:W-:Y:S01]  /*3800*/  FADD.FTZ R22, R10, 1 ;  /* 0x3f8000000a167421 */ /* 0x001fe20000010000 */
[----:B------:R-:W-:Y:S01]  /*3810*/  MOV R10, R42 ;  /* 0x0000002a000a7202 */ /* 0x000fe20000000f00 */
[----:B-1----:R-:W-:-:S04]  /*3820*/  FADD.FTZ R21, R12, 1 ;  /* 0x3f8000000c157421 */ /* 0x002fc80000010000 */
[----:B------:R-:W0:Y:S01]  /*3830*/  MUFU.RCP R22, R22 ;  /* 0x0000001600167308 */ /* 0x000e220000001000 */
[----:B------:R-:W-:-:S03]  /*3840*/  IMAD.WIDE.U32 R10, R24, UR12, R10 ;  /* 0x0000000c180a7c25 */ /* 0x000fc6000f8e000a */
[----:B--2---:R-:W-:-:S04]  /*3850*/  LEA R12, P2, R10, UR14, 0x2 ;  /* 0x0000000e0a0c7c11 */ /* 0x004fc8000f8410ff */
[----:B------:R-:W1:Y:S01]  /*3860*/  MUFU.RCP R21, R21 ;  /* 0x0000001500157308 */ /* 0x000e620000001000 */
[----:B------:R-:W-:-:S04]  /*3870*/  IADD3 R13, PT, PT, R11, R13, RZ ;  /* 0x0000000d0b0d7210 */ /* 0x000fc80007ffe0ff */
[----:B------:R-:W-:Y:S01]  /*3880*/  LEA.HI.X R13, R10, UR15, R13, 0x2, P2 ;  /* 0x0000000f0a0d7c11 */ /* 0x000fe200090f140d */
[----:B0-----:R-:W-:Y:S01]  /*3890*/  FMUL.FTZ R10, R19, R22 ;  /* 0x00000016130a7220 */ /* 0x001fe20000410000 */
[----:B-1----:R-:W-:-:S05]  /*38a0*/  FMUL.FTZ R11, R18, R21 ;  /* 0x00000015120b7220 */ /* 0x002fca0000410000 */
[----:B------:R1:W-:Y:S02]  /*38b0*/  STG.E.64 desc[UR16][R12.64], R10 ;  /* 0x0000000a0c007986 */ /* 0x0003e4000c101b10 */
.L_x_3148:
[----:B------:R-:W-:Y:S05]  /*38c0*/  BSYNC.RECONVERGENT B1 ;  /* 0x0000000000017941 */ /* 0x000fea0003800200 */
.L_x_3147:
        /* <DEDUP_REMOVED lines=29> */
.L_x_3150:
[----:B------:R-:W-:Y:S05]  /*3aa0*/  BSYNC.RECONVERGENT B1 ;  /* 0x0000000000017941 */ /* 0x000fea0003800200 */
.L_x_3149:
[----:B------:R-:W-:Y:S04]  /*3ab0*/  BSSY.RECONVERGENT B1, `(.L_x_3151) ;  /* 0x000001d000017945 */ /* 0x000fe80003800200 */
[----:B------:R-:W-:Y:S05]  /*3ac0*/  @P6 BRA `(.L_x_3152) ;  /* 0x00000000006c6947 */ /* 0x000fea0003800000 */
[----:B------:R-:W-:Y:S01]  /*3ad0*/  FADD.FTZ R29, R29, -UR5 ;  /* 0x800000051d1d7e21 */ /* 0x000fe20008010000 */
[----:B------:R-:W-:Y:S01]  /*3ae0*/  FADD.FTZ R28, R28, -UR5 ;  /* 0x800000051c1c7e21 */ /* 0x000fe20008010000 */
[----:B------:R-:W3:Y:S01]  /*3af0*/  LDCU.64 UR12, c[0x0][0x3e0] ;  /* 0x00007c00ff0c77ac */ /* 0x000ee20008000a00 */
[----:B-12---:R-:W-:Y:S01]  /*3b00*/  MOV R11, R41 ;  /* 0x00000029000b7202 */ /* 0x006fe20000000f00 */
        /* <DEDUP_REMOVED lines=23> */
.L_x_3152:
[----:B------:R-:W-:Y:S05]  /*3c80*/  BSYNC.RECONVERGENT B1 ;  /* 0x0000000000017941 */ /* 0x000fea0003800200 */
.L_x_3151:
[----:B------:R-:W-:Y:S04]  /*3c90*/  BSSY.RECONVERGENT B1, `(.L_x_3153) ;  /* 0x000001d000017945 */ /* 0x000fe80003800200 */
[----:B------:R-:W-:Y:S05]  /*3ca0*/  @P3 BRA `(.L_x_3154) ;  /* 0x00000000006c3947 */ /* 0x000fea0003800000 */
[----:B------:R-:W-:Y:S01]  /*3cb0*/  FADD.FTZ R30, R30, -UR5 ;  /* 0x800000051e1e7e21 */ /* 0x000fe20008010000 */
[----:B------:R-:W-:Y:S01]  /*3cc0*/  FADD.FTZ R31, R31, -UR5 ;  /* 0x800000051f1f7e21 */ /* 0x000fe20008010000 */
[----:B------:R-:W4:Y:S01]  /*3cd0*/  LDCU.64 UR12, c[0x0][0x3e0] ;  /* 0x00007c00ff0c77ac */ /* 0x000f220008000a00 */
[----:B-123--:R-:W-:Y:S01]  /*3ce0*/  MOV R11, R41 ;  /* 0x00000029000b7202 */ /* 0x00efe20000000f00 */
        /* <DEDUP_REMOVED lines=8> */
[----:B----4-:R-:W-:-:S03]  /*3d70*/  IMAD R13, R35, UR12, RZ ;  /* 0x0000000c230d7c24 */ /* 0x010fc6000f8e02ff */
        /* <DEDUP_REMOVED lines=14> */
.L_x_3154:
[----:B------:R-:W-:Y:S05]  /*3e60*/  BSYNC.RECONVERGENT B1 ;  /* 0x0000000000017941 */ /* 0x000fea0003800200 */
.L_x_3153:
[----:B------:R-:W-:Y:S05]  /*3e70*/  @P4 BRA `(.L_x_3140) ;  /* 0x00000000006c4947 */ /* 0x000fea0003800000 */
[----:B------:R-:W-:Y:S01]  /*3e80*/  FADD.FTZ R32, R32, -UR5 ;  /* 0x8000000520207e21 */ /* 0x000fe20008010000 */
[----:B------:R-:W-:Y:S01]  /*3e90*/  FADD.FTZ R33, R33, -UR5 ;  /* 0x8000000521217e21 */ /* 0x000fe20008010000 */
[----:B------:R-:W5:Y:S01]  /*3ea0*/  LDCU.64 UR12, c[0x0][0x3e0] ;  /* 0x00007c00ff0c77ac */ /* 0x000f620008000a00 */
[----:B-1234-:R-:W-:Y:S01]  /*3eb0*/  MOV R11, R41 ;  /* 0x00000029000b7202 */ /* 0x01efe20000000f00 */
[----:B------:R-:W-:Y:S01]  /*3ec0*/  FMUL.FTZ R32, R32, UR10 ;  /* 0x0000000a20207c20 */ /* 0x000fe20008410000 */
[----:B------:R-:W-:Y:S01]  /*3ed0*/  FMUL.FTZ R33, R33, UR10 ;  /* 0x0000000a21217c20 */ /* 0x000fe20008410000 */
[----:B------:R-:W1:Y:S02]  /*3ee0*/  LDCU.64 UR14, c[0x0][0x380] ;  /* 0x00007000ff0e77ac */ /* 0x000e640008000a00 */
[----:B0-----:R-:W-:Y:S01]  /*3ef0*/  FFMA.FTZ R19, R16, R32, R15 ;  /* 0x0000002010137223 */ /* 0x001fe2000001000f */
[----:B------:R-:W-:-:S03]  /*3f00*/  FFMA.FTZ R18, R17, R33, R14 ;  /* 0x0000002111127223 */ /* 0x000fc6000001000e */
[----:B------:R-:W-:Y:S01]  /*3f10*/  FMUL.FTZ R10, R19, -1.4426950216293334961 ;  /* 0xbfb8aa3b130a7820 */ /* 0x000fe20000410000 */
[----:B------:R-:W-:-:S05]  /*3f20*/  FMUL.FTZ R12, R18, -1.4426950216293334961 ;  /* 0xbfb8aa3b120c7820 */ /* 0x000fca0000410000 */
[----:B------:R-:W0:Y:S01]  /*3f30*/  MUFU.EX2 R10, R10 ;  /* 0x0000000a000a7308 */ /* 0x000e220000000800 */
[----:B-----5:R-:W-:-:S03]  /*3f40*/  IMAD R13, R37, UR12, RZ ;  /* 0x0000000c250d7c24 */ /* 0x020fc6000f8e02ff */
[----:B------:R-:W2:Y:S01]  /*3f50*/  MUFU.EX2 R12, R12 ;  /* 0x0000000c000c7308 */ /* 0x000ea20000000800 */
[----:B------:R-:W-:Y:S02]  /*3f60*/  IMAD R13, R6, UR13, R13 ;  /* 0x0000000d060d7c24 */ /* 0x000fe4000f8e020d */
[----:B0-----:R-:W-:Y:S01]  /*3f70*/  FADD.FTZ R14, R10, 1 ;  /* 0x3f8000000a0e7421 */ /* 0x001fe20000010000 */
[----:B------:R-:W-:Y:S01]  /*3f80*/  MOV R10, R42 ;  /* 0x0000002a000a7202 */ /* 0x000fe20000000f00 */
[----:B--2---:R-:W-:-:S04]  /*3f90*/  FADD.FTZ R16, R12, 1 ;  /* 0x3f8000000c107421 */ /* 0x004fc80000010000 */
        /* <DEDUP_REMOVED lines=9> */
.L_x_3140:
[----:B------:R-:W-:Y:S05]  /*4030*/  BSYNC.RECONVERGENT B0 ;  /* 0x0000000000007941 */ /* 0x000fea0003800200 */
.L_x_3124:
[----:B------:R-:W-:Y:S02]  /*4040*/  UIADD3 UR9, UPT, UPT, UR20, UR9, URZ ;  /* 0x0000000914097290 */ /* 0x000fe4000fffe0ff */
[----:B------:R-:W-:Y:S02]  /*4050*/  UIADD3 UR4, UPT, UPT, UR4, 0x1, URZ ;  /* 0x0000000104047890 */ /* 0x000fe4000fffe0ff */
[----:B------:R-:W-:-:S09]  /*4060*/  UISETP.GE.AND UP1, UPT, UR9, UR7, UPT ;  /* 0x000000070900728c */ /* 0x000fd2000bf26270 */
[----:B------:R-:W-:Y:S05]  /*4070*/  BRA.U !UP1, `(.L_x_3155) ;  /* 0xffffffc109887547 */ /* 0x000fea000b83ffff */
[----:B------:R-:W-:Y:S05]  /*4080*/  EXIT ;  /* 0x000000000000794d */ /* 0x000fea0003800000 */
.L_x_3156:
        /* <DEDUP_REMOVED lines=15> */
.L_x_3473:


//--------------------- .text._Z35group_norm_nhwc_fwd_one_pass_kernelI11Fp32IOBf16WLi512ELi16ELi256EEv26Group_norm_nhwc_fwd_params --------------------------
	.section	.text._Z35group_norm_nhwc_fwd_one_pass_kernelI11Fp32IOBf16WLi512ELi16ELi256EEv26Group_norm_nhwc_fwd_params,"ax",@progbits
	.align	128
        .global         _Z35group_norm_nhwc_fwd_one_pass_kernelI11Fp32IOBf16WLi512ELi16ELi256EEv26Group_norm_nhwc_fwd_params
        .type           _Z35group_norm_nhwc_fwd_one_pass_kernelI11Fp32IOBf16WLi512ELi16ELi256EEv26Group_norm_nhwc_fwd_params,@function
        .size           _Z35group_norm_nhwc_fwd_one_pass_kernelI11Fp32IOBf16WLi512ELi16ELi256EEv26Group_norm_nhwc_fwd_params,(.L_x_3474 - _Z35group_norm_nhwc_fwd_one_pass_kernelI11Fp32IOBf16WLi512ELi16ELi256EEv26Group_norm_nhwc_fwd_params)
        .other          _Z35group_norm_nhwc_fwd_one_pass_kernelI11Fp32IOBf16WLi512ELi16ELi256EEv26Group_norm_nhwc_fwd_params,@"STO_CUDA_ENTRY STV_DEFAULT"
_Z35group_norm_nhwc_fwd_one_pass_kernelI11Fp32IOBf16WLi512ELi16ELi256EEv26Group_norm_nhwc_fwd_params:
.text._Z35group_norm_nhwc_fwd_one_pass_kernelI11Fp32IOBf16WLi512ELi16ELi256EEv26Group_norm_nhwc_fwd_params:
        /* <DEDUP_REMOVED lines=37> */
.L_x_3232:
[----:B0-----:R-:W0:Y:S01]  /*0250*/  LDCU UR5, c[0x0][0x3f8] ;  /* 0x00007f00ff0577ac */ /* 0x001e220008000800 */
[----:B-1234-:R-:W-:Y:S02]  /*0260*/  IABS R14, UR7 ;  /* 0x00000007000e7c13 */ /* 0x01efe40008000000 */
[C---:B------:R-:W-:Y:S01]  /*0270*/  IADD3 R17, PT, PT, R0.reuse, 0xe0, RZ ;  /* 0x000000e000117810 */ /* 0x040fe20007ffe0ff */
[----:B------:R-:W1:Y:S01]  /*0280*/  LDCU.64 UR14, c[0x0][0x3e8] ;  /* 0x00007d00ff0e77ac */ /* 0x000e620008000a00 */
[C---:B------:R-:W-:Y:S02]  /*0290*/  IADD3 R37, PT, PT, R0.reuse, 0x80, RZ ;  /* 0x0000008000257810 */ /* 0x040fe40007ffe0ff */
[----:B------:R-:W-:Y:S01]  /*02a0*/  IADD3 R35, PT, PT, R0, 0xa0, RZ ;  /* 0x000000a000237810 */ /* 0x000fe20007ffe0ff */
[----:B------:R-:W2:Y:S01]  /*02b0*/  LDCU.64 UR18, c[0x0][0x3f0] ;  /* 0x00007e00ff1277ac */ /* 0x000ea20008000a00 */
[----:B------:R-:W-:Y:S02]  /*02c0*/  SHF.R.S32.HI R31, RZ, 0x1f, R37 ;  /* 0x0000001fff1f7819 */ /* 0x000fe40000011425 */
[----:B------:R-:W-:-:S02]  /*02d0*/  SHF.R.S32.HI R41, RZ, 0x1f, R35 ;  /* 0x0000001fff297819 */ /* 0x000fc40000011423 */
[C---:B------:R-:W-:Y:S02]  /*02e0*/  IADD3 R26, PT, PT, R0.reuse, 0xc0, RZ ;  /* 0x000000c0001a7810 */ /* 0x040fe40007ffe0ff */
[----:B------:R-:W-:Y:S02]  /*02f0*/  IADD3 R27, PT, PT, R0, 0x100, RZ ;  /* 0x00000100001b7810 */ /* 0x000fe40007ffe0ff */
[----:B------:R-:W-:Y:S02]  /*0300*/  SHF.R.S32.HI R33, RZ, 0x1f, R26 ;  /* 0x0000001fff217819 */ /* 0x000fe4000001141a */
[----:B0-----:R-:W-:Y:S02]  /*0310*/  MOV R8, UR5 ;  /* 0x0000000500087c02 */ /* 0x001fe40008000f00 */
[----:B-1----:R-:W-:Y:S02]  /*0320*/  ISETP.GE.U32.AND P4, PT, R17, UR14, PT ;  /* 0x0000000e11007c0c */ /* 0x002fe4000bf86070 */
[----:B------:R-:W-:-:S02]  /*0330*/  IABS R11, R8 ;  /* 0x00000008000b7213 */ /* 0x000fc40000000000 */
[----:B------:R-:W-:Y:S02]  /*0340*/  ISETP.GE.U32.AND P5, PT, R37, UR14, PT ;  /* 0x0000000e25007c0c */ /* 0x000fe4000bfa6070 */
[----:B------:R-:W0:Y:S01]  /*0350*/  I2F.RP R10, R11 ;  /* 0x0000000b000a7306 */ /* 0x000e220000209400 */
[----:B------:R-:W-:Y:S02]  /*0360*/  ISETP.GE.U32.AND P3, PT, R35, UR14, PT ;  /* 0x0000000e23007c0c */ /* 0x000fe4000bf66070 */
[----:B------:R-:W-:Y:S02]  /*0370*/  ISETP.GE.AND.EX P5, PT, R31, UR15, PT, P5 ;  /* 0x0000000f1f007c0c */ /* 0x000fe4000bfa6350 */
[----:B------:R-:W-:Y:S02]  /*0380*/  ISETP.GE.AND.EX P3, PT, R41, UR15, PT, P3 ;  /* 0x0000000f29007c0c */ /* 0x000fe4000bf66330 */
[----:B--2---:R-:W-:Y:S02]  /*0390*/  MOV R19, UR18 ;  /* 0x0000001200137c02 */ /* 0x004fe40008000f00 */
[----:B------:R-:W-:Y:S01]  /*03a0*/  ISETP.GE.U32.AND P2, PT, R27, UR14, PT ;  /* 0x0000000e1b007c0c */ /* 0x000fe2000bf46070 */
[----:B0-----:R-:W0:Y:S06]  /*03b0*/  MUFU.RCP R10, R10 ;  /* 0x0000000a000a7308 */ /* 0x001e2c0000001000 */
[----:B------:R-:W1:Y:S01]  /*03c0*/  @!P5 LDC.64 R22, c[0x0][0x390] ;  /* 0x0000e400ff16db82 */ /* 0x000e620000000a00 */
[----:B0-----:R-:W-:-:S04]  /*03d0*/  IADD3 R8, PT, PT, R10, 0xffffffe, RZ ;  /* 0x0ffffffe0a087810 */ /* 0x001fc80007ffe0ff */
[----:B------:R0:W2:Y:S02]  /*03e0*/  F2I.FTZ.U32.TRUNC.NTZ R9, R8 ;  /* 0x0000000800097305 */ /* 0x0000a4000021f000 */
[----:B0-----:R-:W-:-:S05]  /*03f0*/  HFMA2 R8, -RZ, RZ, 0, 0 ;  /* 0x00000000ff087431 */ /* 0x001fca00000001ff */
[----:B------:R-:W-:Y:S02]  /*0400*/  R2UR UR8, R8 ;  /* 0x00000000080872ca */ /* 0x000fe400000e0000 */
[----:B--2---:R-:W-:Y:S02]  /*0410*/  R2UR UR9, R9 ;  /* 0x00000000090972ca */ /* 0x004fe400000e0000 */
[----:B------:R-:W-:-:S05]  /*0420*/  IADD3 R12, PT, PT, RZ, -R9, RZ ;  /* 0x80000009ff0c7210 */ /* 0x000fca0007ffe0ff */
[----:B------:R-:W-:Y:S01]  /*0430*/  IMAD R13, R12, R11, RZ ;  /* 0x0000000b0c0d7224 */ /* 0x000fe200078e02ff */
[----:B------:R-:W-:Y:S02]  /*0440*/  MOV R12, R14 ;  /* 0x0000000e000c7202 */ /* 0x000fe40000000f00 */
[----:B------:R-:W0:Y:S02]  /*0450*/  @!P5 LDC.64 R14, c[0x0][0x3e0] ;  /* 0x0000f800ff0edb82 */ /* 0x000e240000000a00 */
[----:B------:R-:W-:Y:S01]  /*0460*/  R2UR UR10, R12 ;  /* 0x000000000c0a72ca */ /* 0x000fe200000e0000 */
[----:B------:R-:W-:-:S05]  /*0470*/  IMAD.HI.U32 R13, R9, R13, UR8 ;  /* 0x00000008090d7e27 */ /* 0x000fca000f8e000d */
[----:B------:R-:W-:Y:S02]  /*0480*/  R2UR UR8, R13 ;  /* 0x000000000d0872ca */ /* 0x000fe400000e0000 */
[----:B------:R-:W2:Y:S11]  /*0490*/  @!P3 LDC.64 R12, c[0x0][0x3e0] ;  /* 0x0000f800ff0cbb82 */ /* 0x000eb60000000a00 */
[----:B------:R-:W-:-:S02]  /*04a0*/  UIMAD.WIDE.U32 UR8, UR8, UR10, URZ ;  /* 0x0000000a080872a5 */ /* 0x000fc4000f8e00ff */
[----:B------:R-:W-:Y:S01]  /*04b0*/  ULOP3.LUT UR8, UR7, UR5, URZ, 0x3c, !UPT ;  /* 0x0000000507087292 */ /* 0x000fe2000f8e3cff */
[----:B0-----:R-:W-:Y:S01]  /*04c0*/  @!P5 IMAD R28, R31, R14, RZ ;  /* 0x0000000e1f1cd224 */ /* 0x001fe200078e02ff */
[----:B------:R-:W-:Y:S02]  /*04d0*/  SHF.R.S32.HI R31, RZ, 0x1f, R27 ;  /* 0x0000001fff1f7819 */ /* 0x000fe4000001141b */
[----:B------:R-:W-:Y:S01]  /*04e0*/  IADD3 R8, PT, PT, RZ, -UR9, RZ ;  /* 0x80000009ff087c10 */ /* 0x000fe2000fffe0ff */
[----:B------:R-:W-:Y:S01]  /*04f0*/  @!P5 IMAD R39, R37, R15, R28 ;  /* 0x0000000f2527d224 */ /* 0x000fe200078e021c */
[----:B------:R-:W-:-:S03]  /*0500*/  ISETP.GE.AND.EX P2, PT, R31, UR15, PT, P2 ;  /* 0x0000000f1f007c0c */ /* 0x000fc6000bf46320 */
[----:B------:R-:W-:Y:S02]  /*0510*/  IMAD R8, R11, R8, UR10 ;  /* 0x0000000a0b087e24 */ /* 0x000fe4000f8e0208 */
[----:B--2---:R-:W-:-:S03]  /*0520*/  @!P3 IMAD R30, R41, R12, RZ ;  /* 0x0000000c291eb224 */ /* 0x004fc600078e02ff */
[----:B------:R-:W-:-:S13]  /*0530*/  ISETP.GT.U32.AND P1, PT, R11, R8, PT ;  /* 0x000000080b00720c */ /* 0x000fda0003f24070 */
[----:B------:R-:W-:Y:S01]  /*0540*/  VOTEU.ANY UP0, P1 ;  /* 0x0000000000ff7886 */ /* 0x000fe20000800100 */
[----:B------:R-:W-:-:S04]  /*0550*/  PLOP3.LUT P1, PT, PT, PT, UP0, 0x80, 0x8 ;  /* 0x000000000008781c */ /* 0x000fc80003f2f008 */
[----:B------:R-:W-:Y:S02]  /*0560*/  @!UP0 UIADD3 UR9, UPT, UPT, UR9, 0x1, URZ ;  /* 0x0000000109098890 */ /* 0x000fe4000fffe0ff */
[----:B------:R-:W-:-:S07]  /*0570*/  UISETP.GE.AND UP0, UPT, UR8, URZ, UPT ;  /* 0x000000ff0800728c */ /* 0x000fce000bf06270 */
[----:B------:R-:W-:-:S04]  /*0580*/  @!P1 IADD3 R8, PT, PT, R8, -R11, RZ ;  /* 0x8000000b08089210 */ /* 0x000fc80007ffe0ff */
[----:B------:R-:W-:Y:S02]  /*0590*/  ISETP.GE.U32.AND P1, PT, R8, R11, PT ;  /* 0x0000000b0800720c */ /* 0x000fe40003f26070 */
[----:B------:R-:W-:Y:S02]  /*05a0*/  SHF.R.S32.HI R11, RZ, 0x1f, R17 ;  /* 0x0000001fff0b7819 */ /* 0x000fe40000011411 */
[----:B------:R-:W-:Y:S02]  /*05b0*/  SHF.L.U32 R8, R60, 0x1, RZ ;  /* 0x000000013c087819 */ /* 0x000fe400000006ff */
[----:B------:R-:W-:-:S07]  /*05c0*/  ISETP.GE.AND.EX P4, PT, R11, UR15, PT, P4 ;  /* 0x0000000f0b007c0c */ /* 0x000fce000bf86340 */
[----:B------:R-:W-:Y:S01]  /*05d0*/  VOTEU.ANY UP1, P1 ;  /* 0x0000000000ff7886 */ /* 0x000fe20000820100 */
[----:B------:R-:W-:-:S04]  /*05e0*/  ISETP.GE.U32.AND P1, PT, R26, UR14, PT ;  /* 0x0000000e1a007c0c */ /* 0x000fc8000bf26070 */
[----:B------:R-:W-:Y:S01]  /*05f0*/  @UP1 UIADD3 UR9, UPT, UPT, UR9, 0x1, URZ ;  /* 0x0000000109091890 */ /* 0x000fe2000fffe0ff */
[----:B------:R-:W0:Y:S01]  /*0600*/  @!P4 LDC.64 R20, c[0x0][0x3e0] ;  /* 0x0000f800ff14cb82 */ /* 0x000e220000000a00 */
[----:B------:R-:W-:Y:S01]  /*0610*/  UISETP.NE.AND UP1, UPT, UR5, URZ, UPT ;  /* 0x000000ff0500728c */ /* 0x000fe2000bf25270 */
[----:B------:R-:W-:Y:S01]  /*0620*/  ISETP.GE.AND.EX P1, PT, R33, UR15, PT, P1 ;  /* 0x0000000f21007c0c */ /* 0x000fe2000bf26310 */
[----:B------:R-:W-:-:S05]  /*0630*/  @!UP0 UIADD3 UR9, UPT, UPT, -UR9, URZ, URZ ;  /* 0x000000ff09098290 */ /* 0x000fca000fffe1ff */
[----:B------:R-:W2:Y:S04]  /*0640*/  @!P4 LDC.64 R24, c[0x0][0x390] ;  /* 0x0000e400ff18cb82 */ /* 0x000ea80000000a00 */
[----:B------:R-:W-:-:S04]  /*0650*/  @!UP1 ULOP3.LUT UR9, URZ, UR5, URZ, 0x33, !UPT ;  /* 0x00000005ff099292 */ /* 0x000fc8000f8e33ff */
[----:B------:R-:W-:-:S04]  /*0660*/  UIADD3 UR8, UPT, UPT, -UR9, URZ, URZ ;  /* 0x000000ff09087290 */ /* 0x000fc8000fffe1ff */
[----:B------:R-:W-:Y:S02]  /*0670*/  UIMAD UR8, UR5, UR8, UR7 ;  /* 0x00000008050872a4 */ /* 0x000fe4000f8e0207 */
[----:B------:R-:W-:Y:S02]  /*0680*/  USHF.R.S32.HI UR5, URZ, 0x1f, UR9 ;  /* 0x0000001fff057899 */ /* 0x000fe40008011409 */
[----:B------:R-:W-:Y:S01]  /*0690*/  USHF.L.U32 UR8, UR8, 0x4, URZ ;  /* 0x0000000408087899 */ /* 0x000fe200080006ff */
[----:B0-----:R-:W-:Y:S01]  /*06a0*/  @!P4 IMAD R10, R11, R20, RZ ;  /* 0x000000140b0ac224 */ /* 0x001fe200078e02ff */
[----:B------:R-:W-:Y:S02]  /*06b0*/  UIMAD UR5, UR5, UR18, URZ ;  /* 0x00000012050572a4 */ /* 0x000fe4000f8e02ff */
[----:B------:R-:W-:Y:S01]  /*06c0*/  USHF.R.S32.HI UR10, URZ, 0x1f, UR8 ;  /* 0x0000001fff0a7899 */ /* 0x000fe20008011408 */
[----:B------:R-:W-:Y:S01]  /*06d0*/  @!P4 IMAD R29, R17, R21, R10 ;  /* 0x00000015111dc224 */ /* 0x000fe200078e020a */
        /* <DEDUP_REMOVED lines=9> */
[----:B------:R-:W-:Y:S02]  /*0770*/  @!P4 IMAD.WIDE.U32 R20, R17, R20, R10 ;  /* 0x000000141114c225 */ /* 0x000fe400078e000a */
[----:B------:R-:W3:Y:S03]  /*0780*/  @!P1 LDC.64 R16, c[0x0][0x3e0] ;  /* 0x0000f800ff109b82 */ /* 0x000ee60000000a00 */
[----:B------:R-:W-:Y:S02]  /*0790*/  @!P4 IADD3 R21, PT, PT, R21, R29, RZ ;  /* 0x0000001d1515c210 */ /* 0x000fe40007ffe0ff */
[C---:B--2---:R-:W-:Y:S02]  /*07a0*/  @!P4 LEA R24, P6, R20.reuse, R24, 0x2 ;  /* 0x000000181418c211 */ /* 0x044fe400078c10ff */
[----:B------:R-:W-:Y:S02]  /*07b0*/  @!P5 MOV R29, R11 ;  /* 0x0000000b001dd202 */ /* 0x000fe40000000f00 */
[----:B------:R-:W-:-:S02]  /*07c0*/  @!P4 LEA.HI.X R25, R20, R25, R21, 0x2, P6 ;  /* 0x000000191419c211 */ /* 0x000fc400030f1415 */
[----:B------:R-:W-:Y:S01]  /*07d0*/  @!P3 MOV R20, R8 ;  /* 0x000000080014b202 */ /* 0x000fe20000000f00 */
[----:B------:R-:W-:Y:S01]  /*07e0*/  @!P5 IMAD.WIDE.U32 R14, R37, R14, R28 ;  /* 0x0000000e250ed225 */ /* 0x000fe200078e001c */
[----:B------:R-:W-:Y:S01]  /*07f0*/  @!P3 MOV R21, R11 ;  /* 0x0000000b0015b202 */ /* 0x000fe20000000f00 */
[----:B------:R-:W2:Y:S02]  /*0800*/  @!P1 LDC.64 R28, c[0x0][0x390] ;  /* 0x0000e400ff1c9b82 */ /* 0x000ea40000000a00 */
[----:B------:R-:W-:Y:S01]  /*0810*/  @!P3 IMAD R37, R35, R13, R30 ;  /* 0x0000000d2325b224 */ /* 0x000fe200078e021e */
[----:B------:R-:W-:Y:S01]  /*0820*/  @!P5 IADD3 R15, PT, PT, R15, R39, RZ ;  /* 0x000000270f0fd210 */ /* 0x000fe20007ffe0ff */
[----:B------:R-:W-:Y:S01]  /*0830*/  @!P3 IMAD.WIDE.U32 R12, R35, R12, R20 ;  /* 0x0000000c230cb225 */ /* 0x000fe200078e0014 */
[----:B-1----:R-:W-:-:S03]  /*0840*/  @!P5 LEA R22, P6, R14, R22, 0x2 ;  /* 0x000000160e16d211 */ /* 0x002fc600078c10ff */
[----:B------:R-:W1:Y:S01]  /*0850*/  @!P2 LDC.64 R20, c[0x0][0x3e0] ;  /* 0x0000f800ff14ab82 */ /* 0x000e620000000a00 */
[----:B------:R-:W-:Y:S01]  /*0860*/  @!P5 LEA.HI.X R23, R14, R23, R15, 0x2, P6 ;  /* 0x000000170e17d211 */ /* 0x000fe200030f140f */
[----:B---3--:R-:W-:Y:S01]  /*0870*/  @!P1 IMAD R33, R33, R16, RZ ;  /* 0x0000001021219224 */ /* 0x008fe200078e02ff */
[----:B------:R-:W-:Y:S02]  /*0880*/  @!P1 MOV R14, R8 ;  /* 0x00000008000e9202 */ /* 0x000fe40000000f00 */
[----:B------:R-:W-:Y:S01]  /*0890*/  @!P1 MOV R15, R11 ;  /* 0x0000000b000f9202 */ /* 0x000fe20000000f00 */
[----:B------:R-:W-:Y:S01]  /*08a0*/  @!P1 IMAD R33, R26, R17, R33 ;  /* 0x000000111a219224 */ /* 0x000fe200078e0221 */
[----:B------:R-:W-:Y:S02]  /*08b0*/  @!P3 IADD3 R13, PT, PT, R13, R37, RZ ;  /* 0x000000250d0db210 */ /* 0x000fe40007ffe0ff */
[----:B0-----:R-:W-:Y:S01]  /*08c0*/  @!P3 LEA R18, P6, R12, R18, 0x2 ;  /* 0x000000120c12b211 */ /* 0x001fe200078c10ff */
[----:B------:R-:W-:Y:S01]  /*08d0*/  @!P1 IMAD.WIDE.U32 R16, R26, R16, R14 ;  /* 0x000000101a109225 */ /* 0x000fe200078e000e */
[----:B------:R-:W-:-:S02]  /*08e0*/  IADD3 R38, PT, PT, R0, 0x120, RZ ;  /* 0x0000012000267810 */ /* 0x000fc40007ffe0ff */
[----:B------:R-:W-:Y:S02]  /*08f0*/  CS2R R14, SRZ ;  /* 0x00000000000e7805 */ /* 0x000fe4000001ff00 */
[----:B------:R-:W-:Y:S02]  /*0900*/  @!P3 LEA.HI.X R19, R12, R19, R13, 0x2, P6 ;  /* 0x000000130c13b211 */ /* 0x000fe400030f140d */
[----:B------:R-:W-:Y:S02]  /*0910*/  CS2R R12, SRZ ;  /* 0x00000000000c7805 */ /* 0x000fe4000001ff00 */
[----:B------:R-:W-:Y:S02]  /*0920*/  ISETP.GE.U32.AND P6, PT, R38, UR14, PT ;  /* 0x0000000e26007c0c */ /* 0x000fe4000bfc6070 */
[----:B------:R-:W-:Y:S01]  /*0930*/  SHF.R.S32.HI R30, RZ, 0x1f, R38 ;  /* 0x0000001fff1e7819 */ /* 0x000fe20000011426 */
[----:B------:R-:W3:Y:S01]  /*0940*/  @!P5 LDG.E.64 R14, desc[UR12][R22.64] ;  /* 0x0000000c160ed981 */ /* 0x000ee2000c1e1b00 */
[----:B------:R-:W-:-:S02]  /*0950*/  IADD3 R41, PT, PT, R0, 0x140, RZ ;  /* 0x0000014000297810 */ /* 0x000fc40007ffe0ff */
[----:B------:R-:W-:Y:S01]  /*0960*/  ISETP.GE.AND.EX P6, PT, R30, UR15, PT, P6 ;  /* 0x0000000f1e007c0c */ /* 0x000fe2000bfc6360 */
[----:B------:R0:W4:Y:S01]  /*0970*/  @!P4 LDG.E.64 R12, desc[UR12][R24.64] ;  /* 0x0000000c180cc981 */ /* 0x000122000c1e1b00 */
[----:B------:R-:W-:Y:S02]  /*0980*/  ISETP.GE.U32.AND P5, PT, R41, UR14, PT ;  /* 0x0000000e29007c0c */ /* 0x000fe4000bfa6070 */
[----:B------:R-:W-:Y:S01]  /*0990*/  SHF.R.S32.HI R39, RZ, 0x1f, R41 ;  /* 0x0000001fff277819 */ /* 0x000fe20000011429 */
[----:B-1----:R-:W-:Y:S01]  /*09a0*/  @!P2 IMAD R26, R31, R20, RZ ;  /* 0x000000141f1aa224 */ /* 0x002fe200078e02ff */
[----:B------:R-:W-:Y:S02]  /*09b0*/  @!P1 IADD3 R17, PT, PT, R17, R33, RZ ;  /* 0x0000002111119210 */ /* 0x000fe40007ffe0ff */
[----:B--2---:R-:W-:Y:S01]  /*09c0*/  @!P1 LEA R28, P4, R16, R28, 0x2 ;  /* 0x0000001c101c9211 */ /* 0x004fe200078810ff */
[----:B0-----:R-:W0:Y:S01]  /*09d0*/  @!P2 LDC.64 R24, c[0x0][0x390] ;  /* 0x0000e400ff18ab82 */ /* 0x001e220000000a00 */
[----:B------:R-:W-:-:S02]  /*09e0*/  ISETP.GE.AND.EX P5, PT, R39, UR15, PT, P5 ;  /* 0x0000000f27007c0c */ /* 0x000fc4000bfa6350 */
[----:B------:R-:W-:Y:S02]  /*09f0*/  @!P2 MOV R22, R8 ;  /* 0x000000080016a202 */ /* 0x000fe40000000f00 */
[----:B------:R-:W-:Y:S01]  /*0a00*/  @!P2 MOV R23, R11 ;  /* 0x0000000b0017a202 */ /* 0x000fe20000000f00 */
[C---:B------:R-:W-:Y:S01]  /*0a10*/  @!P2 IMAD R31, R27.reuse, R21, R26 ;  /* 0x000000151b1fa224 */ /* 0x040fe200078e021a */
[----:B------:R-:W-:Y:S02]  /*0a20*/  @!P1 LEA.HI.X R29, R16, R29, R17, 0x2, P4 ;  /* 0x0000001d101d9211 */ /* 0x000fe400020f1411 */
[----:B------:R-:W-:Y:S02]  /*0a30*/  CS2R R16, SRZ ;  /* 0x0000000000107805 */ /* 0x000fe4000001ff00 */
[----:B------:R-:W-:Y:S01]  /*0a40*/  IADD3 R34, PT, PT, R0, 0x160, RZ ;  /* 0x0000016000227810 */ /* 0x000fe20007ffe0ff */
[----:B------:R-:W-:Y:S02]  /*0a50*/  @!P2 IMAD.WIDE.U32 R20, R27, R20, R22 ;  /* 0x000000141b14a225 */ /* 0x000fe400078e0016 */
[----:B------:R-:W1:Y:S01]  /*0a60*/  @!P6 LDC.64 R26, c[0x0][0x3e0] ;  /* 0x0000f800ff1aeb82 */ /* 0x000e620000000a00 */
[----:B------:R-:W-:Y:S01]  /*0a70*/  ISETP.GE.U32.AND P4, PT, R34, UR14, PT ;  /* 0x0000000e22007c0c */ /* 0x000fe2000bf86070 */
[----:B------:R2:W5:Y:S01]  /*0a80*/  @!P3 LDG.E.64 R16, desc[UR12][R18.64] ;  /* 0x0000000c1210b981 */ /* 0x000562000c1e1b00 */
[----:B------:R-:W-:-:S02]  /*0a90*/  SHF.R.S32.HI R40, RZ, 0x1f, R34 ;  /* 0x0000001fff287819 */ /* 0x000fc40000011422 */
[----:B------:R-:W-:Y:S02]  /*0aa0*/  IADD3 R43, PT, PT, R0, 0x180, RZ ;  /* 0x00000180002b7810 */ /* 0x000fe40007ffe0ff */
[----:B------:R-:W-:Y:S01]  /*0ab0*/  ISETP.GE.AND.EX P4, PT, R40, UR15, PT, P4 ;  /* 0x0000000f28007c0c */ /* 0x000fe2000bf86340 */
[----:B------:R-:W1:Y:S01]  /*0ac0*/  @!P5 LDC.64 R22, c[0x0][0x3e0] ;  /* 0x0000f800ff16db82 */ /* 0x000e620000000a00 */
[----:B--2---:R-:W-:Y:S02]  /*0ad0*/  CS2R R18, SRZ ;  /* 0x0000000000127805 */ /* 0x004fe4000001ff00 */
[----:B------:R-:W-:Y:S02]  /*0ae0*/  ISETP.GE.U32.AND P3, PT, R43, UR14, PT ;  /* 0x0000000e2b007c0c */ /* 0x000fe4000bf66070 */
[----:B------:R-:W-:-:S03]  /*0af0*/  SHF.R.S32.HI R35, RZ, 0x1f, R43 ;  /* 0x0000001fff237819 */ /* 0x000fc6000001142b */
[----:B------:R-:W2:Y:S01]  /*0b00*/  @!P5 LDC.64 R36, c[0x0][0x390] ;  /* 0x0000e400ff24db82 */ /* 0x000ea20000000a00 */
[----:B------:R0:W4:Y:S01]  /*0b10*/  @!P1 LDG.E.64 R18, desc[UR12][R28.64] ;  /* 0x0000000c1c129981 */ /* 0x000122000c1e1b00 */
[----:B------:R-:W-:Y:S02]  /*0b20*/  ISETP.GE.AND.EX P3, PT, R35, UR15, PT, P3 ;  /* 0x0000000f23007c0c */ /* 0x000fe4000bf66330 */
[----:B------:R-:W-:Y:S02]  /*0b30*/  @!P2 IADD3 R21, PT, PT, R21, R31, RZ ;  /* 0x0000001f1515a210 */ /* 0x000fe40007ffe0ff */
[C---:B0-----:R-:W-:Y:S02]  /*0b40*/  @!P2 LEA R24, P1, R20.reuse, R24, 0x2 ;  /* 0x000000181418a211 */ /* 0x041fe400078210ff */
[----:B------:R-:W0:Y:S08]  /*0b50*/  @!P4 LDC.64 R32, c[0x0][0x3e0] ;  /* 0x0000f800ff20cb82 */ /* 0x000e300000000a00 */
[----:B------:R-:W2:Y:S01]  /*0b60*/  @!P6 LDC.64 R28, c[0x0][0x390] ;  /* 0x0000e400ff1ceb82 */ /* 0x000ea20000000a00 */
[----:B------:R-:W-:-:S02]  /*0b70*/  @!P2 LEA.HI.X R25, R20, R25, R21, 0x2, P1 ;  /* 0x000000191419a211 */ /* 0x000fc400008f1415 */
[----:B------:R-:W-:Y:S01]  /*0b80*/  ISETP.GE.U32.AND P1, PT, R52, UR14, PT ;  /* 0x0000000e34007c0c */ /* 0x000fe2000bf26070 */
[----:B-1----:R-:W-:Y:S01]  /*0b90*/  @!P6 IMAD R42, R30, R26, RZ ;  /* 0x0000001a1e2ae224 */ /* 0x002fe200078e02ff */
[----:B------:R-:W-:Y:S02]  /*0ba0*/  @!P6 MOV R20, R8 ;  /* 0x000000080014e202 */ /* 0x000fe40000000f00 */
[----:B------:R-:W-:Y:S02]  /*0bb0*/  @!P6 MOV R21, R11 ;  /* 0x0000000b0015e202 */ /* 0x000fe40000000f00 */
[----:B------:R-:W-:Y:S01]  /*0bc0*/  ISETP.GE.AND.EX P1, PT, R58, UR15, PT, P1 ;  /* 0x0000000f3a007c0c */ /* 0x000fe2000bf26310 */
[C---:B------:R-:W-:Y:S01]  /*0bd0*/  @!P6 IMAD R42, R38.reuse, R27, R42 ;  /* 0x0000001b262ae224 */ /* 0x040fe200078e022a */
[----:B------:R-:W1:Y:S01]  /*0be0*/  @!P3 LDC.64 R30, c[0x0][0x3e0] ;  /* 0x0000f800ff1ebb82 */ /* 0x000e620000000a00 */
[----:B------:R-:W-:Y:S01]  /*0bf0*/  @!P6 IMAD.WIDE.U32 R26, R38, R26, R20 ;  /* 0x0000001a261ae225 */ /* 0x000fe200078e0014 */
[----:B------:R-:W-:-:S02]  /*0c00*/  CS2R R20, SRZ ;  /* 0x0000000000147805 */ /* 0x000fc4000001ff00 */
[----:B------:R-:W-:Y:S01]  /*0c10*/  @!P5 MOV R38, R8 ;  /* 0x000000080026d202 */ /* 0x000fe20000000f00 */
[----:B------:R-:W-:Y:S01]  /*0c20*/  @!P5 IMAD R44, R39, R22, RZ ;  /* 0x00000016272cd224 */ /* 0x000fe200078e02ff */
[----:B------:R-:W-:Y:S02]  /*0c30*/  @!P5 MOV R39, R11 ;  /* 0x0000000b0027d202 */ /* 0x000fe40000000f00 */
[----:B------:R2:W4:Y:S01]  /*0c40*/  @!P2 LDG.E.64 R20, desc[UR12][R24.64] ;  /* 0x0000000c1814a981 */ /* 0x000522000c1e1b00 */
[----:B------:R-:W-:Y:S01]  /*0c50*/  @!P5 IMAD R45, R41, R23, R44 ;  /* 0x00000017292dd224 */ /* 0x000fe200078e022c */
[----:B------:R-:W-:Y:S01]  /*0c60*/  @!P6 IADD3 R42, PT, PT, R27, R42, RZ ;  /* 0x0000002a1b2ae210 */ /* 0x000fe20007ffe0ff */
[----:B------:R-:W-:Y:S01]  /*0c70*/  @!P5 IMAD.WIDE.U32 R22, R41, R22, R38 ;  /* 0x000000162916d225 */ /* 0x000fe200078e0026 */
[C---:B--2---:R-:W-:Y:S01]  /*0c80*/  @!P6 LEA R28, P2, R26.reuse, R28, 0x2 ;  /* 0x0000001c1a1ce211 */ /* 0x044fe200078410ff */
[----:B------:R-:W2:Y:S03]  /*0c90*/  @!P1 LDC.64 R24, c[0x0][0x3e0] ;  /* 0x0000f800ff189b82 */ /* 0x000ea60000000a00 */
[----:B------:R-:W-:-:S02]  /*0ca0*/  @!P6 LEA.HI.X R29, R26, R29, R42, 0x2, P2 ;  /* 0x0000001d1a1de211 */ /* 0x000fc400010f142a */
[----:B------:R-:W-:Y:S02]  /*0cb0*/  @!P5 IADD3 R23, PT, PT, R23, R45, RZ ;  /* 0x0000002d1717d210 */ /* 0x000fe40007ffe0ff */
[----:B------:R-:W-:Y:S01]  /*0cc0*/  @!P5 LEA R36, P2, R22, R36, 0x2 ;  /* 0x000000241624d211 */ /* 0x000fe200078410ff */
[----:B0-----:R-:W-:Y:S02]  /*0cd0*/  @!P4 IMAD R42, R40, R32, RZ ;  /* 0x00000020282ac224 */ /* 0x001fe400078e02ff */
[----:B------:R-:W0:Y:S01]  /*0ce0*/  @!P4 LDC.64 R40, c[0x0][0x390] ;  /* 0x0000e400ff28cb82 */ /* 0x000e220000000a00 */
[----:B------:R-:W-:Y:S02]  /*0cf0*/  @!P5 LEA.HI.X R37, R22, R37, R23, 0x2, P2 ;  /* 0x000000251625d211 */ /* 0x000fe400010f1417 */
[----:B------:R-:W-:Y:S02]  /*0d00*/  @!P4 MOV R22, R8 ;  /* 0x000000080016c202 */ /* 0x000fe40000000f00 */
[----:B------:R-:W-:Y:S01]  /*0d10*/  @!P4 MOV R23, R11 ;  /* 0x0000000b0017c202 */ /* 0x000fe20000000f00 */
[----:B------:R-:W-:-:S02]  /*0d20*/  @!P4 IMAD R42, R34, R33, R42 ;  /* 0x00000021222ac224 */ /* 0x000fc400078e022a */
[----:B------:R-:W0:Y:S01]  /*0d30*/  @!P3 LDC.64 R26, c[0x0][0x390] ;  /* 0x0000e400ff1abb82 */ /* 0x000e220000000a00 */
[----:B-1----:R-:W-:Y:S02]  /*0d40*/  @!P3 IMAD R44, R35, R30, RZ ;  /* 0x0000001e232cb224 */ /* 0x002fe400078e02ff */
[----:B------:R-:W-:Y:S01]  /*0d50*/  @!P4 IMAD.WIDE.U32 R32, R34, R32, R22 ;  /* 0x000000202220c225 */ /* 0x000fe200078e0016 */
[----:B------:R-:W-:-:S04]  /*0d60*/  @!P3 MOV R38, R8 ;  /* 0x000000080026b202 */ /* 0x000fc80000000f00 */
[----:B------:R-:W1:Y:S01]  /*0d70*/  @!P1 LDC.64 R34, c[0x0][0x390] ;  /* 0x0000e400ff229b82 */ /* 0x000e620000000a00 */
[----:B------:R-:W-:Y:S02]  /*0d80*/  @!P3 MOV R39, R11 ;  /* 0x0000000b0027b202 */ /* 0x000fe40000000f00 */
[----:B------:R-:W-:Y:S01]  /*0d90*/  ISETP.GE.U32.AND P2, PT, R3, UR14, PT ;  /* 0x0000000e03007c0c */ /* 0x000fe2000bf46070 */
[C---:B------:R-:W-:Y:S01]  /*0da0*/  @!P3 IMAD R44, R43.reuse, R31, R44 ;  /* 0x0000001f2b2cb224 */ /* 0x040fe200078e022c */
[----:B------:R-:W-:Y:S01]  /*0db0*/  CS2R R22, SRZ ;  /* 0x0000000000167805 */ /* 0x000fe2000001ff00 */
[----:B------:R-:W-:Y:S01]  /*0dc0*/  @!P3 IMAD.WIDE.U32 R30, R43, R30, R38 ;  /* 0x0000001e2b1eb225 */ /* 0x000fe200078e0026 */
[----:B------:R-:W-:-:S03]  /*0dd0*/  ISETP.GE.AND.EX P2, PT, R57, UR15, PT, P2 ;  /* 0x0000000f39007c0c */ /* 0x000fc6000bf46320 */
[----:B--2---:R-:W-:Y:S01]  /*0de0*/  @!P1 IMAD R38, R58, R24, RZ ;  /* 0x000000183a269224 */ /* 0x004fe200078e02ff */
[----:B------:R2:W4:Y:S01]  /*0df0*/  @!P6 LDG.E.64 R22, desc[UR12][R28.64] ;  /* 0x0000000c1c16e981 */ /* 0x000522000c1e1b00 */
[----:B------:R-:W-:Y:S02]  /*0e00*/  @!P1 MOV R39, R11 ;  /* 0x0000000b00279202 */ /* 0x000fe40000000f00 */
[----:B------:R-:W-:Y:S01]  /*0e10*/  @!P1 IMAD R43, R52, R25, R38 ;  /* 0x00000019342b9224 */ /* 0x000fe200078e0226 */
[----:B------:R-:W-:Y:S02]  /*0e20*/  @!P1 MOV R38, R8 ;  /* 0x0000000800269202 */ /* 0x000fe40000000f00 */
[----:B------:R-:W-:Y:S02]  /*0e30*/  @!P4 IADD3 R42, PT, PT, R33, R42, RZ ;  /* 0x0000002a212ac210 */ /* 0x000fe40007ffe0ff */
[----:B0-----:R-:W-:Y:S02]  /*0e40*/  @!P4 LEA R40, P6, R32, R40, 0x2 ;  /* 0x000000282028c211 */ /* 0x001fe400078c10ff */
[----:B--2---:R-:W-:Y:S01]  /*0e50*/  CS2R R28, SRZ ;  /* 0x00000000001c7805 */ /* 0x004fe2000001ff00 */
[----:B------:R-:W-:Y:S01]  /*0e60*/  @!P1 IMAD.WIDE.U32 R24, R52, R24, R38 ;  /* 0x0000001834189225 */ /* 0x000fe200078e0026 */
[----:B------:R-:W-:-:S02]  /*0e70*/  @!P4 LEA.HI.X R41, R32, R41, R42, 0x2, P6 ;  /* 0x000000292029c211 */ /* 0x000fc400030f142a */
[----:B------:R-:W-:Y:S01]  /*0e80*/  @!P3 IADD3 R44, PT, PT, R31, R44, RZ ;  /* 0x0000002c1f2cb210 */ /* 0x000fe20007ffe0ff */
[----:B------:R-:W0:Y:S01]  /*0e90*/  @!P2 LDC.64 R32, c[0x0][0x3e0] ;  /* 0x0000f800ff20ab82 */ /* 0x000e220000000a00 */
[----:B------:R2:W4:Y:S01]  /*0ea0*/  @!P5 LDG.E.64 R28, desc[UR12][R36.64] ;  /* 0x0000000c241cd981 */ /* 0x000522000c1e1b00 */
[----:B------:R-:W-:Y:S02]  /*0eb0*/  @!P3 LEA R26, P5, R30, R26, 0x2 ;  /* 0x0000001a1e1ab211 */ /* 0x000fe400078a10ff */
[----:B------:R-:W-:Y:S02]  /*0ec0*/  @!P1 IADD3 R25, PT, PT, R25, R43, RZ ;  /* 0x0000002b19199210 */ /* 0x000fe40007ffe0ff */
[----:B-1----:R-:W-:Y:S02]  /*0ed0*/  @!P1 LEA R34, P6, R24, R34, 0x2 ;  /* 0x0000002218229211 */ /* 0x002fe400078c10ff */
[----:B------:R-:W-:Y:S01]  /*0ee0*/  @!P3 LEA.HI.X R27, R30, R27, R44, 0x2, P5 ;  /* 0x0000001b1e1bb211 */ /* 0x000fe200028f142c */
[----:B------:R-:W1:Y:S01]  /*0ef0*/  @!P2 LDC.64 R42, c[0x0][0x390] ;  /* 0x0000e400ff2aab82 */ /* 0x000e620000000a00 */
[----:B------:R-:W-:-:S02]  /*0f00*/  ISETP.GE.U32.AND P5, PT, R4, UR14, PT ;  /* 0x0000000e04007c0c */ /* 0x000fc4000bfa6070 */
[----:B------:R-:W-:Y:S02]  /*0f10*/  @!P1 LEA.HI.X R35, R24, R35, R25, 0x2, P6 ;  /* 0x0000002318239211 */ /* 0x000fe400030f1419 */
[----:B------:R-:W-:Y:S02]  /*0f20*/  ISETP.GE.U32.AND P6, PT, R0, UR14, PT ;  /* 0x0000000e00007c0c */ /* 0x000fe4000bfc6070 */
[----:B------:R-:W-:Y:S02]  /*0f30*/  ISETP.GE.AND.EX P5, PT, R56, UR15, PT, P5 ;  /* 0x0000000f38007c0c */ /* 0x000fe4000bfa6350 */
[----:B------:R-:W-:Y:S01]  /*0f40*/  ISETP.GE.AND.EX P6, PT, R59, UR15, PT, P6 ;  /* 0x0000000f3b007c0c */ /* 0x000fe2000bfc6360 */
[----:B0-----:R-:W-:-:S10]  /*0f50*/  @!P2 IMAD R24, R57, R32, RZ ;  /* 0x000000203918a224 */ /* 0x001fd400078e02ff */
[----:B------:R-:W0:Y:S01]  /*0f60*/  @!P5 LDC.64 R38, c[0x0][0x3e0] ;  /* 0x0000f800ff26db82 */ /* 0x000e220000000a00 */
[----:B------:R-:W-:Y:S01]  /*0f70*/  @!P2 IMAD R45, R3, R33, R24 ;  /* 0x00000021032da224 */ /* 0x000fe200078e0218 */
[----:B------:R-:W-:Y:S02]  /*0f80*/  @!P2 MOV R24, R8 ;  /* 0x000000080018a202 */ /* 0x000fe40000000f00 */
[----:B------:R-:W-:-:S04]  /*0f90*/  @!P2 MOV R25, R11 ;  /* 0x0000000b0019a202 */ /* 0x000fc80000000f00 */
[----:B--2---:R-:W2:Y:S01]  /*0fa0*/  @!P6 LDC.64 R36, c[0x0][0x3e0] ;  /* 0x0000f800ff24eb82 */ /* 0x004ea20000000a00 */
[----:B------:R-:W-:Y:S01]  /*0fb0*/  CS2R R30, SRZ ;  /* 0x00000000001e7805 */ /* 0x000fe2000001ff00 */
[----:B------:R-:W-:-:S05]  /*0fc0*/  @!P2 IMAD.WIDE.U32 R32, R3, R32, R24 ;  /* 0x000000200320a225 */ /* 0x000fca00078e0018 */
[----:B------:R1:W5:Y:S01]  /*0fd0*/  @!P1 LDG.E.64 R30, desc[UR12][R34.64] ;  /* 0x0000000c221e9981 */ /* 0x000362000c1e1b00 */
[----:B------:R-:W3:Y:S01]  /*0fe0*/  @!P5 LDC.64 R24, c[0x0][0x390] ;  /* 0x0000e400ff18db82 */ /* 0x000ee20000000a00 */
[----:B------:R-:W-:Y:S02]  /*0ff0*/  @!P2 IADD3 R33, PT, PT, R33, R45, RZ ;  /* 0x0000002d2121a210 */ /* 0x000fe40007ffe0ff */
[----:B-1----:R-:W-:-:S05]  /*1000*/  @!P2 LEA R42, P1, R32, R42, 0x2 ;  /* 0x0000002a202aa211 */ /* 0x002fca00078210ff */
[----:B------:R-:W1:Y:S01]  /*1010*/  @!P6 LDC.64 R34, c[0x0][0x390] ;  /* 0x0000e400ff22eb82 */ /* 0x000e620000000a00 */
[----:B------:R-:W-:Y:S01]  /*1020*/  @!P2 LEA.HI.X R43, R32, R43, R33, 0x2, P1 ;  /* 0x0000002b202ba211 */ /* 0x000fe200008f1421 */
[----:B0-----:R-:W-:Y:S01]  /*1030*/  @!P5 IMAD R47, R56, R38, RZ ;  /* 0x00000026382fd224 */ /* 0x001fe200078e02ff */
[----:B------:R-:W-:Y:S02]  /*1040*/  @!P5 MOV R32, R8 ;  /* 0x000000080020d202 */ /* 0x000fe40000000f00 */
[----:B------:R-:W-:Y:S01]  /*1050*/  @!P5 MOV R33, R11 ;  /* 0x0000000b0021d202 */ /* 0x000fe20000000f00 */
[C---:B------:R-:W-:Y:S02]  /*1060*/  @!P5 IMAD R47, R4.reuse, R39, R47 ;  /* 0x00000027042fd224 */ /* 0x040fe400078e022f */
[----:B--2---:R-:W-:Y:S02]  /*1070*/  @!P6 IMAD R44, R59, R36, RZ ;  /* 0x000000243b2ce224 */ /* 0x004fe400078e02ff */
[----:B------:R-:W-:Y:S01]  /*1080*/  @!P5 IMAD.WIDE.U32 R38, R4, R38, R32 ;  /* 0x000000260426d225 */ /* 0x000fe200078e0020 */
[----:B------:R-:W-:-:S02]  /*1090*/  CS2R R32, SRZ ;  /* 0x0000000000207805 */ /* 0x000fc4000001ff00 */
[----:B------:R-:W-:Y:S01]  /*10a0*/  ISETP.GE.U32.AND P1, PT, R5, UR14, PT ;  /* 0x0000000e05007c0c */ /* 0x000fe2000bf26070 */
[C---:B------:R-:W-:Y:S01]  /*10b0*/  @!P6 IMAD R49, R0.reuse, R37, R44 ;  /* 0x000000250031e224 */ /* 0x040fe200078e022c */
[----:B------:R-:W-:Y:S02]  /*10c0*/  @!P6 MOV R44, R8 ;  /* 0x00000008002ce202 */ /* 0x000fe40000000f00 */
[----:B------:R-:W-:Y:S01]  /*10d0*/  @!P6 MOV R45, R11 ;  /* 0x0000000b002de202 */ /* 0x000fe20000000f00 */
[----:B------:R0:W2:Y:S01]  /*10e0*/  @!P2 LDG.E.64 R32, desc[UR12][R42.64] ;  /* 0x0000000c2a20a981 */ /* 0x0000a2000c1e1b00 */
[----:B------:R-:W-:Y:S02]  /*10f0*/  ISETP.GE.AND.EX P1, PT, R55, UR15, PT, P1 ;  /* 0x0000000f37007c0c */ /* 0x000fe4000bf26310 */
[----:B------:R-:W-:Y:S01]  /*1100*/  @!P5 IADD3 R47, PT, PT, R39, R47, RZ ;  /* 0x0000002f272fd210 */ /* 0x000fe20007ffe0ff */
[----:B------:R-:W-:Y:S01]  /*1110*/  @!P6 IMAD.WIDE.U32 R36, R0, R36, R44 ;  /* 0x000000240024e225 */ /* 0x000fe200078e002c */
[----:B---3--:R-:W-:-:S04]  /*1120*/  @!P5 LEA R24, P2, R38, R24, 0x2 ;  /* 0x000000182618d211 */ /* 0x008fc800078410ff */
[----:B------:R-:W-:Y:S02]  /*1130*/  @!P5 LEA.HI.X R25, R38, R25, R47, 0x2, P2 ;  /* 0x000000192619d211 */ /* 0x000fe400010f142f */
[----:B------:R-:W-:Y:S02]  /*1140*/  @!P6 IADD3 R37, PT, PT, R37, R49, RZ ;  /* 0x000000312525e210 */ /* 0x000fe40007ffe0ff */
[C---:B-1----:R-:W-:Y:S01]  /*1150*/  @!P6 LEA R38, P2, R36.reuse, R34, 0x2 ;  /* 0x000000222426e211 */ /* 0x042fe200078410ff */
[----:B0-----:R-:W0:Y:S03]  /*1160*/  @!P1 LDC.64 R42, c[0x0][0x3e0] ;  /* 0x0000f800ff2a9b82 */ /* 0x001e260000000a00 */
[----:B------:R-:W-:Y:S02]  /*1170*/  @!P6 LEA.HI.X R39, R36, R35, R37, 0x2, P2 ;  /* 0x000000232427e211 */ /* 0x000fe400010f1425 */
[----:B------:R-:W-:-:S02]  /*1180*/  ISETP.GE.U32.AND P2, PT, R6, UR14, PT ;  /* 0x0000000e06007c0c */ /* 0x000fc4000bf46070 */
[----:B------:R-:W-:Y:S01]  /*1190*/  CS2R R34, SRZ ;  /* 0x0000000000227805 */ /* 0x000fe2000001ff00 */
[----:B------:R-:W1:Y:S01]  /*11a0*/  @!P1 LDC.64 R44, c[0x0][0x390] ;  /* 0x0000e400ff2c9b82 */ /* 0x000e620000000a00 */
[----:B------:R-:W-:-:S04]  /*11b0*/  ISETP.GE.AND.EX P2, PT, R54, UR15, PT, P2 ;  /* 0x0000000f36007c0c */ /* 0x000fc8000bf46320 */
[----:B------:R3:W4:Y:S01]  /*11c0*/  @!P6 LDG.E.64 R34, desc[UR12][R38.64] ;  /* 0x0000000c2622e981 */ /* 0x000722000c1e1b00 */
[----:B------:R-:W-:-:S06]  /*11d0*/  CS2R R36, SRZ ;  /* 0x0000000000247805 */ /* 0x000fcc000001ff00 */
[----:B------:R0:W4:Y:S02]  /*11e0*/  @!P5 LDG.E.64 R36, desc[UR12][R24.64] ;  /* 0x0000000c1824d981 */ /* 0x000124000c1e1b00 */
[----:B---3--:R-:W3:Y:S01]  /*11f0*/  @!P2 LDC.64 R38, c[0x0][0x3e0] ;  /* 0x0000f800ff26ab82 */ /* 0x008ee20000000a00 */
[----:B0-----:R-:W-:Y:S01]  /*1200*/  @!P1 IMAD R46, R55, R42, RZ ;  /* 0x0000002a372e9224 */ /* 0x001fe200078e02ff */
[----:B------:R-:W-:Y:S02]  /*1210*/  @!P1 MOV R24, R8 ;  /* 0x0000000800189202 */ /* 0x000fe40000000f00 */
[----:B------:R-:W-:Y:S01]  /*1220*/  @!P1 MOV R25, R11 ;  /* 0x0000000b00199202 */ /* 0x000fe20000000f00 */
[C---:B------:R-:W-:Y:S02]  /*1230*/  @!P1 IMAD R47, R5.reuse, R43, R46 ;  /* 0x0000002b052f9224 */ /* 0x040fe400078e022e */
[----:B------:R-:W-:-:S03]  /*1240*/  @!P1 IMAD.WIDE.U32 R42, R5, R42, R24 ;  /* 0x0000002a052a9225 */ /* 0x000fc600078e0018 */
[----:B------:R-:W0:Y:S02]  /*1250*/  @!P2 LDC.64 R24, c[0x0][0x390] ;  /* 0x0000e400ff18ab82 */ /* 0x000e240000000a00 */
[----:B------:R-:W-:Y:S02]  /*1260*/  @!P1 IADD3 R43, PT, PT, R43, R47, RZ ;  /* 0x0000002f2b2b9210 */ /* 0x000fe40007ffe0ff */
[----:B-1----:R-:W-:-:S04]  /*1270*/  @!P1 LEA R44, P5, R42, R44, 0x2 ;  /* 0x0000002c2a2c9211 */ /* 0x002fc800078a10ff */
[----:B------:R-:W-:Y:S01]  /*1280*/  @!P1 LEA.HI.X R45, R42, R45, R43, 0x2, P5 ;  /* 0x0000002d2a2d9211 */ /* 0x000fe200028f142b */
[----:B---3--:R-:W-:Y:S01]  /*1290*/  @!P2 IMAD R42, R54, R38, RZ ;  /* 0x00000026362aa224 */ /* 0x008fe200078e02ff */
[----:B------:R-:W-:-:S03]  /*12a0*/  @!P2 MOV R43, R11 ;  /* 0x0000000b002ba202 */ /* 0x000fc60000000f00 */
[----:B------:R-:W-:Y:S01]  /*12b0*/  @!P2 IMAD R47, R6, R39, R42 ;  /* 0x00000027062fa224 */ /* 0x000fe200078e022a */
[----:B------:R-:W-:-:S05]  /*12c0*/  @!P2 MOV R42, R8 ;  /* 0x00000008002aa202 */ /* 0x000fca0000000f00 */
[----:B------:R-:W-:Y:S01]  /*12d0*/  @!P2 IMAD.WIDE.U32 R42, R6, R38, R42 ;  /* 0x00000026062aa225 */ /* 0x000fe200078e002a */
[----:B------:R-:W-:-:S04]  /*12e0*/  CS2R R38, SRZ ;  /* 0x0000000000267805 */ /* 0x000fc8000001ff00 */
[----:B------:R-:W-:Y:S02]  /*12f0*/  @!P2 IADD3 R43, PT, PT, R43, R47, RZ ;  /* 0x0000002f2b2ba210 */ /* 0x000fe40007ffe0ff */
[C---:B0-----:R-:W-:Y:S01]  /*1300*/  @!P2 LEA R24, P5, R42.reuse, R24, 0x2 ;  /* 0x000000182a18a211 */ /* 0x041fe200078a10ff */
[----:B------:R0:W3:Y:S03]  /*1310*/  @!P4 LDG.E.64 R38, desc[UR12][R40.64] ;  /* 0x0000000c2826c981 */ /* 0x0000e6000c1e1b00 */
[----:B------:R-:W-:Y:S02]  /*1320*/  @!P2 LEA.HI.X R25, R42, R25, R43, 0x2, P5 ;  /* 0x000000192a19a211 */ /* 0x000fe400028f142b */
[----:B------:R-:W-:Y:S02]  /*1330*/  CS2R R42, SRZ ;  /* 0x00000000002a7805 */ /* 0x000fe4000001ff00 */
[----:B0-----:R-:W-:-:S04]  /*1340*/  CS2R R40, SRZ ;  /* 0x0000000000287805 */ /* 0x001fc8000001ff00 */
[----:B------:R0:W3:Y:S04]  /*1350*/  @!P1 LDG.E.64 R42, desc[UR12][R44.64] ;  /* 0x0000000c2c2a9981 */ /* 0x0000e8000c1e1b00 */
[----:B------:R1:W3:Y:S01]  /*1360*/  @!P3 LDG.E.64 R40, desc[UR12][R26.64] ;  /* 0x0000000c1a28b981 */ /* 0x0002e2000c1e1b00 */
[----:B------:R-:W-:-:S04]  /*1370*/  ISETP.GE.U32.AND P1, PT, R7, UR14, PT ;  /* 0x0000000e07007c0c */ /* 0x000fc8000bf26070 */
[----:B------:R-:W-:Y:S02]  /*1380*/  ISETP.GE.AND.EX P1, PT, R53, UR15, PT, P1 ;  /* 0x0000000f35007c0c */ /* 0x000fe4000bf26310 */
[----:B0-----:R-:W-:-:S06]  /*1390*/  CS2R R44, SRZ ;  /* 0x00000000002c7805 */ /* 0x001fcc000001ff00 */
[----:B------:R0:W3:Y:S05]  /*13a0*/  @!P2 LDG.E.64 R44, desc[UR12][R24.64] ;  /* 0x0000000c182ca981 */ /* 0x0000ea000c1e1b00 */
[----:B-1----:R-:W1:Y:S08]  /*13b0*/  @!P1 LDC.64 R26, c[0x0][0x3e0] ;  /* 0x0000f800ff1a9b82 */ /* 0x002e700000000a00 */
[----:B0-----:R-:W0:Y:S01]  /*13c0*/  @!P1 LDC.64 R24, c[0x0][0x390] ;  /* 0x0000e400ff189b82 */ /* 0x001e220000000a00 */
[----:B------:R-:W-:Y:S01]  /*13d0*/  @!P1 MOV R47, R11 ;  /* 0x0000000b002f9202 */ /* 0x000fe20000000f00 */
[----:B-1----:R-:W-:-:S04]  /*13e0*/  @!P1 IMAD R46, R53, R26, RZ ;  /* 0x0000001a352e9224 */ /* 0x002fc800078e02ff */
[----:B------:R-:W-:Y:S01]  /*13f0*/  @!P1 IMAD R49, R7, R27, R46 ;  /* 0x0000001b07319224 */ /* 0x000fe200078e022e */
[----:B------:R-:W-:-:S05]  /*1400*/  @!P1 MOV R46, R8 ;  /* 0x00000008002e9202 */ /* 0x000fca0000000f00 */
[----:B------:R-:W-:-:S05]  /*1410*/  @!P1 IMAD.WIDE.U32 R46, R7, R26, R46 ;  /* 0x0000001a072e9225 */ /* 0x000fca00078e002e */
[----:B------:R-:W-:Y:S02]  /*1420*/  @!P1 IADD3 R26, PT, PT, R47, R49, RZ ;  /* 0x000000312f1a9210 */ /* 0x000fe40007ffe0ff */
[----:B0-----:R-:W-:-:S04]  /*1430*/  @!P1 LEA R24, P2, R46, R24, 0x2 ;  /* 0x000000182e189211 */ /* 0x001fc800078410ff */
[----:B------:R-:W-:Y:S02]  /*1440*/  @!P1 LEA.HI.X R25, R46, R25, R26, 0x2, P2 ;  /* 0x000000192e199211 */ /* 0x000fe400010f141a */
[----:B------:R-:W-:-:S06]  /*1450*/  CS2R R46, SRZ ;  /* 0x00000000002e7805 */ /* 0x000fcc000001ff00 */
[----:B------:R0:W3:Y:S02]  /*1460*/  @!P1 LDG.E.64 R46, desc[UR12][R24.64] ;  /* 0x0000000c182e9981 */ /* 0x0000e4000c1e1b00 */
[----:B0-----:R-:W-:-:S04]  /*1470*/  FMUL.FTZ R25, R15, R15 ;  /* 0x0000000f0f197220 */ /* 0x001fc80000410000 */
[----:B------:R-:W-:Y:S01]  /*1480*/  FFMA.FTZ R25, R14, R14, R25 ;  /* 0x0000000e0e197223 */ /* 0x000fe20000010019 */
[----:B-----5:R-:W-:-:S04]  /*1490*/  FMUL.FTZ R49, R31, R31 ;  /* 0x0000001f1f317220 */ /* 0x020fc80000410000 */
[----:B------:R-:W-:Y:S01]  /*14a0*/  FFMA.FTZ R26, R30, R30, R49 ;  /* 0x0000001e1e1a7223 */ /* 0x000fe20000010031 */
[----:B--2---:R-:W-:-:S04]  /*14b0*/  FMUL.FTZ R49, R33, R33 ;  /* 0x0000002121317220 */ /* 0x004fc80000410000 */
[----:B------:R-:W-:Y:S01]  /*14c0*/  FFMA.FTZ R49, R32, R32, R49 ;  /* 0x0000002020317223 */ /* 0x000fe20000010031 */
[----:B----4-:R-:W-:-:S04]  /*14d0*/  FMUL.FTZ R27, R35, R35 ;  /* 0x00000023231b7220 */ /* 0x010fc80000410000 */
[----:B------:R-:W-:-:S04]  /*14e0*/  FFMA.FTZ R27, R34, R34, R27 ;  /* 0x00000022221b7223 */ /* 0x000fc8000001001b */
[----:B------:R-:W-:-:S04]  /*14f0*/  FADD.FTZ R27, RZ, R27 ;  /* 0x0000001bff1b7221 */ /* 0x000fc80000010000 */
[----:B------:R-:W-:Y:S01]  /*1500*/  FADD.FTZ R26, R27, R26 ;  /* 0x0000001a1b1a7221 */ /* 0x000fe20000010000 */
[----:B------:R-:W-:-:S03]  /*1510*/  FMUL.FTZ R27, R37, R37 ;  /* 0x00000025251b7220 */ /* 0x000fc60000410000 */
        /* <DEDUP_REMOVED lines=21> */
[----:B---3--:R-:W-:-:S03]  /*1670*/  FMUL.FTZ R25, R39, R39 ;  /* 0x0000002727197220 */ /* 0x008fc60000410000 */
[----:B------:R-:W-:Y:S01]  /*1680*/  FADD.FTZ R24, R24, R27 ;  /* 0x0000001b18187221 */ /* 0x000fe20000010000 */
[----:B------:R-:W-:-:S04]  /*1690*/  FFMA.FTZ R25, R38, R38, R25 ;  /* 0x0000002626197223 */ /* 0x000fc80000010019 */
[----:B------:R-:W-:Y:S01]  /*16a0*/  FADD.FTZ R24, R24, R25 ;  /* 0x0000001918187221 */ /* 0x000fe20000010000 */
[----:B------:R-:W-:Y:S01]  /*16b0*/  FMUL.FTZ R25, R43, R43 ;  /* 0x0000002b2b197220 */ /* 0x000fe20000410000 */
[----:B------:R-:W-:-:S04]  /*16c0*/  FMUL.FTZ R27, R41, R41 ;  /* 0x00000029291b7220 */ /* 0x000fc80000410000 */
[----:B------:R-:W-:Y:S01]  /*16d0*/  FFMA.FTZ R27, R40, R40, R27 ;  /* 0x00000028281b7223 */ /* 0x000fe2000001001b */
[----:B------:R-:W-:-:S03]  /*16e0*/  FFMA.FTZ R25, R42, R42, R25 ;  /* 0x0000002a2a197223 */ /* 0x000fc60000010019 */
[----:B------:R-:W-:-:S04]  /*16f0*/  FADD.FTZ R24, R24, R27 ;  /* 0x0000001b18187221 */ /* 0x000fc80000010000 */
        /* <DEDUP_REMOVED lines=76> */
.L_x_3158:
[----:B------:R-:W-:Y:S05]  /*1bc0*/  BSYNC.RECONVERGENT B0 ;  /* 0x0000000000007941 */ /* 0x000fea0003800200 */
.L_x_3157:
        /* <DEDUP_REMOVED lines=26> */
.L_x_3160:
[----:B------:R-:W-:Y:S05]  /*1d70*/  BSYNC.RECONVERGENT B0 ;  /* 0x0000000000007941 */ /* 0x000fea0003800200 */
.L_x_3159:
        /* <DEDUP_REMOVED lines=31> */
.L_x_3163:
[----:B---3--:R-:W2:Y:S04]  /*1f70*/  LDG.E.STRONG.GPU R24, desc[UR12][R26.64] ;  /* 0x0000000c1a187981 */ /* 0x008ea8000c1ef900 */
[----:B--2---:R-:W-:Y:S01]  /*1f80*/  CCTL.IVALL ;  /* 0x00000000ff00798f */ /* 0x004fe20002000000 */
[----:B------:R-:W-:Y:S05]  /*1f90*/  YIELD ;  /* 0x0000000000007946 */ /* 0x000fea0003800000 */
[----:B------:R-:W-:-:S13]  /*1fa0*/  ISETP.NE.AND P1, PT, R24, R51, PT ;  /* 0x000000331800720c */ /* 0x000fda0003f25270 */
[----:B------:R-:W-:Y:S05]  /*1fb0*/  @P1 BRA `(.L_x_3163) ;  /* 0xfffffffc00ec1947 */ /* 0x000fea000383ffff */
.L_x_3162:
        /* <DEDUP_REMOVED lines=15> */
.L_x_3165:
[----:B------:R-:W-:-:S13]  /*20b0*/  ISETP.EQ.OR P1, PT, RZ, UR23, P2 ;  /* 0x00000017ff007c0c */ /* 0x000fda0009722670 */
[----:B------:R-:W-:-:S05]  /*20c0*/  VOTEU.ALL UP0, P1 ;  /* 0x0000000000ff7886 */ /* 0x000fca0000800000 */
[----:B------:R-:W-:-:S06]  /*20d0*/  @!UP0 UIMAD.WIDE.U32 UR24, UR9, 0x8, UR14 ;  /* 0x00000008091888a5 */ /* 0x000fcc000f8e000e */
[----:B------:R-:W-:Y:S01]  /*20e0*/  MOV R50, UR24 ;  /* 0x0000001800327c02 */ /* 0x000fe20008000f00 */
[----:B------:R-:W-:Y:S01]  /*20f0*/  UIADD3 UR24, UPT, UPT, UR5, 0x1, URZ ;  /* 0x0000000105187890 */ /* 0x000fe2000fffe0ff */
[----:B--2---:R-:W-:-:S05]  /*2100*/  MOV R51, UR25 ;  /* 0x0000001900337c02 */ /* 0x004fca0008000f00 */
        /* <DEDUP_REMOVED lines=8> */
[----:B------:R-:W-:-:S06]  /*2190*/  UIADD3 UR24, UPT, UPT, UR5, 0x2, URZ ;  /* 0x0000000205187890 */ /* 0x000fcc000fffe0ff */
[----:B------:R-:W-:Y:S01]  /*21a0*/  MOV R25, UR24 ;  /* 0x0000001800197c02 */ /* 0x000fe20008000f00 */
[----:B0-----:R-:W-:Y:S01]  /*21b0*/  @!P1 FADD.FTZ R48, R48, R50 ;  /* 0x0000003230309221 */ /* 0x001fe20000010000 */
[----:B------:R-:W-:Y:S02]  /*21c0*/  @!P1 FADD.FTZ R49, R49, R51 ;  /* 0x0000003331319221 */ /* 0x000fe40000010000 */
[----:B------:R-:W-:-:S13]  /*21d0*/  ISETP.EQ.OR P1, PT, R25, UR17, P2 ;  /* 0x0000001119007c0c */ /* 0x000fda0009722670 */
[----:B------:R-:W-:-:S05]  /*21e0*/  VOTEU.ALL UP0, P1 ;  /* 0x0000000000ff7886 */ /* 0x000fca0000800000 */
[----:B------:R-:W-:-:S06]  /*21f0*/  @!UP0 UIMAD.WIDE.U32 UR24, UR19, 0x8, UR14 ;  /* 0x00000008131888a5 */ /* 0x000fcc000f8e000e */
[----:B------:R-:W-:Y:S01]  /*2200*/  MOV R50, UR24 ;  /* 0x0000001800327c02 */ /* 0x000fe20008000f00 */
[----:B------:R-:W-:Y:S01]  /*2210*/  UIADD3 UR24, UPT, UPT, UR5, 0x3, URZ ;  /* 0x0000000305187890 */ /* 0x000fe2000fffe0ff */
[----:B------:R-:W-:-:S05]  /*2220*/  MOV R51, UR25 ;  /* 0x0000001900337c02 */ /* 0x000fca0008000f00 */
[----:B------:R-:W-:Y:S01]  /*2230*/  MOV R25, UR24 ;  /* 0x0000001800197c02 */ /* 0x000fe20008000f00 */
[----:B------:R-:W3:Y:S01]  /*2240*/  @!P1 LDG.E.64 R50, desc[UR12][R50.64] ;  /* 0x0000000c32329981 */ /* 0x000ee2000c1e1b00 */
[----:B--2---:R-:W-:Y:S01]  /*2250*/  @!P3 FADD.FTZ R48, R48, R26 ;  /* 0x0000001a3030b221 */ /* 0x004fe20000010000 */
[----:B------:R-:W-:Y:S01]  /*2260*/  @!P3 FADD.FTZ R49, R49, R27 ;  /* 0x0000001b3131b221 */ /* 0x000fe20000010000 */
        /* <DEDUP_REMOVED lines=8> */
[----:B---3--:R-:W-:Y:S01]  /*22f0*/  @!P1 FADD.FTZ R48, R48, R50 ;  /* 0x0000003230309221 */ /* 0x008fe20000010000 */
        /* <DEDUP_REMOVED lines=25> */
[----:B------:R-:W-:-:S06]  /*2490*/  UIADD3 UR24, UPT, UPT, UR5, 0x7, URZ ;  /* 0x0000000705187890 */ /* 0x000fcc000fffe0ff */
[----:B------:R-:W-:Y:S01]  /*24a0*/  MOV R25, UR24 ;  /* 0x0000001800197c02 */ /* 0x000fe20008000f00 */
[----:B--2---:R-:W-:Y:S01]  /*24b0*/  @!P3 FADD.FTZ R48, R48, R26 ;  /* 0x0000001a3030b221 */ /* 0x004fe20000010000 */
[----:B------:R-:W-:Y:S02]  /*24c0*/  @!P3 FADD.FTZ R49, R49, R27 ;  /* 0x0000001b3131b221 */ /* 0x000fe40000010000 */
        /* <DEDUP_REMOVED lines=25> */
.L_x_3164:
        /* <DEDUP_REMOVED lines=52> */
.L_x_3166:
        /* <DEDUP_REMOVED lines=28> */
.L_x_3167:
        /* <DEDUP_REMOVED lines=13> */
.L_x_3168:
[----:B------:R-:W-:Y:S05]  /*2c30*/  BSYNC.RECONVERGENT B0 ;  /* 0x0000000000007941 */ /* 0x000fea0003800200 */
.L_x_3161:
[----:B------:R-:W4:Y:S01]  /*2c40*/  S2UR UR9, SR_CgaCtaId ;  /* 0x00000000000979c3 */ /* 0x000f220000008800 */
[----:B------:R-:W0:Y:S01]  /*2c50*/  LDCU UR10, c[0x0][0x414] ;  /* 0x00008280ff0a77ac */ /* 0x000e220008000800 */
[----:B---3--:R-:W-:Y:S01]  /*2c60*/  MOV R27, UR7 ;  /* 0x00000007001b7c02 */ /* 0x008fe20008000f00 */
[----:B------:R-:W-:-:S05]  /*2c70*/  UMOV UR5, 0x400 ;  /* 0x0000040000057882 */ /* 0x000fca0000000000 */
[----:B------:R-:W3:Y:S01]  /*2c80*/  @P0 LDC.64 R24, c[0x0][0x388] ;  /* 0x0000e200ff180b82 */ /* 0x000ee20000000a00 */
[----:B----4-:R-:W-:Y:S01]  /*2c90*/  ULEA UR5, UR9, UR5, 0x18 ;  /* 0x0000000509057291 */ /* 0x010fe2000f8ec0ff */
[----:B------:R-:W4:Y:S01]  /*2ca0*/  LDCU.U8 UR9, c[0x0][0x3fc] ;  /* 0x00007f80ff0977ac */ /* 0x000f220008000000 */
[----:B---3--:R-:W-:-:S07]  /*2cb0*/  @P0 IMAD.WIDE R24, R27, 0x8, R24 ;  /* 0x000000081b180825 */ /* 0x008fce00078e0218 */
[----:B------:R0:W-:Y:S01]  /*2cc0*/  @!P2 STS.64 [UR5+0x50], R48 ;  /* 0x00005030ff00a988 */ /* 0x0001e20008000a05 */
[----:B-1----:R-:W1:Y:S01]  /*2cd0*/  LDC.64 R26, c[0x0][0x398] ;  /* 0x0000e600ff1a7b82 */ /* 0x002e620000000a00 */
[----:B0-----:R-:W-:Y:S01]  /*2ce0*/  @P0 FMUL.FTZ R48, R48, UR10 ;  /* 0x0000000a30300c20 */ /* 0x001fe20008410000 */
[----:B------:R-:W-:-:S05]  /*2cf0*/  @P0 FMUL.FTZ R49, R49, UR10 ;  /* 0x0000000a31310c20 */ /* 0x000fca0008410000 */
[----:B------:R-:W-:Y:S01]  /*2d00*/  @P0 STG.E.64 desc[UR12][R24.64], R48 ;  /* 0x0000003018000986 */ /* 0x000fe2000c101b0c */
[----:B------:R-:W-:Y:S06]  /*2d10*/  BAR.SYNC.DEFER_BLOCKING 0x0 ;  /* 0x0000000000007b1d */ /* 0x000fec0000010000 */
[----:B------:R-:W0:Y:S02]  /*2d20*/  LDS.64 R24, [UR5+0x50] ;  /* 0x00005005ff187984 */ /* 0x000e240008000a00 */
[----:B0-----:R-:W-:-:S05]  /*2d30*/  FMUL.FTZ R50, R24, UR10 ;  /* 0x0000000a18327c20 */ /* 0x001fca0008410000 */
[----:B------:R-:W-:Y:S02]  /*2d40*/  R2UR UR5, R50 ;  /* 0x00000000320572ca */ /* 0x000fe400000e0000 */
[----:B------:R-:W-:-:S04]  /*2d50*/  SHF.L.U32 R50, R60, 0x1, RZ ;  /* 0x000000013c327819 */ /* 0x000fc800000006ff */
[----:B------:R-:W-:-:S04]  /*2d60*/  LOP3.LUT R50, R50, 0xe, RZ, 0xc0, !PT ;  /* 0x0000000e32327812 */ /* 0x000fc800078ec0ff */
[----:B------:R-:W-:-:S03]  /*2d70*/  IADD3 R49, PT, PT, R50, UR8, RZ ;  /* 0x0000000832317c10 */ /* 0x000fc6000fffe0ff */
[----:B------:R-:W-:Y:S02]  /*2d80*/  MOV R50, UR5 ;  /* 0x0000000500327c02 */ /* 0x000fe40008000f00 */
[----:B-1----:R-:W-:-:S04]  /*2d90*/  IMAD.WIDE R26, R49, 0x2, R26 ;  /* 0x00000002311a7825 */ /* 0x002fc800078e021a */
[----:B------:R-:W-:Y:S01]  /*2da0*/  FMUL.FTZ R50, R50, UR5 ;  /* 0x0000000532327c20 */ /* 0x000fe20008410000 */
[----:B------:R-:W3:Y:S03]  /*2db0*/  LDG.E.U16 R48, desc[UR12][R26.64] ;  /* 0x0000000c1a307981 */ /* 0x000ee6000c1e1500 */
[----:B------:R-:W-:Y:S02]  /*2dc0*/  FFMA.FTZ R50, R25, UR10, -R50 ;  /* 0x0000000a19327c23 */ /* 0x000fe40008010832 */
[----:B------:R-:W0:Y:S01]  /*2dd0*/  LDC.64 R24, c[0x0][0x3a0] ;  /* 0x0000e800ff187b82 */ /* 0x000e220000000a00 */
[----:B------:R-:W5:Y:S01]  /*2de0*/  LDG.E.U16 R26, desc[UR12][R26.64+0x2] ;  /* 0x0000020c1a1a7981 */ /* 0x000f62000c1e1500 */
[----:B0-----:R-:W-:-:S05]  /*2df0*/  IMAD.WIDE R24, R49, 0x2, R24 ;  /* 0x0000000231187825 */ /* 0x001fca00078e0218 */
[----:B------:R-:W5:Y:S04]  /*2e00*/  LDG.E.U16 R49, desc[UR12][R24.64] ;  /* 0x0000000c18317981 */ /* 0x000f68000c1e1500 */
[----:B--2---:R3:W2:Y:S01]  /*2e10*/  LDG.E.U16 R51, desc[UR12][R24.64+0x2] ;  /* 0x0000020c18337981 */ /* 0x0046a2000c1e1500 */
[----:B------:R-:W-:Y:S01]  /*2e20*/  FSETP.GTU.FTZ.AND P1, PT, R50, RZ, PT ;  /* 0x000000ff3200720b */ /* 0x000fe20003f3c000 */
[----:B----4-:R-:W-:Y:S01]  /*2e30*/  UISETP.NE.AND UP1, UPT, UR9, URZ, UPT ;  /* 0x000000ff0900728c */ /* 0x010fe2000bf25270 */
        /* <DEDUP_REMOVED lines=9> */
[----:B---3--:R-:W-:Y:S02]  /*2ed0*/  SHF.L.U32 R24, R48, 0x10, RZ ;  /* 0x0000001030187819 */ /* 0x008fe400000006ff */
[----:B-----5:R-:W-:Y:S02]  /*2ee0*/  SHF.L.U32 R25, R26, 0x10, RZ ;  /* 0x000000101a197819 */ /* 0x020fe400000006ff */
[----:B------:R-:W-:Y:S02]  /*2ef0*/  SHF.L.U32 R27, R49, 0x10, RZ ;  /* 0x00000010311b7819 */ /* 0x000fe400000006ff */
[----:B--2---:R-:W-:Y:S01]  /*2f00*/  SHF.L.U32 R26, R51, 0x10, RZ ;  /* 0x00000010331a7819 */ /* 0x004fe200000006ff */
        /* <DEDUP_REMOVED lines=25> */
.L_x_3172:
[----:B------:R-:W-:Y:S05]  /*30a0*/  BSYNC.RECONVERGENT B1 ;  /* 0x0000000000017941 */ /* 0x000fea0003800200 */
.L_x_3171:
        /* <DEDUP_REMOVED lines=19> */
.L_x_3174:
[----:B------:R-:W-:Y:S05]  /*31e0*/  BSYNC.RECONVERGENT B1 ;  /* 0x0000000000017941 */ /* 0x000fea0003800200 */
.L_x_3173:
[----:B------:R-:W-:Y:S01]  /*31f0*/  ISETP.GE.U32.AND P1, PT, R3, UR8, PT ;  /* 0x0000000803007c0c */ /* 0x000fe2000bf26070 */
[----:B------:R-:W-:Y:S01]  /*3200*/  BSSY.RECONVERGENT B1, `(.L_x_3175) ;  /* 0x000001a000017945 */ /* 0x000fe20003800200 */
[----:B-1----:R-:W-:Y:S02]  /*3210*/  IADD3 R31, PT, PT, R0, 0x80, RZ ;  /* 0x00000080001f7810 */ /* 0x002fe40007ffe0ff */
[----:B------:R-:W-:Y:S02]  /*3220*/  ISETP.GE.AND.EX P1, PT, R57, UR9, PT, P1 ;  /* 0x0000000939007c0c */ /* 0x000fe4000bf26310 */
[----:B------:R-:W-:Y:S02]  /*3230*/  ISETP.GE.U32.AND P2, PT, R4, UR8, PT ;  /* 0x0000000804007c0c */ /* 0x000fe4000bf46070 */
[----:B------:R-:W-:Y:S02]  /*3240*/  ISETP.GE.U32.AND P3, PT, R31, UR8, PT ;  /* 0x000000081f007c0c */ /* 0x000fe4000bf66070 */
[----:B0-----:R-:W-:-:S02]  /*3250*/  SHF.R.S32.HI R50, RZ, 0x1f, R31 ;  /* 0x0000001fff327819 */ /* 0x001fc4000001141f */
        /* <DEDUP_REMOVED lines=20> */
.L_x_3176:
[----:B------:R-:W-:Y:S05]  /*33a0*/  BSYNC.RECONVERGENT B1 ;  /* 0x0000000000017941 */ /* 0x000fea0003800200 */
.L_x_3175:
        /* <DEDUP_REMOVED lines=15> */
[----:B------:R-:W-:-:S03]  /*34a0*/  FMUL.FTZ R33, R37, UR10 ;  /* 0x0000000a25217c20 */ /* 0x000fc60008410000 */
[----:B------:R-:W-:Y:S01]  /*34b0*/  LEA.HI.X R49, R32, UR19, R35, 0x2, P1 ;  /* 0x0000001320317c11 */ /* 0x000fe200088f1423 */
[----:B------:R-:W-:Y:S01]  /*34c0*/  FMUL.FTZ R32, R36, UR10 ;  /* 0x0000000a24207c20 */ /* 0x000fe20008410000 */
[----:B------:R-:W-:-:S03]  /*34d0*/  FFMA.FTZ R33, R25, R33, R26 ;  /* 0x0000002119217223 */ /* 0x000fc6000001001a */
[----:B------:R-:W-:-:S05]  /*34e0*/  FFMA.FTZ R32, R24, R32, R27 ;  /* 0x0000002018207223 */ /* 0x000fca000001001b */
[----:B------:R1:W-:Y:S02]  /*34f0*/  STG.E.64 desc[UR12][R48.64], R32 ;  /* 0x0000002030007986 */ /* 0x0003e4000c101b0c */
.L_x_3178:
[----:B------:R-:W-:Y:S05]  /*3500*/  BSYNC.RECONVERGENT B1 ;  /* 0x0000000000017941 */ /* 0x000fea0003800200 */
.L_x_3177:
[----:B------:R-:W-:Y:S04]  /*3510*/  BSSY.RECONVERGENT B1, `(.L_x_3179) ;  /* 0x0000013000017945 */ /* 0x000fe80003800200 */
[----:B------:R-:W-:Y:S05]  /*3520*/  @P3 BRA `(.L_x_3180) ;  /* 0x0000000000443947 */ /* 0x000fea0003800000 */
[----:B------:R-:W2:Y:S01]  /*3530*/  LDCU.64 UR14, c[0x0][0x3e0] ;  /* 0x00007c00ff0e77ac */ /* 0x000ea20008000a00 */
[----:B01----:R-:W-:Y:S01]  /*3540*/  MOV R32, R8 ;  /* 0x0000000800207202 */ /* 0x003fe20000000f00 */
        /* <DEDUP_REMOVED lines=14> */
[----:B------:R2:W-:Y:S02]  /*3630*/  STG.E.64 desc[UR12][R14.64], R36 ;  /* 0x000000240e007986 */ /* 0x0005e4000c101b0c */
.L_x_3180:
[----:B------:R-:W-:Y:S05]  /*3640*/  BSYNC.RECONVERGENT B1 ;  /* 0x0000000000017941 */ /* 0x000fea0003800200 */
.L_x_3179:
[----:B------:R-:W-:Y:S01]  /*3650*/  ISETP.GE.U32.AND P3, PT, R34, UR8, PT ;  /* 0x0000000822007c0c */ /* 0x000fe2000bf66070 */
[----:B------:R-:W-:Y:S01]  /*3660*/  BSSY.RECONVERGENT B1, `(.L_x_3181) ;  /* 0x0000024000017945 */ /* 0x000fe20003800200 */
[----:B01----:R-:W-:Y:S02]  /*3670*/  SHF.R.S32.HI R33, RZ, 0x1f, R34 ;  /* 0x0000001fff217819 */ /* 0x003fe40000011422 */
[C---:B--2---:R-:W-:Y:S02]  /*3680*/  IADD3 R14, PT, PT, R0.reuse, 0xe0, RZ ;  /* 0x000000e0000e7810 */ /* 0x044fe40007ffe0ff */
        /* <DEDUP_REMOVED lines=24> */
[----:B------:R-:W-:Y:S01]  /*3810*/  FFMA.FTZ R17, R25, R17, R26 ;  /* 0x0000001119117223 */ /* 0x000fe2000001001a */
[----:B0-----:R-:W-:-:S04]  /*3820*/  IMAD R33, R33, UR14, RZ ;  /* 0x0000000e21217c24 */ /* 0x001fc8000f8e02ff */
[----:B------:R-:W-:Y:S01]  /*3830*/  IMAD R35, R34, UR15, R33 ;  /* 0x0000000f22237c24 */ /* 0x000fe2000f8e0221 */
[----:B------:R-:W-:-:S03]  /*3840*/  MOV R33, R11 ;  /* 0x0000000b00217202 */ /* 0x000fc60000000f00 */
[----:B------:R-:W-:-:S05]  /*3850*/  IMAD.WIDE.U32 R32, R34, UR14, R32 ;  /* 0x0000000e22207c25 */ /* 0x000fca000f8e0020 */
[----:B------:R-:W-:Y:S02]  /*3860*/  IADD3 R35, PT, PT, R33, R35, RZ ;  /* 0x0000002321237210 */ /* 0x000fe40007ffe0ff */
[----:B-1----:R-:W-:-:S04]  /*3870*/  LEA R34, P3, R32, UR18, 0x2 ;  /* 0x0000001220227c11 */ /* 0x002fc8000f8610ff */
[----:B------:R-:W-:-:S05]  /*3880*/  LEA.HI.X R35, R32, UR19, R35, 0x2, P3 ;  /* 0x0000001320237c11 */ /* 0x000fca00098f1423 */
[----:B------:R0:W-:Y:S04]  /*3890*/  STG.E.64 desc[UR12][R34.64], R16 ;  /* 0x0000001022007986 */ /* 0x0001e8000c101b0c */
.L_x_3182:
[----:B------:R-:W-:Y:S05]  /*38a0*/  BSYNC.RECONVERGENT B1 ;  /* 0x0000000000017941 */ /* 0x000fea0003800200 */
.L_x_3181:
        /* <DEDUP_REMOVED lines=19> */
.L_x_3184:
[----:B------:R-:W-:Y:S05]  /*39e0*/  BSYNC.RECONVERGENT B1 ;  /* 0x0000000000017941 */ /* 0x000fea0003800200 */
.L_x_3183:
[----:B------:R-:W-:Y:S01]  /*39f0*/  BSSY.RECONVERGENT B1, `(.L_x_3185) ;  /* 0x0000016000017945 */ /* 0x000fe20003800200 */
[C---:B------:R-:W-:Y:S02]  /*3a00*/  IADD3 R30, PT, PT, R0.reuse, 0x140, RZ ;  /* 0x00000140001e7810 */ /* 0x040fe40007ffe0ff */
[C---:B-1----:R-:W-:Y:S02]  /*3a10*/  IADD3 R32, PT, PT, R0.reuse, 0x160, RZ ;  /* 0x0000016000207810 */ /* 0x042fe40007ffe0ff */
        /* <DEDUP_REMOVED lines=8> */
[----:B------:R-:W-:-:S04]  /*3aa0*/  FMUL.FTZ R18, R12, UR10 ;  /* 0x0000000a0c127c20 */ /* 0x000fc80008410000 */
[----:B------:R-:W-:Y:S01]  /*3ab0*/  FFMA.FTZ R18, R24, R18, R27 ;  /* 0x0000001218127223 */ /* 0x000fe2000001001b */
[----:B-1----:R-:W-:Y:S02]  /*3ac0*/  IMAD R19, R36, UR14, RZ ;  /* 0x0000000e24137c24 */ /* 0x002fe4000f8e02ff */
        /* <DEDUP_REMOVED lines=8> */
.L_x_3186:
[----:B------:R-:W-:Y:S05]  /*3b50*/  BSYNC.RECONVERGENT B1 ;  /* 0x0000000000017941 */ /* 0x000fea0003800200 */
.L_x_3185:
        /* <DEDUP_REMOVED lines=12> */
[----:B--2---:R-:W-:Y:S02]  /*3c20*/  IMAD R14, R37, UR14, RZ ;  /* 0x0000000e250e7c24 */ /* 0x004fe4000f8e02ff */
[----:B------:R-:W-:-:S04]  /*3c30*/  IMAD.WIDE.U32 R12, R15, UR14, R12 ;  /* 0x0000000e0f0c7c25 */ /* 0x000fc8000f8e000c */
[----:B------:R-:W-:Y:S01]  /*3c40*/  IMAD R15, R15, UR15, R14 ;  /* 0x0000000f0f0f7c24 */ /* 0x000fe2000f8e020e */
[----:B-1----:R-:W-:-:S04]  /*3c50*/  LEA R14, P1, R12, UR18, 0x2 ;  /* 0x000000120c0e7c11 */ /* 0x002fc8000f8210ff */
[----:B------:R-:W-:-:S04]  /*3c60*/  IADD3 R15, PT, PT, R13, R15, RZ ;  /* 0x0000000f0d0f7210 */ /* 0x000fc80007ffe0ff */
[----:B------:R-:W-:-:S05]  /*3c70*/  LEA.HI.X R15, R12, UR19, R15, 0x2, P1 ;  /* 0x000000130c0f7c11 */ /* 0x000fca00088f140f */
[----:B------:R2:W-:Y:S02]  /*3c80*/  STG.E.64 desc[UR12][R14.64], R16 ;  /* 0x000000100e007986 */ /* 0x0005e4000c101b0c */
.L_x_3188:
[----:B------:R-:W-:Y:S05]  /*3c90*/  BSYNC.RECONVERGENT B1 ;  /* 0x0000000000017941 */ /* 0x000fea0003800200 */
.L_x_3187:
        /* <DEDUP_REMOVED lines=10> */
[----:B------:R-:W-:-:S03]  /*3d40*/  FFMA.FTZ R16, R24, R16, R27 ;  /* 0x0000001018107223 */ /* 0x000fc6000001001b */
[----:B------:R-:W-:Y:S01]  /*3d50*/  FFMA.FTZ R17, R25, R17, R26 ;  /* 0x0000001119117223 */ /* 0x000fe2000001001a */
[----:B---3--:R-:W-:Y:S02]  /*3d60*/  IMAD R48, R48, UR14, RZ ;  /* 0x0000000e30307c24 */ /* 0x008fe4000f8e02ff */
[----:B------:R-:W-:-:S04]  /*3d70*/  IMAD.WIDE.U32 R12, R31, UR14, R12 ;  /* 0x0000000e1f0c7c25 */ /* 0x000fc8000f8e000c */
[----:B------:R-:W-:Y:S01]  /*3d80*/  IMAD R31, R31, UR15, R48 ;  /* 0x0000000f1f1f7c24 */ /* 0x000fe2000f8e0230 */
[----:B-1----:R-:W-:-:S04]  /*3d90*/  LEA R14, P1, R12, UR18, 0x2 ;  /* 0x000000120c0e7c11 */ /* 0x002fc8000f8210ff */
[----:B------:R-:W-:-:S04]  /*3da0*/  IADD3 R31, PT, PT, R13, R31, RZ ;  /* 0x0000001f0d1f7210 */ /* 0x000fc80007ffe0ff */
[----:B------:R-:W-:-:S05]  /*3db0*/  LEA.HI.X R15, R12, UR19, R31, 0x2, P1 ;  /* 0x000000130c0f7c11 */ /* 0x000fca00088f141f */
[----:B------:R3:W-:Y:S02]  /*3dc0*/  STG.E.64 desc[UR12][R14.64], R16 ;  /* 0x000000100e007986 */ /* 0x0007e4000c101b0c */
.L_x_3190:
[----:B------:R-:W-:Y:S05]  /*3dd0*/  BSYNC.RECONVERGENT B1 ;  /* 0x0000000000017941 */ /* 0x000fea0003800200 */
.L_x_3189:
[----:B------:R-:W-:Y:S01]  /*3de0*/  ISETP.GE.U32.AND P5, PT, R30, UR8, PT ;  /* 0x000000081e007c0c */ /* 0x000fe2000bfa6070 */
[----:B------:R-:W-:Y:S01]  /*3df0*/  BSSY.RECONVERGENT B1, `(.L_x_3191) ;  /* 0x0000021000017945 */ /* 0x000fe20003800200 */
[----:B--23--:R-:W-:Y:S02]  /*3e00*/  SHF.R.S32.HI R15, RZ, 0x1f, R30 ;  /* 0x0000001fff0f7819 */ /* 0x00cfe4000001141e */
[----:B------:R-:W-:Y:S02]  /*3e10*/  ISETP.GE.U32.AND P2, PT, R32, UR8, PT ;  /* 0x0000000820007c0c */ /* 0x000fe4000bf46070 */
[----:B------:R-:W-:Y:S02]  /*3e20*/  ISETP.GE.AND.EX P5, PT, R15, UR9, PT, P5 ;  /* 0x000000090f007c0c */ /* 0x000fe4000bfa6350 */
[----:B------:R-:W-:Y:S02]  /*3e30*/  ISETP.GE.U32.AND P1, PT, R33, UR8, PT ;  /* 0x0000000821007c0c */ /* 0x000fe4000bf26070 */
[----:B------:R-:W-:-:S02]  /*3e40*/  ISETP.GE.U32.AND P6, PT, R5, UR8, PT ;  /* 0x0000000805007c0c */ /* 0x000fc4000bfc6070 */
[----:B------:R-:W-:Y:S02]  /*3e50*/  ISETP.GE.U32.AND P3, PT, R6, UR8, PT ;  /* 0x0000000806007c0c */ /* 0x000fe4000bf66070 */
[----:B-1----:R-:W-:Y:S02]  /*3e60*/  SHF.R.S32.HI R19, RZ, 0x1f, R32 ;  /* 0x0000001fff137819 */ /* 0x002fe40000011420 */
        /* <DEDUP_REMOVED lines=25> */
.L_x_3192:
[----:B------:R-:W-:Y:S05]  /*4000*/  BSYNC.RECONVERGENT B1 ;  /* 0x0000000000017941 */ /* 0x000fea0003800200 */
.L_x_3191:
        /* <DEDUP_REMOVED lines=10> */
[----:B------:R-:W-:-:S03]  /*40b0*/  FFMA.FTZ R16, R24, R16, R27 ;  /* 0x0000001018107223 */ /* 0x000fc6000001001b */
        /* <DEDUP_REMOVED lines=8> */
.L_x_3194:
[----:B------:R-:W-:Y:S05]  /*4140*/  BSYNC.RECONVERGENT B1 ;  /* 0x0000000000017941 */ /* 0x000fea0003800200 */
.L_x_3193:
[----:B------:R-:W-:Y:S04]  /*4150*/  BSSY.RECONVERGENT B1, `(.L_x_3195) ;  /* 0x0000013000017945 */ /* 0x000fe80003800200 */
[----:B------:R-:W-:Y:S05]  /*4160*/  @P1 BRA `(.L_x_3196) ;  /* 0x0000000000441947 */ /* 0x000fea0003800000 */
[----:B------:R-:W3:Y:S01]  /*4170*/  LDCU.64 UR14, c[0x0][0x3e0] ;  /* 0x00007c00ff0e77ac */ /* 0x000ee20008000a00 */
[----:B------:R-:W-:Y:S01]  /*4180*/  MOV R12, R8 ;  /* 0x00000008000c7202 */ /* 0x000fe20000000f00 */
[----:B------:R-:W-:Y:S01]  /*4190*/  FADD.FTZ R40, R40, -UR5 ;  /* 0x8000000528287e21 */ /* 0x000fe20008010000 */
[----:B------:R-:W-:Y:S01]  /*41a0*/  MOV R13, R11 ;  /* 0x0000000b000d7202 */ /* 0x000fe20000000f00 */
[----:B------:R-:W4:Y:S01]  /*41b0*/  LDCU.64 UR18, c[0x0][0x380] ;  /* 0x00007000ff1277ac */ /* 0x000f220008000a00 */
[----:B------:R-:W-:Y:S01]  /*41c0*/  FADD.FTZ R41, R41, -UR5 ;  /* 0x8000000529297e21 */ /* 0x000fe20008010000 */
[----:B012---:R-:W-:-:S03]  /*41d0*/  FMUL.FTZ R16, R40, UR10 ;  /* 0x0000000a28107c20 */ /* 0x007fc60008410000 */
[----:B------:R-:W-:Y:S01]  /*41e0*/  FMUL.FTZ R17, R41, UR10 ;  /* 0x0000000a29117c20 */ /* 0x000fe20008410000 */
[----:B------:R-:W-:-:S03]  /*41f0*/  FFMA.FTZ R16, R24, R16, R27 ;  /* 0x0000001018107223 */ /* 0x000fc6000001001b */
[----:B------:R-:W-:Y:S01]  /*4200*/  FFMA.FTZ R17, R25, R17, R26 ;  /* 0x0000001119117223 */ /* 0x000fe2000001001a */
[----:B---3--:R-:W-:Y:S02]  /*4210*/  IMAD R18, R18, UR14, RZ ;  /* 0x0000000e12127c24 */ /* 0x008fe4000f8e02ff */
[----:B------:R-:W-:-:S04]  /*4220*/  IMAD.WIDE.U32 R12, R33, UR14, R12 ;  /* 0x0000000e210c7c25 */ /* 0x000fc8000f8e000c */
[----:B------:R-:W-:Y:S01]  /*4230*/  IMAD R33, R33, UR15, R18 ;  /* 0x0000000f21217c24 */ /* 0x000fe2000f8e0212 */
[----:B----4-:R-:W-:-:S04]  /*4240*/  LEA R14, P1, R12, UR18, 0x2 ;  /* 0x000000120c0e7c11 */ /* 0x010fc8000f8210ff */
[----:B------:R-:W-:-:S04]  /*4250*/  IADD3 R33, PT, PT, R13, R33, RZ ;  /* 0x000000210d217210 */ /* 0x000fc80007ffe0ff */
[----:B------:R-:W-:-:S05]  /*4260*/  LEA.HI.X R15, R12, UR19, R33, 0x2, P1 ;  /* 0x000000130c0f7c11 */ /* 0x000fca00088f1421 */
[----:B------:R3:W-:Y:S02]  /*4270*/  STG.E.64 desc[UR12][R14.64], R16 ;  /* 0x000000100e007986 */ /* 0x0007e4000c101b0c */
.L_x_3196:
[----:B------:R-:W-:Y:S05]  /*4280*/  BSYNC.RECONVERGENT B1 ;  /* 0x0000000000017941 */ /* 0x000fea0003800200 */
.L_x_3195:
[----:B------:R-:W-:Y:S04]  /*4290*/  BSSY.RECONVERGENT B1, `(.L_x_3197) ;  /* 0x0000013000017945 */ /* 0x000fe80003800200 */
[----:B------:R-:W-:Y:S05]  /*42a0*/  @P6 BRA `(.L_x_3198) ;  /* 0x0000000000446947 */ /* 0x000fea0003800000 */
[----:B------:R-:W1:Y:S01]  /*42b0*/  LDCU.64 UR14, c[0x0][0x3e0] ;  /* 0x00007c00ff0e77ac */ /* 0x000e620008000a00 */
[----:B------:R-:W-:Y:S01]  /*42c0*/  MOV R12, R8 ;  /* 0x00000008000c7202 */ /* 0x000fe20000000f00 */
[----:B------:R-:W-:Y:S01]  /*42d0*/  FADD.FTZ R42, R42, -UR5 ;  /* 0x800000052a2a7e21 */ /* 0x000fe20008010000 */
[----:B------:R-:W-:Y:S01]  /*42e0*/  MOV R13, R11 ;  /* 0x0000000b000d7202 */ /* 0x000fe20000000f00 */
[----:B------:R-:W4:Y:S01]  /*42f0*/  LDCU.64 UR18, c[0x0][0x380] ;  /* 0x00007000ff1277ac */ /* 0x000f220008000a00 */
[----:B------:R-:W-:Y:S01]  /*4300*/  FADD.FTZ R43, R43, -UR5 ;  /* 0x800000052b2b7e21 */ /* 0x000fe20008010000 */
[----:B------:R-:W-:-:S03]  /*4310*/  FMUL.FTZ R42, R42, UR10 ;  /* 0x0000000a2a2a7c20 */ /* 0x000fc60008410000 */
[----:B------:R-:W-:Y:S01]  /*4320*/  FMUL.FTZ R43, R43, UR10 ;  /* 0x0000000a2b2b7c20 */ /* 0x000fe20008410000 */
[----:B------:R-:W-:-:S03]  /*4330*/  FFMA.FTZ R42, R24, R42, R27 ;  /* 0x0000002a182a7223 */ /* 0x000fc6000001001b */
[----:B------:R-:W-:Y:S01]  /*4340*/  FFMA.FTZ R43, R25, R43, R26 ;  /* 0x0000002b192b7223 */ /* 0x000fe2000001001a */
[----:B-123--:R-:W-:Y:S02]  /*4350*/  IMAD R14, R55, UR14, RZ ;  /* 0x0000000e370e7c24 */ /* 0x00efe4000f8e02ff */
[----:B------:R-:W-:-:S04]  /*4360*/  IMAD.WIDE.U32 R12, R5, UR14, R12 ;  /* 0x0000000e050c7c25 */ /* 0x000fc8000f8e000c */
[----:B------:R-:W-:Y:S01]  /*4370*/  IMAD R15, R5, UR15, R14 ;  /* 0x0000000f050f7c24 */ /* 0x000fe2000f8e020e */
[----:B----4-:R-:W-:-:S04]  /*4380*/  LEA R14, P1, R12, UR18, 0x2 ;  /* 0x000000120c0e7c11 */ /* 0x010fc8000f8210ff */
[----:B------:R-:W-:-:S04]  /*4390*/  IADD3 R15, PT, PT, R13, R15, RZ ;  /* 0x0000000f0d0f7210 */ /* 0x000fc80007ffe0ff */
[----:B------:R-:W-:-:S05]  /*43a0*/  LEA.HI.X R15, R12, UR19, R15, 0x2, P1 ;  /* 0x000000130c0f7c11 */ /* 0x000fca00088f140f */
[----:B------:R4:W-:Y:S02]  /*43b0*/  STG.E.64 desc[UR12][R14.64], R42 ;  /* 0x0000002a0e007986 */ /* 0x0009e4000c101b0c */
.L_x_3198:
[----:B------:R-:W-:Y:S05]  /*43c0*/  BSYNC.RECONVERGENT B1 ;  /* 0x0000000000017941 */ /* 0x000fea0003800200 */
.L_x_3197:
[----:B------:R-:W-:Y:S04]  /*43d0*/  BSSY.RECONVERGENT B1, `(.L_x_3199) ;  /* 0x0000013000017945 */ /* 0x000fe80003800200 */
[----:B------:R-:W-:Y:S05]  /*43e0*/  @P3 BRA `(.L_x_3200) ;  /* 0x0000000000443947 */ /* 0x000fea0003800000 */
[----:B------:R-:W1:Y:S01]  /*43f0*/  LDCU.64 UR14, c[0x0][0x3e0] ;  /* 0x00007c00ff0e77ac */ /* 0x000e620008000a00 */
[----:B------:R-:W-:Y:S01]  /*4400*/  MOV R12, R8 ;  /* 0x00000008000c7202 */ /* 0x000fe20000000f00 */
[----:B------:R-:W-:Y:S01]  /*4410*/  FADD.FTZ R44, R44, -UR5 ;  /* 0x800000052c2c7e21 */ /* 0x000fe20008010000 */
[----:B------:R-:W-:Y:S01]  /*4420*/  MOV R13, R11 ;  /* 0x0000000b000d7202 */ /* 0x000fe20000000f00 */
[----:B------:R-:W5:Y:S01]  /*4430*/  LDCU.64 UR18, c[0x0][0x380] ;  /* 0x00007000ff1277ac */ /* 0x000f620008000a00 */
[----:B------:R-:W-:Y:S01]  /*4440*/  FADD.FTZ R45, R45, -UR5 ;  /* 0x800000052d2d7e21 */ /* 0x000fe20008010000 */
[----:B------:R-:W-:-:S03]  /*4450*/  FMUL.FTZ R44, R44, UR10 ;  /* 0x0000000a2c2c7c20 */ /* 0x000fc60008410000 */
[----:B------:R-:W-:Y:S01]  /*4460*/  FMUL.FTZ R45, R45, UR10 ;  /* 0x0000000a2d2d7c20 */ /* 0x000fe20008410000 */
[----:B------:R-:W-:-:S03]  /*4470*/  FFMA.FTZ R44, R24, R44, R27 ;  /* 0x0000002c182c7223 */ /* 0x000fc6000001001b */
[----:B------:R-:W-:Y:S01]  /*4480*/  FFMA.FTZ R45, R25, R45, R26 ;  /* 0x0000002d192d7223 */ /* 0x000fe2000001001a */
[----:B-1234-:R-:W-:Y:S02]  /*4490*/  IMAD R15, R54, UR14, RZ ;  /* 0x0000000e360f7c24 */ /* 0x01efe4000f8e02ff */
[----:B------:R-:W-:-:S04]  /*44a0*/  IMAD.WIDE.U32 R12, R6, UR14, R12 ;  /* 0x0000000e060c7c25 */ /* 0x000fc8000f8e000c */
[----:B------:R-:W-:Y:S01]  /*44b0*/  IMAD R15, R6, UR15, R15 ;  /* 0x0000000f060f7c24 */ /* 0x000fe2000f8e020f */
[----:B-----5:R-:W-:-:S04]  /*44c0*/  LEA R14, P1, R12, UR18, 0x2 ;  /* 0x000000120c0e7c11 */ /* 0x020fc8000f8210ff */
[----:B------:R-:W-:-:S04]  /*44d0*/  IADD3 R15, PT, PT, R13, R15, RZ ;  /* 0x0000000f0d0f7210 */ /* 0x000fc80007ffe0ff */
[----:B------:R-:W-:-:S05]  /*44e0*/  LEA.HI.X R15, R12, UR19, R15, 0x2, P1 ;  /* 0x000000130c0f7c11 */ /* 0x000fca00088f140f */
[----:B------:R1:W-:Y:S02]  /*44f0*/  STG.E.64 desc[UR12][R14.64], R44 ;  /* 0x0000002c0e007986 */ /* 0x0003e4000c101b0c */
.L_x_3200:
[----:B------:R-:W-:Y:S05]  /*4500*/  BSYNC.RECONVERGENT B1 ;  /* 0x0000000000017941 */ /* 0x000fea0003800200 */
.L_x_3199:
[----:B------:R-:W-:Y:S05]  /*4510*/  @P4 BRA `(.L_x_3201) ;  /* 0x00000020007c4947 */ /* 0x000fea0003800000 */
[----:B------:R-:W5:Y:S01]  /*4520*/  LDCU.64 UR8, c[0x0][0x3e0] ;  /* 0x00007c00ff0877ac */ /* 0x000f620008000a00 */
[----:B------:R-:W-:Y:S01]  /*4530*/  MOV R9, R11 ;  /* 0x0000000b00097202 */ /* 0x000fe20000000f00 */
[----:B------:R-:W-:Y:S01]  /*4540*/  FADD.FTZ R46, R46, -UR5 ;  /* 0x800000052e2e7e21 */ /* 0x000fe20008010000 */
[----:B------:R-:W-:Y:S01]  /*4550*/  FADD.FTZ R47, R47, -UR5 ;  /* 0x800000052f2f7e21 */ /* 0x000fe20008010000 */
[----:B------:R-:W0:Y:S02]  /*4560*/  LDCU.64 UR14, c[0x0][0x380] ;  /* 0x00007000ff0e77ac */ /* 0x000e240008000a00 */
[----:B------:R-:W-:Y:S01]  /*4570*/  FMUL.FTZ R46, R46, UR10 ;  /* 0x0000000a2e2e7c20 */ /* 0x000fe20008410000 */
[----:B------:R-:W-:-:S03]  /*4580*/  FMUL.FTZ R47, R47, UR10 ;  /* 0x0000000a2f2f7c20 */ /* 0x000fc60008410000 */
[----:B------:R-:W-:Y:S01]  /*4590*/  FFMA.FTZ R46, R24, R46, R27 ;  /* 0x0000002e182e7223 */ /* 0x000fe2000001001b */
[----:B------:R-:W-:Y:S01]  /*45a0*/  FFMA.FTZ R47, R25, R47, R26 ;  /* 0x0000002f192f7223 */ /* 0x000fe2000001001a */
[----:B-----5:R-:W-:Y:S02]  /*45b0*/  IMAD R10, R53, UR8, RZ ;  /* 0x00000008350a7c24 */ /* 0x020fe4000f8e02ff */
[----:B------:R-:W-:-:S04]  /*45c0*/  IMAD.WIDE.U32 R8, R7, UR8, R8 ;  /* 0x0000000807087c25 */ /* 0x000fc8000f8e0008 */
[----:B------:R-:W-:Y:S01]  /*45d0*/  IMAD R11, R7, UR9, R10 ;  /* 0x00000009070b7c24 */ /* 0x000fe2000f8e020a */
[----:B0-----:R-:W-:-:S04]  /*45e0*/  LEA R10, P1, R8, UR14, 0x2 ;  /* 0x0000000e080a7c11 */ /* 0x001fc8000f8210ff */
[----:B------:R-:W-:-:S04]  /*45f0*/  IADD3 R11, PT, PT, R9, R11, RZ ;  /* 0x0000000b090b7210 */ /* 0x000fc80007ffe0ff */
[----:B------:R-:W-:-:S05]  /*4600*/  LEA.HI.X R11, R8, UR15, R11, 0x2, P1 ;  /* 0x0000000f080b7c11 */ /* 0x000fca00088f140b */
[----:B------:R0:W-:Y:S01]  /*4610*/  STG.E.64 desc[UR12][R10.64], R46 ;  /* 0x0000002e0a007986 */ /* 0x0001e2000c101b0c */
[----:B------:R-:W-:Y:S05]  /*4620*/  BRA `(.L_x_3201) ;  /* 0x0000002000387947 */ /* 0x000fea0003800000 */
.L_x_3170:
        /* <DEDUP_REMOVED lines=20> */
[----:B------:R-:W-:Y:S01]  /*4770*/  LEA.HI.X R51, R48, UR19, R49, 0x2, P2 ;  /* 0x0000001330337c11 */ /* 0x000fe200090f1431 */
        /* <DEDUP_REMOVED lines=11> */
.L_x_3203:
[----:B------:R-:W-:Y:S05]  /*4830*/  BSYNC.RECONVERGENT B1 ;  /* 0x0000000000017941 */ /* 0x000fea0003800200 */
.L_x_3202:
        /* <DEDUP_REMOVED lines=11> */
[----:B------:R-:W-:-:S04]  /*48f0*/  FFMA.FTZ R31, R25, R31, R26 ;  /* 0x0000001f191f7223 */ /* 0x000fc8000001001a */
[----:B------:R-:W-:Y:S01]  /*4900*/  FMUL.FTZ R50, R31, -1.4426950216293334961 ;  /* 0xbfb8aa3b1f327820 */ /* 0x000fe20000410000 */
[----:B-1----:R-:W-:Y:S02]  /*4910*/  IMAD R49, R58, UR14, RZ ;  /* 0x0000000e3a317c24 */ /* 0x002fe4000f8e02ff */
[----:B------:R-:W-:-:S03]  /*4920*/  IMAD.WIDE.U32 R34, R52, UR14, R34 ;  /* 0x0000000e34227c25 */ /* 0x000fc6000f8e0022 */
[----:B------:R-:W1:Y:S01]  /*4930*/  MUFU.EX2 R50, R50 ;  /* 0x0000003200327308 */ /* 0x000e620000000800 */
[----:B------:R-:W-:Y:S01]  /*4940*/  IMAD R49, R52, UR15, R49 ;  /* 0x0000000f34317c24 */ /* 0x000fe2000f8e0231 */
[----:B0-----:R-:W-:-:S04]  /*4950*/  LEA R48, P1, R34, UR18, 0x2 ;  /* 0x0000001222307c11 */ /* 0x001fc8000f8210ff */
[----:B------:R-:W-:-:S04]  /*4960*/  IADD3 R49, PT, PT, R35, R49, RZ ;  /* 0x0000003123317210 */ /* 0x000fc80007ffe0ff */
[----:B------:R-:W-:Y:S01]  /*4970*/  LEA.HI.X R49, R34, UR19, R49, 0x2, P1 ;  /* 0x0000001322317c11 */ /* 0x000fe200088f1431 */
[----:B------:R-:W-:Y:S01]  /*4980*/  FMUL.FTZ R34, R30, -1.4426950216293334961 ;  /* 0xbfb8aa3b1e227820 */ /* 0x000fe20000410000 */
[----:B-1----:R-:W-:-:S05]  /*4990*/  FADD.FTZ R51, R50, 1 ;  /* 0x3f80000032337421 */ /* 0x002fca0000010000 */
[----:B------:R-:W0:Y:S04]  /*49a0*/  MUFU.EX2 R34, R34 ;  /* 0x0000002200227308 */ /* 0x000e280000000800 */
[----:B------:R-:W1:Y:S01]  /*49b0*/  MUFU.RCP R51, R51 ;  /* 0x0000003300337308 */ /* 0x000e620000001000 */
[----:B0-----:R-:W-:-:S07]  /*49c0*/  FADD.FTZ R35, R34, 1 ;  /* 0x3f80000022237421 */ /* 0x001fce0000010000 */
[----:B------:R-:W0:Y:S01]  /*49d0*/  MUFU.RCP R35, R35 ;  /* 0x0000002300237308 */ /* 0x000e220000001000 */
[----:B-1----:R-:W-:Y:S01]  /*49e0*/  FMUL.FTZ R31, R31, R51 ;  /* 0x000000331f1f7220 */ /* 0x002fe20000410000 */
[----:B0-----:R-:W-:-:S05]  /*49f0*/  FMUL.FTZ R30, R30, R35 ;  /* 0x000000231e1e7220 */ /* 0x001fca0000410000 */
[----:B------:R1:W-:Y:S02]  /*4a00*/  STG.E.64 desc[UR12][R48.64], R30 ;  /* 0x0000001e30007986 */ /* 0x0003e4000c101b0c */
.L_x_3205:
[----:B------:R-:W-:Y:S05]  /*4a10*/  BSYNC.RECONVERGENT B1 ;  /* 0x0000000000017941 */ /* 0x000fea0003800200 */
.L_x_3204:
[----:B------:R-:W-:Y:S01]  /*4a20*/  ISETP.GE.U32.AND P1, PT, R3, UR8, PT ;  /* 0x0000000803007c0c */ /* 0x000fe2000bf26070 */
[----:B------:R-:W-:Y:S01]  /*4a30*/  BSSY.RECONVERGENT B1, `(.L_x_3206) ;  /* 0x0000024000017945 */ /* 0x000fe20003800200 */
[----:B-1----:R-:W-:Y:S02]  /*4a40*/  IADD3 R30, PT, PT, R0, 0x80, RZ ;  /* 0x00000080001e7810 */ /* 0x002fe40007ffe0ff */
[----:B------:R-:W-:Y:S02]  /*4a50*/  ISETP.GE.AND.EX P1, PT, R57, UR9, PT, P1 ;  /* 0x0000000939007c0c */ /* 0x000fe4000bf26310 */
[----:B------:R-:W-:Y:S02]  /*4a60*/  ISETP.GE.U32.AND P2, PT, R4, UR8, PT ;  /* 0x0000000804007c0c */ /* 0x000fe4000bf46070 */
[----:B------:R-:W-:Y:S02]  /*4a70*/  ISETP.GE.U32.AND P3, PT, R30, UR8, PT ;  /* 0x000000081e007c0c */ /* 0x000fe4000bf66070 */
[----:B------:R-:W-:-:S02]  /*4a80*/  SHF.R.S32.HI R31, RZ, 0x1f, R30 ;  /* 0x0000001fff1f7819 */ /* 0x000fc4000001141e */
[----:B------:R-:W-:Y:S02]  /*4a90*/  ISETP.GE.AND.EX P2, PT, R56, UR9, PT, P2 ;  /* 0x0000000938007c0c */ /* 0x000fe4000bf46320 */
[----:B------:R-:W-:-:S03]  /*4aa0*/  ISETP.GE.AND.EX P3, PT, R31, UR9, PT, P3 ;  /* 0x000000091f007c0c */ /* 0x000fc6000bf66330 */
[----:B------:R-:W-:Y:S10]  /*4ab0*/  @P1 BRA `(.L_x_3207) ;  /* 0x00000000006c1947 */ /* 0x000ff40003800000 */
        /* <DEDUP_REMOVED lines=27> */
.L_x_3207:
[----:B------:R-:W-:Y:S05]  /*4c70*/  BSYNC.RECONVERGENT B1 ;  /* 0x0000000000017941 */ /* 0x000fea0003800200 */
.L_x_3206:
[----:B------:R-:W-:Y:S01]  /*4c80*/  BSSY.RECONVERGENT B1, `(.L_x_3208) ;  /* 0x000001f000017945 */ /* 0x000fe20003800200 */
[C---:B-1----:R-:W-:Y:S02]  /*4c90*/  IADD3 R49, PT, PT, R0.reuse, 0xa0, RZ ;  /* 0x000000a000317810 */ /* 0x042fe40007ffe0ff */
        /* <DEDUP_REMOVED lines=29> */
.L_x_3209:
[----:B------:R-:W-:Y:S05]  /*4e70*/  BSYNC.RECONVERGENT B1 ;  /* 0x0000000000017941 */ /* 0x000fea0003800200 */
.L_x_3208:
[----:B------:R-:W-:Y:S04]  /*4e80*/  BSSY.RECONVERGENT B1, `(.L_x_3210) ;  /* 0x000001d000017945 */ /* 0x000fe80003800200 */
[----:B------:R-:W-:Y:S05]  /*4e90*/  @P3 BRA `(.L_x_3211) ;  /* 0x00000000006c3947 */ /* 0x000fea0003800000 */
[----:B------:R-:W-:Y:S01]  /*4ea0*/  FADD.FTZ R14, R14, -UR5 ;  /* 0x800000050e0e7e21 */ /* 0x000fe20008010000 */
[----:B------:R-:W-:Y:S01]  /*4eb0*/  FADD.FTZ R15, R15, -UR5 ;  /* 0x800000050f0f7e21 */ /* 0x000fe20008010000 */
[----:B------:R-:W2:Y:S02]  /*4ec0*/  LDCU.64 UR14, c[0x0][0x3e0] ;  /* 0x00007c00ff0e77ac */ /* 0x000ea40008000a00 */
[----:B------:R-:W-:Y:S01]  /*4ed0*/  FMUL.FTZ R14, R14, UR10 ;  /* 0x0000000a0e0e7c20 */ /* 0x000fe20008410000 */
[----:B------:R-:W-:Y:S01]  /*4ee0*/  FMUL.FTZ R15, R15, UR10 ;  /* 0x0000000a0f0f7c20 */ /* 0x000fe20008410000 */
[----:B------:R-:W3:Y:S02]  /*4ef0*/  LDCU.64 UR18, c[0x0][0x380] ;  /* 0x00007000ff1277ac */ /* 0x000ee40008000a00 */
[----:B-1----:R-:W-:Y:S01]  /*4f00*/  FFMA.FTZ R33, R24, R14, R27 ;  /* 0x0000000e18217223 */ /* 0x002fe2000001001b */
[----:B------:R-:W-:-:S03]  /*4f10*/  FFMA.FTZ R32, R25, R15, R26 ;  /* 0x0000000f19207223 */ /* 0x000fc6000001001a */
[----:B------:R-:W-:Y:S01]  /*4f20*/  FMUL.FTZ R14, R33, -1.4426950216293334961 ;  /* 0xbfb8aa3b210e7820 */ /* 0x000fe20000410000 */
[----:B------:R-:W-:-:S05]  /*4f30*/  FMUL.FTZ R15, R32, -1.4426950216293334961 ;  /* 0xbfb8aa3b200f7820 */ /* 0x000fca0000410000 */
[----:B------:R-:W0:Y:S01]  /*4f40*/  MUFU.EX2 R14, R14 ;  /* 0x0000000e000e7308 */ /* 0x000e220000000800 */
[----:B--2---:R-:W-:-:S03]  /*4f50*/  IMAD R31, R31, UR14, RZ ;  /* 0x0000000e1f1f7c24 */ /* 0x004fc6000f8e02ff */
[----:B------:R-:W1:Y:S01]  /*4f60*/  MUFU.EX2 R15, R15 ;  /* 0x0000000f000f7308 */ /* 0x000e620000000800 */
[----:B------:R-:W-:Y:S02]  /*4f70*/  IMAD R37, R30, UR15, R31 ;  /* 0x0000000f1e257c24 */ /* 0x000fe4000f8e021f */
[----:B0-----:R-:W-:Y:S01]  /*4f80*/  FADD.FTZ R34, R14, 1 ;  /* 0x3f8000000e227421 */ /* 0x001fe20000010000 */
[----:B------:R-:W-:Y:S01]  /*4f90*/  MOV R14, R8 ;  /* 0x00000008000e7202 */ /* 0x000fe20000000f00 */
[----:B-1----:R-:W-:Y:S01]  /*4fa0*/  FADD.FTZ R35, R15, 1 ;  /* 0x3f8000000f237421 */ /* 0x002fe20000010000 */
[----:B------:R-:W-:-:S03]  /*4fb0*/  MOV R15, R11 ;  /* 0x0000000b000f7202 */ /* 0x000fc60000000f00 */
[----:B------:R-:W0:Y:S01]  /*4fc0*/  MUFU.RCP R34, R34 ;  /* 0x0000002200227308 */ /* 0x000e220000001000 */
[----:B------:R-:W-:-:S07]  /*4fd0*/  IMAD.WIDE.U32 R30, R30, UR14, R14 ;  /* 0x0000000e1e1e7c25 */ /* 0x000fce000f8e000e */
[----:B------:R-:W1:Y:S01]  /*4fe0*/  MUFU.RCP R35, R35 ;  /* 0x0000002300237308 */ /* 0x000e620000001000 */
[----:B------:R-:W-:Y:S02]  /*4ff0*/  IADD3 R37, PT, PT, R31, R37, RZ ;  /* 0x000000251f257210 */ /* 0x000fe40007ffe0ff */
[----:B---3--:R-:W-:-:S04]  /*5000*/  LEA R14, P1, R30, UR18, 0x2 ;  /* 0x000000121e0e7c11 */ /* 0x008fc8000f8210ff */
[----:B------:R-:W-:Y:S01]  /*5010*/  LEA.HI.X R15, R30, UR19, R37, 0x2, P1 ;  /* 0x000000131e0f7c11 */ /* 0x000fe200088f1425 */
[----:B0-----:R-:W-:Y:S01]  /*5020*/  FMUL.FTZ R30, R33, R34 ;  /* 0x00000022211e7220 */ /* 0x001fe20000410000 */
[----:B-1----:R-:W-:-:S05]  /*5030*/  FMUL.FTZ R31, R32, R35 ;  /* 0x00000023201f7220 */ /* 0x002fca0000410000 */
[----:B------:R2:W-:Y:S02]  /*5040*/  STG.E.64 desc[UR12][R14.64], R30 ;  /* 0x0000001e0e007986 */ /* 0x0005e4000c101b0c */
.L_x_3211:
[----:B------:R-:W-:Y:S05]  /*5050*/  BSYNC.RECONVERGENT B1 ;  /* 0x0000000000017941 */ /* 0x000fea0003800200 */
.L_x_3210:
[----:B------:R-:W-:Y:S01]  /*5060*/  ISETP.GE.U32.AND P3, PT, R49, UR8, PT ;  /* 0x0000000831007c0c */ /* 0x000fe2000bf66070 */
[----:B------:R-:W-:Y:S01]  /*5070*/  BSSY.RECONVERGENT B1, `(.L_x_3212) ;  /* 0x000002e000017945 */ /* 0x000fe20003800200 */
[----:B-1----:R-:W-:Y:S02]  /*5080*/  SHF.R.S32.HI R32, RZ, 0x1f, R49 ;  /* 0x0000001fff207819 */ /* 0x002fe40000011431 */
[----:B--2---:R-:W-:Y:S02]  /*5090*/  IADD3 R14, PT, PT, R0, 0xe0, RZ ;  /* 0x000000e0000e7810 */ /* 0x004fe40007ffe0ff */
[----:B------:R-:W-:Y:S02]  /*50a0*/  ISETP.GE.AND.EX P3, PT, R32, UR9, PT, P3 ;  /* 0x0000000920007c0c */ /* 0x000fe4000bf66330 */
[C---:B------:R-:W-:Y:S02]  /*50b0*/  IADD3 R15, PT, PT, R0.reuse, 0x100, RZ ;  /* 0x00000100000f7810 */ /* 0x040fe40007ffe0ff */
[----:B------:R-:W-:-:S02]  /*50c0*/  IADD3 R30, PT, PT, R0, 0x120, RZ ;  /* 0x00000120001e7810 */ /* 0x000fc40007ffe0ff */
[----:B------:R-:W-:Y:S02]  /*50d0*/  ISETP.GE.U32.AND P1, PT, R48, UR8, PT ;  /* 0x0000000830007c0c */ /* 0x000fe4000bf26070 */
[----:B------:R-:W-:Y:S02]  /*50e0*/  ISETP.GE.U32.AND P4, PT, R14, UR8, PT ;  /* 0x000000080e007c0c */ /* 0x000fe4000bf86070 */
[----:B------:R-:W-:Y:S02]  /*50f0*/  ISETP.GE.U32.AND P5, PT, R15, UR8, PT ;  /* 0x000000080f007c0c */ /* 0x000fe4000bfa6070 */
[----:B0-----:R-:W-:Y:S02]  /*5100*/  SHF.R.S32.HI R50, RZ, 0x1f, R48 ;  /* 0x0000001fff327819 */ /* 0x001fe40000011430 */
        /* <DEDUP_REMOVED lines=20> */
[----:B------:R-:W-:-:S05]  /*5250*/  MOV R32, R8 ;  /* 0x0000000800207202 */ /* 0x000fca0000000f00 */
[----:B------:R-:W-:-:S04]  /*5260*/  IMAD.WIDE.U32 R32, R49, UR14, R32 ;  /* 0x0000000e31207c25 */ /* 0x000fc8000f8e0020 */
[----:B------:R-:W-:Y:S01]  /*5270*/  FMUL.FTZ R49, R17, -1.4426950216293334961 ;  /* 0xbfb8aa3b11317820 */ /* 0x000fe20000410000 */
[----:B------:R-:W-:Y:S02]  /*5280*/  IADD3 R35, PT, PT, R33, R35, RZ ;  /* 0x0000002321237210 */ /* 0x000fe40007ffe0ff */
[----:B-1----:R-:W-:-:S03]  /*5290*/  LEA R34, P3, R32, UR18, 0x2 ;  /* 0x0000001220227c11 */ /* 0x002fc6000f8610ff */
[----:B------:R-:W0:Y:S01]  /*52a0*/  MUFU.EX2 R49, R49 ;  /* 0x0000003100317308 */ /* 0x000e220000000800 */
[----:B------:R-:W-:Y:S01]  /*52b0*/  LEA.HI.X R35, R32, UR19, R35, 0x2, P3 ;  /* 0x0000001320237c11 */ /* 0x000fe200098f1423 */
[----:B------:R-:W-:-:S06]  /*52c0*/  FMUL.FTZ R32, R16, -1.4426950216293334961 ;  /* 0xbfb8aa3b10207820 */ /* 0x000fcc0000410000 */
[----:B------:R-:W1:Y:S01]  /*52d0*/  MUFU.EX2 R32, R32 ;  /* 0x0000002000207308 */ /* 0x000e620000000800 */
[----:B0-----:R-:W-:-:S06]  /*52e0*/  FADD.FTZ R51, R49, 1 ;  /* 0x3f80000031337421 */ /* 0x001fcc0000010000 */
[----:B------:R-:W0:Y:S01]  /*52f0*/  MUFU.RCP R51, R51 ;  /* 0x0000003300337308 */ /* 0x000e220000001000 */
[----:B-1----:R-:W-:-:S07]  /*5300*/  FADD.FTZ R33, R32, 1 ;  /* 0x3f80000020217421 */ /* 0x002fce0000010000 */
[----:B------:R-:W1:Y:S01]  /*5310*/  MUFU.RCP R33, R33 ;  /* 0x0000002100217308 */ /* 0x000e620000001000 */
[----:B0-----:R-:W-:Y:S01]  /*5320*/  FMUL.FTZ R17, R17, R51 ;  /* 0x0000003311117220 */ /* 0x001fe20000410000 */
[----:B-1----:R-:W-:-:S05]  /*5330*/  FMUL.FTZ R16, R16, R33 ;  /* 0x0000002110107220 */ /* 0x002fca0000410000 */
[----:B------:R0:W-:Y:S02]  /*5340*/  STG.E.64 desc[UR12][R34.64], R16 ;  /* 0x0000001022007986 */ /* 0x0001e4000c101b0c */
.L_x_3213:
[----:B------:R-:W-:Y:S05]  /*5350*/  BSYNC.RECONVERGENT B1 ;  /* 0x0000000000017941 */ /* 0x000fea0003800200 */
.L_x_3212:
        /* <DEDUP_REMOVED lines=8> */
[----:B------:R-:W-:Y:S01]  /*53e0*/  FFMA.FTZ R18, R24, R18, R27 ;  /* 0x0000001218127223 */ /* 0x000fe2000001001b */
[----:B------:R-:W-:-:S03]  /*53f0*/  FFMA.FTZ R19, R25, R19, R26 ;  /* 0x0000001319137223 */ /* 0x000fc6000001001a */
[----:B0-----:R-:W-:Y:S01]  /*5400*/  FMUL.FTZ R16, R18, -1.4426950216293334961 ;  /* 0xbfb8aa3b12107820 */ /* 0x001fe20000410000 */
[----:B------:R-:W-:-:S05]  /*5410*/  FMUL.FTZ R17, R19, -1.4426950216293334961 ;  /* 0xbfb8aa3b13117820 */ /* 0x000fca0000410000 */
[----:B------:R-:W0:Y:S01]  /*5420*/  MUFU.EX2 R16, R16 ;  /* 0x0000001000107308 */ /* 0x000e220000000800 */
[----:B-1----:R-:W-:-:S03]  /*5430*/  IMAD R35, R50, UR14, RZ ;  /* 0x0000000e32237c24 */ /* 0x002fc6000f8e02ff */
        /* <DEDUP_REMOVED lines=10> */
[----:B--2---:R-:W-:-:S04]  /*54e0*/  LEA R16, P1, R48, UR18, 0x2 ;  /* 0x0000001230107c11 */ /* 0x004fc8000f8210ff */
[----:B------:R-:W-:Y:S01]  /*54f0*/  LEA.HI.X R17, R48, UR19, R35, 0x2, P1 ;  /* 0x0000001330117c11 */ /* 0x000fe200088f1423 */
[----:B0-----:R-:W-:Y:S01]  /*5500*/  FMUL.FTZ R18, R18, R33 ;  /* 0x0000002112127220 */ /* 0x001fe20000410000 */
[----:B-1----:R-:W-:-:S05]  /*5510*/  FMUL.FTZ R19, R19, R32 ;  /* 0x0000002013137220 */ /* 0x002fca0000410000 */
[----:B------:R1:W-:Y:S02]  /*5520*/  STG.E.64 desc[UR12][R16.64], R18 ;  /* 0x0000001210007986 */ /* 0x0003e4000c101b0c */
.L_x_3215:
[----:B------:R-:W-:Y:S05]  /*5530*/  BSYNC.RECONVERGENT B1 ;  /* 0x0000000000017941 */ /* 0x000fea0003800200 */
.L_x_3214:
[----:B------:R-:W-:Y:S01]  /*5540*/  BSSY.RECONVERGENT B1, `(.L_x_3216) ;  /* 0x0000020000017945 */ /* 0x000fe20003800200 */
[C---:B-1----:R-:W-:Y:S02]  /*5550*/  IADD3 R18, PT, PT, R0.reuse, 0x140, RZ ;  /* 0x0000014000127810 */ /* 0x042fe40007ffe0ff */
[C---:B------:R-:W-:Y:S02]  /*5560*/  IADD3 R19, PT, PT, R0.reuse, 0x160, RZ ;  /* 0x0000016000137810 */ /* 0x040fe40007ffe0ff */
[----:B------:R-:W-:Y:S01]  /*5570*/  IADD3 R32, PT, PT, R0, 0x180, RZ ;  /* 0x0000018000207810 */ /* 0x000fe20007ffe0ff */
[----:B------:R-:W-:Y:S06]  /*5580*/  @P4 BRA `(.L_x_3217) ;  /* 0x00000000006c4947 */ /* 0x000fec0003800000 */
[----:B------:R-:W-:Y:S01]  /*5590*/  FADD.FTZ R12, R12, -UR5 ;  /* 0x800000050c0c7e21 */ /* 0x000fe20008010000 */
[----:B------:R-:W-:Y:S01]  /*55a0*/  FADD.FTZ R13, R13, -UR5 ;  /* 0x800000050d0d7e21 */ /* 0x000fe20008010000 */
[----:B------:R-:W1:Y:S02]  /*55b0*/  LDCU.64 UR14, c[0x0][0x3e0] ;  /* 0x00007c00ff0e77ac */ /* 0x000e640008000a00 */
[----:B------:R-:W-:Y:S01]  /*55c0*/  FMUL.FTZ R12, R12, UR10 ;  /* 0x0000000a0c0c7c20 */ /* 0x000fe20008410000 */
[----:B------:R-:W-:Y:S01]  /*55d0*/  FMUL.FTZ R13, R13, UR10 ;  /* 0x0000000a0d0d7c20 */ /* 0x000fe20008410000 */
[----:B------:R-:W2:Y:S02]  /*55e0*/  LDCU.64 UR18, c[0x0][0x380] ;  /* 0x00007000ff1277ac */ /* 0x000ea40008000a00 */
[----:B0-----:R-:W-:Y:S01]  /*55f0*/  FFMA.FTZ R34, R24, R12, R27 ;  /* 0x0000000c18227223 */ /* 0x001fe2000001001b */
[----:B------:R-:W-:-:S03]  /*5600*/  FFMA.FTZ R33, R25, R13, R26 ;  /* 0x0000000d19217223 */ /* 0x000fc6000001001a */
        /* <DEDUP_REMOVED lines=19> */
.L_x_3217:
[----:B------:R-:W-:Y:S05]  /*5740*/  BSYNC.RECONVERGENT B1 ;  /* 0x0000000000017941 */ /* 0x000fea0003800200 */
.L_x_3216:
        /* <DEDUP_REMOVED lines=29> */
.L_x_3219:
[----:B------:R-:W-:Y:S05]  /*5920*/  BSYNC.RECONVERGENT B1 ;  /* 0x0000000000017941 */ /* 0x000fea0003800200 */
.L_x_3218:
        /* <DEDUP_REMOVED lines=29> */
.L_x_3221:
[----:B------:R-:W-:Y:S05]  /*5b00*/  BSYNC.RECONVERGENT B1 ;  /* 0x0000000000017941 */ /* 0x000fea0003800200 */
.L_x_3220:
        /* <DEDUP_REMOVED lines=8> */
[----:B01----:R-:W-:Y:S02]  /*5b90*/  SHF.R.S32.HI R17, RZ, 0x1f, R19 ;  /* 0x0000001fff117819 */ /* 0x003fe40000011413 */
        /* <DEDUP_REMOVED lines=35> */
.L_x_3223:
[----:B------:R-:W-:Y:S05]  /*5dd0*/  BSYNC.RECONVERGENT B1 ;  /* 0x0000000000017941 */ /* 0x000fea0003800200 */
.L_x_3222:
        /* <DEDUP_REMOVED lines=29> */
.L_x_3225:
[----:B------:R-:W-:Y:S05]  /*5fb0*/  BSYNC.RECONVERGENT B1 ;  /* 0x0000000000017941 */ /* 0x000fea0003800200 */
.L_x_3224:
        /* <DEDUP_REMOVED lines=29> */
.L_x_3227:
[----:B------:R-:W-:Y:S05]  /*6190*/  BSYNC.RECONVERGENT B1 ;  /* 0x0000000000017941 */ /* 0x000fea0003800200 */
.L_x_3226:
[----:B------:R-:W-:Y:S04]  /*61a0*/  BSSY.RECONVERGENT B1, `(.L_x_3228) ;  /* 0x000001d000017945 */ /* 0x000fe80003800200 */
[----:B------:R-:W-:Y:S05]  /*61b0*/  @P6 BRA `(.L_x_3229) ;  /* 0x00000000006c6947 */ /* 0x000fea0003800000 */
[----:B------:R-:W-:Y:S01]  /*61c0*/  FADD.FTZ R42, R42, -UR5 ;  /* 0x800000052a2a7e21 */ /* 0x000fe20008010000 */
[----:B------:R-:W-:Y:S01]  /*61d0*/  FADD.FTZ R43, R43, -UR5 ;  /* 0x800000052b2b7e21 */ /* 0x000fe20008010000 */
[----:B------:R-:W3:Y:S01]  /*61e0*/  LDCU.64 UR14, c[0x0][0x3e0] ;  /* 0x00007c00ff0e77ac */ /* 0x000ee20008000a00 */
[----:B012---:R-:W-:Y:S01]  /*61f0*/  MOV R14, R8 ;  /* 0x00000008000e7202 */ /* 0x007fe20000000f00 */
[----:B------:R-:W-:Y:S01]  /*6200*/  FMUL.FTZ R42, R42, UR10 ;  /* 0x0000000a2a2a7c20 */ /* 0x000fe20008410000 */
[----:B------:R-:W-:Y:S01]  /*6210*/  FMUL.FTZ R43, R43, UR10 ;  /* 0x0000000a2b2b7c20 */ /* 0x000fe20008410000 */
[----:B------:R-:W0:Y:S01]  /*6220*/  LDCU.64 UR18, c[0x0][0x380] ;  /* 0x00007000ff1277ac */ /* 0x000e220008000a00 */
[----:B------:R-:W-:Y:S01]  /*6230*/  MOV R15, R11 ;  /* 0x0000000b000f7202 */ /* 0x000fe20000000f00 */
[----:B------:R-:W-:Y:S01]  /*6240*/  FFMA.FTZ R19, R24, R42, R27 ;  /* 0x0000002a18137223 */ /* 0x000fe2000001001b */
[----:B------:R-:W-:-:S03]  /*6250*/  FFMA.FTZ R20, R25, R43, R26 ;  /* 0x0000002b19147223 */ /* 0x000fc6000001001a */
[----:B------:R-:W-:Y:S01]  /*6260*/  FMUL.FTZ R12, R19, -1.4426950216293334961 ;  /* 0xbfb8aa3b130c7820 */ /* 0x000fe20000410000 */
[----:B------:R-:W-:-:S05]  /*6270*/  FMUL.FTZ R13, R20, -1.4426950216293334961 ;  /* 0xbfb8aa3b140d7820 */ /* 0x000fca0000410000 */
[----:B------:R-:W1:Y:S01]  /*6280*/  MUFU.EX2 R12, R12 ;  /* 0x0000000c000c7308 */ /* 0x000e620000000800 */
[----:B---3--:R-:W-:-:S03]  /*6290*/  IMAD R22, R55, UR14, RZ ;  /* 0x0000000e37167c24 */ /* 0x008fc6000f8e02ff */
        /* <DEDUP_REMOVED lines=13> */
.L_x_3229:
[----:B------:R-:W-:Y:S05]  /*6370*/  BSYNC.RECONVERGENT B1 ;  /* 0x0000000000017941 */ /* 0x000fea0003800200 */
.L_x_3228:
[----:B------:R-:W-:Y:S04]  /*6380*/  BSSY.RECONVERGENT B1, `(.L_x_3230) ;  /* 0x000001d000017945 */ /* 0x000fe80003800200 */
[----:B------:R-:W-:Y:S05]  /*6390*/  @P3 BRA `(.L_x_3231) ;  /* 0x00000000006c3947 */ /* 0x000fea0003800000 */
[----:B------:R-:W-:Y:S01]  /*63a0*/  FADD.FTZ R44, R44, -UR5 ;  /* 0x800000052c2c7e21 */ /* 0x000fe20008010000 */
[----:B------:R-:W-:Y:S01]  /*63b0*/  FADD.FTZ R45, R45, -UR5 ;  /* 0x800000052d2d7e21 */ /* 0x000fe20008010000 */
[----:B------:R-:W4:Y:S01]  /*63c0*/  LDCU.64 UR14, c[0x0][0x3e0] ;  /* 0x00007c00ff0e77ac */ /* 0x000f220008000a00 */
[----:B012---:R-:W-:Y:S01]  /*63d0*/  MOV R14, R8 ;  /* 0x00000008000e7202 */ /* 0x007fe20000000f00 */
[----:B------:R-:W-:Y:S01]  /*63e0*/  FMUL.FTZ R44, R44, UR10 ;  /* 0x0000000a2c2c7c20 */ /* 0x000fe20008410000 */
[----:B------:R-:W-:Y:S01]  /*63f0*/  FMUL.FTZ R45, R45, UR10 ;  /* 0x0000000a2d2d7c20 */ /* 0x000fe20008410000 */
[----:B------:R-:W0:Y:S01]  /*6400*/  LDCU.64 UR18, c[0x0][0x380] ;  /* 0x00007000ff1277ac */ /* 0x000e220008000a00 */
[----:B------:R-:W-:Y:S01]  /*6410*/  MOV R15, R11 ;  /* 0x0000000b000f7202 */ /* 0x000fe20000000f00 */
[----:B------:R-:W-:Y:S01]  /*6420*/  FFMA.FTZ R19, R24, R44, R27 ;  /* 0x0000002c18137223 */ /* 0x000fe2000001001b */
[----:B------:R-:W-:-:S03]  /*6430*/  FFMA.FTZ R20, R25, R45, R26 ;  /* 0x0000002d19147223 */ /* 0x000fc6000001001a */
[----:B---3--:R-:W-:Y:S01]  /*6440*/  FMUL.FTZ R12, R19, -1.4426950216293334961 ;  /* 0xbfb8aa3b130c7820 */ /* 0x008fe20000410000 */
        /* <DEDUP_REMOVED lines=16> */
.L_x_3231:
[----:B------:R-:W-:Y:S05]  /*6550*/  BSYNC.RECONVERGENT B1 ;  /* 0x0000000000017941 */ /* 0x000fea0003800200 */
.L_x_3230:
[----:B------:R-:W-:Y:S05]  /*6560*/  @P4 BRA `(.L_x_3201) ;  /* 0x0000000000684947 */ /* 0x000fea0003800000 */
[----:B------:R-:W-:Y:S01]  /*6570*/  FADD.FTZ R46, R46, -UR5 ;  /* 0x800000052e2e7e21 */ /* 0x000fe20008010000 */
[----:B------:R-:W-:Y:S01]  /*6580*/  FADD.FTZ R47, R47, -UR5 ;  /* 0x800000052f2f7e21 */ /* 0x000fe20008010000 */
[----:B------:R-:W3:Y:S02]  /*6590*/  LDCU.64 UR8, c[0x0][0x3e0] ;  /* 0x00007c00ff0877ac */ /* 0x000ee40008000a00 */
[----:B------:R-:W-:Y:S01]  /*65a0*/  FMUL.FTZ R46, R46, UR10 ;  /* 0x0000000a2e2e7c20 */ /* 0x000fe20008410000 */
[----:B------:R-:W-:Y:S01]  /*65b0*/  FMUL.FTZ R47, R47, UR10 ;  /* 0x0000000a2f2f7c20 */ /* 0x000fe20008410000 */
[----:B------:R-:W5:Y:S02]  /*65c0*/  LDCU.64 UR14, c[0x0][0x380] ;  /* 0x00007000ff0e77ac */ /* 0x000f640008000a00 */
[----:B------:R-:W-:Y:S01]  /*65d0*/  FFMA.FTZ R27, R24, R46, R27 ;  /* 0x0000002e181b7223 */ /* 0x000fe2000001001b */
[----:B------:R-:W-:-:S03]  /*65e0*/  FFMA.FTZ R26, R25, R47, R26 ;  /* 0x0000002f191a7223 */ /* 0x000fc6000001001a */
[----:B------:R-:W-:Y:S01]  /*65f0*/  FMUL.FTZ R9, R27, -1.4426950216293334961 ;  /* 0xbfb8aa3b1b097820 */ /* 0x000fe20000410000 */
[----:B------:R-:W-:-:S05]  /*6600*/  FMUL.FTZ R10, R26, -1.4426950216293334961 ;  /* 0xbfb8aa3b1a0a7820 */ /* 0x000fca0000410000 */
[----:B------:R-:W0:Y:S01]  /*6610*/  MUFU.EX2 R9, R9 ;  /* 0x0000000900097308 */ /* 0x000e220000000800 */
[----:B---34-:R-:W-:-:S03]  /*6620*/  IMAD R16, R53, UR8, RZ ;  /* 0x0000000835107c24 */ /* 0x018fc6000f8e02ff */
[----:B------:R-:W3:Y:S01]  /*6630*/  MUFU.EX2 R10, R10 ;  /* 0x0000000a000a7308 */ /* 0x000ee20000000800 */
[----:B012---:R-:W-:Y:S01]  /*6640*/  FADD.FTZ R12, R9, 1 ;  /* 0x3f800000090c7421 */ /* 0x007fe20000010000 */
[----:B------:R-:W-:Y:S01]  /*6650*/  MOV R9, R11 ;  /* 0x0000000b00097202 */ /* 0x000fe20000000f00 */
[C---:B------:R-:W-:Y:S02]  /*6660*/  IMAD R11, R7.reuse, UR9, R16 ;  /* 0x00000009070b7c24 */ /* 0x040fe4000f8e0210 */
[----:B---3--:R-:W-:Y:S02]  /*6670*/  FADD.FTZ R14, R10, 1 ;  /* 0x3f8000000a0e7421 */ /* 0x008fe40000010000 */
[----:B------:R-:W0:Y:S01]  /*6680*/  MUFU.RCP R12, R12 ;  /* 0x0000000c000c7308 */ /* 0x000e220000001000 */
[----:B------:R-:W-:-:S03]  /*6690*/  IMAD.WIDE.U32 R8, R7, UR8, R8 ;  /* 0x0000000807087c25 */ /* 0x000fc6000f8e0008 */
[----:B-----5:R-:W-:-:S04]  /*66a0*/  LEA R10, P1, R8, UR14, 0x2 ;  /* 0x0000000e080a7c11 */ /* 0x020fc8000f8210ff */
[----:B------:R-:W1:Y:S01]  /*66b0*/  MUFU.RCP R13, R14 ;  /* 0x0000000e000d7308 */ /* 0x000e620000001000 */
[----:B------:R-:W-:-:S04]  /*66c0*/  IADD3 R11, PT, PT, R9, R11, RZ ;  /* 0x0000000b090b7210 */ /* 0x000fc80007ffe0ff */
[----:B------:R-:W-:Y:S01]  /*66d0*/  LEA.HI.X R11, R8, UR15, R11, 0x2, P1 ;  /* 0x0000000f080b7c11 */ /* 0x000fe200088f140b */
[----:B0-----:R-:W-:Y:S01]  /*66e0*/  FMUL.FTZ R12, R27, R12 ;  /* 0x0000000c1b0c7220 */ /* 0x001fe20000410000 */
[----:B-1----:R-:W-:-:S05]  /*66f0*/  FMUL.FTZ R13, R26, R13 ;  /* 0x0000000d1a0d7220 */ /* 0x002fca0000410000 */
[----:B------:R0:W-:Y:S02]  /*6700*/  STG.E.64 desc[UR12][R10.64], R12 ;  /* 0x0000000c0a007986 */ /* 0x0001e4000c101b0c */
.L_x_3201:
[----:B------:R-:W-:Y:S05]  /*6710*/  BSYNC.RECONVERGENT B0 ;  /* 0x0000000000007941 */ /* 0x000fea0003800200 */
.L_x_3169:
        /* <DEDUP_REMOVED lines=8> */
.L_x_3233:
        /* <DEDUP_REMOVED lines=14> */
.L_x_3474:


//--------------------- .text._Z35group_norm_nhwc_fwd_one_pass_kernelI11Fp32IOFp16WLi64ELi16ELi256EEv26Group_norm_nhwc_fwd_params --------------------------
	.section	.text._Z35group_norm_nhwc_fwd_one_pass_kernelI11Fp32IOFp16WLi64ELi16ELi256EEv26Group_norm_nhwc_fwd_params,"ax",@progbits
	.align	128
        .global         _Z35group_norm_nhwc_fwd_one_pass_kernelI11Fp32IOFp16WLi64ELi16ELi256EEv26Group_norm_nhwc_fwd_params
        .type           _Z35group_norm_nhwc_fwd_one_pass_kernelI11Fp32IOFp16WLi64ELi16ELi256EEv26Group_norm_nhwc_fwd_params,@function
        .size           _Z35group_norm_nhwc_fwd_one_pass_kernelI11Fp32IOFp16WLi64ELi16ELi256EEv26Group_norm_nhwc_fwd_params,(.L_x_3475 - _Z35group_norm_nhwc_fwd_one_pass_kernelI11Fp32IOFp16WLi64ELi16ELi256EEv26Group_norm_nhwc_fwd_params)
        .other          _Z35group_norm_nhwc_fwd_one_pass_kernelI11Fp32IOFp16WLi64ELi16ELi256EEv26Group_norm_nhwc_fwd_params,@"STO_CUDA_ENTRY STV_DEFAULT"
_Z35group_norm_nhwc_fwd_one_pass_kernelI11Fp32IOFp16WLi64ELi16ELi256EEv26Group_norm_nhwc_fwd_params:
.text._Z35group_norm_nhwc_fwd_one_pass_kernelI11Fp32IOFp16WLi64ELi16ELi256EEv26Group_norm_nhwc_fwd_params:
        /* <DEDUP_REMOVED lines=26> */
.L_x_3253:
[----:B0-----:R-:W0:Y:S01]  /*01a0*/  LDC R11, c[0x0][0x3f8] ;  /* 0x0000fe00ff0b7b82 */ /* 0x001e220000000800 */
[----:B-1----:R-:W1:Y:S01]  /*01b0*/  LDCU.64 UR10, c[0x0][0x3e8] ;  /* 0x00007d00ff0a77ac */ /* 0x002e620008000a00 */
[----:B--2---:R-:W3:Y:S01]  /*01c0*/  S2R R12, SR_TID.X ;  /* 0x00000000000c7919 */ /* 0x004ee20000002100 */
[----:B------:R-:W-:Y:S01]  /*01d0*/  VIADD R13, R27, 0x20 ;  /* 0x000000201b0d7836 */ /* 0x000fe20000000000 */
[----:B------:R-:W-:-:S04]  /*01e0*/  SHF.R.S32.HI R17, RZ, 0x1f, R27 ;  /* 0x0000001fff117819 */ /* 0x000fc8000001141b */
[----:B------:R-:W-:Y:S02]  /*01f0*/  SHF.R.S32.HI R15, RZ, 0x1f, R13 ;  /* 0x0000001fff0f7819 */ /* 0x000fe4000001140d */
[----:B0-----:R-:W-:Y:S02]  /*0200*/  IABS R5, R11 ;  /* 0x0000000b00057213 */ /* 0x001fe40000000000 */
[----:B------:R-:W-:Y:S02]  /*0210*/  ISETP.NE.AND P3, PT, R11, RZ, PT ;  /* 0x000000ff0b00720c */ /* 0x000fe40003f65270 */
[----:B------:R-:W0:Y:S08]  /*0220*/  I2F.RP R4, R5 ;  /* 0x0000000500047306 */ /* 0x000e300000209400 */
[----:B0-----:R-:W0:Y:S02]  /*0230*/  MUFU.RCP R4, R4 ;  /* 0x0000000400047308 */ /* 0x001e240000001000 */
[----:B0-----:R-:W-:-:S06]  /*0240*/  IADD3 R2, PT, PT, R4, 0xffffffe, RZ ;  /* 0x0ffffffe04027810 */ /* 0x001fcc0007ffe0ff */
[----:B------:R0:W4:Y:S02]  /*0250*/  F2I.FTZ.U32.TRUNC.NTZ R3, R2 ;  /* 0x0000000200037305 */ /* 0x000124000021f000 */
[----:B0-----:R-:W-:Y:S01]  /*0260*/  IMAD.MOV.U32 R2, RZ, RZ, RZ ;  /* 0x000000ffff027224 */ /* 0x001fe200078e00ff */
        /* <DEDUP_REMOVED lines=12> */
[----:B------:R-:W-:Y:S02]  /*0330*/  ISETP.GE.U32.AND P1, PT, R4, R5, PT ;  /* 0x000000050400720c */ /* 0x000fe40003f26070 */
[----:B-1----:R-:W-:-:S04]  /*0340*/  ISETP.GE.U32.AND P2, PT, R13, UR10, PT ;  /* 0x0000000a0d007c0c */ /* 0x002fc8000bf46070 */
[----:B------:R-:W-:-:S07]  /*0350*/  ISETP.GE.AND.EX P2, PT, R15, UR11, PT, P2 ;  /* 0x0000000b0f007c0c */ /* 0x000fce000bf46320 */
[----:B------:R-:W-:Y:S02]  /*0360*/  @P1 IADD3 R3, PT, PT, R3, 0x1, RZ ;  /* 0x0000000103031810 */ /* 0x000fe40007ffe0ff */
[----:B------:R-:W-:Y:S02]  /*0370*/  ISETP.GE.U32.AND P1, PT, R27, UR10, PT ;  /* 0x0000000a1b007c0c */ /* 0x000fe4000bf26070 */
[----:B------:R-:W-:Y:S02]  /*0380*/  MOV R19, R3 ;  /* 0x0000000300137202 */ /* 0x000fe40000000f00 */
[----:B------:R-:W-:Y:S01]  /*0390*/  ISETP.GE.AND.EX P1, PT, R17, UR11, PT, P1 ;  /* 0x0000000b11007c0c */ /* 0x000fe2000bf26310 */
[----:B------:R-:W0:Y:S01]  /*03a0*/  LDCU.64 UR10, c[0x0][0x3f0] ;  /* 0x00007e00ff0a77ac */ /* 0x000e220008000a00 */
[----:B------:R-:W-:Y:S01]  /*03b0*/  @!P4 IADD3 R19, PT, PT, -R19, RZ, RZ ;  /* 0x000000ff1313c210 */ /* 0x000fe20007ffe1ff */
[----:B------:R-:W1:Y:S01]  /*03c0*/  @!P2 LDC.64 R4, c[0x0][0x390] ;  /* 0x0000e400ff04ab82 */ /* 0x000e620000000a00 */
[----:B------:R-:W-:-:S02]  /*03d0*/  @!P3 LOP3.LUT R19, RZ, R11, RZ, 0x33, !PT ;  /* 0x0000000bff13b212 */ /* 0x000fc400078e33ff */
[----:B---3--:R-:W-:Y:S02]  /*03e0*/  SHF.L.U32 R3, R12, 0x1, RZ ;  /* 0x000000010c037819 */ /* 0x008fe400000006ff */
[--C-:B------:R-:W-:Y:S01]  /*03f0*/  SHF.R.S32.HI R2, RZ, 0x1f, R19.reuse ;  /* 0x0000001fff027819 */ /* 0x100fe20000011413 */
[----:B------:R-:W-:Y:S01]  /*0400*/  IMAD.MOV R28, RZ, RZ, -R19 ;  /* 0x000000ffff1c7224 */ /* 0x000fe200078e0a13 */
[----:B------:R-:W-:-:S03]  /*0410*/  LOP3.LUT R3, R3, 0xe, RZ, 0xc0, !PT ;  /* 0x0000000e03037812 */ /* 0x000fc600078ec0ff */
[----:B------:R-:W3:Y:S01]  /*0420*/  @!P1 LDC.64 R8, c[0x0][0x3e0] ;  /* 0x0000f800ff089b82 */ /* 0x000ee20000000a00 */
[----:B------:R-:W-:-:S05]  /*0430*/  IMAD R28, R11, R28, UR8 ;  /* 0x000000080b1c7e24 */ /* 0x000fca000f8e021c */
[----:B------:R-:W-:Y:S01]  /*0440*/  SHF.L.U32 R28, R28, 0x4, RZ ;  /* 0x000000041c1c7819 */ /* 0x000fe200000006ff */
[----:B0-----:R-:W-:Y:S01]  /*0450*/  IMAD R14, R2, UR10, RZ ;  /* 0x0000000a020e7c24 */ /* 0x001fe2000f8e02ff */
[----:B------:R-:W0:Y:S02]  /*0460*/  @!P2 LDC.64 R10, c[0x0][0x3e0] ;  /* 0x0000f800ff0aab82 */ /* 0x000e240000000a00 */
[----:B------:R-:W-:Y:S01]  /*0470*/  LOP3.LUT R2, R28, R3, RZ, 0xfc, !PT ;  /* 0x000000031c027212 */ /* 0x000fe200078efcff */
[----:B------:R-:W-:Y:S01]  /*0480*/  IMAD R21, R19, UR11, R14 ;  /* 0x0000000b13157c24 */ /* 0x000fe2000f8e020e */
[----:B------:R-:W-:-:S04]  /*0490*/  SHF.R.S32.HI R3, RZ, 0x1f, R28 ;  /* 0x0000001fff037819 */ /* 0x000fc8000001141c */
[----:B------:R-:W4:Y:S01]  /*04a0*/  @!P1 LDC.64 R6, c[0x0][0x390] ;  /* 0x0000e400ff069b82 */ /* 0x000f220000000a00 */
[----:B------:R-:W-:-:S04]  /*04b0*/  IMAD.WIDE.U32 R2, R19, UR10, R2 ;  /* 0x0000000a13027c25 */ /* 0x000fc8000f8e0002 */
[----:B------:R-:W-:Y:S02]  /*04c0*/  @!P1 IMAD.MOV.U32 R16, RZ, RZ, R2 ;  /* 0x000000ffff109224 */ /* 0x000fe400078e0002 */
[----:B---3--:R-:W-:Y:S01]  /*04d0*/  @!P1 IMAD R14, R17, R8, RZ ;  /* 0x00000008110e9224 */ /* 0x008fe200078e02ff */
[----:B------:R-:W-:-:S03]  /*04e0*/  IADD3 R17, PT, PT, R3, R21, RZ ;  /* 0x0000001503117210 */ /* 0x000fc60007ffe0ff */
[C---:B------:R-:W-:Y:S01]  /*04f0*/  @!P1 IMAD R19, R27.reuse, R9, R14 ;  /* 0x000000091b139224 */ /* 0x040fe200078e020e */
[----:B------:R-:W-:Y:S01]  /*0500*/  @!P2 MOV R14, R2 ;  /* 0x00000002000ea202 */ /* 0x000fe20000000f00 */
[----:B------:R-:W-:-:S04]  /*0510*/  @!P1 IMAD.WIDE.U32 R8, R27, R8, R16 ;  /* 0x000000081b089225 */ /* 0x000fc800078e0010 */
[----:B0-----:R-:W-:Y:S01]  /*0520*/  @!P2 IMAD R18, R15, R10, RZ ;  /* 0x0000000a0f12a224 */ /* 0x001fe200078e02ff */
[----:B------:R-:W-:-:S03]  /*0530*/  @!P2 MOV R15, R17 ;  /* 0x00000011000fa202 */ /* 0x000fc60000000f00 */
[C---:B------:R-:W-:Y:S02]  /*0540*/  @!P2 IMAD R21, R13.reuse, R11, R18 ;  /* 0x0000000b0d15a224 */ /* 0x040fe400078e0212 */
[----:B------:R-:W-:Y:S01]  /*0550*/  @!P2 IMAD.WIDE.U32 R10, R13, R10, R14 ;  /* 0x0000000a0d0aa225 */ /* 0x000fe200078e000e */
[----:B------:R-:W-:Y:S02]  /*0560*/  @!P1 IADD3 R13, PT, PT, R9, R19, RZ ;  /* 0x00000013090d9210 */ /* 0x000fe40007ffe0ff */
[----:B------:R-:W-:Y:S02]  /*0570*/  CS2R R18, SRZ ;  /* 0x0000000000127805 */ /* 0x000fe4000001ff00 */
[----:B----4-:R-:W-:Y:S01]  /*0580*/  @!P1 LEA R6, P3, R8, R6, 0x2 ;  /* 0x0000000608069211 */ /* 0x010fe200078610ff */
[----:B------:R-:W-:Y:S01]  /*0590*/  @!P2 IMAD.IADD R9, R11, 0x1, R21 ;  /* 0x000000010b09a824 */ /* 0x000fe200078e0215 */
[----:B-1----:R-:W-:Y:S02]  /*05a0*/  @!P2 LEA R4, P4, R10, R4, 0x2 ;  /* 0x000000040a04a211 */ /* 0x002fe400078810ff */
[----:B------:R-:W-:-:S02]  /*05b0*/  CS2R R20, SRZ ;  /* 0x0000000000147805 */ /* 0x000fc4000001ff00 */
        /* <DEDUP_REMOVED lines=50> */
.L_x_3235:
[----:B------:R-:W-:Y:S05]  /*08e0*/  BSYNC.RECONVERGENT B0 ;  /* 0x0000000000007941 */ /* 0x000fea0003800200 */
.L_x_3234:
        /* <DEDUP_REMOVED lines=26> */
.L_x_3237:
[----:B------:R-:W-:Y:S05]  /*0a90*/  BSYNC.RECONVERGENT B0 ;  /* 0x0000000000007941 */ /* 0x000fea0003800200 */
.L_x_3236:
[----:B------:R-:W-:Y:S05]  /*0aa0*/  @!P2 BRA `(.L_x_3238) ;  /* 0x0000000c00b4a947 */ /* 0x000fea0003800000 */
[----:B------:R-:W4:Y:S01]  /*0ab0*/  LDC.64 R4, c[0x0][0x3b8] ;  /* 0x0000ee00ff047b82 */ /* 0x000f220000000a00 */
[----:B------:R-:W-:Y:S01]  /*0ac0*/  ULOP3.LUT UR5, UR4, 0x1, URZ, 0xc0, !UPT ;  /* 0x0000000104057892 */ /* 0x000fe2000f8ec0ff */
[----:B------:R-:W-:-:S03]  /*0ad0*/  ISETP.GE.U32.AND P2, PT, R26, 0x8, PT ;  /* 0x000000081a00780c */ /* 0x000fc60003f46070 */
[----:B------:R-:W-:-:S06]  /*0ae0*/  UIMAD UR5, UR5, UR19, URZ ;  /* 0x00000013050572a4 */ /* 0x000fcc000f8e02ff */
[----:B-1----:R-:W-:-:S05]  /*0af0*/  IMAD R6, R26, UR5, RZ ;  /* 0x000000051a067c24 */ /* 0x002fca000f8e02ff */
[----:B--2---:R-:W-:-:S05]  /*0b00*/  SHF.L.U32 R7, R6, 0x1, RZ ;  /* 0x0000000106077819 */ /* 0x004fca00000006ff */
        /* <DEDUP_REMOVED lines=26> */
.L_x_3240:
[----:B------:R-:W2:Y:S04]  /*0cb0*/  LDG.E.STRONG.GPU R6, desc[UR14][R4.64] ;  /* 0x0000000e04067981 */ /* 0x000ea8000c1ef900 */
[----:B--2---:R-:W-:Y:S01]  /*0cc0*/  CCTL.IVALL ;  /* 0x00000000ff00798f */ /* 0x004fe20002000000 */
[----:B------:R-:W-:Y:S05]  /*0cd0*/  YIELD ;  /* 0x0000000000007946 */ /* 0x000fea0003800000 */
[----:B------:R-:W-:-:S13]  /*0ce0*/  ISETP.NE.AND P4, PT, R6, R9, PT ;  /* 0x000000090600720c */ /* 0x000fda0003f85270 */
[----:B------:R-:W-:Y:S05]  /*0cf0*/  @P4 BRA `(.L_x_3240) ;  /* 0xfffffffc00ec4947 */ /* 0x000fea000383ffff */
.L_x_3239:
        /* <DEDUP_REMOVED lines=15> */
.L_x_3242:
        /* <DEDUP_REMOVED lines=91> */
.L_x_3241:
        /* <DEDUP_REMOVED lines=53> */
.L_x_3243:
        /* <DEDUP_REMOVED lines=27> */
.L_x_3244:
        /* <DEDUP_REMOVED lines=13> */
.L_x_3245:
[----:B------:R-:W-:Y:S05]  /*1970*/  BSYNC.RECONVERGENT B0 ;  /* 0x0000000000007941 */ /* 0x000fea0003800200 */
.L_x_3238:
        /* <DEDUP_REMOVED lines=66> */
.L_x_3249:
[----:B------:R-:W-:Y:S05]  /*1da0*/  BSYNC.RECONVERGENT B1 ;  /* 0x0000000000017941 */ /* 0x000fea0003800200 */
.L_x_3248:
        /* <DEDUP_REMOVED lines=18> */
.L_x_3247:
        /* <DEDUP_REMOVED lines=30> */
.L_x_3252:
[----:B------:R-:W-:Y:S05]  /*20b0*/  BSYNC.RECONVERGENT B1 ;  /* 0x0000000000017941 */ /* 0x000fea0003800200 */
.L_x_3251:
        /* <DEDUP_REMOVED lines=32> */
.L_x_3250:
[----:B------:R-:W-:Y:S05]  /*22c0*/  BSYNC.RECONVERGENT B0 ;  /* 0x0000000000007941 */ /* 0x000fea0003800200 */
.L_x_3246:
[----:B------:R-:W-:Y:S02]  /*22d0*/  UIADD3 UR8, UPT, UPT, UR19, UR8, URZ ;  /* 0x0000000813087290 */ /* 0x000fe4000fffe0ff */
[----:B------:R-:W-:Y:S02]  /*22e0*/  UIADD3 UR4, UPT, UPT, UR4, 0x1, URZ ;  /* 0x0000000104047890 */ /* 0x000fe4000fffe0ff */
[----:B------:R-:W-:-:S09]  /*22f0*/  UISETP.GE.AND UP1, UPT, UR8, UR7, UPT ;  /* 0x000000070800728c */ /* 0x000fd2000bf26270 */
[----:B------:R-:W-:Y:S05]  /*2300*/  BRA.U !UP1, `(.L_x_3253) ;  /* 0xffffffdd09a47547 */ /* 0x000fea000b83ffff */
[----:B------:R-:W-:Y:S05]  /*2310*/  EXIT ;  /* 0x000000000000794d */ /* 0x000fea0003800000 */
.L_x_3254:
        /* <DEDUP_REMOVED lines=14> */
.L_x_3475:


//--------------------- .text._Z35group_norm_nhwc_fwd_one_pass_kernelI11Fp32IOFp16WLi128ELi16ELi256EEv26Group_norm_nhwc_fwd_params --------------------------
	.section	.text._Z35group_norm_nhwc_fwd_one_pass_kernelI11Fp32IOFp16WLi128ELi16ELi256EEv26Group_norm_nhwc_fwd_params,"ax",@progbits
	.align	128
        .global         _Z35group_norm_nhwc_fwd_one_pass_kernelI11Fp32IOFp16WLi128ELi16ELi256EEv26Group_norm_nhwc_fwd_params
        .type           _Z35group_norm_nhwc_fwd_one_pass_kernelI11Fp32IOFp16WLi128ELi16ELi256EEv26Group_norm_nhwc_fwd_params,@function
        .size           _Z35group_norm_nhwc_fwd_one_pass_kernelI11Fp32IOFp16WLi128ELi16ELi256EEv26Group_norm_nhwc_fwd_params,(.L_x_3476 - _Z35group_norm_nhwc_fwd_one_pass_kernelI11Fp32IOFp16WLi128ELi16ELi256EEv26Group_norm_nhwc_fwd_params)
        .other          _Z35group_norm_nhwc_fwd_one_pass_kernelI11Fp32IOFp16WLi128ELi16ELi256EEv26Group_norm_nhwc_fwd_params,@"STO_CUDA_ENTRY STV_DEFAULT"
_Z35group_norm_nhwc_fwd_one_pass_kernelI11Fp32IOFp16WLi128ELi16ELi256EEv26Group_norm_nhwc_fwd_params:
.text._Z35group_norm_nhwc_fwd_one_pass_kernelI11Fp32IOFp16WLi128ELi16ELi256EEv26Group_norm_nhwc_fwd_params:
        /* <DEDUP_REMOVED lines=23> */
.L_x_3282:
        /* <DEDUP_REMOVED lines=14> */
[----:B------:R-:W-:Y:S01]  /*0250*/  IMAD.HI.U32 R5, R5, R7, R4 ;  /* 0x0000000705057227 */ /* 0x000fe200078e0004 */
[----:B------:R-:W-:Y:S01]  /*0260*/  MOV R7, R8 ;  /* 0x0000000800077202 */ /* 0x000fe20000000f00 */
[----:B------:R-:W0:Y:S01]  /*0270*/  S2R R4, SR_TID.X ;  /* 0x0000000000047919 */ /* 0x000e220000002100 */
[----:B------:R-:W-:-:S03]  /*0280*/  IADD3 R8, PT, PT, R2, 0x40, RZ ;  /* 0x0000004002087810 */ /* 0x000fc60007ffe0ff */
[----:B------:R-:W-:Y:S01]  /*0290*/  IMAD.HI.U32 R5, R5, R7, RZ ;  /* 0x0000000705057227 */ /* 0x000fe200078e00ff */
[----:B------:R-:W-:-:S03]  /*02a0*/  SHF.R.S32.HI R21, RZ, 0x1f, R8 ;  /* 0x0000001fff157819 */ /* 0x000fc60000011408 */
        /* <DEDUP_REMOVED lines=9> */
[----:B------:R-:W-:Y:S02]  /*0340*/  ISETP.GE.AND.EX P2, PT, R15, UR11, PT, P2 ;  /* 0x0000000b0f007c0c */ /* 0x000fe4000bf46320 */
[----:B------:R-:W-:Y:S02]  /*0350*/  IADD3 R6, PT, PT, R2, 0x20, RZ ;  /* 0x0000002002067810 */ /* 0x000fe40007ffe0ff */
[----:B0-----:R-:W-:Y:S02]  /*0360*/  SHF.L.U32 R24, R4, 0x1, RZ ;  /* 0x0000000104187819 */ /* 0x001fe400000006ff */
[----:B------:R-:W-:Y:S02]  /*0370*/  @P1 IADD3 R5, PT, PT, R5, 0x1, RZ ;  /* 0x0000000105051810 */ /* 0x000fe40007ffe0ff */
[----:B------:R-:W-:Y:S02]  /*0380*/  SHF.R.S32.HI R7, RZ, 0x1f, R6 ;  /* 0x0000001fff077819 */ /* 0x000fe40000011406 */
[----:B------:R-:W-:-:S02]  /*0390*/  MOV R9, R5 ;  /* 0x0000000500097202 */ /* 0x000fc40000000f00 */
[----:B------:R-:W-:Y:S01]  /*03a0*/  ISETP.GE.U32.AND P1, PT, R8, UR10, PT ;  /* 0x0000000a08007c0c */ /* 0x000fe2000bf26070 */
[----:B------:R-:W0:Y:S01]  /*03b0*/  @!P2 LDC.64 R12, c[0x0][0x3e0] ;  /* 0x0000f800ff0cab82 */ /* 0x000e220000000a00 */
[----:B------:R-:W-:Y:S02]  /*03c0*/  @!P4 IADD3 R9, PT, PT, -R9, RZ, RZ ;  /* 0x000000ff0909c210 */ /* 0x000fe40007ffe1ff */
[----:B------:R-:W-:Y:S02]  /*03d0*/  @!P3 LOP3.LUT R9, RZ, R10, RZ, 0x33, !PT ;  /* 0x0000000aff09b212 */ /* 0x000fe400078e33ff */
[----:B------:R-:W-:Y:S02]  /*03e0*/  ISETP.GE.U32.AND P3, PT, R6, UR10, PT ;  /* 0x0000000a06007c0c */ /* 0x000fe4000bf66070 */
[----:B------:R-:W-:Y:S01]  /*03f0*/  ISETP.GE.AND.EX P1, PT, R21, UR11, PT, P1 ;  /* 0x0000000b15007c0c */ /* 0x000fe2000bf26310 */
[----:B------:R-:W-:Y:S01]  /*0400*/  IMAD.MOV R3, RZ, RZ, -R9 ;  /* 0x000000ffff037224 */ /* 0x000fe200078e0a09 */
[----:B------:R-:W-:-:S02]  /*0410*/  ISETP.GE.AND.EX P3, PT, R7, UR11, PT, P3 ;  /* 0x0000000b07007c0c */ /* 0x000fc4000bf66330 */
[----:B------:R-:W-:Y:S01]  /*0420*/  SHF.R.S32.HI R5, RZ, 0x1f, R9 ;  /* 0x0000001fff057819 */ /* 0x000fe20000011409 */
[----:B------:R-:W-:Y:S02]  /*0430*/  IMAD R3, R10, R3, UR8 ;  /* 0x000000080a037e24 */ /* 0x000fe4000f8e0203 */
[----:B------:R-:W1:Y:S02]  /*0440*/  @!P2 LDC.64 R10, c[0x0][0x390] ;  /* 0x0000e400ff0aab82 */ /* 0x000e640000000a00 */
[----:B--2---:R-:W-:Y:S01]  /*0450*/  IMAD R14, R5, UR12, RZ ;  /* 0x0000000c050e7c24 */ /* 0x004fe2000f8e02ff */
[----:B------:R-:W-:Y:S02]  /*0460*/  SHF.L.U32 R3, R3, 0x4, RZ ;  /* 0x0000000403037819 */ /* 0x000fe400000006ff */
[----:B------:R-:W-:Y:S01]  /*0470*/  IADD3 R5, PT, PT, R2, 0x60, RZ ;  /* 0x0000006002057810 */ /* 0x000fe20007ffe0ff */
[----:B------:R-:W-:Y:S01]  /*0480*/  IMAD R27, R9, UR13, R14 ;  /* 0x0000000d091b7c24 */ /* 0x000fe2000f8e020e */
[----:B------:R-:W-:Y:S01]  /*0490*/  LOP3.LUT R24, R3, 0xe, R24, 0xf8, !PT ;  /* 0x0000000e03187812 */ /* 0x000fe200078ef818 */
[----:B------:R-:W2:Y:S01]  /*04a0*/  @!P3 LDC.64 R16, c[0x0][0x3e0] ;  /* 0x0000f800ff10bb82 */ /* 0x000ea20000000a00 */
[----:B------:R-:W-:Y:S01]  /*04b0*/  SHF.R.S32.HI R25, RZ, 0x1f, R3 ;  /* 0x0000001fff197819 */ /* 0x000fe20000011403 */
[----:B0-----:R-:W-:Y:S01]  /*04c0*/  @!P2 IMAD R14, R15, R12, RZ ;  /* 0x0000000c0f0ea224 */ /* 0x001fe200078e02ff */
[----:B------:R-:W-:Y:S01]  /*04d0*/  ISETP.GE.U32.AND P4, PT, R5, UR10, PT ;  /* 0x0000000a05007c0c */ /* 0x000fe2000bf86070 */
[----:B------:R-:W-:Y:S01]  /*04e0*/  IMAD.WIDE.U32 R24, R9, UR12, R24 ;  /* 0x0000000c09187c25 */ /* 0x000fe2000f8e0018 */
[----:B------:R-:W-:-:S03]  /*04f0*/  SHF.R.S32.HI R9, RZ, 0x1f, R5 ;  /* 0x0000001fff097819 */ /* 0x000fc60000011405 */
[----:B------:R-:W0:Y:S01]  /*0500*/  @!P1 LDC.64 R18, c[0x0][0x3e0] ;  /* 0x0000f800ff129b82 */ /* 0x000e220000000a00 */
[----:B------:R-:W-:Y:S01]  /*0510*/  IMAD.IADD R27, R25, 0x1, R27 ;  /* 0x00000001191b7824 */ /* 0x000fe200078e021b */
[-C--:B------:R-:W-:Y:S01]  /*0520*/  @!P2 MOV R26, R24.reuse ;  /* 0x00000018001aa202 */ /* 0x080fe20000000f00 */
[C---:B------:R-:W-:Y:S01]  /*0530*/  @!P2 IMAD R13, R2.reuse, R13, R14 ;  /* 0x0000000d020da224 */ /* 0x040fe200078e020e */
[----:B------:R-:W-:Y:S02]  /*0540*/  ISETP.GE.AND.EX P4, PT, R9, UR11, PT, P4 ;  /* 0x0000000b09007c0c */ /* 0x000fe4000bf86340 */
[----:B------:R-:W-:Y:S01]  /*0550*/  @!P3 MOV R20, R24 ;  /* 0x000000180014b202 */ /* 0x000fe20000000f00 */
[----:B------:R-:W-:-:S05]  /*0560*/  @!P2 IMAD.WIDE.U32 R14, R2, R12, R26 ;  /* 0x0000000c020ea225 */ /* 0x000fca00078e001a */
[----:B------:R-:W-:Y:S02]  /*0570*/  @!P2 IADD3 R15, PT, PT, R15, R13, RZ ;  /* 0x0000000d0f0fa210 */ /* 0x000fe40007ffe0ff */
[C---:B-1----:R-:W-:Y:S01]  /*0580*/  @!P2 LEA R28, P5, R14.reuse, R10, 0x2 ;  /* 0x0000000a0e1ca211 */ /* 0x042fe200078a10ff */
[----:B------:R-:W1:Y:S01]  /*0590*/  @!P3 LDC.64 R12, c[0x0][0x390] ;  /* 0x0000e400ff0cbb82 */ /* 0x000e620000000a00 */
[----:B--2---:R-:W-:Y:S02]  /*05a0*/  @!P3 IMAD R23, R7, R16, RZ ;  /* 0x000000100717b224 */ /* 0x004fe400078e02ff */
[----:B------:R-:W-:Y:S02]  /*05b0*/  @!P2 LEA.HI.X R29, R14, R11, R15, 0x2, P5 ;  /* 0x0000000b0e1da211 */ /* 0x000fe400028f140f */
[----:B------:R-:W-:-:S03]  /*05c0*/  @!P3 IMAD R23, R6, R17, R23 ;  /* 0x000000110617b224 */ /* 0x000fc600078e0217 */
[----:B------:R-:W2:Y:S01]  /*05d0*/  @!P4 LDC.64 R10, c[0x0][0x3e0] ;  /* 0x0000f800ff0acb82 */ /* 0x000ea20000000a00 */
[----:B0-----:R-:W-:Y:S01]  /*05e0*/  @!P1 IMAD R7, R21, R18, RZ ;  /* 0x0000001215079224 */ /* 0x001fe200078e02ff */
[----:B------:R-:W-:-:S03]  /*05f0*/  @!P3 MOV R21, R27 ;  /* 0x0000001b0015b202 */ /* 0x000fc60000000f00 */
[----:B------:R-:W-:Y:S02]  /*0600*/  @!P1 IMAD R19, R8, R19, R7 ;  /* 0x0000001308139224 */ /* 0x000fe400078e0207 */
[----:B------:R-:W-:Y:S01]  /*0610*/  @!P3 IMAD.WIDE.U32 R16, R6, R16, R20 ;  /* 0x000000100610b225 */ /* 0x000fe200078e0014 */
[----:B------:R-:W0:Y:S01]  /*0620*/  @!P1 LDC.64 R14, c[0x0][0x390] ;  /* 0x0000e400ff0e9b82 */ /* 0x000e220000000a00 */
[----:B------:R-:W-:Y:S02]  /*0630*/  @!P1 MOV R20, R24 ;  /* 0x0000001800149202 */ /* 0x000fe40000000f00 */
[----:B------:R-:W-:Y:S01]  /*0640*/  @!P1 IMAD.MOV.U32 R21, RZ, RZ, R27 ;  /* 0x000000ffff159224 */ /* 0x000fe200078e001b */
[----:B------:R-:W-:Y:S02]  /*0650*/  @!P3 IADD3 R23, PT, PT, R17, R23, RZ ;  /* 0x000000171117b210 */ /* 0x000fe40007ffe0ff */
[----:B------:R-:W-:Y:S02]  /*0660*/  @!P1 IMAD.WIDE.U32 R20, R8, R18, R20 ;  /* 0x0000001208149225 */ /* 0x000fe400078e0014 */
[----:B------:R-:W3:Y:S01]  /*0670*/  @!P4 LDC.64 R6, c[0x0][0x390] ;  /* 0x0000e400ff06cb82 */ /* 0x000ee20000000a00 */
[----:B-1----:R-:W-:-:S02]  /*0680*/  @!P3 LEA R12, P5, R16, R12, 0x2 ;  /* 0x0000000c100cb211 */ /* 0x002fc400078a10ff */
[----:B------:R-:W-:Y:S02]  /*0690*/  @!P1 IADD3 R19, PT, PT, R21, R19, RZ ;  /* 0x0000001315139210 */ /* 0x000fe40007ffe0ff */
[----:B------:R-:W-:Y:S02]  /*06a0*/  @!P3 LEA.HI.X R13, R16, R13, R23, 0x2, P5 ;  /* 0x0000000d100db211 */ /* 0x000fe400028f1417 */
[----:B------:R-:W-:Y:S01]  /*06b0*/  CS2R R22, SRZ ;  /* 0x0000000000167805 */ /* 0x000fe2000001ff00 */
[----:B--2---:R-:W-:Y:S01]  /*06c0*/  @!P4 IMAD R8, R9, R10, RZ ;  /* 0x0000000a0908c224 */ /* 0x004fe200078e02ff */
[----:B------:R-:W-:-:S03]  /*06d0*/  @!P4 MOV R9, R27 ;  /* 0x0000001b0009c202 */ /* 0x000fc60000000f00 */
[----:B------:R-:W-:Y:S01]  /*06e0*/  @!P4 IMAD R11, R5, R11, R8 ;  /* 0x0000000b050bc224 */ /* 0x000fe200078e0208 */
[----:B------:R-:W-:Y:S01]  /*06f0*/  @!P4 MOV R8, R24 ;  /* 0x000000180008c202 */ /* 0x000fe20000000f00 */
[----:B------:R-:W2:Y:S01]  /*0700*/  @!P2 LDG.E.64 R22, desc[UR16][R28.64] ;  /* 0x000000101c16a981 */ /* 0x000ea2000c1e1b00 */
[----:B0-----:R-:W-:-:S03]  /*0710*/  @!P1 LEA R14, P6, R20, R14, 0x2 ;  /* 0x0000000e140e9211 */ /* 0x001fc600078c10ff */
[----:B------:R-:W-:Y:S01]  /*0720*/  @!P4 IMAD.WIDE.U32 R8, R5, R10, R8 ;  /* 0x0000000a0508c225 */ /* 0x000fe200078e0008 */
[----:B------:R-:W-:Y:S02]  /*0730*/  @!P1 LEA.HI.X R15, R20, R15, R19, 0x2, P6 ;  /* 0x0000000f140f9211 */ /* 0x000fe400030f1413 */
[----:B------:R-:W-:Y:S02]  /*0740*/  CS2R R20, SRZ ;  /* 0x0000000000147805 */ /* 0x000fe4000001ff00 */
[----:B------:R-:W-:Y:S02]  /*0750*/  CS2R R18, SRZ ;  /* 0x0000000000127805 */ /* 0x000fe4000001ff00 */
[----:B------:R-:W-:Y:S02]  /*0760*/  @!P4 IADD3 R5, PT, PT, R9, R11, RZ ;  /* 0x0000000b0905c210 */ /* 0x000fe40007ffe0ff */
[----:B---3--:R-:W-:Y:S01]  /*0770*/  @!P4 LEA R6, P2, R8, R6, 0x2 ;  /* 0x000000060806c211 */ /* 0x008fe200078410ff */
[----:B------:R-:W3:Y:S01]  /*0780*/  @!P3 LDG.E.64 R20, desc[UR16][R12.64] ;  /* 0x000000100c14b981 */ /* 0x000ee2000c1e1b00 */
[----:B------:R-:W-:-:S02]  /*0790*/  CS2R R16, SRZ ;  /* 0x0000000000107805 */ /* 0x000fc4000001ff00 */
[----:B------:R-:W-:Y:S01]  /*07a0*/  @!P4 LEA.HI.X R7, R8, R7, R5, 0x2, P2 ;  /* 0x000000070807c211 */ /* 0x000fe200010f1405 */
[----:B------:R-:W5:Y:S04]  /*07b0*/  @!P1 LDG.E.64 R18, desc[UR16][R14.64] ;  /* 0x000000100e129981 */ /* 0x000f68000c1e1b00 */
[----:B------:R0:W4:Y:S01]  /*07c0*/  @!P4 LDG.E.64 R16, desc[UR16][R6.64] ;  /* 0x000000100610c981 */ /* 0x000122000c1e1b00 */
[----:B------:R-:W1:Y:S02]  /*07d0*/  S2R R5, SR_LANEID ;  /* 0x0000000000057919 */ /* 0x000e640000000000 */
[C---:B-1----:R-:W-:Y:S02]  /*07e0*/  ISETP.GT.AND P2, PT, R5.reuse, 0x1e, PT ;  /* 0x0000001e0500780c */ /* 0x042fe40003f44270 */
[----:B------:R-:W-:Y:S01]  /*07f0*/  ISETP.GT.AND P3, PT, R5, 0xf, PT ;  /* 0x0000000f0500780c */ /* 0x000fe20003f64270 */
[----:B------:R-:W-:Y:S01]  /*0800*/  BSSY.RECONVERGENT B0, `(.L_x_3255) ;  /* 0x0000037000007945 */ /* 0x000fe20003800200 */
[----:B--2---:R-:W-:Y:S01]  /*0810*/  FMUL.FTZ R9, R23, R23 ;  /* 0x0000001717097220 */ /* 0x004fe20000410000 */
[----:B------:R-:W-:-:S03]  /*0820*/  FADD.FTZ R8, R22, R23 ;  /* 0x0000001716087221 */ /* 0x000fc60000010000 */
[----:B------:R-:W-:Y:S01]  /*0830*/  FFMA.FTZ R9, R22, R22, R9 ;  /* 0x0000001616097223 */ /* 0x000fe20000010009 */
[----:B------:R-:W-:-:S03]  /*0840*/  FADD.FTZ R8, RZ, R8 ;  /* 0x00000008ff087221 */ /* 0x000fc60000010000 */
[----:B------:R-:W-:Y:S01]  /*0850*/  FADD.FTZ R9, RZ, R9 ;  /* 0x00000009ff097221 */ /* 0x000fe20000010000 */
[----:B---3--:R-:W-:Y:S01]  /*0860*/  FMUL.FTZ R13, R21, R21 ;  /* 0x00000015150d7220 */ /* 0x008fe20000410000 */
[----:B------:R-:W-:-:S03]  /*0870*/  FADD.FTZ R11, R20, R21 ;  /* 0x00000015140b7221 */ /* 0x000fc60000010000 */
[----:B------:R-:W-:Y:S01]  /*0880*/  FFMA.FTZ R10, R20, R20, R13 ;  /* 0x00000014140a7223 */ /* 0x000fe2000001000d */
[----:B-----5:R-:W-:Y:S01]  /*0890*/  FMUL.FTZ R13, R19, R19 ;  /* 0x00000013130d7220 */ /* 0x020fe20000410000 */
[----:B------:R-:W-:Y:S01]  /*08a0*/  FADD.FTZ R8, R8, R11 ;  /* 0x0000000b08087221 */ /* 0x000fe20000010000 */
[C---:B0-----:R-:W-:Y:S01]  /*08b0*/  FADD.FTZ R7, R18.reuse, R19 ;  /* 0x0000001312077221 */ /* 0x041fe20000010000 */
[----:B------:R-:W-:Y:S01]  /*08c0*/  FADD.FTZ R9, R9, R10 ;  /* 0x0000000a09097221 */ /* 0x000fe20000010000 */
[----:B------:R-:W-:Y:S01]  /*08d0*/  FFMA.FTZ R6, R18, R18, R13 ;  /* 0x0000001212067223 */ /* 0x000fe2000001000d */
[----:B----4-:R-:W-:Y:S01]  /*08e0*/  FMUL.FTZ R11, R17, R17 ;  /* 0x00000011110b7220 */ /* 0x010fe20000410000 */
[----:B------:R-:W-:Y:S02]  /*08f0*/  FADD.FTZ R7, R8, R7 ;  /* 0x0000000708077221 */ /* 0x000fe40000010000 */
        /* <DEDUP_REMOVED lines=39> */
.L_x_3256:
[----:B------:R-:W-:Y:S05]  /*0b70*/  BSYNC.RECONVERGENT B0 ;  /* 0x0000000000007941 */ /* 0x000fea0003800200 */
.L_x_3255:
        /* <DEDUP_REMOVED lines=26> */
.L_x_3258:
[----:B------:R-:W-:Y:S05]  /*0d20*/  BSYNC.RECONVERGENT B0 ;  /* 0x0000000000007941 */ /* 0x000fea0003800200 */
.L_x_3257:
        /* <DEDUP_REMOVED lines=20> */
[----:B--2---:R-:W-:Y:S02]  /*0e70*/  MOV R11, UR5 ;  /* 0x00000005000b7c02 */ /* 0x004fe40008000f00 */
        /* <DEDUP_REMOVED lines=10> */
.L_x_3261:
[----:B---3--:R-:W2:Y:S04]  /*0f20*/  LDG.E.STRONG.GPU R6, desc[UR16][R4.64] ;  /* 0x0000001004067981 */ /* 0x008ea8000c1ef900 */
[----:B--2---:R-:W-:Y:S01]  /*0f30*/  CCTL.IVALL ;  /* 0x00000000ff00798f */ /* 0x004fe20002000000 */
[----:B------:R-:W-:Y:S05]  /*0f40*/  YIELD ;  /* 0x0000000000007946 */ /* 0x000fea0003800000 */
[----:B------:R-:W-:-:S13]  /*0f50*/  ISETP.NE.AND P2, PT, R6, R9, PT ;  /* 0x000000090600720c */ /* 0x000fda0003f45270 */
[----:B------:R-:W-:Y:S05]  /*0f60*/  @P2 BRA `(.L_x_3261) ;  /* 0xfffffffc00ec2947 */ /* 0x000fea000383ffff */
.L_x_3260:
        /* <DEDUP_REMOVED lines=15> */
.L_x_3263:
        /* <DEDUP_REMOVED lines=26> */
[----:B------:R-:W-:-:S02]  /*1200*/  MOV R14, UR24 ;  /* 0x00000018000e7c02 */ /* 0x000fc40008000f00 */
[----:B------:R-:W-:Y:S02]  /*1210*/  MOV R15, UR25 ;  /* 0x00000019000f7c02 */ /* 0x000fe40008000f00 */
        /* <DEDUP_REMOVED lines=8> */
[----:B------:R-:W-:-:S03]  /*12a0*/  ISETP.EQ.OR P2, PT, R5, UR15, P3 ;  /* 0x0000000f05007c0c */ /* 0x000fc60009f42670 */
[----:B------:R-:W-:Y:S01]  /*12b0*/  IMAD.U32 R5, RZ, RZ, UR24 ;  /* 0x00000018ff057e24 */ /* 0x000fe2000f8e00ff */
[----:B------:R-:W-:Y:S01]  /*12c0*/  UIADD3 UR24, UPT, UPT, UR5, 0x7, URZ ;  /* 0x0000000705187890 */ /* 0x000fe2000fffe0ff */
[----:B------:R-:W-:Y:S01]  /*12d0*/  MOV R6, UR25 ;  /* 0x0000001900067c02 */ /* 0x000fe20008000f00 */
[----:B--2---:R-:W-:Y:S01]  /*12e0*/  @!P4 FADD.FTZ R12, R12, R8 ;  /* 0x000000080c0cc221 */ /* 0x004fe20000010000 */
[----:B------:R-:W-:Y:S01]  /*12f0*/  @!P4 FADD.FTZ R13, R13, R9 ;  /* 0x000000090d0dc221 */ /* 0x000fe20000010000 */
[----:B------:R-:W-:Y:S02]  /*1300*/  ISETP.EQ.OR P4, PT, R5, UR15, P3 ;  /* 0x0000000f05007c0c */ /* 0x000fe40009f82670 */
[----:B------:R-:W-:Y:S01]  /*1310*/  MOV R5, UR24 ;  /* 0x0000001800057c02 */ /* 0x000fe20008000f00 */
[----:B---3--:R-:W-:Y:S01]  /*1320*/  @!P6 FADD.FTZ R12, R12, R10 ;  /* 0x0000000a0c0ce221 */ /* 0x008fe20000010000 */
[----:B------:R-:W-:Y:S01]  /*1330*/  @!P6 FADD.FTZ R13, R13, R11 ;  /* 0x0000000b0d0de221 */ /* 0x000fe20000010000 */
[----:B------:R-:W-:Y:S01]  /*1340*/  ISETP.EQ.OR P6, PT, R6, UR15, P3 ;  /* 0x0000000f06007c0c */ /* 0x000fe20009fc2670 */
[----:B------:R-:W-:Y:S01]  /*1350*/  VOTEU.ALL UP0, P2 ;  /* 0x0000000000ff7886 */ /* 0x000fe20001000000 */
[----:B----4-:R-:W-:Y:S01]  /*1360*/  @!P5 FADD.FTZ R12, R12, R14 ;  /* 0x0000000e0c0cd221 */ /* 0x010fe20000010000 */
[----:B------:R-:W-:Y:S01]  /*1370*/  @!P5 FADD.FTZ R13, R13, R15 ;  /* 0x0000000f0d0dd221 */ /* 0x000fe20000010000 */
[----:B------:R-:W-:-:S02]  /*1380*/  ISETP.EQ.OR P5, PT, R5, UR15, P3 ;  /* 0x0000000f05007c0c */ /* 0x000fc40009fa2670 */
[----:B------:R-:W-:Y:S02]  /*1390*/  @!UP0 UIMAD.WIDE.U32 UR24, UR12, 0x8, UR18 ;  /* 0x000000080c1888a5 */ /* 0x000fe4000f8e0012 */
[----:B------:R-:W-:-:S04]  /*13a0*/  VOTEU.ALL UP0, P4 ;  /* 0x0000000000ff7886 */ /* 0x000fc80002000000 */
[----:B------:R-:W-:Y:S01]  /*13b0*/  MOV R6, UR24 ;  /* 0x0000001800067c02 */ /* 0x000fe20008000f00 */
[----:B------:R-:W-:Y:S01]  /*13c0*/  VOTEU.ALL UP1, P6 ;  /* 0x0000000000ff7886 */ /* 0x000fe20003020000 */
[----:B------:R-:W-:Y:S01]  /*13d0*/  MOV R7, UR25 ;  /* 0x0000001900077c02 */ /* 0x000fe20008000f00 */
[----:B------:R-:W-:Y:S02]  /*13e0*/  @!UP0 UIMAD.WIDE.U32 UR24, UR14, 0x8, UR18 ;  /* 0x000000080e1888a5 */ /* 0x000fe4000f8e0012 */
[----:B------:R-:W-:Y:S01]  /*13f0*/  VOTEU.ALL UP0, P5 ;  /* 0x0000000000ff7886 */ /* 0x000fe20002800000 */
[----:B------:R-:W-:Y:S02]  /*1400*/  @!UP1 UIMAD.WIDE.U32 UR26, UR13, 0x8, UR18 ;  /* 0x000000080d1a98a5 */ /* 0x000fe4000f8e0012 */
[----:B------:R-:W2:Y:S01]  /*1410*/  @!P2 LDG.E.64 R6, desc[UR16][R6.64] ;  /* 0x000000100606a981 */ /* 0x000ea2000c1e1b00 */
[----:B------:R-:W-:Y:S01]  /*1420*/  MOV R8, UR24 ;  /* 0x0000001800087c02 */ /* 0x000fe20008000f00 */
[----:B------:R-:W-:Y:S01]  /*1430*/  IMAD.U32 R9, RZ, RZ, UR25 ;  /* 0x00000019ff097e24 */ /* 0x000fe2000f8e00ff */
[----:B------:R-:W-:Y:S01]  /*1440*/  @!UP0 UIMAD.WIDE.U32 UR24, UR10, 0x8, UR18 ;  /* 0x000000080a1888a5 */ /* 0x000fe2000f8e0012 */
[----:B------:R-:W-:-:S02]  /*1450*/  MOV R10, UR26 ;  /* 0x0000001a000a7c02 */ /* 0x000fc40008000f00 */
[----:B------:R-:W-:Y:S02]  /*1460*/  MOV R11, UR27 ;  /* 0x0000001b000b7c02 */ /* 0x000fe40008000f00 */
        /* <DEDUP_REMOVED lines=26> */
.L_x_3262:
        /* <DEDUP_REMOVED lines=30> */
[----:B------:R-:W-:Y:S01]  /*17f0*/  IMAD.U32 R6, RZ, RZ, UR12 ;  /* 0x0000000cff067e24 */ /* 0x000fe2000f8e00ff */
[----:B------:R-:W-:Y:S01]  /*1800*/  MOV R7, UR13 ;  /* 0x0000000d00077c02 */ /* 0x000fe20008000f00 */
[----:B------:R-:W-:-:S02]  /*1810*/  @!UP2 UIMAD.WIDE.U32 UR12, UR14, 0x8, UR18 ;  /* 0x000000080e0ca8a5 */ /* 0x000fc4000f8e0012 */
[----:B-1----:R-:W-:Y:S02]  /*1820*/  MOV R10, UR10 ;  /* 0x0000000a000a7c02 */ /* 0x002fe40008000f00 */
[----:B--2---:R-:W-:Y:S01]  /*1830*/  MOV R11, UR11 ;  /* 0x0000000b000b7c02 */ /* 0x004fe20008000f00 */
[----:B------:R-:W2:Y:S01]  /*1840*/  @!P4 LDG.E.64 R6, desc[UR16][R6.64] ;  /* 0x000000100606c981 */ /* 0x000ea2000c1e1b00 */
[----:B------:R-:W-:Y:S02]  /*1850*/  MOV R8, UR12 ;  /* 0x0000000c00087c02 */ /* 0x000fe40008000f00 */
[----:B------:R-:W-:Y:S02]  /*1860*/  MOV R9, UR13 ;  /* 0x0000000d00097c02 */ /* 0x000fe40008000f00 */
[----:B------:R-:W3:Y:S04]  /*1870*/  @!P5 LDG.E.64 R10, desc[UR16][R10.64] ;  /* 0x000000100a0ad981 */ /* 0x000ee8000c1e1b00 */
[----:B------:R-:W4:Y:S01]  /*1880*/  @!P6 LDG.E.64 R8, desc[UR16][R8.64] ;  /* 0x000000100808e981 */ /* 0x000f22000c1e1b00 */
[----:B------:R-:W-:-:S05]  /*1890*/  IMAD.U32 R14, RZ, RZ, UR5 ;  /* 0x00000005ff0e7e24 */ /* 0x000fca000f8e00ff */
        /* <DEDUP_REMOVED lines=10> */
.L_x_3264:
        /* <DEDUP_REMOVED lines=28> */
.L_x_3265:
        /* <DEDUP_REMOVED lines=13> */
.L_x_3266:
[----:B------:R-:W-:Y:S05]  /*1bd0*/  BSYNC.RECONVERGENT B0 ;  /* 0x0000000000007941 */ /* 0x000fea0003800200 */
.L_x_3259:
[----:B------:R-:W4:Y:S01]  /*1be0*/  S2R R6, SR_TID.X ;  /* 0x0000000000067919 */ /* 0x000f220000002100 */
[----:B------:R-:W5:Y:S01]  /*1bf0*/  S2UR UR9, SR_CgaCtaId ;  /* 0x00000000000979c3 */ /* 0x000f620000008800 */
[----:B------:R-:W0:Y:S01]  /*1c00*/  LDCU UR10, c[0x0][0x414] ;  /* 0x00008280ff0a77ac */ /* 0x000e220008000800 */
[----:B------:R-:W-:Y:S01]  /*1c10*/  MOV R7, UR8 ;  /* 0x0000000800077c02 */ /* 0x000fe20008000f00 */
        /* <DEDUP_REMOVED lines=40> */
[C---:B------:R-:W-:Y:S01]  /*1ea0*/  IADD3 R15, PT, PT, R2.reuse, 0x20, RZ ;  /* 0x00000020020f7810 */ /* 0x040fe20007ffe0ff */
[C---:B------:R-:W-:Y:S01]  /*1eb0*/  VIADD R9, R2.reuse, 0x40 ;  /* 0x0000004002097836 */ /* 0x040fe20000000000 */
        /* <DEDUP_REMOVED lines=12> */
[----:B-1----:R-:W-:-:S04]  /*1f80*/  LEA R10, P1, R12, UR10, 0x2 ;  /* 0x0000000a0c0a7c11 */ /* 0x002fc8000f8210ff */
[----:B------:R-:W-:Y:S01]  /*1f90*/  IADD3 R11, PT, PT, R13, R11, RZ ;  /* 0x0000000b0d0b7210 */ /* 0x000fe20007ffe0ff */
[----:B------:R-:W-:-:S03]  /*1fa0*/  FADD.FTZ R13, -R3, R22 ;  /* 0x00000016030d7221 */ /* 0x000fc60000010100 */
[----:B------:R-:W-:Y:S01]  /*1fb0*/  LEA.HI.X R11, R12, UR11, R11, 0x2, P1 ;  /* 0x0000000b0c0b7c11 */ /* 0x000fe200088f140b */
[-C--:B------:R-:W-:Y:S01]  /*1fc0*/  FMUL.FTZ R12, R13, R4.reuse ;  /* 0x000000040d0c7220 */ /* 0x080fe20000410000 */
[----:B------:R-:W-:-:S03]  /*1fd0*/  FMUL.FTZ R13, R23, R4 ;  /* 0x00000004170d7220 */ /* 0x000fc60000410000 */
[----:B------:R-:W-:Y:S01]  /*1fe0*/  FFMA.FTZ R12, R5, R12, R8 ;  /* 0x0000000c050c7223 */ /* 0x000fe20000010008 */
[----:B------:R-:W-:-:S05]  /*1ff0*/  FFMA.FTZ R13, R6, R13, R7 ;  /* 0x0000000d060d7223 */ /* 0x000fca0000010007 */
[----:B------:R0:W-:Y:S02]  /*2000*/  STG.E.64 desc[UR16][R10.64], R12 ;  /* 0x0000000c0a007986 */ /* 0x0001e4000c101b10 */
.L_x_3270:
[----:B------:R-:W-:Y:S05]  /*2010*/  BSYNC.RECONVERGENT B1 ;  /* 0x0000000000017941 */ /* 0x000fea0003800200 */
.L_x_3269:
        /* <DEDUP_REMOVED lines=20> */
[----:B------:R-:W-:Y:S01]  /*2160*/  IMAD.IADD R23, R11, 0x1, R23 ;  /* 0x000000010b177824 */ /* 0x000fe200078e0217 */
[C---:B-1----:R-:W-:Y:S02]  /*2170*/  LEA R20, P1, R10.reuse, UR18, 0x2 ;  /* 0x000000120a147c11 */ /* 0x042fe4000f8210ff */
[-C--:B------:R-:W-:Y:S01]  /*2180*/  FMUL.FTZ R15, R15, R4.reuse ;  /* 0x000000040f0f7220 */ /* 0x080fe20000410000 */
[----:B------:R-:W-:Y:S01]  /*2190*/  FMUL.FTZ R11, R21, R4 ;  /* 0x00000004150b7220 */ /* 0x000fe20000410000 */
[----:B------:R-:W-:Y:S02]  /*21a0*/  LEA.HI.X R21, R10, UR19, R23, 0x2, P1 ;  /* 0x000000130a157c11 */ /* 0x000fe400088f1417 */
[----:B------:R-:W-:Y:S01]  /*21b0*/  FFMA.FTZ R10, R5, R15, R8 ;  /* 0x0000000f050a7223 */ /* 0x000fe20000010008 */
[----:B------:R-:W-:-:S05]  /*21c0*/  FFMA.FTZ R11, R6, R11, R7 ;  /* 0x0000000b060b7223 */ /* 0x000fca0000010007 */
[----:B------:R0:W-:Y:S02]  /*21d0*/  STG.E.64 desc[UR16][R20.64], R10 ;  /* 0x0000000a14007986 */ /* 0x0001e4000c101b10 */
.L_x_3272:
[----:B------:R-:W-:Y:S05]  /*21e0*/  BSYNC.RECONVERGENT B1 ;  /* 0x0000000000017941 */ /* 0x000fea0003800200 */
.L_x_3271:
        /* <DEDUP_REMOVED lines=19> */
.L_x_3274:
[----:B------:R-:W-:Y:S05]  /*2320*/  BSYNC.RECONVERGENT B1 ;  /* 0x0000000000017941 */ /* 0x000fea0003800200 */
.L_x_3273:
        /* <DEDUP_REMOVED lines=19> */
.L_x_3268:
[----:B------:R-:W0:Y:S01]  /*2460*/  LDCU.64 UR10, c[0x0][0x3e8] ;  /* 0x00007d00ff0a77ac */ /* 0x000e220008000a00 */
[----:B------:R-:W-:Y:S01]  /*2470*/  SHF.R.S32.HI R15, RZ, 0x1f, R2 ;  /* 0x0000001fff0f7819 */ /* 0x000fe20000011402 */
[C---:B------:R-:W-:Y:S01]  /*2480*/  VIADD R9, R2.reuse, 0x20 ;  /* 0x0000002002097836 */ /* 0x040fe20000000000 */
[C---:B------:R-:W-:Y:S01]  /*2490*/  IADD3 R14, PT, PT, R2.reuse, 0x60, RZ ;  /* 0x00000060020e7810 */ /* 0x040fe20007ffe0ff */
[----:B------:R-:W-:Y:S01]  /*24a0*/  BSSY.RECONVERGENT B1, `(.L_x_3276) ;  /* 0x0000021000017945 */ /* 0x000fe20003800200 */
[----:B0-----:R-:W-:Y:S02]  /*24b0*/  ISETP.GE.U32.AND P2, PT, R2, UR10, PT ;  /* 0x0000000a02007c0c */ /* 0x001fe4000bf46070 */
[----:B------:R-:W-:Y:S02]  /*24c0*/  ISETP.GE.U32.AND P3, PT, R9, UR10, PT ;  /* 0x0000000a09007c0c */ /* 0x000fe4000bf66070 */
[----:B------:R-:W-:Y:S02]  /*24d0*/  ISETP.GE.AND.EX P2, PT, R15, UR11, PT, P2 ;  /* 0x0000000b0f007c0c */ /* 0x000fe4000bf46320 */
[----:B------:R-:W-:-:S11]  /*24e0*/  ISETP.GE.U32.AND P4, PT, R14, UR10, PT ;  /* 0x0000000a0e007c0c */ /* 0x000fd6000bf86070 */
[----:B------:R-:W-:Y:S05]  /*24f0*/  @P2 BRA `(.L_x_3277) ;  /* 0x00000000006c2947 */ /* 0x000fea0003800000 */
[----:B------:R-:W0:Y:S01]  /*2500*/  LDCU.64 UR12, c[0x0][0x3e0] ;  /* 0x00007c00ff0c77ac */ /* 0x000e220008000a00 */
[----:B------:R-:W-:Y:S01]  /*2510*/  MOV R10, R24 ;  /* 0x00000018000a7202 */ /* 0x000fe20000000f00 */
[C---:B------:R-:W-:Y:S01]  /*2520*/  FADD.FTZ R23, -R3.reuse, R23 ;  /* 0x0000001703177221 */ /* 0x040fe20000010100 */
[----:B------:R-:W-:Y:S01]  /*2530*/  MOV R11, R27 ;  /* 0x0000001b000b7202 */ /* 0x000fe20000000f00 */
[----:B------:R-:W-:Y:S01]  /*2540*/  FADD.FTZ R13, -R3, R22 ;  /* 0x00000016030d7221 */ /* 0x000fe20000010100 */
[----:B------:R-:W1:Y:S03]  /*2550*/  LDCU.64 UR18, c[0x0][0x380] ;  /* 0x00007000ff1277ac */ /* 0x000e660008000a00 */
[----:B------:R-:W-:Y:S01]  /*2560*/  FMUL.FTZ R13, R13, R4 ;  /* 0x000000040d0d7220 */ /* 0x000fe20000410000 */
[----:B0-----:R-:W-:Y:S02]  /*2570*/  IMAD R15, R15, UR12, RZ ;  /* 0x0000000c0f0f7c24 */ /* 0x001fe4000f8e02ff */
        /* <DEDUP_REMOVED lines=19> */
.L_x_3277:
[----:B------:R-:W-:Y:S05]  /*26b0*/  BSYNC.RECONVERGENT B1 ;  /* 0x0000000000017941 */ /* 0x000fea0003800200 */
.L_x_3276:
        /* <DEDUP_REMOVED lines=25> */
[----:B------:R-:W-:-:S04]  /*2850*/  IMAD.WIDE.U32 R10, R9, UR12, R10 ;  /* 0x0000000c090a7c25 */ /* 0x000fc8000f8e000a */
[----:B------:R-:W-:Y:S01]  /*2860*/  IMAD.IADD R13, R11, 0x1, R13 ;  /* 0x000000010b0d7824 */ /* 0x000fe200078e020d */
[C---:B-1----:R-:W-:Y:S02]  /*2870*/  LEA R12, P2, R10.reuse, UR18, 0x2 ;  /* 0x000000120a0c7c11 */ /* 0x042fe4000f8410ff */
[----:B------:R-:W1:Y:S02]  /*2880*/  MUFU.RCP R21, R21 ;  /* 0x0000001500157308 */ /* 0x000e640000001000 */
[----:B------:R-:W-:Y:S01]  /*2890*/  LEA.HI.X R13, R10, UR19, R13, 0x2, P2 ;  /* 0x000000130a0d7c11 */ /* 0x000fe200090f140d */
[----:B0-----:R-:W-:Y:S01]  /*28a0*/  FMUL.FTZ R10, R22, R23 ;  /* 0x00000017160a7220 */ /* 0x001fe20000410000 */
[----:B-1----:R-:W-:-:S05]  /*28b0*/  FMUL.FTZ R11, R20, R21 ;  /* 0x00000015140b7220 */ /* 0x002fca0000410000 */
[----:B------:R0:W-:Y:S02]  /*28c0*/  STG.E.64 desc[UR16][R12.64], R10 ;  /* 0x0000000a0c007986 */ /* 0x0001e4000c101b10 */
.L_x_3279:
[----:B------:R-:W-:Y:S05]  /*28d0*/  BSYNC.RECONVERGENT B1 ;  /* 0x0000000000017941 */ /* 0x000fea0003800200 */
.L_x_3278:
[----:B------:R-:W-:Y:S04]  /*28e0*/  BSSY.RECONVERGENT B1, `(.L_x_3280) ;  /* 0x000001f000017945 */ /* 0x000fe80003800200 */
[----:B------:R-:W-:Y:S05]  /*28f0*/  @P1 BRA `(.L_x_3281) ;  /* 0x0000000000741947 */ /* 0x000fea0003800000 */
[C---:B------:R-:W-:Y:S01]  /*2900*/  FADD.FTZ R9, -R3.reuse, R18 ;  /* 0x0000001203097221 */ /* 0x040fe20000010100 */
[----:B------:R-:W-:Y:S01]  /*2910*/  FADD.FTZ R19, -R3, R19 ;  /* 0x0000001303137221 */ /* 0x000fe20000010100 */
[----:B------:R-:W1:Y:S01]  /*2920*/  LDCU.64 UR12, c[0x0][0x3e0] ;  /* 0x00007c00ff0c77ac */ /* 0x000e620008000a00 */
[----:B0-----:R-:W-:Y:S01]  /*2930*/  IADD3 R13, PT, PT, R2, 0x40, RZ ;  /* 0x00000040020d7810 */ /* 0x001fe20007ffe0ff */
[-C--:B------:R-:W-:Y:S01]  /*2940*/  FMUL.FTZ R9, R9, R4.reuse ;  /* 0x0000000409097220 */ /* 0x080fe20000410000 */
[----:B------:R-:W0:Y:S02]  /*2950*/  LDCU.64 UR18, c[0x0][0x380] ;  /* 0x00007000ff1277ac */ /* 0x000e240008000a00 */
[----:B------:R-:W-:Y:S01]  /*2960*/  SHF.R.S32.HI R12, RZ, 0x1f, R13 ;  /* 0x0000001fff0c7819 */ /* 0x000fe2000001140d */
[----:B------:R-:W-:Y:S01]  /*2970*/  FFMA.FTZ R18, R5, R9, R8 ;  /* 0x0000000905127223 */ /* 0x000fe20000010008 */
[----:B------:R-:W-:-:S03]  /*2980*/  FMUL.FTZ R9, R19, R4 ;  /* 0x0000000413097220 */ /* 0x000fc60000410000 */
        /* <DEDUP_REMOVED lines=20> */
.L_x_3281:
[----:B------:R-:W-:Y:S05]  /*2ad0*/  BSYNC.RECONVERGENT B1 ;  /* 0x0000000000017941 */ /* 0x000fea0003800200 */
.L_x_3280:
        /* <DEDUP_REMOVED lines=27> */
.L_x_3275:
[----:B------:R-:W-:Y:S05]  /*2c90*/  BSYNC.RECONVERGENT B0 ;  /* 0x0000000000007941 */ /* 0x000fea0003800200 */
.L_x_3267:
[----:B------:R-:W-:Y:S02]  /*2ca0*/  UIADD3 UR8, UPT, UPT, UR20, UR8, URZ ;  /* 0x0000000814087290 */ /* 0x000fe4000fffe0ff */
[----:B------:R-:W-:Y:S02]  /*2cb0*/  UIADD3 UR4, UPT, UPT, UR4, 0x1, URZ ;  /* 0x0000000104047890 */ /* 0x000fe4000fffe0ff */
[----:B------:R-:W-:-:S09]  /*2cc0*/  UISETP.GE.AND UP0, UPT, UR8, UR7, UPT ;  /* 0x000000070800728c */ /* 0x000fd2000bf06270 */
[----:B------:R-:W-:Y:S05]  /*2cd0*/  BRA.U !UP0, `(.L_x_3282) ;  /* 0xffffffd508247547 */ /* 0x000fea000b83ffff */
[----:B------:R-:W-:Y:S05]  /*2ce0*/  EXIT ;  /* 0x000000000000794d */ /* 0x000fea0003800000 */
.L_x_3283:
        /* <DEDUP_REMOVED lines=9> */
.L_x_3476:


//--------------------- .text._Z35group_norm_nhwc_fwd_one_pass_kernelI11Fp32IOFp16WLi256ELi16ELi256EEv26Group_norm_nhwc_fwd_params --------------------------
	.section	.text._Z35group_norm_nhwc_fwd_one_pass_kernelI11Fp32IOFp16WLi256ELi16ELi256EEv26Group_norm_nhwc_fwd_params,"ax",@progbits
	.align	128
        .global         _Z35group_norm_nhwc_fwd_one_pass_kernelI11Fp32IOFp16WLi256ELi16ELi256EEv26Group_norm_nhwc_fwd_params
        .type           _Z35group_norm_nhwc_fwd_one_pass_kernelI11Fp32IOFp16WLi256ELi16ELi256EEv26Group_norm_nhwc_fwd_params,@function
        .size           _Z35group_norm_nhwc_fwd_one_pass_kernelI11Fp32IOFp16WLi256ELi16ELi256EEv26Group_norm_nhwc_fwd_params,(.L_x_3477 - _Z35group_norm_nhwc_fwd_one_pass_kernelI11Fp32IOFp16WLi256ELi16ELi256EEv26Group_norm_nhwc_fwd_params)
        .other          _Z35group_norm_nhwc_fwd_one_pass_kernelI11Fp32IOFp16WLi256ELi16ELi256EEv26Group_norm_nhwc_fwd_params,@"STO_CUDA_ENTRY STV_DEFAULT"
_Z35group_norm_nhwc_fwd_one_pass_kernelI11Fp32IOFp16WLi256ELi16ELi256EEv26Group_norm_nhwc_fwd_params:
.text._Z35group_norm_nhwc_fwd_one_pass_kernelI11Fp32IOFp16WLi256ELi16ELi256EEv26Group_norm_nhwc_fwd_params:
        /* <DEDUP_REMOVED lines=42> */
.L_x_3327:
        /* <DEDUP_REMOVED lines=134> */
[----:B-1----:R-:W-:Y:S02]  /*0b00*/  @!P4 MOV R28, R42 ;  /* 0x0000002a001cc202 */ /* 0x002fe40000000f00 */
[----:B------:R-:W-:-:S03]  /*0b10*/  @!P4 MOV R29, R41 ;  /* 0x00000029001dc202 */ /* 0x000fc60000000f00 */
[----:B------:R-:W-:Y:S01]  /*0b20*/  @!P4 IMAD.WIDE.U32 R12, R8, R12, R28 ;  /* 0x0000000c080cc225 */ /* 0x000fe200078e001c */
[----:B------:R-:W-:-:S03]  /*0b30*/  @!P5 MOV R28, R42 ;  /* 0x0000002a001cd202 */ /* 0x000fc60000000f00 */
[----:B------:R-:W-:Y:S01]  /*0b40*/  @!P5 IMAD.MOV.U32 R29, RZ, RZ, R41 ;  /* 0x000000ffff1dd224 */ /* 0x000fe200078e0029 */
[----:B------:R-:W-:Y:S01]  /*0b50*/  @!P4 IADD3 R45, PT, PT, R13, R45, RZ ;  /* 0x0000002d0d2dc210 */ /* 0x000fe20007ffe0ff */
[-C--:B0-----:R-:W-:Y:S02]  /*0b60*/  @!P5 IMAD R31, R35, R18.reuse, RZ ;  /* 0x00000012231fd224 */ /* 0x081fe400078e02ff */
        /* <DEDUP_REMOVED lines=95> */
.L_x_3285:
[----:B------:R-:W-:Y:S05]  /*1160*/  BSYNC.RECONVERGENT B0 ;  /* 0x0000000000007941 */ /* 0x000fea0003800200 */
.L_x_3284:
        /* <DEDUP_REMOVED lines=26> */
.L_x_3287:
[----:B------:R-:W-:Y:S05]  /*1310*/  BSYNC.RECONVERGENT B0 ;  /* 0x0000000000007941 */ /* 0x000fea0003800200 */
.L_x_3286:
        /* <DEDUP_REMOVED lines=33> */
.L_x_3290:
[----:B----4-:R-:W2:Y:S04]  /*1530*/  LDG.E.STRONG.GPU R16, desc[UR16][R14.64] ;  /* 0x000000100e107981 */ /* 0x010ea8000c1ef900 */
[----:B--2---:R-:W-:Y:S01]  /*1540*/  CCTL.IVALL ;  /* 0x00000000ff00798f */ /* 0x004fe20002000000 */
[----:B------:R-:W-:Y:S05]  /*1550*/  YIELD ;  /* 0x0000000000007946 */ /* 0x000fea0003800000 */
[----:B------:R-:W-:-:S13]  /*1560*/  ISETP.NE.AND P4, PT, R16, R19, PT ;  /* 0x000000131000720c */ /* 0x000fda0003f85270 */
[----:B------:R-:W-:Y:S05]  /*1570*/  @P4 BRA `(.L_x_3290) ;  /* 0xfffffffc00ec4947 */ /* 0x000fea000383ffff */
.L_x_3289:
        /* <DEDUP_REMOVED lines=15> */
.L_x_3292:
        /* <DEDUP_REMOVED lines=91> */
.L_x_3291:
        /* <DEDUP_REMOVED lines=52> */
.L_x_3293:
        /* <DEDUP_REMOVED lines=28> */
.L_x_3294:
        /* <DEDUP_REMOVED lines=13> */
.L_x_3295:
[----:B------:R-:W-:Y:S05]  /*21f0*/  BSYNC.RECONVERGENT B0 ;  /* 0x0000000000007941 */ /* 0x000fea0003800200 */
.L_x_3288:
        /* <DEDUP_REMOVED lines=64> */
.L_x_3299:
[----:B------:R-:W-:Y:S05]  /*2600*/  BSYNC.RECONVERGENT B1 ;  /* 0x0000000000017941 */ /* 0x000fea0003800200 */
.L_x_3298:
        /* <DEDUP_REMOVED lines=25> */
.L_x_3301:
[----:B------:R-:W-:Y:S05]  /*27a0*/  BSYNC.RECONVERGENT B1 ;  /* 0x0000000000017941 */ /* 0x000fea0003800200 */
.L_x_3300:
        /* <DEDUP_REMOVED lines=33> */
.L_x_3303:
[----:B------:R-:W-:Y:S05]  /*29c0*/  BSYNC.RECONVERGENT B1 ;  /* 0x0000000000017941 */ /* 0x000fea0003800200 */
.L_x_3302:
        /* <DEDUP_REMOVED lines=19> */
.L_x_3305:
[----:B------:R-:W-:Y:S05]  /*2b00*/  BSYNC.RECONVERGENT B1 ;  /* 0x0000000000017941 */ /* 0x000fea0003800200 */
.L_x_3304:
        /* <DEDUP_REMOVED lines=19> */
.L_x_3307:
[----:B------:R-:W-:Y:S05]  /*2c40*/  BSYNC.RECONVERGENT B1 ;  /* 0x0000000000017941 */ /* 0x000fea0003800200 */
.L_x_3306:
[----:B------:R-:W-:Y:S04]  /*2c50*/  BSSY.RECONVERGENT B1, `(.L_x_3308) ;  /* 0x0000013000017945 */ /* 0x000fe80003800200 */
[----:B------:R-:W-:Y:S05]  /*2c60*/  @P6 BRA `(.L_x_3309) ;  /* 0x0000000000446947 */ /* 0x000fea0003800000 */
[----:B------:R-:W3:Y:S01]  /*2c70*/  LDCU.64 UR12, c[0x0][0x3e0] ;  /* 0x00007c00ff0c77ac */ /* 0x000ee20008000a00 */
[----:B0-----:R-:W-:Y:S01]  /*2c80*/  MOV R12, R42 ;  /* 0x0000002a000c7202 */ /* 0x001fe20000000f00 */
[----:B------:R-:W-:Y:S01]  /*2c90*/  FADD.FTZ R28, R28, -UR5 ;  /* 0x800000051c1c7e21 */ /* 0x000fe20008010000 */
[----:B------:R-:W-:Y:S01]  /*2ca0*/  MOV R13, R41 ;  /* 0x00000029000d7202 */ /* 0x000fe20000000f00 */
[----:B------:R-:W0:Y:S01]  /*2cb0*/  LDCU.64 UR18, c[0x0][0x380] ;  /* 0x00007000ff1277ac */ /* 0x000e220008000a00 */
[----:B------:R-:W-:Y:S01]  /*2cc0*/  FADD.FTZ R29, R29, -UR5 ;  /* 0x800000051d1d7e21 */ /* 0x000fe20008010000 */
        /* <DEDUP_REMOVED lines=11> */
.L_x_3309:
[----:B------:R-:W-:Y:S05]  /*2d80*/  BSYNC.RECONVERGENT B1 ;  /* 0x0000000000017941 */ /* 0x000fea0003800200 */
.L_x_3308:
        /* <DEDUP_REMOVED lines=19> */
.L_x_3311:
[----:B------:R-:W-:Y:S05]  /*2ec0*/  BSYNC.RECONVERGENT B1 ;  /* 0x0000000000017941 */ /* 0x000fea0003800200 */
.L_x_3310:
[----:B------:R-:W-:Y:S05]  /*2ed0*/  @P4 BRA `(.L_x_3312) ;  /* 0x0000001000544947 */ /* 0x000fea0003800000 */
[----:B------:R-:W0:Y:S01]  /*2ee0*/  LDCU.64 UR12, c[0x0][0x3e0] ;  /* 0x00007c00ff0c77ac */ /* 0x000e220008000a00 */
[----:B-1234-:R-:W-:Y:S01]  /*2ef0*/  MOV R11, R41 ;  /* 0x00000029000b7202 */ /* 0x01efe20000000f00 */
        /* <DEDUP_REMOVED lines=16> */
.L_x_3297:
        /* <DEDUP_REMOVED lines=30> */
.L_x_3314:
[----:B0-----:R-:W-:Y:S05]  /*31e0*/  BSYNC.RECONVERGENT B1 ;  /* 0x0000000000017941 */ /* 0x001fea0003800200 */
.L_x_3313:
        /* <DEDUP_REMOVED lines=35> */
.L_x_3316:
[----:B------:R-:W-:Y:S05]  /*3420*/  BSYNC.RECONVERGENT B1 ;  /* 0x0000000000017941 */ /* 0x000fea0003800200 */
.L_x_3315:
        /* <DEDUP_REMOVED lines=27> */
[----:B0-----:R-:W-:Y:S01]  /*35e0*/  IMAD R25, R12, UR12, RZ ;  /* 0x0000000c0c197c24 */ /* 0x001fe2000f8e02ff */
[----:B------:R-:W-:-:S03]  /*35f0*/  MOV R12, R42 ;  /* 0x0000002a000c7202 */ /* 0x000fc60000000f00 */
        /* <DEDUP_REMOVED lines=14> */
.L_x_3318:
[----:B------:R-:W-:Y:S05]  /*36e0*/  BSYNC.RECONVERGENT B1 ;  /* 0x0000000000017941 */ /* 0x000fea0003800200 */
.L_x_3317:
        /* <DEDUP_REMOVED lines=29> */
.L_x_3320:
[----:B------:R-:W-:Y:S05]  /*38c0*/  BSYNC.RECONVERGENT B1 ;  /* 0x0000000000017941 */ /* 0x000fea0003800200 */
.L_x_3319:
        /* <DEDUP_REMOVED lines=29> */
.L_x_3322:
[----:B------:R-:W-:Y:S05]  /*3aa0*/  BSYNC.RECONVERGENT B1 ;  /* 0x0000000000017941 */ /* 0x000fea0003800200 */
.L_x_3321:
        /* <DEDUP_REMOVED lines=29> */
.L_x_3324:
[----:B------:R-:W-:Y:S05]  /*3c80*/  BSYNC.RECONVERGENT B1 ;  /* 0x0000000000017941 */ /* 0x000fea0003800200 */
.L_x_3323:
        /* <DEDUP_REMOVED lines=29> */
.L_x_3326:
[----:B------:R-:W-:Y:S05]  /*3e60*/  BSYNC.RECONVERGENT B1 ;  /* 0x0000000000017941 */ /* 0x000fea0003800200 */
.L_x_3325:
        /* <DEDUP_REMOVED lines=28> */
.L_x_3312:
[----:B------:R-:W-:Y:S05]  /*4030*/  BSYNC.RECONVERGENT B0 ;  /* 0x0000000000007941 */ /* 0x000fea0003800200 */
.L_x_3296:
[----:B------:R-:W-:Y:S02]  /*4040*/  UIADD3 UR9, UPT, UPT, UR20, UR9, URZ ;  /* 0x0000000914097290 */ /* 0x000fe4000fffe0ff */
[----:B------:R-:W-:Y:S02]  /*4050*/  UIADD3 UR4, UPT, UPT, UR4, 0x1, URZ ;  /* 0x0000000104047890 */ /* 0x000fe4000fffe0ff */
[----:B------:R-:W-:-:S09]  /*4060*/  UISETP.GE.AND UP1, UPT, UR9, UR7, UPT ;  /* 0x000000070900728c */ /* 0x000fd2000bf26270 */
[----:B------:R-:W-:Y:S05]  /*4070*/  BRA.U !UP1, `(.L_x_3327) ;  /* 0xffffffc109887547 */ /* 0x000fea000b83ffff */
[----:B------:R-:W-:Y:S05]  /*4080*/  EXIT ;  /* 0x000000000000794d */ /* 0x000fea0003800000 */
.L_x_3328:
        /* <DEDUP_REMOVED lines=15> */
.L_x_3477:


//--------------------- .text._Z35group_norm_nhwc_fwd_one_pass_kernelI11Fp32IOFp16WLi512ELi16ELi256EEv26Group_norm_nhwc_fwd_params --------------------------
	.section	.text._Z35group_norm_nhwc_fwd_one_pass_kernelI11Fp32IOFp16WLi512ELi16ELi256EEv26Group_norm_nhwc_fwd_params,"ax",@progbits
	.align	128
        .global         _Z35group_norm_nhwc_fwd_one_pass_kernelI11Fp32IOFp16WLi512ELi16ELi256EEv26Group_norm_nhwc_fwd_params
        .type           _Z35group_norm_nhwc_fwd_one_pass_kernelI11Fp32IOFp16WLi512ELi16ELi256EEv26Group_norm_nhwc_fwd_params,@function
        .size           _Z35group_norm_nhwc_fwd_one_pass_kernelI11Fp32IOFp16WLi512ELi16ELi256EEv26Group_norm_nhwc_fwd_params,(.L_x_3478 - _Z35group_norm_nhwc_fwd_one_pass_kernelI11Fp32IOFp16WLi512ELi16ELi256EEv26Group_norm_nhwc_fwd_params)
        .other          _Z35group_norm_nhwc_fwd_one_pass_kernelI11Fp32IOFp16WLi512ELi16ELi256EEv26Group_norm_nhwc_fwd_params,@"STO_CUDA_ENTRY STV_DEFAULT"
_Z35group_norm_nhwc_fwd_one_pass_kernelI11Fp32IOFp16WLi512ELi16ELi256EEv26Group_norm_nhwc_fwd_params:
.text._Z35group_norm_nhwc_fwd_one_pass_kernelI11Fp32IOFp16WLi512ELi16ELi256EEv26Group_norm_nhwc_fwd_params:
        /* <DEDUP_REMOVED lines=37> */
.L_x_3404:
        /* <DEDUP_REMOVED lines=407> */
.L_x_3330:
[----:B------:R-:W-:Y:S05]  /*1bc0*/  BSYNC.RECONVERGENT B0 ;  /* 0x0000000000007941 */ /* 0x000fea0003800200 */
.L_x_3329:
        /* <DEDUP_REMOVED lines=26> */
.L_x_3332:
[----:B------:R-:W-:Y:S05]  /*1d70*/  BSYNC.RECONVERGENT B0 ;  /* 0x0000000000007941 */ /* 0x000fea0003800200 */
.L_x_3331:
        /* <DEDUP_REMOVED lines=31> */
.L_x_3335:
[----:B---3--:R-:W2:Y:S04]  /*1f70*/  LDG.E.STRONG.GPU R24, desc[UR12][R26.64] ;  /* 0x0000000c1a187981 */ /* 0x008ea8000c1ef900 */
[----:B--2---:R-:W-:Y:S01]  /*1f80*/  CCTL.IVALL ;  /* 0x00000000ff00798f */ /* 0x004fe20002000000 */
[----:B------:R-:W-:Y:S05]  /*1f90*/  YIELD ;  /* 0x0000000000007946 */ /* 0x000fea0003800000 */
[----:B------:R-:W-:-:S13]  /*1fa0*/  ISETP.NE.AND P1, PT, R24, R51, PT ;  /* 0x000000331800720c */ /* 0x000fda0003f25270 */
[----:B------:R-:W-:Y:S05]  /*1fb0*/  @P1 BRA `(.L_x_3335) ;  /* 0xfffffffc00ec1947 */ /* 0x000fea000383ffff */
.L_x_3334:
        /* <DEDUP_REMOVED lines=15> */
.L_x_3337:
        /* <DEDUP_REMOVED lines=91> */
.L_x_3336:
        /* <DEDUP_REMOVED lines=52> */
.L_x_3338:
        /* <DEDUP_REMOVED lines=28> */
.L_x_3339:
        /* <DEDUP_REMOVED lines=13> */
.L_x_3340:
[----:B------:R-:W-:Y:S05]  /*2c30*/  BSYNC.RECONVERGENT B0 ;  /* 0x0000000000007941 */ /* 0x000fea0003800200 */
.L_x_3333:
        /* <DEDUP_REMOVED lines=41> */
[----:B---3--:R-:W-:Y:S02]  /*2ed0*/  HADD2.F32 R24, -RZ, R48.H0_H0 ;  /* 0x20000030ff187230 */ /* 0x008fe40000004100 */
[----:B-----5:R-:W-:Y:S02]  /*2ee0*/  HADD2.F32 R25, -RZ, R26.H0_H0 ;  /* 0x2000001aff197230 */ /* 0x020fe40000004100 */
[----:B------:R-:W-:Y:S02]  /*2ef0*/  HADD2.F32 R27, -RZ, R49.H0_H0 ;  /* 0x20000031ff1b7230 */ /* 0x000fe40000004100 */
[----:B--2---:R-:W-:Y:S01]  /*2f00*/  HADD2.F32 R26, -RZ, R51.H0_H0 ;  /* 0x20000033ff1a7230 */ /* 0x004fe20000004100 */
        /* <DEDUP_REMOVED lines=25> */
.L_x_3344:
[----:B------:R-:W-:Y:S05]  /*30a0*/  BSYNC.RECONVERGENT B1 ;  /* 0x0000000000017941 */ /* 0x000fea0003800200 */
.L_x_3343:
        /* <DEDUP_REMOVED lines=19> */
.L_x_3346:
[----:B------:R-:W-:Y:S05]  /*31e0*/  BSYNC.RECONVERGENT B1 ;  /* 0x0000000000017941 */ /* 0x000fea0003800200 */
.L_x_3345:
        /* <DEDUP_REMOVED lines=27> */
.L_x_3348:
[----:B------:R-:W-:Y:S05]  /*33a0*/  BSYNC.RECONVERGENT B1 ;  /* 0x0000000000017941 */ /* 0x000fea0003800200 */
.L_x_3347:
        /* <DEDUP_REMOVED lines=21> */
.L_x_3350:
[----:B------:R-:W-:Y:S05]  /*3500*/  BSYNC.RECONVERGENT B1 ;  /* 0x0000000000017941 */ /* 0x000fea0003800200 */
.L_x_3349:
        /* <DEDUP_REMOVED lines=19> */
.L_x_3352:
[----:B------:R-:W-:Y:S05]  /*3640*/  BSYNC.RECONVERGENT B1 ;  /* 0x0000000000017941 */ /* 0x000fea0003800200 */
.L_x_3351:
        /* <DEDUP_REMOVED lines=37> */
.L_x_3354:
[----:B------:R-:W-:Y:S05]  /*38a0*/  BSYNC.RECONVERGENT B1 ;  /* 0x0000000000017941 */ /* 0x000fea0003800200 */
.L_x_3353:
        /* <DEDUP_REMOVED lines=19> */
.L_x_3356:
[----:B------:R-:W-:Y:S05]  /*39e0*/  BSYNC.RECONVERGENT B1 ;  /* 0x0000000000017941 */ /* 0x000fea0003800200 */
.L_x_3355:
        /* <DEDUP_REMOVED lines=22> */
.L_x_3358:
[----:B------:R-:W-:Y:S05]  /*3b50*/  BSYNC.RECONVERGENT B1 ;  /* 0x0000000000017941 */ /* 0x000fea0003800200 */
.L_x_3357:
        /* <DEDUP_REMOVED lines=19> */
.L_x_3360:
[----:B------:R-:W-:Y:S05]  /*3c90*/  BSYNC.RECONVERGENT B1 ;  /* 0x0000000000017941 */ /* 0x000fea0003800200 */
.L_x_3359:
        /* <DEDUP_REMOVED lines=19> */
.L_x_3362:
[----:B------:R-:W-:Y:S05]  /*3dd0*/  BSYNC.RECONVERGENT B1 ;  /* 0x0000000000017941 */ /* 0x000fea0003800200 */
.L_x_3361:
        /* <DEDUP_REMOVED lines=34> */
.L_x_3364:
[----:B------:R-:W-:Y:S05]  /*4000*/  BSYNC.RECONVERGENT B1 ;  /* 0x0000000000017941 */ /* 0x000fea0003800200 */
.L_x_3363:
        /* <DEDUP_REMOVED lines=19> */
.L_x_3366:
[----:B------:R-:W-:Y:S05]  /*4140*/  BSYNC.RECONVERGENT B1 ;  /* 0x0000000000017941 */ /* 0x000fea0003800200 */
.L_x_3365:
        /* <DEDUP_REMOVED lines=19> */
.L_x_3368:
[----:B------:R-:W-:Y:S05]  /*4280*/  BSYNC.RECONVERGENT B1 ;  /* 0x0000000000017941 */ /* 0x000fea0003800200 */
.L_x_3367:
        /* <DEDUP_REMOVED lines=19> */
.L_x_3370:
[----:B------:R-:W-:Y:S05]  /*43c0*/  BSYNC.RECONVERGENT B1 ;  /* 0x0000000000017941 */ /* 0x000fea0003800200 */
.L_x_3369:
        /* <DEDUP_REMOVED lines=19> */
.L_x_3372:
[----:B------:R-:W-:Y:S05]  /*4500*/  BSYNC.RECONVERGENT B1 ;  /* 0x0000000000017941 */ /* 0x000fea0003800200 */
.L_x_3371:
        /* <DEDUP_REMOVED lines=18> */
.L_x_3342:
        /* <DEDUP_REMOVED lines=32> */
.L_x_3375:
[----:B------:R-:W-:Y:S05]  /*4830*/  BSYNC.RECONVERGENT B1 ;  /* 0x0000000000017941 */ /* 0x000fea0003800200 */
.L_x_3374:
        /* <DEDUP_REMOVED lines=29> */
.L_x_3377:
[----:B------:R-:W-:Y:S05]  /*4a10*/  BSYNC.RECONVERGENT B1 ;  /* 0x0000000000017941 */ /* 0x000fea0003800200 */
.L_x_3376:
        /* <DEDUP_REMOVED lines=37> */
.L_x_3379:
[----:B------:R-:W-:Y:S05]  /*4c70*/  BSYNC.RECONVERGENT B1 ;  /* 0x0000000000017941 */ /* 0x000fea0003800200 */
.L_x_3378:
        /* <DEDUP_REMOVED lines=31> */
.L_x_3381:
[----:B------:R-:W-:Y:S05]  /*4e70*/  BSYNC.RECONVERGENT B1 ;  /* 0x0000000000017941 */ /* 0x000fea0003800200 */
.L_x_3380:
        /* <DEDUP_REMOVED lines=29> */
.L_x_3383:
[----:B------:R-:W-:Y:S05]  /*5050*/  BSYNC.RECONVERGENT B1 ;  /* 0x0000000000017941 */ /* 0x000fea0003800200 */
.L_x_3382:
        /* <DEDUP_REMOVED lines=47> */
.L_x_3385:
[----:B------:R-:W-:Y:S05]  /*5350*/  BSYNC.RECONVERGENT B1 ;  /* 0x0000000000017941 */ /* 0x000fea0003800200 */
.L_x_3384:
        /* <DEDUP_REMOVED lines=29> */
.L_x_3387:
[----:B------:R-:W-:Y:S05]  /*5530*/  BSYNC.RECONVERGENT B1 ;  /* 0x0000000000017941 */ /* 0x000fea0003800200 */
.L_x_3386:
        /* <DEDUP_REMOVED lines=32> */
.L_x_3389:
[----:B------:R-:W-:Y:S05]  /*5740*/  BSYNC.RECONVERGENT B1 ;  /* 0x0000000000017941 */ /* 0x000fea0003800200 */
.L_x_3388:
        /* <DEDUP_REMOVED lines=29> */
.L_x_3391:
[----:B------:R-:W-:Y:S05]  /*5920*/  BSYNC.RECONVERGENT B1 ;  /* 0x0000000000017941 */ /* 0x000fea0003800200 */
.L_x_3390:
        /* <DEDUP_REMOVED lines=29> */
.L_x_3393:
[----:B------:R-:W-:Y:S05]  /*5b00*/  BSYNC.RECONVERGENT B1 ;  /* 0x0000000000017941 */ /* 0x000fea0003800200 */
.L_x_3392:
        /* <DEDUP_REMOVED lines=44> */
.L_x_3395:
[----:B------:R-:W-:Y:S05]  /*5dd0*/  BSYNC.RECONVERGENT B1 ;  /* 0x0000000000017941 */ /* 0x000fea0003800200 */
.L_x_3394:
        /* <DEDUP_REMOVED lines=29> */
.L_x_3397:
[----:B------:R-:W-:Y:S05]  /*5fb0*/  BSYNC.RECONVERGENT B1 ;  /* 0x0000000000017941 */ /* 0x000fea0003800200 */
.L_x_3396:
        /* <DEDUP_REMOVED lines=29> */
.L_x_3399:
[----:B------:R-:W-:Y:S05]  /*6190*/  BSYNC.RECONVERGENT B1 ;  /* 0x0000000000017941 */ /* 0x000fea0003800200 */
.L_x_3398:
        /* <DEDUP_REMOVED lines=29> */
.L_x_3401:
[----:B------:R-:W-:Y:S05]  /*6370*/  BSYNC.RECONVERGENT B1 ;  /* 0x0000000000017941 */ /* 0x000fea0003800200 */
.L_x_3400:
        /* <DEDUP_REMOVED lines=29> */
.L_x_3403:
[----:B------:R-:W-:Y:S05]  /*6550*/  BSYNC.RECONVERGENT B1 ;  /* 0x0000000000017941 */ /* 0x000fea0003800200 */
.L_x_3402:
        /* <DEDUP_REMOVED lines=27> */
.L_x_3373:
[----:B------:R-:W-:Y:S05]  /*6710*/  BSYNC.RECONVERGENT B0 ;  /* 0x0000000000007941 */ /* 0x000fea0003800200 */
.L_x_3341:
        /* <DEDUP_REMOVED lines=8> */
.L_x_3405:
        /* <DEDUP_REMOVED lines=14> */
.L_x_3478:


//--------------------- .nv.shared.reserved.0     --------------------------
	.section	.nv.shared.reserved.0,"aw",@nobits
	.weak		__nv_reservedSMEM_offset_0_alias
	.size		__nv_reservedSMEM_offset_0_alias, 0, 64
	.other		__nv_reservedSMEM_offset_0_alias,@"STO_CUDA_RESERVED_SHARED STV_DEFAULT"
__nv_reservedSMEM_offset_0_alias:
	.zero		0
	.zero		64


//--------------------- .nv.global                --------------------------
	.section	.nv.global,"aw",@nobits
.nv.global:
	.type		_ZN61_INTERNAL_e45974a8_30_group_norm_nhwc_one_pass_16_cu_0f6b7c026thrust24THRUST_300001_SM_1030_NS12placeholders2_5E,@object
	.size		_ZN61_INTERNAL_e45974a8_30_group_norm_nhwc_one_pass_16_cu_0f6b7c026thrust24THRUST_300001_SM_1030_NS12placeholders2_5E,(_ZN61_INTERNAL_e45974a8_30_group_norm_nhwc_one_pass_16_cu_0f6b7c024cuda3std3__45__cpo6cbeginE - _ZN61_INTERNAL_e45974a8_30_group_norm_nhwc_one_pass_16_cu_0f6b7c026thrust24THRUST_300001_SM_1030_NS12placeholders2_5E)
_ZN61_INTERNAL_e45974a8_30_group_norm_nhwc_one_pass_16_cu_0f6b7c026thrust24THRUST_300001_SM_1030_NS12placeholders2_5E:
	.zero		1
	.type		_ZN61_INTERNAL_e45974a8_30_group_norm_nhwc_one_pass_16_cu_0f6b7c024cuda3std3__45__cpo6cbeginE,@object
	.size		_ZN61_INTERNAL_e45974a8_30_group_norm_nhwc_one_pass_16_cu_0f6b7c024cuda3std3__45__cpo6cbeginE,(_ZN61_INTERNAL_e45974a8_30_group_norm_nhwc_one_pass_16_cu_0f6b7c024cuda3std6ranges3__45__cpo6cbeginE - _ZN61_INTERNAL_e45974a8_30_group_norm_nhwc_one_pass_16_cu_0f6b7c024cuda3std3__45__cpo6cbeginE)
_ZN61_INTERNAL_e45974a8_30_group_norm_nhwc_one_pass_16_cu_0f6b7c024cuda3std3__45__cpo6cbeginE:
	.zero		1
	.type		_ZN61_INTERNAL_e45974a8_30_group_norm_nhwc_one_pass_16_cu_0f6b7c024cuda3std6ranges3__45__cpo6cbeginE,@object
	.size		_ZN61_INTERNAL_e45974a8_30_group_norm_nhwc_one_pass_16_cu_0f6b7c024cuda3std6ranges3__45__cpo6cbeginE,(_ZN61_INTERNAL_e45974a8_30_group_norm_nhwc_one_pass_16_cu_0f6b7c024cuda3std3__48in_placeE - _ZN61_INTERNAL_e45974a8_30_group_norm_nhwc_one_pass_16_cu_0f6b7c024cuda3std6ranges3__45__cpo6cbeginE)
_ZN61_INTERNAL_e45974a8_30_group_norm_nhwc_one_pass_16_cu_0f6b7c024cuda3std6ranges3__45__cpo6cbeginE:
	.zero		1
	.type		_ZN61_INTERNAL_e45974a8_30_group_norm_nhwc_one_pass_16_cu_0f6b7c024cuda3std3__48in_placeE,@object
	.size		_ZN61_INTERNAL_e45974a8_30_group_norm_nhwc_one_pass_16_cu_0f6b7c024cuda3std3__48in_placeE,(_ZN61_INTERNAL_e45974a8_30_group_norm_nhwc_one_pass_16_cu_0f6b7c024cuda3std6ranges3__45__cpo4sizeE - _ZN61_INTERNAL_e45974a8_30_group_norm_nhwc_one_pass_16_cu_0f6b7c024cuda3std3__48in_placeE)
_ZN61_INTERNAL_e45974a8_30_group_norm_nhwc_one_pass_16_cu_0f6b7c024cuda3std3__48in_placeE:
	.zero		1
	.type		_ZN61_INTERNAL_e45974a8_30_group_norm_nhwc_one_pass_16_cu_0f6b7c024cuda3std6ranges3__45__cpo4sizeE,@object
	.size		_ZN61_INTERNAL_e45974a8_30_group_norm_nhwc_one_pass_16_cu_0f6b7c024cuda3std6ranges3__45__cpo4sizeE,(_ZN61_INTERNAL_e45974a8_30_group_norm_nhwc_one_pass_16_cu_0f6b7c026thrust24THRUST_300001_SM_1030_NS12placeholders2_9E - _ZN61_INTERNAL_e45974a8_30_group_norm_nhwc_one_pass_16_cu_0f6b7c024cuda3std6ranges3__45__cpo4sizeE)
_ZN61_INTERNAL_e45974a8_30_group_norm_nhwc_one_pass_16_cu_0f6b7c024cuda3std6ranges3__45__cpo4sizeE:
	.zero		1
	.type		_ZN61_INTERNAL_e45974a8_30_group_norm_nhwc_one_pass_16_cu_0f6b7c026thrust24THRUST_300001_SM_1030_NS12placeholders2_9E,@object
	.size		_ZN61_INTERNAL_e45974a8_30_group_norm_nhwc_one_pass_16_cu_0f6b7c026thrust24THRUST_300001_SM_1030_NS12placeholders2_9E,(_ZN61_INTERNAL_e45974a8_30_group_norm_nhwc_one_pass_16_cu_0f6b7c024cuda3std3__45__cpo7crbeginE - _ZN61_INTERNAL_e45974a8_30_group_norm_nhwc_one_pass_16_cu_0f6b7c026thrust24THRUST_300001_SM_1030_NS12placeholders2_9E)
_ZN61_INTERNAL_e45974a8_30_group_norm_nhwc_one_pass_16_cu_0f6b7c026thrust24THRUST_300001_SM_1030_NS12placeholders2_9E:
	.zero		1
	.type		_ZN61_INTERNAL_e45974a8_30_group_norm_nhwc_one_pass_16_cu_0f6b7c024cuda3std3__45__cpo7crbeginE,@object
	.size		_ZN61_INTERNAL_e45974a8_30_group_norm_nhwc_one_pass_16_cu_0f6b7c024cuda3std3__45__cpo7crbeginE,(_ZN61_INTERNAL_e45974a8_30_group_norm_nhwc_one_pass_16_cu_0f6b7c024cuda3std6ranges3__45__cpo4nextE - _ZN61_INTERNAL_e45974a8_30_group_norm_nhwc_one_pass_16_cu_0f6b7c024cuda3std3__45__cpo7crbeginE)
_ZN61_INTERNAL_e45974a8_30_group_norm_nhwc_one_pass_16_cu_0f6b7c024cuda3std3__45__cpo7crbeginE:
	.zero		1
	.type		_ZN61_INTERNAL_e45974a8_30_group_norm_nhwc_one_pass_16_cu_0f6b7c024cuda3std6ranges3__45__cpo4nextE,@object
	.size		_ZN61_INTERNAL_e45974a8_30_group_norm_nhwc_one_pass_16_cu_0f6b7c024cuda3std6ranges3__45__cpo4nextE,(_ZN61_INTERNAL_e45974a8_30_group_norm_nhwc_one_pass_16_cu_0f6b7c024cuda3std6ranges3__45__cpo4swapE - _ZN61_INTERNAL_e45974a8_30_group_norm_nhwc_one_pass_16_cu_0f6b7c024cuda3std6ranges3__45__cpo4nextE)
_ZN61_INTERNAL_e45974a8_30_group_norm_nhwc_one_pass_16_cu_0f6b7c024cuda3std6ranges3__45__cpo4nextE:
	.zero		1
	.type		_ZN61_INTERNAL_e45974a8_30_group_norm_nhwc_one_pass_16_cu_0f6b7c024cuda3std6ranges3__45__cpo4swapE,@object
	.size		_ZN61_INTERNAL_e45974a8_30_group_norm_nhwc_one_pass_16_cu_0f6b7c024cuda3std6ranges3__45__cpo4swapE,(_ZN61_INTERNAL_e45974a8_30_group_norm_nhwc_one_pass_16_cu_0f6b7c026thrust24THRUST_300001_SM_1030_NS12placeholders2_1E - _ZN61_INTERNAL_e45974a8_30_group_norm_nhwc_one_pass_16_cu_0f6b7c024cuda3std6ranges3__45__cpo4swapE)
_ZN61_INTERNAL_e45974a8_30_group_norm_nhwc_one_pass_16_cu_0f6b7c024cuda3std6ranges3__45__cpo4swapE:
	.zero		1
	.type		_ZN61_INTERNAL_e45974a8_30_group_norm_nhwc_one_pass_16_cu_0f6b7c026thrust24THRUST_300001_SM_1030_NS12placeholders2_1E,@object
	.size		_ZN61_INTERNAL_e45974a8_30_group_norm_nhwc_one_pass_16_cu_0f6b7c026thrust24THRUST_300001_SM_1030_NS12placeholders2_1E,(_ZN61_INTERNAL_e45974a8_30_group_norm_nhwc_one_pass_16_cu_0f6b7c026thrust24THRUST_300001_SM_1030_NS12placeholders2_3E - _ZN61_INTERNAL_e45974a8_30_group_norm_nhwc_one_pass_16_cu_0f6b7c026thrust24THRUST_300001_SM_1030_NS12placeholders2_1E)
_ZN61_INTERNAL_e45974a8_30_group_norm_nhwc_one_pass_16_cu_0f6b7c026thrust24THRUST_300001_SM_1030_NS12placeholders2_1E:
	.zero		1
	.type		_ZN61_INTERNAL_e45974a8_30_group_norm_nhwc_one_pass_16_cu_0f6b7c026thrust24THRUST_300001_SM_1030_NS12placeholders2_3E,@object
	.size		_ZN61_INTERNAL_e45974a8_30_group_norm_nhwc_one_pass_16_cu_0f6b7c026thrust24THRUST_300001_SM_1030_NS12placeholders2_3E,(_ZN61_INTERNAL_e45974a8_30_group_norm_nhwc_one_pass_16_cu_0f6b7c024cuda3std3__45__cpo5beginE - _ZN61_INTERNAL_e45974a8_30_group_norm_nhwc_one_pass_16_cu_0f6b7c026thrust24THRUST_300001_SM_1030_NS12placeholders2_3E)
_ZN61_INTERNAL_e45974a8_30_group_norm_nhwc_one_pass_16_cu_0f6b7c026thrust24THRUST_300001_SM_1030_NS12placeholders2_3E:
	.zero		1
	.type		_ZN61_INTERNAL_e45974a8_30_group_norm_nhwc_one_pass_16_cu_0f6b7c024cuda3std3__45__cpo5beginE,@object
	.size		_ZN61_INTERNAL_e45974a8_30_group_norm_nhwc_one_pass_16_cu_0f6b7c024cuda3std3__45__cpo5beginE,(_ZN61_INTERNAL_e45974a8_30_group_norm_nhwc_one_pass_16_cu_0f6b7c024cuda3std6ranges3__45__cpo5beginE - _ZN61_INTERNAL_e45974a8_30_group_norm_nhwc_one_pass_16_cu_0f6b7c024cuda3std3__45__cpo5beginE)
_ZN61_INTERNAL_e45974a8_30_group_norm_nhwc_one_pass_16_cu_0f6b7c024cuda3std3__45__cpo5beginE:
	.zero		1
	.type		_ZN61_INTERNAL_e45974a8_30_group_norm_nhwc_one_pass_16_cu_0f6b7c024cuda3std6ranges3__45__cpo5beginE,@object
	.size		_ZN61_INTERNAL_e45974a8_30_group_norm_nhwc_one_pass_16_cu_0f6b7c024cuda3std6ranges3__45__cpo5beginE,(_ZN61_INTERNAL_e45974a8_30_group_norm_nhwc_one_pass_16_cu_0f6b7c024cuda3std3__463_GLOBAL__N__e45974a8_30_group_norm_nhwc_one_pass_16_cu_0f6b7c026ignoreE - _ZN61_INTERNAL_e45974a8_30_group_norm_nhwc_one_pass_16_cu_0f6b7c024cuda3std6ranges3__45__cpo5beginE)
_ZN61_INTERNAL_e45974a8_30_group_norm_nhwc_one_pass_16_cu_0f6b7c024cuda3std6ranges3__45__cpo5beginE:
	.zero		1
	.type		_ZN61_INTERNAL_e45974a8_30_group_norm_nhwc_one_pass_16_cu_0f6b7c024cuda3std3__463_GLOBAL__N__e45974a8_30_group_norm_nhwc_one_pass_16_cu_0f6b7c026ignoreE,@object
	.size		_ZN61_INTERNAL_e45974a8_30_group_norm_nhwc_one_pass_16_cu_0f6b7c024cuda3std3__463_GLOBAL__N__e45974a8_30_group_norm_nhwc_one_pass_16_cu_0f6b7c026ignoreE,(_ZN61_INTERNAL_e45974a8_30_group_norm_nhwc_one_pass_16_cu_0f6b7c024cuda3std6ranges3__45__cpo4dataE - _ZN61_INTERNAL_e45974a8_30_group_norm_nhwc_one_pass_16_cu_0f6b7c024cuda3std3__463_GLOBAL__N__e45974a8_30_group_norm_nhwc_one_pass_16_cu_0f6b7c026ignoreE)
_ZN61_INTERNAL_e45974a8_30_group_norm_nhwc_one_pass_16_cu_0f6b7c024cuda3std3__463_GLOBAL__N__e45974a8_30_group_norm_nhwc_one_pass_16_cu_0f6b7c026ignoreE:
	.zero		1
	.type		_ZN61_INTERNAL_e45974a8_30_group_norm_nhwc_one_pass_16_cu_0f6b7c024cuda3std6ranges3__45__cpo4dataE,@object
	.size		_ZN61_INTERNAL_e45974a8_30_group_norm_nhwc_one_pass_16_cu_0f6b7c024cuda3std6ranges3__45__cpo4dataE,(_ZN61_INTERNAL_e45974a8_30_group_norm_nhwc_one_pass_16_cu_0f6b7c026thrust24THRUST_300001_SM_1030_NS12placeholders2_7E - _ZN61_INTERNAL_e45974a8_30_group_norm_nhwc_one_pass_16_cu_0f6b7c024cuda3std6ranges3__45__cpo4dataE)
_ZN61_INTERNAL_e45974a8_30_group_norm_nhwc_one_pass_16_cu_0f6b7c024cuda3std6ranges3__45__cpo4dataE:
	.zero		1
	.type		_ZN61_INTERNAL_e45974a8_30_group_norm_nhwc_one_pass_16_cu_0f6b7c026thrust24THRUST_300001_SM_1030_NS12placeholders2_7E,@object
	.size		_ZN61_INTERNAL_e45974a8_30_group_norm_nhwc_one_pass_16_cu_0f6b7c026thrust24THRUST_300001_SM_1030_NS12placeholders2_7E,(_ZN61_INTERNAL_e45974a8_30_group_norm_nhwc_one_pass_16_cu_0f6b7c024cuda3std3__45__cpo6rbeginE - _ZN61_INTERNAL_e45974a8_30_group_norm_nhwc_one_pass_16_cu_0f6b7c026thrust24THRUST_300001_SM_1030_NS12placeholders2_7E)
_ZN61_INTERNAL_e45974a8_30_group_norm_nhwc_one_pass_16_cu_0f6b7c026thrust24THRUST_300001_SM_1030_NS12placeholders2_7E:
	.zero		1
	.type		_ZN61_INTERNAL_e45974a8_30_group_norm_nhwc_one_pass_16_cu_0f6b7c024cuda3std3__45__cpo6rbeginE,@object
	.size		_ZN61_INTERNAL_e45974a8_30_group_norm_nhwc_one_pass_16_cu_0f6b7c024cuda3std3__45__cpo6rbeginE,(_ZN61_INTERNAL_e45974a8_30_group_norm_nhwc_one_pass_16_cu_0f6b7c024cuda3std6ranges3__45__cpo7advanceE - _ZN61_INTERNAL_e45974a8_30_group_norm_nhwc_one_pass_16_cu_0f6b7c024cuda3std3__45__cpo6rbeginE)
_ZN61_INTERNAL_e45974a8_30_group_norm_nhwc_one_pass_16_cu_0f6b7c024cuda3std3__45__cpo6rbeginE:
	.zero		1
	.type		_ZN61_INTERNAL_e45974a8_30_group_norm_nhwc_one_pass_16_cu_0f6b7c024cuda3std6ranges3__45__cpo7advanceE,@object
	.size		_ZN61_INTERNAL_e45974a8_30_group_norm_nhwc_one_pass_16_cu_0f6b7c024cuda3std6ranges3__45__cpo7advanceE,(_ZN61_INTERNAL_e45974a8_30_group_norm_nhwc_one_pass_16_cu_0f6b7c024cuda3std3__47nulloptE - _ZN61_INTERNAL_e45974a8_30_group_norm_nhwc_one_pass_16_cu_0f6b7c024cuda3std6ranges3__45__cpo7advanceE)
_ZN61_INTERNAL_e45974a8_30_group_norm_nhwc_one_pass_16_cu_0f6b7c024cuda3std6ranges3__45__cpo7advanceE:
	.zero		1
	.type		_ZN61_INTERNAL_e45974a8_30_group_norm_nhwc_one_pass_16_cu_0f6b7c024cuda3std3__47nulloptE,@object
	.size		_ZN61_INTERNAL_e45974a8_30_group_norm_nhwc_one_pass_16_cu_0f6b7c024cuda3std3__47nulloptE,(_ZN61_INTERNAL_e45974a8_30_group_norm_nhwc_one_pass_16_cu_0f6b7c024cuda3std6ranges3__45__cpo8distanceE - _ZN61_INTERNAL_e45974a8_30_group_norm_nhwc_one_pass_16_cu_0f6b7c024cuda3std3__47nulloptE)
_ZN61_INTERNAL_e45974a8_30_group_norm_nhwc_one_pass_16_cu_0f6b7c024cuda3std3__47nulloptE:
	.zero		1
	.type		_ZN61_INTERNAL_e45974a8_30_group_norm_nhwc_one_pass_16_cu_0f6b7c024cuda3std6ranges3__45__cpo8distanceE,@object
	.size		_ZN61_INTERNAL_e45974a8_30_group_norm_nhwc_one_pass_16_cu_0f6b7c024cuda3std6ranges3__45__cpo8distanceE,(_ZN61_INTERNAL_e45974a8_30_group_norm_nhwc_one_pass_16_cu_0f6b7c026thrust24THRUST_300001_SM_1030_NS12placeholders2_6E - _ZN61_INTERNAL_e45974a8_30_group_norm_nhwc_one_pass_16_cu_0f6b7c024cuda3std6ranges3__45__cpo8distanceE)
_ZN61_INTERNAL_e45974a8_30_group_norm_nhwc_one_pass_16_cu_0f6b7c024cuda3std6ranges3__45__cpo8distanceE:
	.zero		1
	.type		_ZN61_INTERNAL_e45974a8_30_group_norm_nhwc_one_pass_16_cu_0f6b7c026thrust24THRUST_300001_SM_1030_NS12placeholders2_6E,@object
	.size		_ZN61_INTERNAL_e45974a8_30_group_norm_nhwc_one_pass_16_cu_0f6b7c026thrust24THRUST_300001_SM_1030_NS12placeholders2_6E,(_ZN61_INTERNAL_e45974a8_30_group_norm_nhwc_one_pass_16_cu_0f6b7c024cuda3std3__45__cpo4cendE - _ZN61_INTERNAL_e45974a8_30_group_norm_nhwc_one_pass_16_cu_0f6b7c026thrust24THRUST_300001_SM_1030_NS12placeholders2_6E)
_ZN61_INTERNAL_e45974a8_30_group_norm_nhwc_one_pass_16_cu_0f6b7c026thrust24THRUST_300001_SM_1030_NS12placeholders2_6E:
	.zero		1
	.type		_ZN61_INTERNAL_e45974a8_30_group_norm_nhwc_one_pass_16_cu_0f6b7c024cuda3std3__45__cpo4cendE,@object
	.size		_ZN61_INTERNAL_e45974a8_30_group_norm_nhwc_one_pass_16_cu_0f6b7c024cuda3std3__45__cpo4cendE,(_ZN61_INTERNAL_e45974a8_30_group_norm_nhwc_one_pass_16_cu_0f6b7c024cuda3std6ranges3__45__cpo4cendE - _ZN61_INTERNAL_e45974a8_30_group_norm_nhwc_one_pass_16_cu_0f6b7c024cuda3std3__45__cpo4cendE)
_ZN61_INTERNAL_e45974a8_30_group_norm_nhwc_one_pass_16_cu_0f6b7c024cuda3std3__45__cpo4cendE:
	.zero		1
	.type		_ZN61_INTERNAL_e45974a8_30_group_norm_nhwc_one_pass_16_cu_0f6b7c024cuda3std6ranges3__45__cpo4cendE,@object
	.size		_ZN61_INTERNAL_e45974a8_30_group_norm_nhwc_one_pass_16_cu_0f6b7c024cuda3std6ranges3__45__cpo4cendE,(_ZN61_INTERNAL_e45974a8_30_group_norm_nhwc_one_pass_16_cu_0f6b7c024cuda3std3__420unreachable_sentinelE - _ZN61_INTERNAL_e45974a8_30_group_norm_nhwc_one_pass_16_cu_0f6b7c024cuda3std6ranges3__45__cpo4cendE)
_ZN61_INTERNAL_e45974a8_30_group_norm_nhwc_one_pass_16_cu_0f6b7c024cuda3std6ranges3__45__cpo4cendE:
	.zero		1
	.type		_ZN61_INTERNAL_e45974a8_30_group_norm_nhwc_one_pass_16_cu_0f6b7c024cuda3std3__420unreachable_sentinelE,@object
	.size		_ZN61_INTERNAL_e45974a8_30_group_norm_nhwc_one_pass_16_cu_0f6b7c024cuda3std3__420unreachable_sentinelE,(_ZN61_INTERNAL_e45974a8_30_group_norm_nhwc_one_pass_16_cu_0f6b7c024cuda3std6ranges3__45__cpo5ssizeE - _ZN61_INTERNAL_e45974a8_30_group_norm_nhwc_one_pass_16_cu_0f6b7c024cuda3std3__420unreachable_sentinelE)
_ZN61_INTERNAL_e45974a8_30_group_norm_nhwc_one_pass_16_cu_0f6b7c024cuda3std3__420unreachable_sentinelE:
	.zero		1
	.type		_ZN61_INTERNAL_e45974a8_30_group_norm_nhwc_one_pass_16_cu_0f6b7c024cuda3std6ranges3__45__cpo5ssizeE,@object
	.size		_ZN61_INTERNAL_e45974a8_30_group_norm_nhwc_one_pass_16_cu_0f6b7c024cuda3std6ranges3__45__cpo5ssizeE,(_ZN61_INTERNAL_e45974a8_30_group_norm_nhwc_one_pass_16_cu_0f6b7c026thrust24THRUST_300001_SM_1030_NS12placeholders3_10E - _ZN61_INTERNAL_e45974a8_30_group_norm_nhwc_one_pass_16_cu_0f6b7c024cuda3std6ranges3__45__cpo5ssizeE)
_ZN61_INTERNAL_e45974a8_30_group_norm_nhwc_one_pass_16_cu_0f6b7c024cuda3std6ranges3__45__cpo5ssizeE:
	.zero		1
	.type		_ZN61_INTERNAL_e45974a8_30_group_norm_nhwc_one_pass_16_cu_0f6b7c026thrust24THRUST_300001_SM_1030_NS12placeholders3_10E,@object
	.size		_ZN61_INTERNAL_e45974a8_30_group_norm_nhwc_one_pass_16_cu_0f6b7c026thrust24THRUST_300001_SM_1030_NS12placeholders3_10E,(_ZN61_INTERNAL_e45974a8_30_group_norm_nhwc_one_pass_16_cu_0f6b7c024cuda3std3__45__cpo5crendE - _ZN61_INTERNAL_e45974a8_30_group_norm_nhwc_one_pass_16_cu_0f6b7c026thrust24THRUST_300001_SM_1030_NS12placeholders3_10E)
_ZN61_INTERNAL_e45974a8_30_group_norm_nhwc_one_pass_16_cu_0f6b7c026thrust24THRUST_300001_SM_1030_NS12placeholders3_10E:
	.zero		1
	.type		_ZN61_INTERNAL_e45974a8_30_group_norm_nhwc_one_pass_16_cu_0f6b7c024cuda3std3__45__cpo5crendE,@object
	.size		_ZN61_INTERNAL_e45974a8_30_group_norm_nhwc_one_pass_16_cu_0f6b7c024cuda3std3__45__cpo5crendE,(_ZN61_INTERNAL_e45974a8_30_group_norm_nhwc_one_pass_16_cu_0f6b7c024cuda3std6ranges3__45__cpo4prevE - _ZN61_INTERNAL_e45974a8_30_group_norm_nhwc_one_pass_16_cu_0f6b7c024cuda3std3__45__cpo5crendE)
_ZN61_INTERNAL_e45974a8_30_group_norm_nhwc_one_pass_16_cu_0f6b7c024cuda3std3__45__cpo5crendE:
	.zero		1
	.type		_ZN61_INTERNAL_e45974a8_30_group_norm_nhwc_one_pass_16_cu_0f6b7c024cuda3std6ranges3__45__cpo4prevE,@object
	.size		_ZN61_INTERNAL_e45974a8_30_group_norm_nhwc_one_pass_16_cu_0f6b7c024cuda3std6ranges3__45__cpo4prevE,(_ZN61_INTERNAL_e45974a8_30_group_norm_nhwc_one_pass_16_cu_0f6b7c024cuda3std6ranges3__45__cpo9iter_moveE - _ZN61_INTERNAL_e45974a8_30_group_norm_nhwc_one_pass_16_cu_0f6b7c024cuda3std6ranges3__45__cpo4prevE)
_ZN61_INTERNAL_e45974a8_30_group_norm_nhwc_one_pass_16_cu_0f6b7c024cuda3std6ranges3__45__cpo4prevE:
	.zero		1
	.type		_ZN61_INTERNAL_e45974a8_30_group_norm_nhwc_one_pass_16_cu_0f6b7c024cuda3std6ranges3__45__cpo9iter_moveE,@object
	.size		_ZN61_INTERNAL_e45974a8_30_group_norm_nhwc_one_pass_16_cu_0f6b7c024cuda3std6ranges3__45__cpo9iter_moveE,(_ZN61_INTERNAL_e45974a8_30_group_norm_nhwc_one_pass_16_cu_0f6b7c026thrust24THRUST_300001_SM_1030_NS12placeholders2_2E - _ZN61_INTERNAL_e45974a8_30_group_norm_nhwc_one_pass_16_cu_0f6b7c024cuda3std6ranges3__45__cpo9iter_moveE)
_ZN61_INTERNAL_e45974a8_30_group_norm_nhwc_one_pass_16_cu_0f6b7c024cuda3std6ranges3__45__cpo9iter_moveE:
	.zero		1
	.type		_ZN61_INTERNAL_e45974a8_30_group_norm_nhwc_one_pass_16_cu_0f6b7c026thrust24THRUST_300001_SM_1030_NS12placeholders2_2E,@object
	.size		_ZN61_INTERNAL_e45974a8_30_group_norm_nhwc_one_pass_16_cu_0f6b7c026thrust24THRUST_300001_SM_1030_NS12placeholders2_2E,(_ZN61_INTERNAL_e45974a8_30_group_norm_nhwc_one_pass_16_cu_0f6b7c026thrust24THRUST_300001_SM_1030_NS12placeholders2_4E - _ZN61_INTERNAL_e45974a8_30_group_norm_nhwc_one_pass_16_cu_0f6b7c026thrust24THRUST_300001_SM_1030_NS12placeholders2_2E)
_ZN61_INTERNAL_e45974a8_30_group_norm_nhwc_one_pass_16_cu_0f6b7c026thrust24THRUST_300001_SM_1030_NS12placeholders2_2E:
	.zero		1
	.type		_ZN61_INTERNAL_e45974a8_30_group_norm_nhwc_one_pass_16_cu_0f6b7c026thrust24THRUST_300001_SM_1030_NS12placeholders2_4E,@object
	.size		_ZN61_INTERNAL_e45974a8_30_group_norm_nhwc_one_pass_16_cu_0f6b7c026thrust24THRUST_300001_SM_1030_NS12placeholders2_4E,(_ZN61_INTERNAL_e45974a8_30_group_norm_nhwc_one_pass_16_cu_0f6b7c024cuda3std3__45__cpo3endE - _ZN61_INTERNAL_e45974a8_30_group_norm_nhwc_one_pass_16_cu_0f6b7c026thrust24THRUST_300001_SM_1030_NS12placeholders2_4E)
_ZN61_INTERNAL_e45974a8_30_group_norm_nhwc_one_pass_16_cu_0f6b7c026thrust24THRUST_300001_SM_1030_NS12placeholders2_4E:
	.zero		1
	.type		_ZN61_INTERNAL_e45974a8_30_group_norm_nhwc_one_pass_16_cu_0f6b7c024cuda3std3__45__cpo3endE,@object
	.size		_ZN61_INTERNAL_e45974a8_30_group_norm_nhwc_one_pass_16_cu_0f6b7c024cuda3std3__45__cpo3endE,(_ZN61_INTERNAL_e45974a8_30_group_norm_nhwc_one_pass_16_cu_0f6b7c024cuda3std6ranges3__45__cpo3endE - _ZN61_INTERNAL_e45974a8_30_group_norm_nhwc_one_pass_16_cu_0f6b7c024cuda3std3__45__cpo3endE)
_ZN61_INTERNAL_e45974a8_30_group_norm_nhwc_one_pass_16_cu_0f6b7c024cuda3std3__45__cpo3endE:
	.zero		1
	.type		_ZN61_INTERNAL_e45974a8_30_group_norm_nhwc_one_pass_16_cu_0f6b7c024cuda3std6ranges3__45__cpo3endE,@object
	.size		_ZN61_INTERNAL_e45974a8_30_group_norm_nhwc_one_pass_16_cu_0f6b7c024cuda3std6ranges3__45__cpo3endE,(_ZN61_INTERNAL_e45974a8_30_group_norm_nhwc_one_pass_16_cu_0f6b7c024cuda3std3__419piecewise_constructE - _ZN61_INTERNAL_e45974a8_30_group_norm_nhwc_one_pass_16_cu_0f6b7c024cuda3std6ranges3__45__cpo3endE)
_ZN61_INTERNAL_e45974a8_30_group_norm_nhwc_one_pass_16_cu_0f6b7c024cuda3std6ranges3__45__cpo3endE:
	.zero		1
	.type		_ZN61_INTERNAL_e45974a8_30_group_norm_nhwc_one_pass_16_cu_0f6b7c024cuda3std3__419piecewise_constructE,@object
	.size		_ZN61_INTERNAL_e45974a8_30_group_norm_nhwc_one_pass_16_cu_0f6b7c024cuda3std3__419piecewise_constructE,(_ZN61_INTERNAL_e45974a8_30_group_norm_nhwc_one_pass_16_cu_0f6b7c024cuda3std6ranges3__45__cpo5cdataE - _ZN61_INTERNAL_e45974a8_30_group_norm_nhwc_one_pass_16_cu_0f6b7c024cuda3std3__419piecewise_constructE)
_ZN61_INTERNAL_e45974a8_30_group_norm_nhwc_one_pass_16_cu_0f6b7c024cuda3std3__419piecewise_constructE:
	.zero		1
	.type		_ZN61_INTERNAL_e45974a8_30_group_norm_nhwc_one_pass_16_cu_0f6b7c024cuda3std6ranges3__45__cpo5cdataE,@object
	.size		_ZN61_INTERNAL_e45974a8_30_group_norm_nhwc_one_pass_16_cu_0f6b7c024cuda3std6ranges3__45__cpo5cdataE,(_ZN61_INTERNAL_e45974a8_30_group_norm_nhwc_one_pass_16_cu_0f6b7c026thrust24THRUST_300001_SM_1030_NS12placeholders2_8E - _ZN61_INTERNAL_e45974a8_30_group_norm_nhwc_one_pass_16_cu_0f6b7c024cuda3std6ranges3__45__cpo5cdataE)
_ZN61_INTERNAL_e45974a8_30_group_norm_nhwc_one_pass_16_cu_0f6b7c024cuda3std6ranges3__45__cpo5cdataE:
	.zero		1
	.type		_ZN61_INTERNAL_e45974a8_30_group_norm_nhwc_one_pass_16_cu_0f6b7c026thrust24THRUST_300001_SM_1030_NS12placeholders2_8E,@object
	.size		_ZN61_INTERNAL_e45974a8_30_group_norm_nhwc_one_pass_16_cu_0f6b7c026thrust24THRUST_300001_SM_1030_NS12placeholders2_8E,(_ZN61_INTERNAL_e45974a8_30_group_norm_nhwc_one_pass_16_cu_0f6b7c024cuda3std3__45__cpo4rendE - _ZN61_INTERNAL_e45974a8_30_group_norm_nhwc_one_pass_16_cu_0f6b7c026thrust24THRUST_300001_SM_1030_NS12placeholders2_8E)
_ZN61_INTERNAL_e45974a8_30_group_norm_nhwc_one_pass_16_cu_0f6b7c026thrust24THRUST_300001_SM_1030_NS12placeholders2_8E:
	.zero		1
	.type		_ZN61_INTERNAL_e45974a8_30_group_norm_nhwc_one_pass_16_cu_0f6b7c024cuda3std3__45__cpo4rendE,@object
	.size		_ZN61_INTERNAL_e45974a8_30_group_norm_nhwc_one_pass_16_cu_0f6b7c024cuda3std3__45__cpo4rendE,(_ZN61_INTERNAL_e45974a8_30_group_norm_nhwc_one_pass_16_cu_0f6b7c024cuda3std6ranges3__45__cpo9iter_swapE - _ZN61_INTERNAL_e45974a8_30_group_norm_nhwc_one_pass_16_cu_0f6b7c024cuda3std3__45__cpo4rendE)
_ZN61_INTERNAL_e45974a8_30_group_norm_nhwc_one_pass_16_cu_0f6b7c024cuda3std3__45__cpo4rendE:
	.zero		1
	.type		_ZN61_INTERNAL_e45974a8_30_group_norm_nhwc_one_pass_16_cu_0f6b7c024cuda3std6ranges3__45__cpo9iter_swapE,@object
	.size		_ZN61_INTERNAL_e45974a8_30_group_norm_nhwc_one_pass_16_cu_0f6b7c024cuda3std6ranges3__45__cpo9iter_swapE,(_ZN61_INTERNAL_e45974a8_30_group_norm_nhwc_one_pass_16_cu_0f6b7c024cuda3std3__48unexpectE - _ZN61_INTERNAL_e45974a8_30_group_norm_nhwc_one_pass_16_cu_0f6b7c024cuda3std6ranges3__45__cpo9iter_swapE)
_ZN61_INTERNAL_e45974a8_30_group_norm_nhwc_one_pass_16_cu_0f6b7c024cuda3std6ranges3__45__cpo9iter_swapE:
	.zero		1
	.type		_ZN61_INTERNAL_e45974a8_30_group_norm_nhwc_one_pass_16_cu_0f6b7c024cuda3std3__48unexpectE,@object
	.size		_ZN61_INTERNAL_e45974a8_30_group_norm_nhwc_one_pass_16_cu_0f6b7c024cuda3std3__48unexpectE,(_ZN61_INTERNAL_e45974a8_30_group_norm_nhwc_one_pass_16_cu_0f6b7c026thrust24THRUST_300001_SM_1030_NS6system6detail10sequential3seqE - _ZN61_INTERNAL_e45974a8_30_group_norm_nhwc_one_pass_16_cu_0f6b7c024cuda3std3__48unexpectE)
_ZN61_INTERNAL_e45974a8_30_group_norm_nhwc_one_pass_16_cu_0f6b7c024cuda3std3__48unexpectE:
	.zero		1
	.type		_ZN61_INTERNAL_e45974a8_30_group_norm_nhwc_one_pass_16_cu_0f6b7c026thrust24THRUST_300001_SM_1030_NS6system6detail10sequential3seqE,@object
	.size		_ZN61_INTERNAL_e45974a8_30_group_norm_nhwc_one_pass_16_cu_0f6b7c026thrust24THRUST_300001_SM_1030_NS6system6detail10sequential3seqE,(.L_29 - _ZN61_INTERNAL_e45974a8_30_group_norm_nhwc_one_pass_16_cu_0f6b7c026thrust24THRUST_300001_SM_1030_NS6system6detail10sequential3seqE)
_ZN61_INTERNAL_e45974a8_30_group_norm_nhwc_one_pass_16_cu_0f6b7c026thrust24THRUST_300001_SM_1030_NS6system6detail10sequential3seqE:
	.zero		1
.L_29:


//--------------------- .nv.shared._Z35group_norm_nhwc_bwd_one_pass_kernelI11Bf16IOFp32WLi64ELi16ELi256EEv26Group_norm_nhwc_bwd_params --------------------------
	.section	.nv.shared._Z35group_norm_nhwc_bwd_one_pass_kernelI11Bf16IOFp32WLi64ELi16ELi256EEv26Group_norm_nhwc_bwd_params,"aw",@nobits
	.sectionflags	@""
	.align	16
.nv.shared._Z35group_norm_nhwc_bwd_one_pass_kernelI11Bf16IOFp32WLi64ELi16ELi256EEv26Group_norm_nhwc_bwd_params:
	.zero		5216


//--------------------- .nv.shared._Z35group_norm_nhwc_bwd_one_pass_kernelI11Bf16IOFp32WLi128ELi16ELi256EEv26Group_norm_nhwc_bwd_params --------------------------
	.section	.nv.shared._Z35group_norm_nhwc_bwd_one_pass_kernelI11Bf16IOFp32WLi128ELi16ELi256EEv26Group_norm_nhwc_bwd_params,"aw",@nobits
	.sectionflags	@""
	.align	16
.nv.shared._Z35group_norm_nhwc_bwd_one_pass_kernelI11Bf16IOFp32WLi128ELi16ELi256EEv26Group_norm_nhwc_bwd_params:
	.zero		5216


//--------------------- .nv.shared._Z35group_norm_nhwc_bwd_one_pass_kernelI11Bf16IOFp32WLi256ELi16ELi256EEv26Group_norm_nhwc_bwd_params --------------------------
	.section	.nv.shared._Z35group_norm_nhwc_bwd_one_pass_kernelI11Bf16IOFp32WLi256ELi16ELi256EEv26Group_norm_nhwc_bwd_params,"aw",@nobits
	.sectionflags	@""
	.align	16
.nv.shared._Z35group_norm_nhwc_bwd_one_pass_kernelI11Bf16IOFp32WLi256ELi16ELi256EEv26Group_norm_nhwc_bwd_params:
	.zero		5216


//--------------------- .nv.shared._Z35group_norm_nhwc_bwd_one_pass_kernelI11Bf16IOFp32WLi512ELi16ELi256EEv26Group_norm_nhwc_bwd_params --------------------------
	.section	.nv.shared._Z35group_norm_nhwc_bwd_one_pass_kernelI11Bf16IOFp32WLi512ELi16ELi256EEv26Group_norm_nhwc_bwd_params,"aw",@nobits
	.sectionflags	@""
	.align	16
.nv.shared._Z35group_norm_nhwc_bwd_one_pass_kernelI11Bf16IOFp32WLi512ELi16ELi256EEv26Group_norm_nhwc_bwd_params:
	.zero		5216


//--------------------- .nv.shared._Z35group_norm_nhwc_bwd_one_pass_kernelI11Bf16IOBf16WLi64ELi16ELi256EEv26Group_norm_nhwc_bwd_params --------------------------
	.section	.nv.shared._Z35group_norm_nhwc_bwd_one_pass_kernelI11Bf16IOBf16WLi64ELi16ELi256EEv26Group_norm_nhwc_bwd_params,"aw",@nobits
	.sectionflags	@""
	.align	16
.nv.shared._Z35group_norm_nhwc_bwd_one_pass_kernelI11Bf16IOBf16WLi64ELi16ELi256EEv26Group_norm_nhwc_bwd_params:
	.zero		5216


//--------------------- .nv.shared._Z35group_norm_nhwc_bwd_one_pass_kernelI11Bf16IOBf16WLi128ELi16ELi256EEv26Group_norm_nhwc_bwd_params --------------------------
	.section	.nv.shared._Z35group_norm_nhwc_bwd_one_pass_kernelI11Bf16IOBf16WLi128ELi16ELi256EEv26Group_norm_nhwc_bwd_params,"aw",@nobits
	.sectionflags	@""
	.align	16
.nv.shared._Z35group_norm_nhwc_bwd_one_pass_kernelI11Bf16IOBf16WLi128ELi16ELi256EEv26Group_norm_nhwc_bwd_params:
	.zero		5216


//--------------------- .nv.shared._Z35group_norm_nhwc_bwd_one_pass_kernelI11Bf16IOBf16WLi256ELi16ELi256EEv26Group_norm_nhwc_bwd_params --------------------------
	.section	.nv.shared._Z35group_norm_nhwc_bwd_one_pass_kernelI11Bf16IOBf16WLi256ELi16ELi256EEv26Group_norm_nhwc_bwd_params,"aw",@nobits
	.sectionflags	@""
	.align	16
.nv.shared._Z35group_norm_nhwc_bwd_one_pass_kernelI11Bf16IOBf16WLi256ELi16ELi256EEv26Group_norm_nhwc_bwd_params:
	.zero		5216


//--------------------- .nv.shared._Z35group_norm_nhwc_bwd_one_pass_kernelI11Bf16IOBf16WLi512ELi16ELi256EEv26Group_norm_nhwc_bwd_params --------------------------
	.section	.nv.shared._Z35group_norm_nhwc_bwd_one_pass_kernelI11Bf16IOBf16WLi512ELi16ELi256EEv26Group_norm_nhwc_bwd_params,"aw",@nobits
	.sectionflags	@""
	.align	16
.nv.shared._Z35group_norm_nhwc_bwd_one_pass_kernelI11Bf16IOBf16WLi512ELi16ELi256EEv26Group_norm_nhwc_bwd_params:
	.zero		5216


//--------------------- .nv.shared._Z35group_norm_nhwc_bwd_one_pass_kernelI11Bf16IOFp16WLi64ELi16ELi256EEv26Group_norm_nhwc_bwd_params --------------------------
	.section	.nv.shared._Z35group_norm_nhwc_bwd_one_pass_kernelI11Bf16IOFp16WLi64ELi16ELi256EEv26Group_norm_nhwc_bwd_params,"aw",@nobits
	.sectionflags	@""
	.align	16
.nv.shared._Z35group_norm_nhwc_bwd_one_pass_kernelI11Bf16IOFp16WLi64ELi16ELi256EEv26Group_norm_nhwc_bwd_params:
	.zero		5216


//--------------------- .nv.shared._Z35group_norm_nhwc_bwd_one_pass_kernelI11Bf16IOFp16WLi128ELi16ELi256EEv26Group_norm_nhwc_bwd_params --------------------------
	.section	.nv.shared._Z35group_norm_nhwc_bwd_one_pass_kernelI11Bf16IOFp16WLi128ELi16ELi256EEv26Group_norm_nhwc_bwd_params,"aw",@nobits
	.sectionflags	@""
	.align	16
.nv.shared._Z35group_norm_nhwc_bwd_one_pass_kernelI11Bf16IOFp16WLi128ELi16ELi256EEv26Group_norm_nhwc_bwd_params:
	.zero		5216


//--------------------- .nv.shared._Z35group_norm_nhwc_bwd_one_pass_kernelI11Bf16IOFp16WLi256ELi16ELi256EEv26Group_norm_nhwc_bwd_params --------------------------
	.section	.nv.shared._Z35group_norm_nhwc_bwd_one_pass_kernelI11Bf16IOFp16WLi256ELi16ELi256EEv26Group_norm_nhwc_bwd_params,"aw",@nobits
	.sectionflags	@""
	.align	16
.nv.shared._Z35group_norm_nhwc_bwd_one_pass_kernelI11Bf16IOFp16WLi256ELi16ELi256EEv26Group_norm_nhwc_bwd_params:
	.zero		5216


//--------------------- .nv.shared._Z35group_norm_nhwc_bwd_one_pass_kernelI11Bf16IOFp16WLi512ELi16ELi256EEv26Group_norm_nhwc_bwd_params --------------------------
	.section	.nv.shared._Z35group_norm_nhwc_bwd_one_pass_kernelI11Bf16IOFp16WLi512ELi16ELi256EEv26Group_norm_nhwc_bwd_params,"aw",@nobits
	.sectionflags	@""
	.align	16
.nv.shared._Z35group_norm_nhwc_bwd_one_pass_kernelI11Bf16IOFp16WLi512ELi16ELi256EEv26Group_norm_nhwc_bwd_params:
	.zero		5216


//--------------------- .nv.shared._Z35group_norm_nhwc_bwd_one_pass_kernelI11Fp16IOFp32WLi64ELi16ELi256EEv26Group_norm_nhwc_bwd_params --------------------------
	.section	.nv.shared._Z35group_norm_nhwc_bwd_one_pass_kernelI11Fp16IOFp32WLi64ELi16ELi256EEv26Group_norm_nhwc_bwd_params,"aw",@nobits
	.sectionflags	@""
	.align	16
.nv.shared._Z35group_norm_nhwc_bwd_one_pass_kernelI11Fp16IOFp32WLi64ELi16ELi256EEv26Group_norm_nhwc_bwd_params:
	.zero		5216


//--------------------- .nv.shared._Z35group_norm_nhwc_bwd_one_pass_kernelI11Fp16IOFp32WLi128ELi16ELi256EEv26Group_norm_nhwc_bwd_params --------------------------
	.section	.nv.shared._Z35group_norm_nhwc_bwd_one_pass_kernelI11Fp16IOFp32WLi128ELi16ELi256EEv26Group_norm_nhwc_bwd_params,"aw",@nobits
	.sectionflags	@""
	.align	16
.nv.shared._Z35group_norm_nhwc_bwd_one_pass_kernelI11Fp16IOFp32WLi128ELi16ELi256EEv26Group_norm_nhwc_bwd_params:
	.zero		5216


//--------------------- .nv.shared._Z35group_norm_nhwc_bwd_one_pass_kernelI11Fp16IOFp32WLi256ELi16ELi256EEv26Group_norm_nhwc_bwd_params --------------------------
	.section	.nv.shared._Z35group_norm_nhwc_bwd_one_pass_kernelI11Fp16IOFp32WLi256ELi16ELi256EEv26Group_norm_nhwc_bwd_params,"aw",@nobits
	.sectionflags	@""
	.align	16
.nv.shared._Z35group_norm_nhwc_bwd_one_pass_kernelI11Fp16IOFp32WLi256ELi16ELi256EEv26Group_norm_nhwc_bwd_params:
	.zero		5216


//--------------------- .nv.shared._Z35group_norm_nhwc_bwd_one_pass_kernelI11Fp16IOFp32WLi512ELi16ELi256EEv26Group_norm_nhwc_bwd_params --------------------------
	.section	.nv.shared._Z35group_norm_nhwc_bwd_one_pass_kernelI11Fp16IOFp32WLi512ELi16ELi256EEv26Group_norm_nhwc_bwd_params,"aw",@nobits
	.sectionflags	@""
	.align	16
.nv.shared._Z35group_norm_nhwc_bwd_one_pass_kernelI11Fp16IOFp32WLi512ELi16ELi256EEv26Group_norm_nhwc_bwd_params:
	.zero		5216


//--------------------- .nv.shared._Z35group_norm_nhwc_bwd_one_pass_kernelI11Fp16IOBf16WLi64ELi16ELi256EEv26Group_norm_nhwc_bwd_params --------------------------
	.section	.nv.shared._Z35group_norm_nhwc_bwd_one_pass_kernelI11Fp16IOBf16WLi64ELi16ELi256EEv26Group_norm_nhwc_bwd_params,"aw",@nobits
	.sectionflags	@""
	.align	16
.nv.shared._Z35group_norm_nhwc_bwd_one_pass_kernelI11Fp16IOBf16WLi64ELi16ELi256EEv26Group_norm_nhwc_bwd_params:
	.zero		5216


//--------------------- .nv.shared._Z35group_norm_nhwc_bwd_one_pass_kernelI11Fp16IOBf16WLi128ELi16ELi256EEv26Group_norm_nhwc_bwd_params --------------------------
	.section	.nv.shared._Z35group_norm_nhwc_bwd_one_pass_kernelI11Fp16IOBf16WLi128ELi16ELi256EEv26Group_norm_nhwc_bwd_params,"aw",@nobits
	.sectionflags	@""
	.align	16
.nv.shared._Z35group_norm_nhwc_bwd_one_pass_kernelI11Fp16IOBf16WLi128ELi16ELi256EEv26Group_norm_nhwc_bwd_params:
	.zero		5216


//--------------------- .nv.shared._Z35group_norm_nhwc_bwd_one_pass_kernelI11Fp16IOBf16WLi256ELi16ELi256EEv26Group_norm_nhwc_bwd_params --------------------------
	.section	.nv.shared._Z35group_norm_nhwc_bwd_one_pass_kernelI11Fp16IOBf16WLi256ELi16ELi256EEv26Group_norm_nhwc_bwd_params,"aw",@nobits
	.sectionflags	@""
	.align	16
.nv.shared._Z35group_norm_nhwc_bwd_one_pass_kernelI11Fp16IOBf16WLi256ELi16ELi256EEv26Group_norm_nhwc_bwd_params:
	.zero		5216


//--------------------- .nv.shared._Z35group_norm_nhwc_bwd_one_pass_kernelI11Fp16IOBf16WLi512ELi16ELi256EEv26Group_norm_nhwc_bwd_params --------------------------
	.section	.nv.shared._Z35group_norm_nhwc_bwd_one_pass_kernelI11Fp16IOBf16WLi512ELi16ELi256EEv26Group_norm_nhwc_bwd_params,"aw",@nobits
	.sectionflags	@""
	.align	16
.nv.shared._Z35group_norm_nhwc_bwd_one_pass_kernelI11Fp16IOBf16WLi512ELi16ELi256EEv26Group_norm_nhwc_bwd_params:
	.zero		5216


//--------------------- .nv.shared._Z35group_norm_nhwc_bwd_one_pass_kernelI11Fp16IOFp16WLi64ELi16ELi256EEv26Group_norm_nhwc_bwd_params --------------------------
	.section	.nv.shared._Z35group_norm_nhwc_bwd_one_pass_kernelI11Fp16IOFp16WLi64ELi16ELi256EEv26Group_norm_nhwc_bwd_params,"aw",@nobits
	.sectionflags	@""
	.align	16
.nv.shared._Z35group_norm_nhwc_bwd_one_pass_kernelI11Fp16IOFp16WLi64ELi16ELi256EEv26Group_norm_nhwc_bwd_params:
	.zero		5216


//--------------------- .nv.shared._Z35group_norm_nhwc_bwd_one_pass_kernelI11Fp16IOFp16WLi128ELi16ELi256EEv26Group_norm_nhwc_bwd_params --------------------------
	.section	.nv.shared._Z35group_norm_nhwc_bwd_one_pass_kernelI11Fp16IOFp16WLi128ELi16ELi256EEv26Group_norm_nhwc_bwd_params,"aw",@nobits
	.sectionflags	@""
	.align	16
.nv.shared._Z35group_norm_nhwc_bwd_one_pass_kernelI11Fp16IOFp16WLi128ELi16ELi256EEv26Group_norm_nhwc_bwd_params:
	.zero		5216


//--------------------- .nv.shared._Z35group_norm_nhwc_bwd_one_pass_kernelI11Fp16IOFp16WLi256ELi16ELi256EEv26Group_norm_nhwc_bwd_params --------------------------
	.section	.nv.shared._Z35group_norm_nhwc_bwd_one_pass_kernelI11Fp16IOFp16WLi256ELi16ELi256EEv26Group_norm_nhwc_bwd_params,"aw",@nobits
	.sectionflags	@""
	.align	16
.nv.shared._Z35group_norm_nhwc_bwd_one_pass_kernelI11Fp16IOFp16WLi256ELi16ELi256EEv26Group_norm_nhwc_bwd_params:
	.zero		5216


//--------------------- .nv.shared._Z35group_norm_nhwc_bwd_one_pass_kernelI11Fp16IOFp16WLi512ELi16ELi256EEv26Group_norm_nhwc_bwd_params --------------------------
	.section	.nv.shared._Z35group_norm_nhwc_bwd_one_pass_kernelI11Fp16IOFp16WLi512ELi16ELi256EEv26Group_norm_nhwc_bwd_params,"aw",@nobits
	.sectionflags	@""
	.align	16
.nv.shared._Z35group_norm_nhwc_bwd_one_pass_kernelI11Fp16IOFp16WLi512ELi16ELi256EEv26Group_norm_nhwc_bwd_params:
	.zero		5216


//--------------------- .nv.shared._Z35group_norm_nhwc_bwd_one_pass_kernelI11Fp32IOFp32WLi64ELi16ELi256EEv26Group_norm_nhwc_bwd_params --------------------------
	.section	.nv.shared._Z35group_norm_nhwc_bwd_one_pass_kernelI11Fp32IOFp32WLi64ELi16ELi256EEv26Group_norm_nhwc_bwd_params,"aw",@nobits
	.sectionflags	@""
	.align	16
.nv.shared._Z35group_norm_nhwc_bwd_one_pass_kernelI11Fp32IOFp32WLi64ELi16ELi256EEv26Group_norm_nhwc_bwd_params:
	.zero		5216


//--------------------- .nv.shared._Z35group_norm_nhwc_bwd_one_pass_kernelI11Fp32IOFp32WLi128ELi16ELi256EEv26Group_norm_nhwc_bwd_params --------------------------
	.section	.nv.shared._Z35group_norm_nhwc_bwd_one_pass_kernelI11Fp32IOFp32WLi128ELi16ELi256EEv26Group_norm_nhwc_bwd_params,"aw",@nobits
	.sectionflags	@""
	.align	16
.nv.shared._Z35group_norm_nhwc_bwd_one_pass_kernelI11Fp32IOFp32WLi128ELi16ELi256EEv26Group_norm_nhwc_bwd_params:
	.zero		5216


//--------------------- .nv.shared._Z35group_norm_nhwc_bwd_one_pass_kernelI11Fp32IOFp32WLi256ELi16ELi256EEv26Group_norm_nhwc_bwd_params --------------------------
	.section	.nv.shared._Z35group_norm_nhwc_bwd_one_pass_kernelI11Fp32IOFp32WLi256ELi16ELi256EEv26Group_norm_nhwc_bwd_params,"aw",@nobits
	.sectionflags	@""
	.align	16
.nv.shared._Z35group_norm_nhwc_bwd_one_pass_kernelI11Fp32IOFp32WLi256ELi16ELi256EEv26Group_norm_nhwc_bwd_params:
	.zero		5216


//--------------------- .nv.shared._Z35group_norm_nhwc_bwd_one_pass_kernelI11Fp32IOFp32WLi512ELi16ELi256EEv26Group_norm_nhwc_bwd_params --------------------------
	.section	.nv.shared._Z35group_norm_nhwc_bwd_one_pass_kernelI11Fp32IOFp32WLi512ELi16ELi256EEv26Group_norm_nhwc_bwd_params,"aw",@nobits
	.sectionflags	@""
	.align	16
.nv.shared._Z35group_norm_nhwc_bwd_one_pass_kernelI11Fp32IOFp32WLi512ELi16ELi256EEv26Group_norm_nhwc_bwd_params:
	.zero		5216


//--------------------- .nv.shared._Z35group_norm_nhwc_bwd_one_pass_kernelI11Fp32IOBf16WLi64ELi16ELi256EEv26Group_norm_nhwc_bwd_params --------------------------
	.section	.nv.shared._Z35group_norm_nhwc_bwd_one_pass_kernelI11Fp32IOBf16WLi64ELi16ELi256EEv26Group_norm_nhwc_bwd_params,"aw",@nobits
	.sectionflags	@""
	.align	16
.nv.shared._Z35group_norm_nhwc_bwd_one_pass_kernelI11Fp32IOBf16WLi64ELi16ELi256EEv26Group_norm_nhwc_bwd_params:
	.zero		5216


//--------------------- .nv.shared._Z35group_norm_nhwc_bwd_one_pass_kernelI11Fp32IOBf16WLi128ELi16ELi256EEv26Group_norm_nhwc_bwd_params --------------------------
	.section	.nv.shared._Z35group_norm_nhwc_bwd_one_pass_kernelI11Fp32IOBf16WLi128ELi16ELi256EEv26Group_norm_nhwc_bwd_params,"aw",@nobits
	.sectionflags	@""
	.align	16
.nv.shared._Z35group_norm_nhwc_bwd_one_pass_kernelI11Fp32IOBf16WLi128ELi16ELi256EEv26Group_norm_nhwc_bwd_params:
	.zero		5216


//--------------------- .nv.shared._Z35group_norm_nhwc_bwd_one_pass_kernelI11Fp32IOBf16WLi256ELi16ELi256EEv26Group_norm_nhwc_bwd_params --------------------------
	.section	.nv.shared._Z35group_norm_nhwc_bwd_one_pass_kernelI11Fp32IOBf16WLi256ELi16ELi256EEv26Group_norm_nhwc_bwd_params,"aw",@nobits
	.sectionflags	@""
	.align	16
.nv.shared._Z35group_norm_nhwc_bwd_one_pass_kernelI11Fp32IOBf16WLi256ELi16ELi256EEv26Group_norm_nhwc_bwd_params:
	.zero		5216


//--------------------- .nv.shared._Z35group_norm_nhwc_bwd_one_pass_kernelI11Fp32IOBf16WLi512ELi16ELi256EEv26Group_norm_nhwc_bwd_params --------------------------
	.section	.nv.shared._Z35group_norm_nhwc_bwd_one_pass_kernelI11Fp32IOBf16WLi512ELi16ELi256EEv26Group_norm_nhwc_bwd_params,"aw",@nobits
	.sectionflags	@""
	.align	16
.nv.shared._Z35group_norm_nhwc_bwd_one_pass_kernelI11Fp32IOBf16WLi512ELi16ELi256EEv26Group_norm_nhwc_bwd_params:
	.zero		5216


//--------------------- .nv.shared._Z35group_norm_nhwc_bwd_one_pass_kernelI11Fp32IOFp16WLi64ELi16ELi256EEv26Group_norm_nhwc_bwd_params --------------------------
	.section	.nv.shared._Z35group_norm_nhwc_bwd_one_pass_kernelI11Fp32IOFp16WLi64ELi16ELi256EEv26Group_norm_nhwc_bwd_params,"aw",@nobits
	.sectionflags	@""
	.align	16
.nv.shared._Z35group_norm_nhwc_bwd_one_pass_kernelI11Fp32IOFp16WLi64ELi16ELi256EEv26Group_norm_nhwc_bwd_params:
	.zero		5216


//--------------------- .nv.shared._Z35group_norm_nhwc_bwd_one_pass_kernelI11Fp32IOFp16WLi128ELi16ELi256EEv26Group_norm_nhwc_bwd_params --------------------------
	.section	.nv.shared._Z35group_norm_nhwc_bwd_one_pass_kernelI11Fp32IOFp16WLi128ELi16ELi256EEv26Group_norm_nhwc_bwd_params,"aw",@nobits
	.sectionflags	@""
	.align	16
.nv.shared._Z35group_norm_nhwc_bwd_one_pass_kernelI11Fp32IOFp16WLi128ELi16ELi256EEv26Group_norm_nhwc_bwd_params:
	.zero		5216


//--------------------- .nv.shared._Z35group_norm_nhwc_bwd_one_pass_kernelI11Fp32IOFp16WLi256ELi16ELi256EEv26Group_norm_nhwc_bwd_params --------------------------
	.section	.nv.shared._Z35group_norm_nhwc_bwd_one_pass_kernelI11Fp32IOFp16WLi256ELi16ELi256EEv26Group_norm_nhwc_bwd_params,"aw",@nobits
	.sectionflags	@""
	.align	16
.nv.shared._Z35group_norm_nhwc_bwd_one_pass_kernelI11Fp32IOFp16WLi256ELi16ELi256EEv26Group_norm_nhwc_bwd_params:
	.zero		5216


//--------------------- .nv.shared._Z35group_norm_nhwc_bwd_one_pass_kernelI11Fp32IOFp16WLi512ELi16ELi256EEv26Group_norm_nhwc_bwd_params --------------------------
	.section	.nv.shared._Z35group_norm_nhwc_bwd_one_pass_kernelI11Fp32IOFp16WLi512ELi16ELi256EEv26Group_norm_nhwc_bwd_params,"aw",@nobits
	.sectionflags	@""
	.align	16
.nv.shared._Z35group_norm_nhwc_bwd_one_pass_kernelI11Fp32IOFp16WLi512ELi16ELi256EEv26Group_norm_nhwc_bwd_params:
	.zero		5216


//--------------------- .nv.shared._Z35group_norm_nhwc_fwd_one_pass_kernelI11Bf16IOFp32WLi64ELi16ELi256EEv26Group_norm_nhwc_fwd_params --------------------------
	.section	.nv.shared._Z35group_norm_nhwc_fwd_one_pass_kernelI11Bf16IOFp32WLi64ELi16ELi256EEv26Group_norm_nhwc_fwd_params,"aw",@nobits
	.sectionflags	@""
	.align	8
.nv.shared._Z35group_norm_nhwc_fwd_one_pass_kernelI11Bf16IOFp32WLi64ELi16ELi256EEv26Group_norm_nhwc_fwd_params:
	.zero		1112


//--------------------- .nv.shared._Z35group_norm_nhwc_fwd_one_pass_kernelI11Bf16IOFp32WLi128ELi16ELi256EEv26Group_norm_nhwc_fwd_params --------------------------
	.section	.nv.shared._Z35group_norm_nhwc_fwd_one_pass_kernelI11Bf16IOFp32WLi128ELi16ELi256EEv26Group_norm_nhwc_fwd_params,"aw",@nobits
	.sectionflags	@""
	.align	8
.nv.shared._Z35group_norm_nhwc_fwd_one_pass_kernelI11Bf16IOFp32WLi128ELi16ELi256EEv26Group_norm_nhwc_fwd_params:
	.zero		1112


//--------------------- .nv.shared._Z35group_norm_nhwc_fwd_one_pass_kernelI11Bf16IOFp32WLi256ELi16ELi256EEv26Group_norm_nhwc_fwd_params --------------------------
	.section	.nv.shared._Z35group_norm_nhwc_fwd_one_pass_kernelI11Bf16IOFp32WLi256ELi16ELi256EEv26Group_norm_nhwc_fwd_params,"aw",@nobits
	.sectionflags	@""
	.align	8
.nv.shared._Z35group_norm_nhwc_fwd_one_pass_kernelI11Bf16IOFp32WLi256ELi16ELi256EEv26Group_norm_nhwc_fwd_params:
	.zero		1112


//--------------------- .nv.shared._Z35group_norm_nhwc_fwd_one_pass_kernelI11Bf16IOFp32WLi512ELi16ELi256EEv26Group_norm_nhwc_fwd_params --------------------------
	.section	.nv.shared._Z35group_norm_nhwc_fwd_one_pass_kernelI11Bf16IOFp32WLi512ELi16ELi256EEv26Group_norm_nhwc_fwd_params,"aw",@nobits
	.sectionflags	@""
	.align	8
.nv.shared._Z35group_norm_nhwc_fwd_one_pass_kernelI11Bf16IOFp32WLi512ELi16ELi256EEv26Group_norm_nhwc_fwd_params:
	.zero		1112


//--------------------- .nv.shared._Z35group_norm_nhwc_fwd_one_pass_kernelI11Bf16IOBf16WLi64ELi16ELi256EEv26Group_norm_nhwc_fwd_params --------------------------
	.section	.nv.shared._Z35group_norm_nhwc_fwd_one_pass_kernelI11Bf16IOBf16WLi64ELi16ELi256EEv26Group_norm_nhwc_fwd_params,"aw",@nobits
	.sectionflags	@""
	.align	8
.nv.shared._Z35group_norm_nhwc_fwd_one_pass_kernelI11Bf16IOBf16WLi64ELi16ELi256EEv26Group_norm_nhwc_fwd_params:
	.zero		1112


//--------------------- .nv.shared._Z35group_norm_nhwc_fwd_one_pass_kernelI11Bf16IOBf16WLi128ELi16ELi256EEv26Group_norm_nhwc_fwd_params --------------------------
	.section	.nv.shared._Z35group_norm_nhwc_fwd_one_pass_kernelI11Bf16IOBf16WLi128ELi16ELi256EEv26Group_norm_nhwc_fwd_params,"aw",@nobits
	.sectionflags	@""
	.align	8
.nv.shared._Z35group_norm_nhwc_fwd_one_pass_kernelI11Bf16IOBf16WLi128ELi16ELi256EEv26Group_norm_nhwc_fwd_params:
	.zero		1112


//--------------------- .nv.shared._Z35group_norm_nhwc_fwd_one_pass_kernelI11Bf16IOBf16WLi256ELi16ELi256EEv26Group_norm_nhwc_fwd_params --------------------------
	.section	.nv.shared._Z35group_norm_nhwc_fwd_one_pass_kernelI11Bf16IOBf16WLi256ELi16ELi256EEv26Group_norm_nhwc_fwd_params,"aw",@nobits
	.sectionflags	@""
	.align	8
.nv.shared._Z35group_norm_nhwc_fwd_one_pass_kernelI11Bf16IOBf16WLi256ELi16ELi256EEv26Group_norm_nhwc_fwd_params:
	.zero		1112


//--------------------- .nv.shared._Z35group_norm_nhwc_fwd_one_pass_kernelI11Bf16IOBf16WLi512ELi16ELi256EEv26Group_norm_nhwc_fwd_params --------------------------
	.section	.nv.shared._Z35group_norm_nhwc_fwd_one_pass_kernelI11Bf16IOBf16WLi512ELi16ELi256EEv26Group_norm_nhwc_fwd_params,"aw",@nobits
	.sectionflags	@""
	.align	8
.nv.shared._Z35group_norm_nhwc_fwd_one_pass_kernelI11Bf16IOBf16WLi512ELi16ELi256EEv26Group_norm_nhwc_fwd_params:
	.zero		1112


//--------------------- .nv.shared._Z35group_norm_nhwc_fwd_one_pass_kernelI11Bf16IOFp16WLi64ELi16ELi256EEv26Group_norm_nhwc_fwd_params --------------------------
	.section	.nv.shared._Z35group_norm_nhwc_fwd_one_pass_kernelI11Bf16IOFp16WLi64ELi16ELi256EEv26Group_norm_nhwc_fwd_params,"aw",@nobits
	.sectionflags	@""
	.align	8
.nv.shared._Z35group_norm_nhwc_fwd_one_pass_kernelI11Bf16IOFp16WLi64ELi16ELi256EEv26Group_norm_nhwc_fwd_params:
	.zero		1112


//--------------------- .nv.shared._Z35group_norm_nhwc_fwd_one_pass_kernelI11Bf16IOFp16WLi128ELi16ELi256EEv26Group_norm_nhwc_fwd_params --------------------------
	.section	.nv.shared._Z35group_norm_nhwc_fwd_one_pass_kernelI11Bf16IOFp16WLi128ELi16ELi256EEv26Group_norm_nhwc_fwd_params,"aw",@nobits
	.sectionflags	@""
	.align	8
.nv.shared._Z35group_norm_nhwc_fwd_one_pass_kernelI11Bf16IOFp16WLi128ELi16ELi256EEv26Group_norm_nhwc_fwd_params:
	.zero		1112


//--------------------- .nv.shared._Z35group_norm_nhwc_fwd_one_pass_kernelI11Bf16IOFp16WLi256ELi16ELi256EEv26Group_norm_nhwc_fwd_params --------------------------
	.section	.nv.shared._Z35group_norm_nhwc_fwd_one_pass_kernelI11Bf16IOFp16WLi256ELi16ELi256EEv26Group_norm_nhwc_fwd_params,"aw",@nobits
	.sectionflags	@""
	.align	8
.nv.shared._Z35group_norm_nhwc_fwd_one_pass_kernelI11Bf16IOFp16WLi256ELi16ELi256EEv26Group_norm_nhwc_fwd_params:
	.zero		1112


//--------------------- .nv.shared._Z35group_norm_nhwc_fwd_one_pass_kernelI11Bf16IOFp16WLi512ELi16ELi256EEv26Group_norm_nhwc_fwd_params --------------------------
	.section	.nv.shared._Z35group_norm_nhwc_fwd_one_pass_kernelI11Bf16IOFp16WLi512ELi16ELi256EEv26Group_norm_nhwc_fwd_params,"aw",@nobits
	.sectionflags	@""
	.align	8
.nv.shared._Z35group_norm_nhwc_fwd_one_pass_kernelI11Bf16IOFp16WLi512ELi16ELi256EEv26Group_norm_nhwc_fwd_params:
	.zero		1112


//--------------------- .nv.shared._Z35group_norm_nhwc_fwd_one_pass_kernelI11Fp16IOFp32WLi64ELi16ELi256EEv26Group_norm_nhwc_fwd_params --------------------------
	.section	.nv.shared._Z35group_norm_nhwc_fwd_one_pass_kernelI11Fp16IOFp32WLi64ELi16ELi256EEv26Group_norm_nhwc_fwd_params,"aw",@nobits
	.sectionflags	@""
	.align	8
.nv.shared._Z35group_norm_nhwc_fwd_one_pass_kernelI11Fp16IOFp32WLi64ELi16ELi256EEv26Group_norm_nhwc_fwd_params:
	.zero		1112


//--------------------- .nv.shared._Z35group_norm_nhwc_fwd_one_pass_kernelI11Fp16IOFp32WLi128ELi16ELi256EEv26Group_norm_nhwc_fwd_params --------------------------
	.section	.nv.shared._Z35group_norm_nhwc_fwd_one_pass_kernelI11Fp16IOFp32WLi128ELi16ELi256EEv26Group_norm_nhwc_fwd_params,"aw",@nobits
	.sectionflags	@""
	.align	8
.nv.shared._Z35group_norm_nhwc_fwd_one_pass_kernelI11Fp16IOFp32WLi128ELi16ELi256EEv26Group_norm_nhwc_fwd_params:
	.zero		1112


//--------------------- .nv.shared._Z35group_norm_nhwc_fwd_one_pass_kernelI11Fp16IOFp32WLi256ELi16ELi256EEv26Group_norm_nhwc_fwd_params --------------------------
	.section	.nv.shared._Z35group_norm_nhwc_fwd_one_pass_kernelI11Fp16IOFp32WLi256ELi16ELi256EEv26Group_norm_nhwc_fwd_params,"aw",@nobits
	.sectionflags	@""
	.align	8
.nv.shared._Z35group_norm_nhwc_fwd_one_pass_kernelI11Fp16IOFp32WLi256ELi16ELi256EEv26Group_norm_nhwc_fwd_params:
	.zero		1112


//--------------------- .nv.shared._Z35group_norm_nhwc_fwd_one_pass_kernelI11Fp16IOFp32WLi512ELi16ELi256EEv26Group_norm_nhwc_fwd_params --------------------------
	.section	.nv.shared._Z35group_norm_nhwc_fwd_one_pass_kernelI11Fp16IOFp32WLi512ELi16ELi256EEv26Group_norm_nhwc_fwd_params,"aw",@nobits
	.sectionflags	@""
	.align	8
.nv.shared._Z35group_norm_nhwc_fwd_one_pass_kernelI11Fp16IOFp32WLi512ELi16ELi256EEv26Group_norm_nhwc_fwd_params:
	.zero		1112


//--------------------- .nv.shared._Z35group_norm_nhwc_fwd_one_pass_kernelI11Fp16IOBf16WLi64ELi16ELi256EEv26Group_norm_nhwc_fwd_params --------------------------
	.section	.nv.shared._Z35group_norm_nhwc_fwd_one_pass_kernelI11Fp16IOBf16WLi64ELi16ELi256EEv26Group_norm_nhwc_fwd_params,"aw",@nobits
	.sectionflags	@""
	.align	8
.nv.shared._Z35group_norm_nhwc_fwd_one_pass_kernelI11Fp16IOBf16WLi64ELi16ELi256EEv26Group_norm_nhwc_fwd_params:
	.zero		1112


//--------------------- .nv.shared._Z35group_norm_nhwc_fwd_one_pass_kernelI11Fp16IOBf16WLi128ELi16ELi256EEv26Group_norm_nhwc_fwd_params --------------------------
	.section	.nv.shared._Z35group_norm_nhwc_fwd_one_pass_kernelI11Fp16IOBf16WLi128ELi16ELi256EEv26Group_norm_nhwc_fwd_params,"aw",@nobits
	.sectionflags	@""
	.align	8
.nv.shared._Z35group_norm_nhwc_fwd_one_pass_kernelI11Fp16IOBf16WLi128ELi16ELi256EEv26Group_norm_nhwc_fwd_params:
	.zero		1112


//--------------------- .nv.shared._Z35group_norm_nhwc_fwd_one_pass_kernelI11Fp16IOBf16WLi256ELi16ELi256EEv26Group_norm_nhwc_fwd_params --------------------------
	.section	.nv.shared._Z35group_norm_nhwc_fwd_one_pass_kernelI11Fp16IOBf16WLi256ELi16ELi256EEv26Group_norm_nhwc_fwd_params,"aw",@nobits
	.sectionflags	@""
	.align	8
.nv.shared._Z35group_norm_nhwc_fwd_one_pass_kernelI11Fp16IOBf16WLi256ELi16ELi256EEv26Group_norm_nhwc_fwd_params:
	.zero		1112


//--------------------- .nv.shared._Z35group_norm_nhwc_fwd_one_pass_kernelI11Fp16IOBf16WLi512ELi16ELi256EEv26Group_norm_nhwc_fwd_params --------------------------
	.section	.nv.shared._Z35group_norm_nhwc_fwd_one_pass_kernelI11Fp16IOBf16WLi512ELi16ELi256EEv26Group_norm_nhwc_fwd_params,"aw",@nobits
	.sectionflags	@""
	.align	8
.nv.shared._Z35group_norm_nhwc_fwd_one_pass_kernelI11Fp16IOBf16WLi512ELi16ELi256EEv26Group_norm_nhwc_fwd_params:
	.zero		1112


//--------------------- .nv.shared._Z35group_norm_nhwc_fwd_one_pass_kernelI11Fp16IOFp16WLi64ELi16ELi256EEv26Group_norm_nhwc_fwd_params --------------------------
	.section	.nv.shared._Z35group_norm_nhwc_fwd_one_pass_kernelI11Fp16IOFp16WLi64ELi16ELi256EEv26Group_norm_nhwc_fwd_params,"aw",@nobits
	.sectionflags	@""
	.align	8
.nv.shared._Z35group_norm_nhwc_fwd_one_pass_kernelI11Fp16IOFp16WLi64ELi16ELi256EEv26Group_norm_nhwc_fwd_params:
	.zero		1112


//--------------------- .nv.shared._Z35group_norm_nhwc_fwd_one_pass_kernelI11Fp16IOFp16WLi128ELi16ELi256EEv26Group_norm_nhwc_fwd_params --------------------------
	.section	.nv.shared._Z35group_norm_nhwc_fwd_one_pass_kernelI11Fp16IOFp16WLi128ELi16ELi256EEv26Group_norm_nhwc_fwd_params,"aw",@nobits
	.sectionflags	@""
	.align	8
.nv.shared._Z35group_norm_nhwc_fwd_one_pass_kernelI11Fp16IOFp16WLi128ELi16ELi256EEv26Group_norm_nhwc_fwd_params:
	.zero		1112


//--------------------- .nv.shared._Z35group_norm_nhwc_fwd_one_pass_kernelI11Fp16IOFp16WLi256ELi16ELi256EEv26Group_norm_nhwc_fwd_params --------------------------
	.section	.nv.shared._Z35group_norm_nhwc_fwd_one_pass_kernelI11Fp16IOFp16WLi256ELi16ELi256EEv26Group_norm_nhwc_fwd_params,"aw",@nobits
	.sectionflags	@""
	.align	8
.nv.shared._Z35group_norm_nhwc_fwd_one_pass_kernelI11Fp16IOFp16WLi256ELi16ELi256EEv26Group_norm_nhwc_fwd_params:
	.zero		1112


//--------------------- .nv.shared._Z35group_norm_nhwc_fwd_one_pass_kernelI11Fp16IOFp16WLi512ELi16ELi256EEv26Group_norm_nhwc_fwd_params --------------------------
	.section	.nv.shared._Z35group_norm_nhwc_fwd_one_pass_kernelI11Fp16IOFp16WLi512ELi16ELi256EEv26Group_norm_nhwc_fwd_params,"aw",@nobits
	.sectionflags	@""
	.align	8
.nv.shared._Z35group_norm_nhwc_fwd_one_pass_kernelI11Fp16IOFp16WLi512ELi16ELi256EEv26Group_norm_nhwc_fwd_params:
	.zero		1112


//--------------------- .nv.shared._Z35group_norm_nhwc_fwd_one_pass_kernelI11Fp32IOFp32WLi64ELi16ELi256EEv26Group_norm_nhwc_fwd_params --------------------------
	.section	.nv.shared._Z35group_norm_nhwc_fwd_one_pass_kernelI11Fp32IOFp32WLi64ELi16ELi256EEv26Group_norm_nhwc_fwd_params,"aw",@nobits
	.sectionflags	@""
	.align	8
.nv.shared._Z35group_norm_nhwc_fwd_one_pass_kernelI11Fp32IOFp32WLi64ELi16ELi256EEv26Group_norm_nhwc_fwd_params:
	.zero		1112


//--------------------- .nv.shared._Z35group_norm_nhwc_fwd_one_pass_kernelI11Fp32IOFp32WLi128ELi16ELi256EEv26Group_norm_nhwc_fwd_params --------------------------
	.section	.nv.shared._Z35group_norm_nhwc_fwd_one_pass_kernelI11Fp32IOFp32WLi128ELi16ELi256EEv26Group_norm_nhwc_fwd_params,"aw",@nobits
	.sectionflags	@""
	.align	8
.nv.shared._Z35group_norm_nhwc_fwd_one_pass_kernelI11Fp32IOFp32WLi128ELi16ELi256EEv26Group_norm_nhwc_fwd_params:
	.zero		1112


//--------------------- .nv.shared._Z35group_norm_nhwc_fwd_one_pass_kernelI11Fp32IOFp32WLi256ELi16ELi256EEv26Group_norm_nhwc_fwd_params --------------------------
	.section	.nv.shared._Z35group_norm_nhwc_fwd_one_pass_kernelI11Fp32IOFp32WLi256ELi16ELi256EEv26Group_norm_nhwc_fwd_params,"aw",@nobits
	.sectionflags	@""
	.align	8
.nv.shared._Z35group_norm_nhwc_fwd_one_pass_kernelI11Fp32IOFp32WLi256ELi16ELi256EEv26Group_norm_nhwc_fwd_params:
	.zero		1112


//--------------------- .nv.shared._Z35group_norm_nhwc_fwd_one_pass_kernelI11Fp32IOFp32WLi512ELi16ELi256EEv26Group_norm_nhwc_fwd_params --------------------------
	.section	.nv.shared._Z35group_norm_nhwc_fwd_one_pass_kernelI11Fp32IOFp32WLi512ELi16ELi256EEv26Group_norm_nhwc_fwd_params,"aw",@nobits
	.sectionflags	@""
	.align	8
.nv.shared._Z35group_norm_nhwc_fwd_one_pass_kernelI11Fp32IOFp32WLi512ELi16ELi256EEv26Group_norm_nhwc_fwd_params:
	.zero		1112


//--------------------- .nv.shared._Z35group_norm_nhwc_fwd_one_pass_kernelI11Fp32IOBf16WLi64ELi16ELi256EEv26Group_norm_nhwc_fwd_params --------------------------
	.section	.nv.shared._Z35group_norm_nhwc_fwd_one_pass_kernelI11Fp32IOBf16WLi64ELi16ELi256EEv26Group_norm_nhwc_fwd_params,"aw",@nobits
	.sectionflags	@""
	.align	8
.nv.shared._Z35group_norm_nhwc_fwd_one_pass_kernelI11Fp32IOBf16WLi64ELi16ELi256EEv26Group_norm_nhwc_fwd_params:
	.zero		1112


//--------------------- .nv.shared._Z35group_norm_nhwc_fwd_one_pass_kernelI11Fp32IOBf16WLi128ELi16ELi256EEv26Group_norm_nhwc_fwd_params --------------------------
	.section	.nv.shared._Z35group_norm_nhwc_fwd_one_pass_kernelI11Fp32IOBf16WLi128ELi16ELi256EEv26Group_norm_nhwc_fwd_params,"aw",@nobits
	.sectionflags	@""
	.align	8
.nv.shared._Z35group_norm_nhwc_fwd_one_pass_kernelI11Fp32IOBf16WLi128ELi16ELi256EEv26Group_norm_nhwc_fwd_params:
	.zero		1112


//--------------------- .nv.shared._Z35group_norm_nhwc_fwd_one_pass_kernelI11Fp32IOBf16WLi256ELi16ELi256EEv26Group_norm_nhwc_fwd_params --------------------------
	.section	.nv.shared._Z35group_norm_nhwc_fwd_one_pass_kernelI11Fp32IOBf16WLi256ELi16ELi256EEv26Group_norm_nhwc_fwd_params,"aw",@nobits
	.sectionflags	@""
	.align	8
.nv.shared._Z35group_norm_nhwc_fwd_one_pass_kernelI11Fp32IOBf16WLi256ELi16ELi256EEv26Group_norm_nhwc_fwd_params:
	.zero		1112


//--------------------- .nv.shared._Z35group_norm_nhwc_fwd_one_pass_kernelI11Fp32IOBf16WLi512ELi16ELi256EEv26Group_norm_nhwc_fwd_params --------------------------
	.section	.nv.shared._Z35group_norm_nhwc_fwd_one_pass_kernelI11Fp32IOBf16WLi512ELi16ELi256EEv26Group_norm_nhwc_fwd_params,"aw",@nobits
	.sectionflags	@""
	.align	8
.nv.shared._Z35group_norm_nhwc_fwd_one_pass_kernelI11Fp32IOBf16WLi512ELi16ELi256EEv26Group_norm_nhwc_fwd_params:
	.zero		1112


//--------------------- .nv.shared._Z35group_norm_nhwc_fwd_one_pass_kernelI11Fp32IOFp16WLi64ELi16ELi256EEv26Group_norm_nhwc_fwd_params --------------------------
	.section	.nv.shared._Z35group_norm_nhwc_fwd_one_pass_kernelI11Fp32IOFp16WLi64ELi16ELi256EEv26Group_norm_nhwc_fwd_params,"aw",@nobits
	.sectionflags	@""
	.align	8
.nv.shared._Z35group_norm_nhwc_fwd_one_pass_kernelI11Fp32IOFp16WLi64ELi16ELi256EEv26Group_norm_nhwc_fwd_params:
	.zero		1112


//--------------------- .nv.shared._Z35group_norm_nhwc_fwd_one_pass_kernelI11Fp32IOFp16WLi128ELi16ELi256EEv26Group_norm_nhwc_fwd_params --------------------------
	.section	.nv.shared._Z35group_norm_nhwc_fwd_one_pass_kernelI11Fp32IOFp16WLi128ELi16ELi256EEv26Group_norm_nhwc_fwd_params,"aw",@nobits
	.sectionflags	@""
	.align	8
.nv.shared._Z35group_norm_nhwc_fwd_one_pass_kernelI11Fp32IOFp16WLi128ELi16ELi256EEv26Group_norm_nhwc_fwd_params:
	.zero		1112


//--------------------- .nv.shared._Z35group_norm_nhwc_fwd_one_pass_kernelI11Fp32IOFp16WLi256ELi16ELi256EEv26Group_norm_nhwc_fwd_params --------------------------
	.section	.nv.shared._Z35group_norm_nhwc_fwd_one_pass_kernelI11Fp32IOFp16WLi256ELi16ELi256EEv26Group_norm_nhwc_fwd_params,"aw",@nobits
	.sectionflags	@""
	.align	8
.nv.shared._Z35group_norm_nhwc_fwd_one_pass_kernelI11Fp32IOFp16WLi256ELi16ELi256EEv26Group_norm_nhwc_fwd_params:
	.zero		1112


//--------------------- .nv.shared._Z35group_norm_nhwc_fwd_one_pass_kernelI11Fp32IOFp16WLi512ELi16ELi256EEv26Group_norm_nhwc_fwd_params --------------------------
	.section	.nv.shared._Z35group_norm_nhwc_fwd_one_pass_kernelI11Fp32IOFp16WLi512ELi16ELi256EEv26Group_norm_nhwc_fwd_params,"aw",@nobits
	.sectionflags	@""
	.align	8
.nv.shared._Z35group_norm_nhwc_fwd_one_pass_kernelI11Fp32IOFp16WLi512ELi16ELi256EEv26Group_norm_nhwc_fwd_params:
	.zero		1112


//--------------------- .nv.constant0._ZN3cub18CUB_300001_SM_10306detail11EmptyKernelIvEEvv --------------------------
	.section	.nv.constant0._ZN3cub18CUB_300001_SM_10306detail11EmptyKernelIvEEvv,"a",@progbits
	.sectionflags	@""
	.align	4
.nv.constant0._ZN3cub18CUB_300001_SM_10306detail11EmptyKernelIvEEvv:
	.zero		896


//--------------------- .nv.constant0._Z35group_norm_nhwc_bwd_one_pass_kernelI11Bf16IOFp32WLi64ELi16ELi256EEv26Group_norm_nhwc_bwd_params --------------------------
	.section	.nv.constant0._Z35group_norm_nhwc_bwd_one_pass_kernelI11Bf16IOFp32WLi64ELi16ELi256EEv26Group_norm_nhwc_bwd_params,"a",@progbits
	.sectionflags	@""
	.align	4
.nv.constant0._Z35group_norm_nhwc_bwd_one_pass_kernelI11Bf16IOFp32WLi64ELi16ELi256EEv26Group_norm_nhwc_bwd_params:
	.zero		1080


//--------------------- .nv.constant0._Z35group_norm_nhwc_bwd_one_pass_kernelI11Bf16IOFp32WLi128ELi16ELi256EEv26Group_norm_nhwc_bwd_params --------------------------
	.section	.nv.constant0._Z35group_norm_nhwc_bwd_one_pass_kernelI11Bf16IOFp32WLi128ELi16ELi256EEv26Group_norm_nhwc_bwd_params,"a",@progbits
	.sectionflags	@""
	.align	4
.nv.constant0._Z35group_norm_nhwc_bwd_one_pass_kernelI11Bf16IOFp32WLi128ELi16ELi256EEv26Group_norm_nhwc_bwd_params:
	.zero		1080


//--------------------- .nv.constant0._Z35group_norm_nhwc_bwd_one_pass_kernelI11Bf16IOFp32WLi256ELi16ELi256EEv26Group_norm_nhwc_bwd_params --------------------------
	.section	.nv.constant0._Z35group_norm_nhwc_bwd_one_pass_kernelI11Bf16IOFp32WLi256ELi16ELi256EEv26Group_norm_nhwc_bwd_params,"a",@progbits
	.sectionflags	@""
	.align	4
.nv.constant0._Z35group_norm_nhwc_bwd_one_pass_kernelI11Bf16IOFp32WLi256ELi16ELi256EEv26Group_norm_nhwc_bwd_params:
	.zero		1080


//--------------------- .nv.constant0._Z35group_norm_nhwc_bwd_one_pass_kernelI11Bf16IOFp32WLi512ELi16ELi256EEv26Group_norm_nhwc_bwd_params --------------------------
	.section	.nv.constant0._Z35group_norm_nhwc_bwd_one_pass_kernelI11Bf16IOFp32WLi512ELi16ELi256EEv26Group_norm_nhwc_bwd_params,"a",@progbits
	.sectionflags	@""
	.align	4
.nv.constant0._Z35group_norm_nhwc_bwd_one_pass_kernelI11Bf16IOFp32WLi512ELi16ELi256EEv26Group_norm_nhwc_bwd_params:
	.zero		1080


//--------------------- .nv.constant0._Z35group_norm_nhwc_bwd_one_pass_kernelI11Bf16IOBf16WLi64ELi16ELi256EEv26Group_norm_nhwc_bwd_params --------------------------
	.section	.nv.constant0._Z35group_norm_nhwc_bwd_one_pass_kernelI11Bf16IOBf16WLi64ELi16ELi256EEv26Group_norm_nhwc_bwd_params,"a",@progbits
	.sectionflags	@""
	.align	4
.nv.constant0._Z35group_norm_nhwc_bwd_one_pass_kernelI11Bf16IOBf16WLi64ELi16ELi256EEv26Group_norm_nhwc_bwd_params:
	.zero		1080


//--------------------- .nv.constant0._Z35group_norm_nhwc_bwd_one_pass_kernelI11Bf16IOBf16WLi128ELi16ELi256EEv26Group_norm_nhwc_bwd_params --------------------------
	.section	.nv.constant0._Z35group_norm_nhwc_bwd_one_pass_kernelI11Bf16IOBf16WLi128ELi16ELi256EEv26Group_norm_nhwc_bwd_params,"a",@progbits
	.sectionflags	@""
	.align	4
.nv.constant0._Z35group_norm_nhwc_bwd_one_pass_kernelI11Bf16IOBf16WLi128ELi16ELi256EEv26Group_norm_nhwc_bwd_params:
	.zero		1080


//--------------------- .nv.constant0._Z35group_norm_nhwc_bwd_one_pass_kernelI11Bf16IOBf16WLi256ELi16ELi256EEv26Group_norm_nhwc_bwd_params --------------------------
	.section	.nv.constant0._Z35group_norm_nhwc_bwd_one_pass_kernelI11Bf16IOBf16WLi256ELi16ELi256EEv26Group_norm_nhwc_bwd_params,"a",@progbits
	.sectionflags	@""
	.align	4
.nv.constant0._Z35group_norm_nhwc_bwd_one_pass_kernelI11Bf16IOBf16WLi256ELi16ELi256EEv26Group_norm_nhwc_bwd_params:
	.zero		1080


//--------------------- .nv.constant0._Z35group_norm_nhwc_bwd_one_pass_kernelI11Bf16IOBf16WLi512ELi16ELi256EEv26Group_norm_nhwc_bwd_params --------------------------
	.section	.nv.constant0._Z35group_norm_nhwc_bwd_one_pass_kernelI11Bf16IOBf16WLi512ELi16ELi256EEv26Group_norm_nhwc_bwd_params,"a",@progbits
	.sectionflags	@""
	.align	4
.nv.constant0._Z35group_norm_nhwc_bwd_one_pass_kernelI11Bf16IOBf16WLi512ELi16ELi256EEv26Group_norm_nhwc_bwd_params:
	.zero		1080


//--------------------- .nv.constant0._Z35group_norm_nhwc_bwd_one_pass_kernelI11Bf16IOFp16WLi64ELi16ELi256EEv26Group_norm_nhwc_bwd_params --------------------------
	.section	.nv.constant0._Z35group_norm_nhwc_bwd_one_pass_kernelI11Bf16IOFp16WLi64ELi16ELi256EEv26Group_norm_nhwc_bwd_params,"a",@progbits
	.sectionflags	@""
	.align	4
.nv.constant0._Z35group_norm_nhwc_bwd_one_pass_kernelI11Bf16IOFp16WLi64ELi16ELi256EEv26Group_norm_nhwc_bwd_params:
	.zero		1080


//--------------------- .nv.constant0._Z35group_norm_nhwc_bwd_one_pass_kernelI11Bf16IOFp16WLi128ELi16ELi256EEv26Group_norm_nhwc_bwd_params --------------------------
	.section	.nv.constant0._Z35group_norm_nhwc_bwd_one_pass_kernelI11Bf16IOFp16WLi128ELi16ELi256EEv26Group_norm_nhwc_bwd_params,"a",@progbits
	.sectionflags	@""
	.align	4
.nv.constant0._Z35group_norm_nhwc_bwd_one_pass_kernelI11Bf16IOFp16WLi128ELi16ELi256EEv26Group_norm_nhwc_bwd_params:
	.zero		1080


//--------------------- .nv.constant0._Z35group_norm_nhwc_bwd_one_pass_kernelI11Bf16IOFp16WLi256ELi16ELi256EEv26Group_norm_nhwc_bwd_params --------------------------
	.section	.nv.constant0._Z35group_norm_nhwc_bwd_one_pass_kernelI11Bf16IOFp16WLi256ELi16ELi256EEv26Group_norm_nhwc_bwd_params,"a",@progbits
	.sectionflags	@""
	.align	4
.nv.constant0._Z35group_norm_nhwc_bwd_one_pass_kernelI11Bf16IOFp16WLi256ELi16ELi256EEv26Group_norm_nhwc_bwd_params:
	.zero		1080


//--------------------- .nv.constant0._Z35group_norm_nhwc_bwd_one_pass_kernelI11Bf16IOFp16WLi512ELi16ELi256EEv26Group_norm_nhwc_bwd_params --------------------------
	.section	.nv.constant0._Z35group_norm_nhwc_bwd_one_pass_kernelI11Bf16IOFp16WLi512ELi16ELi256EEv26Group_norm_nhwc_bwd_params,"a",@progbits
	.sectionflags	@""
	.align	4
.nv.constant0._Z35group_norm_nhwc_bwd_one_pass_kernelI11Bf16IOFp16WLi512ELi16ELi256EEv26Group_norm_nhwc_bwd_params:
	.zero		1080


//--------------------- .nv.constant0._Z35group_norm_nhwc_bwd_one_pass_kernelI11Fp16IOFp32WLi64ELi16ELi256EEv26Group_norm_nhwc_bwd_params --------------------------
	.section	.nv.constant0._Z35group_norm_nhwc_bwd_one_pass_kernelI11Fp16IOFp32WLi64ELi16ELi256EEv26Group_norm_nhwc_bwd_params,"a",@progbits
	.sectionflags	@""
	.align	4
.nv.constant0._Z35group_norm_nhwc_bwd_one_pass_kernelI11Fp16IOFp32WLi64ELi16ELi256EEv26Group_norm_nhwc_bwd_params:
	.zero		1080


//--------------------- .nv.constant0._Z35group_norm_nhwc_bwd_one_pass_kernelI11Fp16IOFp32WLi128ELi16ELi256EEv26Group_norm_nhwc_bwd_params --------------------------
	.section	.nv.constant0._Z35group_norm_nhwc_bwd_one_pass_kernelI11Fp16IOFp32WLi128ELi16ELi256EEv26Group_norm_nhwc_bwd_params,"a",@progbits
	.sectionflags	@""
	.align	4
.nv.constant0._Z35group_norm_nhwc_bwd_one_pass_kernelI11Fp16IOFp32WLi128ELi16ELi256EEv26Group_norm_nhwc_bwd_params:
	.zero		1080


//--------------------- .nv.constant0._Z35group_norm_nhwc_bwd_one_pass_kernelI11Fp16IOFp32WLi256ELi16ELi256EEv26Group_norm_nhwc_bwd_params --------------------------
	.section	.nv.constant0._Z35group_norm_nhwc_bwd_one_pass_kernelI11Fp16IOFp32WLi256ELi16ELi256EEv26Group_norm_nhwc_bwd_params,"a",@progbits
	.sectionflags	@""
	.align	4
.nv.constant0._Z35group_norm_nhwc_bwd_one_pass_kernelI11Fp16IOFp32WLi256ELi16ELi256EEv26Group_norm_nhwc_bwd_params:
	.zero		1080


//--------------------- .nv.constant0._Z35group_norm_nhwc_bwd_one_pass_kernelI11Fp16IOFp32WLi512ELi16ELi256EEv26Group_norm_nhwc_bwd_params --------------------------
	.section	.nv.constant0._Z35group_norm_nhwc_bwd_one_pass_kernelI11Fp16IOFp32WLi512ELi16ELi256EEv26Group_norm_nhwc_bwd_params,"a",@progbits
	.sectionflags	@""
	.align	4
.nv.constant0._Z35group_norm_nhwc_bwd_one_pass_kernelI11Fp16IOFp32WLi512ELi16ELi256EEv26Group_norm_nhwc_bwd_params:
	.zero		1080


//--------------------- .nv.constant0._Z35group_norm_nhwc_bwd_one_pass_kernelI11Fp16IOBf16WLi64ELi16ELi256EEv26Group_norm_nhwc_bwd_params --------------------------
	.section	.nv.constant0._Z35group_norm_nhwc_bwd_one_pass_kernelI11Fp16IOBf16WLi64ELi16ELi256EEv26Group_norm_nhwc_bwd_params,"a",@progbits
	.sectionflags	@""
	.align	4
.nv.constant0._Z35group_norm_nhwc_bwd_one_pass_kernelI11Fp16IOBf16WLi64ELi16ELi256EEv26Group_norm_nhwc_bwd_params:
	.zero		1080


//--------------------- .nv.constant0._Z35group_norm_nhwc_bwd_one_pass_kernelI11Fp16IOBf16WLi128ELi16ELi256EEv26Group_norm_nhwc_bwd_params --------------------------
	.section	.nv.constant0._Z35group_norm_nhwc_bwd_one_pass_kernelI11Fp16IOBf16WLi128ELi16ELi256EEv26Group_norm_nhwc_bwd_params,"a",@progbits
	.sectionflags	@""
	.align	4
.nv.constant0._Z35group_norm_nhwc_bwd_one_pass_kernelI11Fp16IOBf16WLi128ELi16ELi256EEv26Group_norm_nhwc_bwd_params:
	.zero		1080


//--------------------- .nv.constant0._Z35group_norm_nhwc_bwd_one_pass_kernelI11Fp16IOBf16WLi256ELi16ELi256EEv26Group_norm_nhwc_bwd_params --------------------------
	.section	.nv.constant0._Z35group_norm_nhwc_bwd_one_pass_kernelI11Fp16IOBf16WLi256ELi16ELi256EEv26Group_norm_nhwc_bwd_params,"a",@progbits
	.sectionflags	@""
	.align	4
.nv.constant0._Z35group_norm_nhwc_bwd_one_pass_kernelI11Fp16IOBf16WLi256ELi16ELi256EEv26Group_norm_nhwc_bwd_params:
	.zero		1080


//--------------------- .nv.constant0._Z35group_norm_nhwc_bwd_one_pass_kernelI11Fp16IOBf16WLi512ELi16ELi256EEv26Group_norm_nhwc_bwd_params --------------------------
	.section	.nv.constant0._Z35group_norm_nhwc_bwd_one_pass_kernelI11Fp16IOBf16WLi512ELi16ELi256EEv26Group_norm_nhwc_bwd_params,"a",@progbits
	.sectionflags	@""
	.align	4
.nv.constant0._Z35group_norm_nhwc_bwd_one_pass_kernelI11Fp16IOBf16WLi512ELi16ELi256EEv26Group_norm_nhwc_bwd_params:
	.zero		1080


//--------------------- .nv.constant0._Z35group_norm_nhwc_bwd_one_pass_kernelI11Fp16IOFp16WLi64ELi16ELi256EEv26Group_norm_nhwc_bwd_params --------------------------
	.section	.nv.constant0._Z35group_norm_nhwc_bwd_one_pass_kernelI11Fp16IOFp16WLi64ELi16ELi256EEv26Group_norm_nhwc_bwd_params,"a",@progbits
	.sectionflags	@""
	.align	4
.nv.constant0._Z35group_norm_nhwc_bwd_one_pass_kernelI11Fp16IOFp16WLi64ELi16ELi256EEv26Group_norm_nhwc_bwd_params:
	.zero		1080


//--------------------- .nv.constant0._Z35group_norm_nhwc_bwd_one_pass_kernelI11Fp16IOFp16WLi128ELi16ELi256EEv26Group_norm_nhwc_bwd_params --------------------------
	.section	.nv.constant0._Z35group_norm_nhwc_bwd_one_pass_kernelI11Fp16IOFp16WLi128ELi16ELi256EEv26Group_norm_nhwc_bwd_params,"a",@progbits
	.sectionflags	@""
	.align	4
.nv.constant0._Z35group_norm_nhwc_bwd_one_pass_kernelI11Fp16IOFp16WLi128ELi16ELi256EEv26Group_norm_nhwc_bwd_params:
	.zero		1080


//--------------------- .nv.constant0._Z35group_norm_nhwc_bwd_one_pass_kernelI11Fp16IOFp16WLi256ELi16ELi256EEv26Group_norm_nhwc_bwd_params --------------------------
	.section	.nv.constant0._Z35group_norm_nhwc_bwd_one_pass_kernelI11Fp16IOFp16WLi256ELi16ELi256EEv26Group_norm_nhwc_bwd_params,"a",@progbits
	.sectionflags	@""
	.align	4
.nv.constant0._Z35group_norm_nhwc_bwd_one_pass_kernelI11Fp16IOFp16WLi256ELi16ELi256EEv26Group_norm_nhwc_bwd_params:
	.zero		1080


//--------------------- .nv.constant0._Z35group_norm_nhwc_bwd_one_pass_kernelI11Fp16IOFp16WLi512ELi16ELi256EEv26Group_norm_nhwc_bwd_params --------------------------
	.section	.nv.constant0._Z35group_norm_nhwc_bwd_one_pass_kernelI11Fp16IOFp16WLi512ELi16ELi256EEv26Group_norm_nhwc_bwd_params,"a",@progbits
	.sectionflags	@""
	.align	4
.nv.constant0._Z35group_norm_nhwc_bwd_one_pass_kernelI11Fp16IOFp16WLi512ELi16ELi256EEv26Group_norm_nhwc_bwd_params:
	.zero		1080


//--------------------- .nv.constant0._Z35group_norm_nhwc_bwd_one_pass_kernelI11Fp32IOFp32WLi64ELi16ELi256EEv26Group_norm_nhwc_bwd_params --------------------------
	.section	.nv.constant0._Z35group_norm_nhwc_bwd_one_pass_kernelI11Fp32IOFp32WLi64ELi16ELi256EEv26Group_norm_nhwc_bwd_params,"a",@progbits
	.sectionflags	@""
	.align	4
.nv.constant0._Z35group_norm_nhwc_bwd_one_pass_kernelI11Fp32IOFp32WLi64ELi16ELi256EEv26Group_norm_nhwc_bwd_params:
	.zero		1080


//--------------------- .nv.constant0._Z35group_norm_nhwc_bwd_one_pass_kernelI11Fp32IOFp32WLi128ELi16ELi256EEv26Group_norm_nhwc_bwd_params --------------------------
	.section	.nv.constant0._Z35group_norm_nhwc_bwd_one_pass_kernelI11Fp32IOFp32WLi128ELi16ELi256EEv26Group_norm_nhwc_bwd_params,"a",@progbits
	.sectionflags	@""
	.align	4
.nv.constant0._Z35group_norm_nhwc_bwd_one_pass_kernelI11Fp32IOFp32WLi128ELi16ELi256EEv26Group_norm_nhwc_bwd_params:
	.zero		1080


//--------------------- .nv.constant0._Z35group_norm_nhwc_bwd_one_pass_kernelI11Fp32IOFp32WLi256ELi16ELi256EEv26Group_norm_nhwc_bwd_params --------------------------
	.section	.nv.constant0._Z35group_norm_nhwc_bwd_one_pass_kernelI11Fp32IOFp32WLi256ELi16ELi256EEv26Group_norm_nhwc_bwd_params,"a",@progbits
	.sectionflags	@""
	.align	4
.nv.constant0._Z35group_norm_nhwc_bwd_one_pass_kernelI11Fp32IOFp32WLi256ELi16ELi256EEv26Group_norm_nhwc_bwd_params:
	.zero		1080


//--------------------- .nv.constant0._Z35group_norm_nhwc_bwd_one_pass_kernelI11Fp32IOFp32WLi512ELi16ELi256EEv26Group_norm_nhwc_bwd_params --------------------------
	.section	.nv.constant0._Z35group_norm_nhwc_bwd_one_pass_kernelI11Fp32IOFp32WLi512ELi16ELi256EEv26Group_norm_nhwc_bwd_params,"a",@progbits
	.sectionflags	@""
	.align	4
.nv.constant0._Z35group_norm_nhwc_bwd_one_pass_kernelI11Fp32IOFp32WLi512ELi16ELi256EEv26Group_norm_nhwc_bwd_params:
	.zero		1080


//--------------------- .nv.constant0._Z35group_norm_nhwc_bwd_one_pass_kernelI11Fp32IOBf16WLi64ELi16ELi256EEv26Group_norm_nhwc_bwd_params --------------------------
	.section	.nv.constant0._Z35group_norm_nhwc_bwd_one_pass_kernelI11Fp32IOBf16WLi64ELi16ELi256EEv26Group_norm_nhwc_bwd_params,"a",@progbits
	.sectionflags	@""
	.align	4
.nv.constant0._Z35group_norm_nhwc_bwd_one_pass_kernelI11Fp32IOBf16WLi64ELi16ELi256EEv26Group_norm_nhwc_bwd_params:
	.zero		1080


//--------------------- .nv.constant0._Z35group_norm_nhwc_bwd_one_pass_kernelI11Fp32IOBf16WLi128ELi16ELi256EEv26Group_norm_nhwc_bwd_params --------------------------
	.section	.nv.constant0._Z35group_norm_nhwc_bwd_one_pass_kernelI11Fp32IOBf16WLi128ELi16ELi256EEv26Group_norm_nhwc_bwd_params,"a",@progbits
	.sectionflags	@""
	.align	4
.nv.constant0._Z35group_norm_nhwc_bwd_one_pass_kernelI11Fp32IOBf16WLi128ELi16ELi256EEv26Group_norm_nhwc_bwd_params:
	.zero		1080


//--------------------- .nv.constant0._Z35group_norm_nhwc_bwd_one_pass_kernelI11Fp32IOBf16WLi256ELi16ELi256EEv26Group_norm_nhwc_bwd_params --------------------------
	.section	.nv.constant0._Z35group_norm_nhwc_bwd_one_pass_kernelI11Fp32IOBf16WLi256ELi16ELi256EEv26Group_norm_nhwc_bwd_params,"a",@progbits
	.sectionflags	@""
	.align	4
.nv.constant0._Z35group_norm_nhwc_bwd_one_pass_kernelI11Fp32IOBf16WLi256ELi16ELi256EEv26Group_norm_nhwc_bwd_params:
	.zero		1080


//--------------------- .nv.constant0._Z35group_norm_nhwc_bwd_one_pass_kernelI11Fp32IOBf16WLi512ELi16ELi256EEv26Group_norm_nhwc_bwd_params --------------------------
	.section	.nv.constant0._Z35group_norm_nhwc_bwd_one_pass_kernelI11Fp32IOBf16WLi512ELi16ELi256EEv26Group_norm_nhwc_bwd_params,"a",@progbits
	.sectionflags	@""
	.align	4
.nv.constant0._Z35group_norm_nhwc_bwd_one_pass_kernelI11Fp32IOBf16WLi512ELi16ELi256EEv26Group_norm_nhwc_bwd_params:
	.zero		1080


//--------------------- .nv.constant0._Z35group_norm_nhwc_bwd_one_pass_kernelI11Fp32IOFp16WLi64ELi16ELi256EEv26Group_norm_nhwc_bwd_params --------------------------
	.section	.nv.constant0._Z35group_norm_nhwc_bwd_one_pass_kernelI11Fp32IOFp16WLi64ELi16ELi256EEv26Group_norm_nhwc_bwd_params,"a",@progbits
	.sectionflags	@""
	.align	4
.nv.constant0._Z35group_norm_nhwc_bwd_one_pass_kernelI11Fp32IOFp16WLi64ELi16ELi256EEv26Group_norm_nhwc_bwd_params:
	.zero		1080


//--------------------- .nv.constant0._Z35group_norm_nhwc_bwd_one_pass_kernelI11Fp32IOFp16WLi128ELi16ELi256EEv26Group_norm_nhwc_bwd_params --------------------------
	.section	.nv.constant0._Z35group_norm_nhwc_bwd_one_pass_kernelI11Fp32IOFp16WLi128ELi16ELi256EEv26Group_norm_nhwc_bwd_params,"a",@progbits
	.sectionflags	@""
	.align	4
.nv.constant0._Z35group_norm_nhwc_bwd_one_pass_kernelI11Fp32IOFp16WLi128ELi16ELi256EEv26Group_norm_nhwc_bwd_params:
	.zero		1080


//--------------------- .nv.constant0._Z35group_norm_nhwc_bwd_one_pass_kernelI11Fp32IOFp16WLi256ELi16ELi256EEv26Group_norm_nhwc_bwd_params --------------------------
	.section	.nv.constant0._Z35group_norm_nhwc_bwd_one_pass_kernelI11Fp32IOFp16WLi256ELi16ELi256EEv26Group_norm_nhwc_bwd_params,"a",@progbits
	.sectionflags	@""
	.align	4
.nv.constant0._Z35group_norm_nhwc_bwd_one_pass_kernelI11Fp32IOFp16WLi256ELi16ELi256EEv26Group_norm_nhwc_bwd_params:
	.zero		1080


//--------------------- .nv.constant0._Z35group_norm_nhwc_bwd_one_pass_kernelI11Fp32IOFp16WLi512ELi16ELi256EEv26Group_norm_nhwc_bwd_params --------------------------
	.section	.nv.constant0._Z35group_norm_nhwc_bwd_one_pass_kernelI11Fp32IOFp16WLi512ELi16ELi256EEv26Group_norm_nhwc_bwd_params,"a",@progbits
	.sectionflags	@""
	.align	4
.nv.constant0._Z35group_norm_nhwc_bwd_one_pass_kernelI11Fp32IOFp16WLi512ELi16ELi256EEv26Group_norm_nhwc_bwd_params:
	.zero		1080


//--------------------- .nv.constant0._Z35group_norm_nhwc_fwd_one_pass_kernelI11Bf16IOFp32WLi64ELi16ELi256EEv26Group_norm_nhwc_fwd_params --------------------------
	.section	.nv.constant0._Z35group_norm_nhwc_fwd_one_pass_kernelI11Bf16IOFp32WLi64ELi16ELi256EEv26Group_norm_nhwc_fwd_params,"a",@progbits
	.sectionflags	@""
	.align	4
.nv.constant0._Z35group_norm_nhwc_fwd_one_pass_kernelI11Bf16IOFp32WLi64ELi16ELi256EEv26Group_norm_nhwc_fwd_params:
	.zero		1056


//--------------------- .nv.constant0._Z35group_norm_nhwc_fwd_one_pass_kernelI11Bf16IOFp32WLi128ELi16ELi256EEv26Group_norm_nhwc_fwd_params --------------------------
	.section	.nv.constant0._Z35group_norm_nhwc_fwd_one_pass_kernelI11Bf16IOFp32WLi128ELi16ELi256EEv26Group_norm_nhwc_fwd_params,"a",@progbits
	.sectionflags	@""
	.align	4
.nv.constant0._Z35group_norm_nhwc_fwd_one_pass_kernelI11Bf16IOFp32WLi128ELi16ELi256EEv26Group_norm_nhwc_fwd_params:
	.zero		1056


//--------------------- .nv.constant0._Z35group_norm_nhwc_fwd_one_pass_kernelI11Bf16IOFp32WLi256ELi16ELi256EEv26Group_norm_nhwc_fwd_params --------------------------
	.section	.nv.constant0._Z35group_norm_nhwc_fwd_one_pass_kernelI11Bf16IOFp32WLi256ELi16ELi256EEv26Group_norm_nhwc_fwd_params,"a",@progbits
	.sectionflags	@""
	.align	4
.nv.constant0._Z35group_norm_nhwc_fwd_one_pass_kernelI11Bf16IOFp32WLi256ELi16ELi256EEv26Group_norm_nhwc_fwd_params:
	.zero		1056


//--------------------- .nv.constant0._Z35group_norm_nhwc_fwd_one_pass_kernelI11Bf16IOFp32WLi512ELi16ELi256EEv26Group_norm_nhwc_fwd_params --------------------------
	.section	.nv.constant0._Z35group_norm_nhwc_fwd_one_pass_kernelI11Bf16IOFp32WLi512ELi16ELi256EEv26Group_norm_nhwc_fwd_params,"a",@progbits
	.sectionflags	@""
	.align	4
.nv.constant0._Z35group_norm_nhwc_fwd_one_pass_kernelI11Bf16IOFp32WLi512ELi16ELi256EEv26Group_norm_nhwc_fwd_params:
	.zero		1056


//--------------------- .nv.constant0._Z35group_norm_nhwc_fwd_one_pass_kernelI11Bf16IOBf16WLi64ELi16ELi256EEv26Group_norm_nhwc_fwd_params --------------------------
	.section	.nv.constant0._Z35group_norm_nhwc_fwd_one_pass_kernelI11Bf16IOBf16WLi64ELi16ELi256EEv26Group_norm_nhwc_fwd_params,"a",@progbits
	.sectionflags	@""
	.align	4
.nv.constant0._Z35group_norm_nhwc_fwd_one_pass_kernelI11Bf16IOBf16WLi64ELi16ELi256EEv26Group_norm_nhwc_fwd_params:
	.zero		1056


//--------------------- .nv.constant0._Z35group_norm_nhwc_fwd_one_pass_kernelI11Bf16IOBf16WLi128ELi16ELi256EEv26Group_norm_nhwc_fwd_params --------------------------
	.section	.nv.constant0._Z35group_norm_nhwc_fwd_one_pass_kernelI11Bf16IOBf16WLi128ELi16ELi256EEv26Group_norm_nhwc_fwd_params,"a",@progbits
	.sectionflags	@""
	.align	4
.nv.constant0._Z35group_norm_nhwc_fwd_one_pass_kernelI11Bf16IOBf16WLi128ELi16ELi256EEv26Group_norm_nhwc_fwd_params:
	.zero		1056


//--------------------- .nv.constant0._Z35group_norm_nhwc_fwd_one_pass_kernelI11Bf16IOBf16WLi256ELi16ELi256EEv26Group_norm_nhwc_fwd_params --------------------------
	.section	.nv.constant0._Z35group_norm_nhwc_fwd_one_pass_kernelI11Bf16IOBf16WLi256ELi16ELi256EEv26Group_norm_nhwc_fwd_params,"a",@progbits
	.sectionflags	@""
	.align	4
.nv.constant0._Z35group_norm_nhwc_fwd_one_pass_kernelI11Bf16IOBf16WLi256ELi16ELi256EEv26Group_norm_nhwc_fwd_params:
	.zero		1056


//--------------------- .nv.constant0._Z35group_norm_nhwc_fwd_one_pass_kernelI11Bf16IOBf16WLi512ELi16ELi256EEv26Group_norm_nhwc_fwd_params --------------------------
	.section	.nv.constant0._Z35group_norm_nhwc_fwd_one_pass_kernelI11Bf16IOBf16WLi512ELi16ELi256EEv26Group_norm_nhwc_fwd_params,"a",@progbits
	.sectionflags	@""
	.align	4
.nv.constant0._Z35group_norm_nhwc_fwd_one_pass_kernelI11Bf16IOBf16WLi512ELi16ELi256EEv26Group_norm_nhwc_fwd_params:
	.zero		1056


//--------------------- .nv.constant0._Z35group_norm_nhwc_fwd_one_pass_kernelI11Bf16IOFp16WLi64ELi16ELi256EEv26Group_norm_nhwc_fwd_params --------------------------
	.section	.nv.constant0._Z35group_norm_nhwc_fwd_one_pass_kernelI11Bf16IOFp16WLi64ELi16ELi256EEv26Group_norm_nhwc_fwd_params,"a",@progbits
	.sectionflags	@""
	.align	4
.nv.constant0._Z35group_norm_nhwc_fwd_one_pass_kernelI11Bf16IOFp16WLi64ELi16ELi256EEv26Group_norm_nhwc_fwd_params:
	.zero		1056


//--------------------- .nv.constant0._Z35group_norm_nhwc_fwd_one_pass_kernelI11Bf16IOFp16WLi128ELi16ELi256EEv26Group_norm_nhwc_fwd_params --------------------------
	.section	.nv.constant0._Z35group_norm_nhwc_fwd_one_pass_kernelI11Bf16IOFp16WLi128ELi16ELi256EEv26Group_norm_nhwc_fwd_params,"a",@progbits
	.sectionflags	@""
	.align	4
.nv.constant0._Z35group_norm_nhwc_fwd_one_pass_kernelI11Bf16IOFp16WLi128ELi16ELi256EEv26Group_norm_nhwc_fwd_params:
	.zero		1056


//--------------------- .nv.constant0._Z35group_norm_nhwc_fwd_one_pass_kernelI11Bf16IOFp16WLi256ELi16ELi256EEv26Group_norm_nhwc_fwd_params --------------------------
	.section	.nv.constant0._Z35group_norm_nhwc_fwd_one_pass_kernelI11Bf16IOFp16WLi256ELi16ELi256EEv26Group_norm_nhwc_fwd_params,"a",@progbits
	.sectionflags	@""
	.align	4
.nv.constant0._Z35group_norm_nhwc_fwd_one_pass_kernelI11Bf16IOFp16WLi256ELi16ELi256EEv26Group_norm_nhwc_fwd_params:
	.zero		1056


//--------------------- .nv.constant0._Z35group_norm_nhwc_fwd_one_pass_kernelI11Bf16IOFp16WLi512ELi16ELi256EEv26Group_norm_nhwc_fwd_params --------------------------
	.section	.nv.constant0._Z35group_norm_nhwc_fwd_one_pass_kernelI11Bf16IOFp16WLi512ELi16ELi256EEv26Group_norm_nhwc_fwd_params,"a",@progbits
	.sectionflags	@""
	.align	4
.nv.constant0._Z35group_norm_nhwc_fwd_one_pass_kernelI11Bf16IOFp16WLi512ELi16ELi256EEv26Group_norm_nhwc_fwd_params:
	.zero		1056


//--------------------- .nv.constant0._Z35group_norm_nhwc_fwd_one_pass_kernelI11Fp16IOFp32WLi64ELi16ELi256EEv26Group_norm_nhwc_fwd_params --------------------------
	.section	.nv.constant0._Z35group_norm_nhwc_fwd_one_pass_kernelI11Fp16IOFp32WLi64ELi16ELi256EEv26Group_norm_nhwc_fwd_params,"a",@progbits
	.sectionflags	@""
	.align	4
.nv.constant0._Z35group_norm_nhwc_fwd_one_pass_kernelI11Fp16IOFp32WLi64ELi16ELi256EEv26Group_norm_nhwc_fwd_params:
	.zero		1056


//--------------------- .nv.constant0._Z35group_norm_nhwc_fwd_one_pass_kernelI11Fp16IOFp32WLi128ELi16ELi256EEv26Group_norm_nhwc_fwd_params --------------------------
	.section	.nv.constant0._Z35group_norm_nhwc_fwd_one_pass_kernelI11Fp16IOFp32WLi128ELi16ELi256EEv26Group_norm_nhwc_fwd_params,"a",@progbits
	.sectionflags	@""
	.align	4
.nv.constant0._Z35group_norm_nhwc_fwd_one_pass_kernelI11Fp16IOFp32WLi128ELi16ELi256EEv26Group_norm_nhwc_fwd_params:
	.zero		1056


//--------------------- .nv.constant0._Z35group_norm_nhwc_fwd_one_pass_kernelI11Fp16IOFp32WLi256ELi16ELi256EEv26Group_norm_nhwc_fwd_params --------------------------
	.section	.nv.constant0._Z35group_norm_nhwc_fwd_one_pass_kernelI11Fp16IOFp32WLi256ELi16ELi256EEv26Group_norm_nhwc_fwd_params,"a",@progbits
	.sectionflags	@""
	.align	4
.nv.constant0._Z35group_norm_nhwc_fwd_one_pass_kernelI11Fp16IOFp32WLi256ELi16ELi256EEv26Group_norm_nhwc_fwd_params:
	.zero		1056


//--------------------- .nv.constant0._Z35group_norm_nhwc_fwd_one_pass_kernelI11Fp16IOFp32WLi512ELi16ELi256EEv26Group_norm_nhwc_fwd_params --------------------------
	.section	.nv.constant0._Z35group_norm_nhwc_fwd_one_pass_kernelI11Fp16IOFp32WLi512ELi16ELi256EEv26Group_norm_nhwc_fwd_params,"a",@progbits
	.sectionflags	@""
	.align	4
.nv.constant0._Z35group_norm_nhwc_fwd_one_pass_kernelI11Fp16IOFp32WLi512ELi16ELi256EEv26Group_norm_nhwc_fwd_params:
	.zero		1056


//--------------------- .nv.constant0._Z35group_norm_nhwc_fwd_one_pass_kernelI11Fp16IOBf16WLi64ELi16ELi256EEv26Group_norm_nhwc_fwd_params --------------------------
	.section	.nv.constant0._Z35group_norm_nhwc_fwd_one_pass_kernelI11Fp16IOBf16WLi64ELi16ELi256EEv26Group_norm_nhwc_fwd_params,"a",@progbits
	.sectionflags	@""
	.align	4
.nv.constant0._Z35group_norm_nhwc_fwd_one_pass_kernelI11Fp16IOBf16WLi64ELi16ELi256EEv26Group_norm_nhwc_fwd_params:
	.zero		1056


//--------------------- .nv.constant0._Z35group_norm_nhwc_fwd_one_pass_kernelI11Fp16IOBf16WLi128ELi16ELi256EEv26Group_norm_nhwc_fwd_params --------------------------
	.section	.nv.constant0._Z35group_norm_nhwc_fwd_one_pass_kernelI11Fp16IOBf16WLi128ELi16ELi256EEv26Group_norm_nhwc_fwd_params,"a",@progbits
	.sectionflags	@""
	.align	4
.nv.constant0._Z35group_norm_nhwc_fwd_one_pass_kernelI11Fp16IOBf16WLi128ELi16ELi256EEv26Group_norm_nhwc_fwd_params:
	.zero		1056


//--------------------- .nv.constant0._Z35group_norm_nhwc_fwd_one_pass_kernelI11Fp16IOBf16WLi256ELi16ELi256EEv26Group_norm_nhwc_fwd_params --------------------------
	.section	.nv.constant0._Z35group_norm_nhwc_fwd_one_pass_kernelI11Fp16IOBf16WLi256ELi16ELi256EEv26Group_norm_nhwc_fwd_params,"a",@progbits
	.sectionflags	@""
	.align	4
.nv.constant0._Z35group_norm_nhwc_fwd_one_pass_kernelI11Fp16IOBf16WLi256ELi16ELi256EEv26Group_norm_nhwc_fwd_params:
	.zero		1056


//--------------------- .nv.constant0._Z35group_norm_nhwc_fwd_one_pass_kernelI11Fp16IOBf16WLi512ELi16ELi256EEv26Group_norm_nhwc_fwd_params --------------------------
	.section	.nv.constant0._Z35group_norm_nhwc_fwd_one_pass_kernelI11Fp16IOBf16WLi512ELi16ELi256EEv26Group_norm_nhwc_fwd_params,"a",@progbits
	.sectionflags	@""
	.align	4
.nv.constant0._Z35group_norm_nhwc_fwd_one_pass_kernelI11Fp16IOBf16WLi512ELi16ELi256EEv26Group_norm_nhwc_fwd_params:
	.zero		1056


//--------------------- .nv.constant0._Z35group_norm_nhwc_fwd_one_pass_kernelI11Fp16IOFp16WLi64ELi16ELi256EEv26Group_norm_nhwc_fwd_params --------------------------
	.section	.nv.constant0._Z35group_norm_nhwc_fwd_one_pass_kernelI11Fp16IOFp16WLi64ELi16ELi256EEv26Group_norm_nhwc_fwd_params,"a",@progbits
	.sectionflags	@""
	.align	4
.nv.constant0._Z35group_norm_nhwc_fwd_one_pass_kernelI11Fp16IOFp16WLi64ELi16ELi256EEv26Group_norm_nhwc_fwd_params:
	.zero		1056


//--------------------- .nv.constant0._Z35group_norm_nhwc_fwd_one_pass_kernelI11Fp16IOFp16WLi128ELi16ELi256EEv26Group_norm_nhwc_fwd_params --------------------------
	.section	.nv.constant0._Z35group_norm_nhwc_fwd_one_pass_kernelI11Fp16IOFp16WLi128ELi16ELi256EEv26Group_norm_nhwc_fwd_params,"a",@progbits
	.sectionflags	@""
	.align	4
.nv.constant0._Z35group_norm_nhwc_fwd_one_pass_kernelI11Fp16IOFp16WLi128ELi16ELi256EEv26Group_norm_nhwc_fwd_params:
	.zero		1056


//--------------------- .nv.constant0._Z35group_norm_nhwc_fwd_one_pass_kernelI11Fp16IOFp16WLi256ELi16ELi256EEv26Group_norm_nhwc_fwd_params --------------------------
	.section	.nv.constant0._Z35group_norm_nhwc_fwd_one_pass_kernelI11Fp16IOFp16WLi256ELi16ELi256EEv26Group_norm_nhwc_fwd_params,"a",@progbits
	.sectionflags	@""
	.align	4
.nv.constant0._Z35group_norm_nhwc_fwd_one_pass_kernelI11Fp16IOFp16WLi256ELi16ELi256EEv26Group_norm_nhwc_fwd_params:
	.zero		1056


//--------------------- .nv.constant0._Z35group_norm_nhwc_fwd_one_pass_kernelI11Fp16IOFp16WLi512ELi16ELi256EEv26Group_norm_nhwc_fwd_params --------------------------
	.section	.nv.constant0._Z35group_norm_nhwc_fwd_one_pass_kernelI11Fp16IOFp16WLi512ELi16ELi256EEv26Group_norm_nhwc_fwd_params,"a",@progbits
	.sectionflags	@""
	.align	4
.nv.constant0._Z35group_norm_nhwc_fwd_one_pass_kernelI11Fp16IOFp16WLi512ELi16ELi256EEv26Group_norm_nhwc_fwd_params:
	.zero		1056


//--------------------- .nv.constant0._Z35group_norm_nhwc_fwd_one_pass_kernelI11Fp32IOFp32WLi64ELi16ELi256EEv26Group_norm_nhwc_fwd_params --------------------------
	.section	.nv.constant0._Z35group_norm_nhwc_fwd_one_pass_kernelI11Fp32IOFp32WLi64ELi16ELi256EEv26Group_norm_nhwc_fwd_params,"a",@progbits
	.sectionflags	@""
	.align	4
.nv.constant0._Z35group_norm_nhwc_fwd_one_pass_kernelI11Fp32IOFp32WLi64ELi16ELi256EEv26Group_norm_nhwc_fwd_params:
	.zero		1056


//--------------------- .nv.constant0._Z35group_norm_nhwc_fwd_one_pass_kernelI11Fp32IOFp32WLi128ELi16ELi256EEv26Group_norm_nhwc_fwd_params --------------------------
	.section	.nv.constant0._Z35group_norm_nhwc_fwd_one_pass_kernelI11Fp32IOFp32WLi128ELi16ELi256EEv26Group_norm_nhwc_fwd_params,"a",@progbits
	.sectionflags	@""
	.align	4
.nv.constant0._Z35group_norm_nhwc_fwd_one_pass_kernelI11Fp32IOFp32WLi128ELi16ELi256EEv26Group_norm_nhwc_fwd_params:
	.zero		1056


//--------------------- .nv.constant0._Z35group_norm_nhwc_fwd_one_pass_kernelI11Fp32IOFp32WLi256ELi16ELi256EEv26Group_norm_nhwc_fwd_params --------------------------
	.section	.nv.constant0._Z35group_norm_nhwc_fwd_one_pass_kernelI11Fp32IOFp32WLi256ELi16ELi256EEv26Group_norm_nhwc_fwd_params,"a",@progbits
	.sectionflags	@""
	.align	4
.nv.constant0._Z35group_norm_nhwc_fwd_one_pass_kernelI11Fp32IOFp32WLi256ELi16ELi256EEv26Group_norm_nhwc_fwd_params:
	.zero		1056


//--------------------- .nv.constant0._Z35group_norm_nhwc_fwd_one_pass_kernelI11Fp32IOFp32WLi512ELi16ELi256EEv26Group_norm_nhwc_fwd_params --------------------------
	.section	.nv.constant0._Z35group_norm_nhwc_fwd_one_pass_kernelI11Fp32IOFp32WLi512ELi16ELi256EEv26Group_norm_nhwc_fwd_params,"a",@progbits
	.sectionflags	@""
	.align	4
.nv.constant0._Z35group_norm_nhwc_fwd_one_pass_kernelI11Fp32IOFp32WLi512ELi16ELi256EEv26Group_norm_nhwc_fwd_params:
	.zero		1056


//--------------------- .nv.constant0._Z35group_norm_nhwc_fwd_one_pass_kernelI11Fp32IOBf16WLi64ELi16ELi256EEv26Group_norm_nhwc_fwd_params --------------------------
	.section	.nv.constant0._Z35group_norm_nhwc_fwd_one_pass_kernelI11Fp32IOBf16WLi64ELi16ELi256EEv26Group_norm_nhwc_fwd_params,"a",@progbits
	.sectionflags	@""
	.align	4
.nv.constant0._Z35group_norm_nhwc_fwd_one_pass_kernelI11Fp32IOBf16WLi64ELi16ELi256EEv26Group_norm_nhwc_fwd_params:
	.zero		1056


//--------------------- .nv.constant0._Z35group_norm_nhwc_fwd_one_pass_kernelI11Fp32IOBf16WLi128ELi16ELi256EEv26Group_norm_nhwc_fwd_params --------------------------
	.section	.nv.constant0._Z35group_norm_nhwc_fwd_one_pass_kernelI11Fp32IOBf16WLi128ELi16ELi256EEv26Group_norm_nhwc_fwd_params,"a",@progbits
	.sectionflags	@""
	.align	4
.nv.constant0._Z35group_norm_nhwc_fwd_one_pass_kernelI11Fp32IOBf16WLi128ELi16ELi256EEv26Group_norm_nhwc_fwd_params:
	.zero		1056


//--------------------- .nv.constant0._Z35group_norm_nhwc_fwd_one_pass_kernelI11Fp32IOBf16WLi256ELi16ELi256EEv26Group_norm_nhwc_fwd_params --------------------------
	.section	.nv.constant0._Z35group_norm_nhwc_fwd_one_pass_kernelI11Fp32IOBf16WLi256ELi16ELi256EEv26Group_norm_nhwc_fwd_params,"a",@progbits
	.sectionflags	@""
	.align	4
.nv.constant0._Z35group_norm_nhwc_fwd_one_pass_kernelI11Fp32IOBf16WLi256ELi16ELi256EEv26Group_norm_nhwc_fwd_params:
	.zero		1056


//--------------------- .nv.constant0._Z35group_norm_nhwc_fwd_one_pass_kernelI11Fp32IOBf16WLi512ELi16ELi256EEv26Group_norm_nhwc_fwd_params --------------------------
	.section	.nv.constant0._Z35group_norm_nhwc_fwd_one_pass_kernelI11Fp32IOBf16WLi512ELi16ELi256EEv26Group_norm_nhwc_fwd_params,"a",@progbits
	.sectionflags	@""
	.align	4
.nv.constant0._Z35group_norm_nhwc_fwd_one_pass_kernelI11Fp32IOBf16WLi512ELi16ELi256EEv26Group_norm_nhwc_fwd_params:
	.zero		1056


//--------------------- .nv.constant0._Z35group_norm_nhwc_fwd_one_pass_kernelI11Fp32IOFp16WLi64ELi16ELi256EEv26Group_norm_nhwc_fwd_params --------------------------
	.section	.nv.constant0._Z35group_norm_nhwc_fwd_one_pass_kernelI11Fp32IOFp16WLi64ELi16ELi256EEv26Group_norm_nhwc_fwd_params,"a",@progbits
	.sectionflags	@""
	.align	4
.nv.constant0._Z35group_norm_nhwc_fwd_one_pass_kernelI11Fp32IOFp16WLi64ELi16ELi256EEv26Group_norm_nhwc_fwd_params:
	.zero		1056


//--------------------- .nv.constant0._Z35group_norm_nhwc_fwd_one_pass_kernelI11Fp32IOFp16WLi128ELi16ELi256EEv26Group_norm_nhwc_fwd_params --------------------------
	.section	.nv.constant0._Z35group_norm_nhwc_fwd_one_pass_kernelI11Fp32IOFp16WLi128ELi16ELi256EEv26Group_norm_nhwc_fwd_params,"a",@progbits
	.sectionflags	@""
	.align	4
.nv.constant0._Z35group_norm_nhwc_fwd_one_pass_kernelI11Fp32IOFp16WLi128ELi16ELi256EEv26Group_norm_nhwc_fwd_params:
	.zero		1056


//--------------------- .nv.constant0._Z35group_norm_nhwc_fwd_one_pass_kernelI11Fp32IOFp16WLi256ELi16ELi256EEv26Group_norm_nhwc_fwd_params --------------------------
	.section	.nv.constant0._Z35group_norm_nhwc_fwd_one_pass_kernelI11Fp32IOFp16WLi256ELi16ELi256EEv26Group_norm_nhwc_fwd_params,"a",@progbits
	.sectionflags	@""
	.align	4
.nv.constant0._Z35group_norm_nhwc_fwd_one_pass_kernelI11Fp32IOFp16WLi256ELi16ELi256EEv26Group_norm_nhwc_fwd_params:
	.zero		1056


//--------------------- .nv.constant0._Z35group_norm_nhwc_fwd_one_pass_kernelI11Fp32IOFp16WLi512ELi16ELi256EEv26Group_norm_nhwc_fwd_params --------------------------
	.section	.nv.constant0._Z35group_norm_nhwc_fwd_one_pass_kernelI11Fp32IOFp16WLi512ELi16ELi256EEv26Group_norm_nhwc_fwd_params,"a",@progbits
	.sectionflags	@""
	.align	4
.nv.constant0._Z35group_norm_nhwc_fwd_one_pass_kernelI11Fp32IOFp16WLi512ELi16ELi256EEv26Group_norm_nhwc_fwd_params:
	.zero		1056


//--------------------- SYMBOLS --------------------------

	.type		.nv.reservedSmem.offset0,@object
	.size		.nv.reservedSmem.offset0,0x4
	.type		.nv.reservedSmem.cap,@object
	.size		.nv.reservedSmem.cap,0x4
